	.target	sm_80

	.elftype	@"ET_EXEC"


//--------------------- .note.nv.tkinfo           --------------------------
	.section	.note.nv.tkinfo,"",@"SHT_NOTE"
	.sectionflags	@"SHF_NOTE_NV_TKINFO"
	.tkinfo
        /*0018*/ 	.word	0x00000002
        /*0030*/ 	.string	""
        /*0030*/ 	.string	"ptxas"
        /*0030*/ 	.string	"Cuda compilation tools, release 13.0, V13.0.88"
        /*0030*/ 	.string	"Build cuda_13.0.r13.0/compiler.36424714_0"
        /*0030*/ 	.string	"-arch sm_80 -m 64 "



//--------------------- .note.nv.cuinfo           --------------------------
	.section	.note.nv.cuinfo,"",@"SHT_NOTE"
	.sectionflags	@"SHF_NOTE_NV_CUINFO"
        /*0018*/ 	.short	0x0002
        /*001a*/ 	.short	0x0050
        /*001c*/ 	.short	0x0082
	.zero		2


//--------------------- .nv.info                  --------------------------
	.section	.nv.info,"",@"SHT_CUDA_INFO"
	.align	4


	//----- nvinfo : EIATTR_REGCOUNT
	.align		4
        /*0000*/ 	.byte	0x04, 0x2f
        /*0002*/ 	.short	(.L_12 - .L_11)
	.align		4
.L_11:
        /*0004*/ 	.word	index@(_ZN7cutlass13device_kernelIN5flash19enable_sm80_to_sm89INS1_16FlashAttnFwdSm80INS1_25CollectiveMainloopFwdSm80ILi4ELi1ELb0EN4cute5tupleIJNS5_1CILi128EEENS7_ILi48EEENS7_ILi96EEEEEELi96ENS_10bfloat16_tEfNS_4arch4Sm80ELb1ELb0ELb0ELb1ELb0ELb1ELb1ELb1EEENS1_21CollectiveEpilogueFwdINS6_IJS8_SA_S9_EEENS6_IJNS7_ILi1EEESI_SI_EEESC_SE_Li128ELb1ELb1ELb1ELb0EEENS1_36VarlenDynamicPersistentTileSchedulerILi128ELi48ELi128ELi128ELb1ELb1ELb0ELb1ELb1ELb1EEEEEEEEEvNT_6ParamsE)
        /*0008*/ 	.word	0x000000ff


	//----- nvinfo : EIATTR_FRAME_SIZE
	.align		4
.L_12:
        /*000c*/ 	.byte	0x04, 0x11
        /*000e*/ 	.short	(.L_14 - .L_13)
	.align		4
.L_13:
        /*0010*/ 	.word	index@($__internal_51_$__cuda_sm70_votesync_ballot)
        /*0014*/ 	.word	0x00000000


	//----- nvinfo : EIATTR_FRAME_SIZE
	.align		4
.L_14:
        /*0018*/ 	.byte	0x04, 0x11
        /*001a*/ 	.short	(.L_16 - .L_15)
	.align		4
.L_15:
        /*001c*/ 	.word	index@($__internal_50_$__cuda_sm70_shflsync_up_p)
        /*0020*/ 	.word	0x00000000


	//----- nvinfo : EIATTR_FRAME_SIZE
	.align		4
.L_16:
        /*0024*/ 	.byte	0x04, 0x11
        /*0026*/ 	.short	(.L_18 - .L_17)
	.align		4
.L_17:
        /*0028*/ 	.word	index@($__internal_49_$__cuda_sm70_shflsync_idx_p)
        /*002c*/ 	.word	0x00000000


	//----- nvinfo : EIATTR_FRAME_SIZE
	.align		4
.L_18:
        /*0030*/ 	.byte	0x04, 0x11
        /*0032*/ 	.short	(.L_20 - .L_19)
	.align		4
.L_19:
        /*0034*/ 	.word	index@($__internal_48_$__cuda_sm70_shflsync_bfly_p)
        /*0038*/ 	.word	0x00000000


	//----- nvinfo : EIATTR_FRAME_SIZE
	.align		4
.L_20:
        /*003c*/ 	.byte	0x04, 0x11
        /*003e*/ 	.short	(.L_22 - .L_21)
	.align		4
.L_21:
        /*0040*/ 	.word	index@(_ZN7cutlass13device_kernelIN5flash19enable_sm80_to_sm89INS1_16FlashAttnFwdSm80INS1_25CollectiveMainloopFwdSm80ILi4ELi1ELb0EN4cute5tupleIJNS5_1CILi128EEENS7_ILi48EEENS7_ILi96EEEEEELi96ENS_10bfloat16_tEfNS_4arch4Sm80ELb1ELb0ELb0ELb1ELb0ELb1ELb1ELb1EEENS1_21CollectiveEpilogueFwdINS6_IJS8_SA_S9_EEENS6_IJNS7_ILi1EEESI_SI_EEESC_SE_Li128ELb1ELb1ELb1ELb0EEENS1_36VarlenDynamicPersistentTileSchedulerILi128ELi48ELi128ELi128ELb1ELb1ELb0ELb1ELb1ELb1EEEEEEEEEvNT_6ParamsE)
        /*0044*/ 	.word	0x000000b0


	//----- nvinfo : EIATTR_REGCOUNT
	.align		4
.L_22:
        /*0048*/ 	.byte	0x04, 0x2f
        /*004a*/ 	.short	(.L_24 - .L_23)
	.align		4
.L_23:
        /*004c*/ 	.word	index@(_ZN7cutlass13device_kernelIN5flash19enable_sm80_to_sm89INS1_16FlashAttnFwdSm80INS1_25CollectiveMainloopFwdSm80ILi4ELi1ELb0EN4cute5tupleIJNS5_1CILi128EEENS7_ILi48EEENS7_ILi96EEEEEELi96ENS_10bfloat16_tEfNS_4arch4Sm80ELb1ELb0ELb0ELb1ELb0ELb0ELb1ELb1EEENS1_21CollectiveEpilogueFwdINS6_IJS8_SA_S9_EEENS6_IJNS7_ILi1EEESI_SI_EEESC_SE_Li128ELb1ELb1ELb1ELb0EEENS1_36VarlenDynamicPersistentTileSchedulerILi128ELi48ELi128ELi128ELb1ELb1ELb0ELb1ELb1ELb1EEEEEEEEEvNT_6ParamsE)
        /*0050*/ 	.word	0x000000ff


	//----- nvinfo : EIATTR_FRAME_SIZE
	.align		4
.L_24:
        /*0054*/ 	.byte	0x04, 0x11
        /*0056*/ 	.short	(.L_26 - .L_25)
	.align		4
.L_25:
        /*0058*/ 	.word	index@($__internal_47_$__cuda_sm70_votesync_ballot)
        /*005c*/ 	.word	0x00000000


	//----- nvinfo : EIATTR_FRAME_SIZE
	.align		4
.L_26:
        /*0060*/ 	.byte	0x04, 0x11
        /*0062*/ 	.short	(.L_28 - .L_27)
	.align		4
.L_27:
        /*0064*/ 	.word	index@($__internal_46_$__cuda_sm70_shflsync_up_p)
        /*0068*/ 	.word	0x00000000


	//----- nvinfo : EIATTR_FRAME_SIZE
	.align		4
.L_28:
        /*006c*/ 	.byte	0x04, 0x11
        /*006e*/ 	.short	(.L_30 - .L_29)
	.align		4
.L_29:
        /*0070*/ 	.word	index@($__internal_45_$__cuda_sm70_shflsync_idx_p)
        /*0074*/ 	.word	0x00000000


	//----- nvinfo : EIATTR_FRAME_SIZE
	.align		4
.L_30:
        /*0078*/ 	.byte	0x04, 0x11
        /*007a*/ 	.short	(.L_32 - .L_31)
	.align		4
.L_31:
        /*007c*/ 	.word	index@($__internal_44_$__cuda_sm70_shflsync_bfly_p)
        /*0080*/ 	.word	0x00000000


	//----- nvinfo : EIATTR_FRAME_SIZE
	.align		4
.L_32:
        /*0084*/ 	.byte	0x04, 0x11
        /*0086*/ 	.short	(.L_34 - .L_33)
	.align		4
.L_33:
        /*0088*/ 	.word	index@(_ZN7cutlass13device_kernelIN5flash19enable_sm80_to_sm89INS1_16FlashAttnFwdSm80INS1_25CollectiveMainloopFwdSm80ILi4ELi1ELb0EN4cute5tupleIJNS5_1CILi128EEENS7_ILi48EEENS7_ILi96EEEEEELi96ENS_10bfloat16_tEfNS_4arch4Sm80ELb1ELb0ELb0ELb1ELb0ELb0ELb1ELb1EEENS1_21CollectiveEpilogueFwdINS6_IJS8_SA_S9_EEENS6_IJNS7_ILi1EEESI_SI_EEESC_SE_Li128ELb1ELb1ELb1ELb0EEENS1_36VarlenDynamicPersistentTileSchedulerILi128ELi48ELi128ELi128ELb1ELb1ELb0ELb1ELb1ELb1EEEEEEEEEvNT_6ParamsE)
        /*008c*/ 	.word	0x000000b8


	//----- nvinfo : EIATTR_REGCOUNT
	.align		4
.L_34:
        /*0090*/ 	.byte	0x04, 0x2f
        /*0092*/ 	.short	(.L_36 - .L_35)
	.align		4
.L_35:
        /*0094*/ 	.word	index@(_ZN7cutlass13device_kernelIN5flash19enable_sm80_to_sm89INS1_16FlashAttnFwdSm80INS1_25CollectiveMainloopFwdSm80ILi4ELi1ELb0EN4cute5tupleIJNS5_1CILi128EEENS7_ILi64EEENS7_ILi96EEEEEELi96ENS_10bfloat16_tEfNS_4arch4Sm80ELb1ELb0ELb0ELb0ELb0ELb0ELb1ELb1EEENS1_21CollectiveEpilogueFwdINS6_IJS8_SA_S9_EEENS6_IJNS7_ILi1EEESI_SI_EEESC_SE_Li128ELb0ELb1ELb1ELb0EEENS1_30DynamicPersistentTileSchedulerILi128ELi128ELb1ELb1ELb0EEEEEEEEEvNT_6ParamsE)
        /*0098*/ 	.word	0x000000ff


	//----- nvinfo : EIATTR_FRAME_SIZE
	.align		4
.L_36:
        /*009c*/ 	.byte	0x04, 0x11
        /*009e*/ 	.short	(.L_38 - .L_37)
	.align		4
.L_37:
        /*00a0*/ 	.word	index@($__internal_43_$__cuda_sm70_shflsync_idx_p)
        /*00a4*/ 	.word	0x00000000


	//----- nvinfo : EIATTR_FRAME_SIZE
	.align		4
.L_38:
        /*00a8*/ 	.byte	0x04, 0x11
        /*00aa*/ 	.short	(.L_40 - .L_39)
	.align		4
.L_39:
        /*00ac*/ 	.word	index@($__internal_42_$__cuda_sm70_shflsync_bfly_p)
        /*00b0*/ 	.word	0x00000000


	//----- nvinfo : EIATTR_FRAME_SIZE
	.align		4
.L_40:
        /*00b4*/ 	.byte	0x04, 0x11
        /*00b6*/ 	.short	(.L_42 - .L_41)
	.align		4
.L_41:
        /*00b8*/ 	.word	index@(_ZN7cutlass13device_kernelIN5flash19enable_sm80_to_sm89INS1_16FlashAttnFwdSm80INS1_25CollectiveMainloopFwdSm80ILi4ELi1ELb0EN4cute5tupleIJNS5_1CILi128EEENS7_ILi64EEENS7_ILi96EEEEEELi96ENS_10bfloat16_tEfNS_4arch4Sm80ELb1ELb0ELb0ELb0ELb0ELb0ELb1ELb1EEENS1_21CollectiveEpilogueFwdINS6_IJS8_SA_S9_EEENS6_IJNS7_ILi1EEESI_SI_EEESC_SE_Li128ELb0ELb1ELb1ELb0EEENS1_30DynamicPersistentTileSchedulerILi128ELi128ELb1ELb1ELb0EEEEEEEEEvNT_6ParamsE)
        /*00bc*/ 	.word	0x00000078


	//----- nvinfo : EIATTR_REGCOUNT
	.align		4
.L_42:
        /*00c0*/ 	.byte	0x04, 0x2f
        /*00c2*/ 	.short	(.L_44 - .L_43)
	.align		4
.L_43:
        /*00c4*/ 	.word	index@(_ZN7cutlass13device_kernelIN5flash19enable_sm80_to_sm89INS1_16FlashAttnFwdSm80INS1_25CollectiveMainloopFwdSm80ILi4ELi1ELb0EN4cute5tupleIJNS5_1CILi128EEENS7_ILi48EEENS7_ILi96EEEEEELi96ENS_10bfloat16_tEfNS_4arch4Sm80ELb0ELb1ELb0ELb1ELb0ELb1ELb1ELb1EEENS1_21CollectiveEpilogueFwdINS6_IJS8_SA_S9_EEENS6_IJNS7_ILi1EEESI_SI_EEESC_SE_Li128ELb1ELb1ELb1ELb0EEENS1_36VarlenDynamicPersistentTileSchedulerILi128ELi48ELi128ELi128ELb1ELb1ELb0ELb1ELb0ELb1EEEEEEEEEvNT_6ParamsE)
        /*00c8*/ 	.word	0x000000ff


	//----- nvinfo : EIATTR_FRAME_SIZE
	.align		4
.L_44:
        /*00cc*/ 	.byte	0x04, 0x11
        /*00ce*/ 	.short	(.L_46 - .L_45)
	.align		4
.L_45:
        /*00d0*/ 	.word	index@($__internal_41_$__cuda_sm70_votesync_ballot)
        /*00d4*/ 	.word	0x00000000


	//----- nvinfo : EIATTR_FRAME_SIZE
	.align		4
.L_46:
        /*00d8*/ 	.byte	0x04, 0x11
        /*00da*/ 	.short	(.L_48 - .L_47)
	.align		4
.L_47:
        /*00dc*/ 	.word	index@($__internal_40_$__cuda_sm70_shflsync_up_p)
        /*00e0*/ 	.word	0x00000000


	//----- nvinfo : EIATTR_FRAME_SIZE
	.align		4
.L_48:
        /*00e4*/ 	.byte	0x04, 0x11
        /*00e6*/ 	.short	(.L_50 - .L_49)
	.align		4
.L_49:
        /*00e8*/ 	.word	index@($__internal_39_$__cuda_sm70_shflsync_idx_p)
        /*00ec*/ 	.word	0x00000000


	//----- nvinfo : EIATTR_FRAME_SIZE
	.align		4
.L_50:
        /*00f0*/ 	.byte	0x04, 0x11
        /*00f2*/ 	.short	(.L_52 - .L_51)
	.align		4
.L_51:
        /*00f4*/ 	.word	index@($__internal_38_$__cuda_sm70_shflsync_bfly_p)
        /*00f8*/ 	.word	0x00000000


	//----- nvinfo : EIATTR_FRAME_SIZE
	.align		4
.L_52:
        /*00fc*/ 	.byte	0x04, 0x11
        /*00fe*/ 	.short	(.L_54 - .L_53)
	.align		4
.L_53:
        /*0100*/ 	.word	index@(_ZN7cutlass13device_kernelIN5flash19enable_sm80_to_sm89INS1_16FlashAttnFwdSm80INS1_25CollectiveMainloopFwdSm80ILi4ELi1ELb0EN4cute5tupleIJNS5_1CILi128EEENS7_ILi48EEENS7_ILi96EEEEEELi96ENS_10bfloat16_tEfNS_4arch4Sm80ELb0ELb1ELb0ELb1ELb0ELb1ELb1ELb1EEENS1_21CollectiveEpilogueFwdINS6_IJS8_SA_S9_EEENS6_IJNS7_ILi1EEESI_SI_EEESC_SE_Li128ELb1ELb1ELb1ELb0EEENS1_36VarlenDynamicPersistentTileSchedulerILi128ELi48ELi128ELi128ELb1ELb1ELb0ELb1ELb0ELb1EEEEEEEEEvNT_6ParamsE)
        /*0104*/ 	.word	0x000000b8


	//----- nvinfo : EIATTR_REGCOUNT
	.align		4
.L_54:
        /*0108*/ 	.byte	0x04, 0x2f
        /*010a*/ 	.short	(.L_56 - .L_55)
	.align		4
.L_55:
        /*010c*/ 	.word	index@(_ZN7cutlass13device_kernelIN5flash19enable_sm80_to_sm89INS1_16FlashAttnFwdSm80INS1_25CollectiveMainloopFwdSm80ILi4ELi1ELb0EN4cute5tupleIJNS5_1CILi128EEENS7_ILi48EEENS7_ILi96EEEEEELi96ENS_10bfloat16_tEfNS_4arch4Sm80ELb0ELb1ELb0ELb1ELb0ELb0ELb1ELb1EEENS1_21CollectiveEpilogueFwdINS6_IJS8_SA_S9_EEENS6_IJNS7_ILi1EEESI_SI_EEESC_SE_Li128ELb1ELb1ELb1ELb0EEENS1_36VarlenDynamicPersistentTileSchedulerILi128ELi48ELi128ELi128ELb1ELb1ELb0ELb1ELb0ELb1EEEEEEEEEvNT_6ParamsE)
        /*0110*/ 	.word	0x000000ff


	//----- nvinfo : EIATTR_FRAME_SIZE
	.align		4
.L_56:
        /*0114*/ 	.byte	0x04, 0x11
        /*0116*/ 	.short	(.L_58 - .L_57)
	.align		4
.L_57:
        /*0118*/ 	.word	index@($__internal_37_$__cuda_sm70_votesync_ballot)
        /*011c*/ 	.word	0x00000000


	//----- nvinfo : EIATTR_FRAME_SIZE
	.align		4
.L_58:
        /*0120*/ 	.byte	0x04, 0x11
        /*0122*/ 	.short	(.L_60 - .L_59)
	.align		4
.L_59:
        /*0124*/ 	.word	index@($__internal_36_$__cuda_sm70_shflsync_up_p)
        /*0128*/ 	.word	0x00000000


	//----- nvinfo : EIATTR_FRAME_SIZE
	.align		4
.L_60:
        /*012c*/ 	.byte	0x04, 0x11
        /*012e*/ 	.short	(.L_62 - .L_61)
	.align		4
.L_61:
        /*0130*/ 	.word	index@($__internal_35_$__cuda_sm70_shflsync_idx_p)
        /*0134*/ 	.word	0x00000000


	//----- nvinfo : EIATTR_FRAME_SIZE
	.align		4
.L_62:
        /*0138*/ 	.byte	0x04, 0x11
        /*013a*/ 	.short	(.L_64 - .L_63)
	.align		4
.L_63:
        /*013c*/ 	.word	index@($__internal_34_$__cuda_sm70_shflsync_bfly_p)
        /*0140*/ 	.word	0x00000000


	//----- nvinfo : EIATTR_FRAME_SIZE
	.align		4
.L_64:
        /*0144*/ 	.byte	0x04, 0x11
        /*0146*/ 	.short	(.L_66 - .L_65)
	.align		4
.L_65:
        /*0148*/ 	.word	index@(_ZN7cutlass13device_kernelIN5flash19enable_sm80_to_sm89INS1_16FlashAttnFwdSm80INS1_25CollectiveMainloopFwdSm80ILi4ELi1ELb0EN4cute5tupleIJNS5_1CILi128EEENS7_ILi48EEENS7_ILi96EEEEEELi96ENS_10bfloat16_tEfNS_4arch4Sm80ELb0ELb1ELb0ELb1ELb0ELb0ELb1ELb1EEENS1_21CollectiveEpilogueFwdINS6_IJS8_SA_S9_EEENS6_IJNS7_ILi1EEESI_SI_EEESC_SE_Li128ELb1ELb1ELb1ELb0EEENS1_36VarlenDynamicPersistentTileSchedulerILi128ELi48ELi128ELi128ELb1ELb1ELb0ELb1ELb0ELb1EEEEEEEEEvNT_6ParamsE)
        /*014c*/ 	.word	0x00000068


	//----- nvinfo : EIATTR_REGCOUNT
	.align		4
.L_66:
        /*0150*/ 	.byte	0x04, 0x2f
        /*0152*/ 	.short	(.L_68 - .L_67)
	.align		4
.L_67:
        /*0154*/ 	.word	index@(_ZN7cutlass13device_kernelIN5flash19enable_sm80_to_sm89INS1_16FlashAttnFwdSm80INS1_25CollectiveMainloopFwdSm80ILi4ELi1ELb0EN4cute5tupleIJNS5_1CILi128EEENS7_ILi48EEENS7_ILi96EEEEEELi96ENS_10bfloat16_tEfNS_4arch4Sm80ELb0ELb1ELb0ELb0ELb0ELb0ELb1ELb1EEENS1_21CollectiveEpilogueFwdINS6_IJS8_SA_S9_EEENS6_IJNS7_ILi1EEESI_SI_EEESC_SE_Li128ELb0ELb1ELb1ELb0EEENS1_19SingleTileSchedulerILb0ELb1ELb1ELi128EEEEEEEEEvNT_6ParamsE)
        /*0158*/ 	.word	0x000000ff


	//----- nvinfo : EIATTR_FRAME_SIZE
	.align		4
.L_68:
        /*015c*/ 	.byte	0x04, 0x11
        /*015e*/ 	.short	(.L_70 - .L_69)
	.align		4
.L_69:
        /*0160*/ 	.word	index@(_ZN7cutlass13device_kernelIN5flash19enable_sm80_to_sm89INS1_16FlashAttnFwdSm80INS1_25CollectiveMainloopFwdSm80ILi4ELi1ELb0EN4cute5tupleIJNS5_1CILi128EEENS7_ILi48EEENS7_ILi96EEEEEELi96ENS_10bfloat16_tEfNS_4arch4Sm80ELb0ELb1ELb0ELb0ELb0ELb0ELb1ELb1EEENS1_21CollectiveEpilogueFwdINS6_IJS8_SA_S9_EEENS6_IJNS7_ILi1EEESI_SI_EEESC_SE_Li128ELb0ELb1ELb1ELb0EEENS1_19SingleTileSchedulerILb0ELb1ELb1ELi128EEEEEEEEEvNT_6ParamsE)
        /*0164*/ 	.word	0x00000000


	//----- nvinfo : EIATTR_REGCOUNT
	.align		4
.L_70:
        /*0168*/ 	.byte	0x04, 0x2f
        /*016a*/ 	.short	(.L_72 - .L_71)
	.align		4
.L_71:
        /*016c*/ 	.word	index@(_ZN7cutlass13device_kernelIN5flash19enable_sm80_to_sm89INS1_16FlashAttnFwdSm80INS1_25CollectiveMainloopFwdSm80ILi4ELi1ELb0EN4cute5tupleIJNS5_1CILi128EEENS7_ILi48EEENS7_ILi96EEEEEELi96ENS_10bfloat16_tEfNS_4arch4Sm80ELb0ELb0ELb0ELb1ELb0ELb1ELb1ELb1EEENS1_21CollectiveEpilogueFwdINS6_IJS8_SA_S9_EEENS6_IJNS7_ILi1EEESI_SI_EEESC_SE_Li128ELb1ELb1ELb1ELb0EEENS1_36VarlenDynamicPersistentTileSchedulerILi128ELi48ELi128ELi128ELb1ELb1ELb0ELb0ELb1ELb1EEEEEEEEEvNT_6ParamsE)
        /*0170*/ 	.word	0x000000ff


	//----- nvinfo : EIATTR_FRAME_SIZE
	.align		4
.L_72:
        /*0174*/ 	.byte	0x04, 0x11
        /*0176*/ 	.short	(.L_74 - .L_73)
	.align		4
.L_73:
        /*0178*/ 	.word	index@($__internal_33_$__cuda_sm70_votesync_ballot)
        /*017c*/ 	.word	0x00000000


	//----- nvinfo : EIATTR_FRAME_SIZE
	.align		4
.L_74:
        /*0180*/ 	.byte	0x04, 0x11
        /*0182*/ 	.short	(.L_76 - .L_75)
	.align		4
.L_75:
        /*0184*/ 	.word	index@($__internal_32_$__cuda_sm70_shflsync_up_p)
        /*0188*/ 	.word	0x00000000


	//----- nvinfo : EIATTR_FRAME_SIZE
	.align		4
.L_76:
        /*018c*/ 	.byte	0x04, 0x11
        /*018e*/ 	.short	(.L_78 - .L_77)
	.align		4
.L_77:
        /*0190*/ 	.word	index@($__internal_31_$__cuda_sm70_shflsync_idx_p)
        /*0194*/ 	.word	0x00000000


	//----- nvinfo : EIATTR_FRAME_SIZE
	.align		4
.L_78:
        /*0198*/ 	.byte	0x04, 0x11
        /*019a*/ 	.short	(.L_80 - .L_79)
	.align		4
.L_79:
        /*019c*/ 	.word	index@($__internal_30_$__cuda_sm70_shflsync_bfly_p)
        /*01a0*/ 	.word	0x00000000


	//----- nvinfo : EIATTR_FRAME_SIZE
	.align		4
.L_80:
        /*01a4*/ 	.byte	0x04, 0x11
        /*01a6*/ 	.short	(.L_82 - .L_81)
	.align		4
.L_81:
        /*01a8*/ 	.word	index@(_ZN7cutlass13device_kernelIN5flash19enable_sm80_to_sm89INS1_16FlashAttnFwdSm80INS1_25CollectiveMainloopFwdSm80ILi4ELi1ELb0EN4cute5tupleIJNS5_1CILi128EEENS7_ILi48EEENS7_ILi96EEEEEELi96ENS_10bfloat16_tEfNS_4arch4Sm80ELb0ELb0ELb0ELb1ELb0ELb1ELb1ELb1EEENS1_21CollectiveEpilogueFwdINS6_IJS8_SA_S9_EEENS6_IJNS7_ILi1EEESI_SI_EEESC_SE_Li128ELb1ELb1ELb1ELb0EEENS1_36VarlenDynamicPersistentTileSchedulerILi128ELi48ELi128ELi128ELb1ELb1ELb0ELb0ELb1ELb1EEEEEEEEEvNT_6ParamsE)
        /*01ac*/ 	.word	0x00000088


	//----- nvinfo : EIATTR_REGCOUNT
	.align		4
.L_82:
        /*01b0*/ 	.byte	0x04, 0x2f
        /*01b2*/ 	.short	(.L_84 - .L_83)
	.align		4
.L_83:
        /*01b4*/ 	.word	index@(_ZN7cutlass13device_kernelIN5flash19enable_sm80_to_sm89INS1_16FlashAttnFwdSm80INS1_25CollectiveMainloopFwdSm80ILi4ELi1ELb0EN4cute5tupleIJNS5_1CILi128EEENS7_ILi48EEENS7_ILi96EEEEEELi96ENS_10bfloat16_tEfNS_4arch4Sm80ELb0ELb0ELb0ELb1ELb0ELb0ELb1ELb1EEENS1_21CollectiveEpilogueFwdINS6_IJS8_SA_S9_EEENS6_IJNS7_ILi1EEESI_SI_EEESC_SE_Li128ELb1ELb1ELb1ELb0EEENS1_36VarlenDynamicPersistentTileSchedulerILi128ELi48ELi128ELi128ELb1ELb1ELb0ELb0ELb1ELb1EEEEEEEEEvNT_6ParamsE)
        /*01b8*/ 	.word	0x000000ff


	//----- nvinfo : EIATTR_FRAME_SIZE
	.align		4
.L_84:
        /*01bc*/ 	.byte	0x04, 0x11
        /*01be*/ 	.short	(.L_86 - .L_85)
	.align		4
.L_85:
        /*01c0*/ 	.word	index@($__internal_29_$__cuda_sm70_votesync_ballot)
        /*01c4*/ 	.word	0x00000000


	//----- nvinfo : EIATTR_FRAME_SIZE
	.align		4
.L_86:
        /*01c8*/ 	.byte	0x04, 0x11
        /*01ca*/ 	.short	(.L_88 - .L_87)
	.align		4
.L_87:
        /*01cc*/ 	.word	index@($__internal_28_$__cuda_sm70_shflsync_up_p)
        /*01d0*/ 	.word	0x00000000


	//----- nvinfo : EIATTR_FRAME_SIZE
	.align		4
.L_88:
        /*01d4*/ 	.byte	0x04, 0x11
        /*01d6*/ 	.short	(.L_90 - .L_89)
	.align		4
.L_89:
        /*01d8*/ 	.word	index@($__internal_27_$__cuda_sm70_shflsync_idx_p)
        /*01dc*/ 	.word	0x00000000


	//----- nvinfo : EIATTR_FRAME_SIZE
	.align		4
.L_90:
        /*01e0*/ 	.byte	0x04, 0x11
        /*01e2*/ 	.short	(.L_92 - .L_91)
	.align		4
.L_91:
        /*01e4*/ 	.word	index@($__internal_26_$__cuda_sm70_shflsync_bfly_p)
        /*01e8*/ 	.word	0x00000000


	//----- nvinfo : EIATTR_FRAME_SIZE
	.align		4
.L_92:
        /*01ec*/ 	.byte	0x04, 0x11
        /*01ee*/ 	.short	(.L_94 - .L_93)
	.align		4
.L_93:
        /*01f0*/ 	.word	index@(_ZN7cutlass13device_kernelIN5flash19enable_sm80_to_sm89INS1_16FlashAttnFwdSm80INS1_25CollectiveMainloopFwdSm80ILi4ELi1ELb0EN4cute5tupleIJNS5_1CILi128EEENS7_ILi48EEENS7_ILi96EEEEEELi96ENS_10bfloat16_tEfNS_4arch4Sm80ELb0ELb0ELb0ELb1ELb0ELb0ELb1ELb1EEENS1_21CollectiveEpilogueFwdINS6_IJS8_SA_S9_EEENS6_IJNS7_ILi1EEESI_SI_EEESC_SE_Li128ELb1ELb1ELb1ELb0EEENS1_36VarlenDynamicPersistentTileSchedulerILi128ELi48ELi128ELi128ELb1ELb1ELb0ELb0ELb1ELb1EEEEEEEEEvNT_6ParamsE)
        /*01f4*/ 	.word	0x00000080


	//----- nvinfo : EIATTR_REGCOUNT
	.align		4
.L_94:
        /*01f8*/ 	.byte	0x04, 0x2f
        /*01fa*/ 	.short	(.L_96 - .L_95)
	.align		4
.L_95:
        /*01fc*/ 	.word	index@(_ZN7cutlass13device_kernelIN5flash19enable_sm80_to_sm89INS1_16FlashAttnFwdSm80INS1_25CollectiveMainloopFwdSm80ILi4ELi1ELb0EN4cute5tupleIJNS5_1CILi128EEENS7_ILi64EEENS7_ILi96EEEEEELi96ENS_10bfloat16_tEfNS_4arch4Sm80ELb0ELb0ELb0ELb0ELb0ELb0ELb1ELb1EEENS1_21CollectiveEpilogueFwdINS6_IJS8_SA_S9_EEENS6_IJNS7_ILi1EEESI_SI_EEESC_SE_Li128ELb0ELb1ELb1ELb0EEENS1_19SingleTileSchedulerILb0ELb1ELb1ELi128EEEEEEEEEvNT_6ParamsE)
        /*0200*/ 	.word	0x000000ff


	//----- nvinfo : EIATTR_FRAME_SIZE
	.align		4
.L_96:
        /*0204*/ 	.byte	0x04, 0x11
        /*0206*/ 	.short	(.L_98 - .L_97)
	.align		4
.L_97:
        /*0208*/ 	.word	index@(_ZN7cutlass13device_kernelIN5flash19enable_sm80_to_sm89INS1_16FlashAttnFwdSm80INS1_25CollectiveMainloopFwdSm80ILi4ELi1ELb0EN4cute5tupleIJNS5_1CILi128EEENS7_ILi64EEENS7_ILi96EEEEEELi96ENS_10bfloat16_tEfNS_4arch4Sm80ELb0ELb0ELb0ELb0ELb0ELb0ELb1ELb1EEENS1_21CollectiveEpilogueFwdINS6_IJS8_SA_S9_EEENS6_IJNS7_ILi1EEESI_SI_EEESC_SE_Li128ELb0ELb1ELb1ELb0EEENS1_19SingleTileSchedulerILb0ELb1ELb1ELi128EEEEEEEEEvNT_6ParamsE)
        /*020c*/ 	.word	0x00000038


	//----- nvinfo : EIATTR_REGCOUNT
	.align		4
.L_98:
        /*0210*/ 	.byte	0x04, 0x2f
        /*0212*/ 	.short	(.L_100 - .L_99)
	.align		4
.L_99:
        /*0214*/ 	.word	index@(_ZN7cutlass13device_kernelIN5flash19enable_sm80_to_sm89INS1_16FlashAttnFwdSm80INS1_25CollectiveMainloopFwdSm80ILi4ELi1ELb0EN4cute5tupleIJNS5_1CILi128EEENS7_ILi48EEENS7_ILi96EEEEEELi96ENS_10bfloat16_tEfNS_4arch4Sm80ELb1ELb0ELb1ELb1ELb0ELb1ELb1ELb1EEENS1_21CollectiveEpilogueFwdINS6_IJS8_SA_S9_EEENS6_IJNS7_ILi1EEESI_SI_EEESC_SE_Li128ELb1ELb1ELb1ELb0EEENS1_36VarlenDynamicPersistentTileSchedulerILi128ELi48ELi128ELi128ELb1ELb1ELb0ELb1ELb1ELb1EEEEEEEEEvNT_6ParamsE)
        /*0218*/ 	.word	0x000000ff


	//----- nvinfo : EIATTR_FRAME_SIZE
	.align		4
.L_100:
        /*021c*/ 	.byte	0x04, 0x11
        /*021e*/ 	.short	(.L_102 - .L_101)
	.align		4
.L_101:
        /*0220*/ 	.word	index@($__internal_25_$__cuda_sm70_votesync_ballot)
        /*0224*/ 	.word	0x00000000


	//----- nvinfo : EIATTR_FRAME_SIZE
	.align		4
.L_102:
        /*0228*/ 	.byte	0x04, 0x11
        /*022a*/ 	.short	(.L_104 - .L_103)
	.align		4
.L_103:
        /*022c*/ 	.word	index@($__internal_24_$__cuda_sm70_shflsync_up_p)
        /*0230*/ 	.word	0x00000000


	//----- nvinfo : EIATTR_FRAME_SIZE
	.align		4
.L_104:
        /*0234*/ 	.byte	0x04, 0x11
        /*0236*/ 	.short	(.L_106 - .L_105)
	.align		4
.L_105:
        /*0238*/ 	.word	index@($__internal_23_$__cuda_sm70_shflsync_idx_p)
        /*023c*/ 	.word	0x00000000


	//----- nvinfo : EIATTR_FRAME_SIZE
	.align		4
.L_106:
        /*0240*/ 	.byte	0x04, 0x11
        /*0242*/ 	.short	(.L_108 - .L_107)
	.align		4
.L_107:
        /*0244*/ 	.word	index@($__internal_22_$__cuda_sm70_shflsync_bfly_p)
        /*0248*/ 	.word	0x00000000


	//----- nvinfo : EIATTR_FRAME_SIZE
	.align		4
.L_108:
        /*024c*/ 	.byte	0x04, 0x11
        /*024e*/ 	.short	(.L_110 - .L_109)
	.align		4
.L_109:
        /*0250*/ 	.word	index@(_ZN7cutlass13device_kernelIN5flash19enable_sm80_to_sm89INS1_16FlashAttnFwdSm80INS1_25CollectiveMainloopFwdSm80ILi4ELi1ELb0EN4cute5tupleIJNS5_1CILi128EEENS7_ILi48EEENS7_ILi96EEEEEELi96ENS_10bfloat16_tEfNS_4arch4Sm80ELb1ELb0ELb1ELb1ELb0ELb1ELb1ELb1EEENS1_21CollectiveEpilogueFwdINS6_IJS8_SA_S9_EEENS6_IJNS7_ILi1EEESI_SI_EEESC_SE_Li128ELb1ELb1ELb1ELb0EEENS1_36VarlenDynamicPersistentTileSchedulerILi128ELi48ELi128ELi128ELb1ELb1ELb0ELb1ELb1ELb1EEEEEEEEEvNT_6ParamsE)
        /*0254*/ 	.word	0x000000c0


	//----- nvinfo : EIATTR_REGCOUNT
	.align		4
.L_110:
        /*0258*/ 	.byte	0x04, 0x2f
        /*025a*/ 	.short	(.L_112 - .L_111)
	.align		4
.L_111:
        /*025c*/ 	.word	index@(_ZN7cutlass13device_kernelIN5flash19enable_sm80_to_sm89INS1_16FlashAttnFwdSm80INS1_25CollectiveMainloopFwdSm80ILi4ELi1ELb0EN4cute5tupleIJNS5_1CILi128EEENS7_ILi48EEENS7_ILi96EEEEEELi96ENS_10bfloat16_tEfNS_4arch4Sm80ELb1ELb0ELb1ELb1ELb0ELb0ELb1ELb1EEENS1_21CollectiveEpilogueFwdINS6_IJS8_SA_S9_EEENS6_IJNS7_ILi1EEESI_SI_EEESC_SE_Li128ELb1ELb1ELb1ELb0EEENS1_36VarlenDynamicPersistentTileSchedulerILi128ELi48ELi128ELi128ELb1ELb1ELb0ELb1ELb1ELb1EEEEEEEEEvNT_6ParamsE)
        /*0260*/ 	.word	0x000000ff


	//----- nvinfo : EIATTR_FRAME_SIZE
	.align		4
.L_112:
        /*0264*/ 	.byte	0x04, 0x11
        /*0266*/ 	.short	(.L_114 - .L_113)
	.align		4
.L_113:
        /*0268*/ 	.word	index@($__internal_21_$__cuda_sm70_votesync_ballot)
        /*026c*/ 	.word	0x00000000


	//----- nvinfo : EIATTR_FRAME_SIZE
	.align		4
.L_114:
        /*0270*/ 	.byte	0x04, 0x11
        /*0272*/ 	.short	(.L_116 - .L_115)
	.align		4
.L_115:
        /*0274*/ 	.word	index@($__internal_20_$__cuda_sm70_shflsync_up_p)
        /*0278*/ 	.word	0x00000000


	//----- nvinfo : EIATTR_FRAME_SIZE
	.align		4
.L_116:
        /*027c*/ 	.byte	0x04, 0x11
        /*027e*/ 	.short	(.L_118 - .L_117)
	.align		4
.L_117:
        /*0280*/ 	.word	index@($__internal_19_$__cuda_sm70_shflsync_idx_p)
        /*0284*/ 	.word	0x00000000


	//----- nvinfo : EIATTR_FRAME_SIZE
	.align		4
.L_118:
        /*0288*/ 	.byte	0x04, 0x11
        /*028a*/ 	.short	(.L_120 - .L_119)
	.align		4
.L_119:
        /*028c*/ 	.word	index@($__internal_18_$__cuda_sm70_shflsync_bfly_p)
        /*0290*/ 	.word	0x00000000


	//----- nvinfo : EIATTR_FRAME_SIZE
	.align		4
.L_120:
        /*0294*/ 	.byte	0x04, 0x11
        /*0296*/ 	.short	(.L_122 - .L_121)
	.align		4
.L_121:
        /*0298*/ 	.word	index@(_ZN7cutlass13device_kernelIN5flash19enable_sm80_to_sm89INS1_16FlashAttnFwdSm80INS1_25CollectiveMainloopFwdSm80ILi4ELi1ELb0EN4cute5tupleIJNS5_1CILi128EEENS7_ILi48EEENS7_ILi96EEEEEELi96ENS_10bfloat16_tEfNS_4arch4Sm80ELb1ELb0ELb1ELb1ELb0ELb0ELb1ELb1EEENS1_21CollectiveEpilogueFwdINS6_IJS8_SA_S9_EEENS6_IJNS7_ILi1EEESI_SI_EEESC_SE_Li128ELb1ELb1ELb1ELb0EEENS1_36VarlenDynamicPersistentTileSchedulerILi128ELi48ELi128ELi128ELb1ELb1ELb0ELb1ELb1ELb1EEEEEEEEEvNT_6ParamsE)
        /*029c*/ 	.word	0x000000c8


	//----- nvinfo : EIATTR_REGCOUNT
	.align		4
.L_122:
        /*02a0*/ 	.byte	0x04, 0x2f
        /*02a2*/ 	.short	(.L_124 - .L_123)
	.align		4
.L_123:
        /*02a4*/ 	.word	index@(_ZN7cutlass13device_kernelIN5flash19enable_sm80_to_sm89INS1_16FlashAttnFwdSm80INS1_25CollectiveMainloopFwdSm80ILi4ELi1ELb0EN4cute5tupleIJNS5_1CILi128EEENS7_ILi64EEENS7_ILi96EEEEEELi96ENS_10bfloat16_tEfNS_4arch4Sm80ELb1ELb0ELb1ELb0ELb0ELb0ELb1ELb1EEENS1_21CollectiveEpilogueFwdINS6_IJS8_SA_S9_EEENS6_IJNS7_ILi1EEESI_SI_EEESC_SE_Li128ELb0ELb1ELb1ELb0EEENS1_30DynamicPersistentTileSchedulerILi128ELi128ELb1ELb1ELb0EEEEEEEEEvNT_6ParamsE)
        /*02a8*/ 	.word	0x000000ff


	//----- nvinfo : EIATTR_FRAME_SIZE
	.align		4
.L_124:
        /*02ac*/ 	.byte	0x04, 0x11
        /*02ae*/ 	.short	(.L_126 - .L_125)
	.align		4
.L_125:
        /*02b0*/ 	.word	index@($__internal_17_$__cuda_sm70_shflsync_idx_p)
        /*02b4*/ 	.word	0x00000000


	//----- nvinfo : EIATTR_FRAME_SIZE
	.align		4
.L_126:
        /*02b8*/ 	.byte	0x04, 0x11
        /*02ba*/ 	.short	(.L_128 - .L_127)
	.align		4
.L_127:
        /*02bc*/ 	.word	index@($__internal_16_$__cuda_sm70_shflsync_bfly_p)
        /*02c0*/ 	.word	0x00000000


	//----- nvinfo : EIATTR_FRAME_SIZE
	.align		4
.L_128:
        /*02c4*/ 	.byte	0x04, 0x11
        /*02c6*/ 	.short	(.L_130 - .L_129)
	.align		4
.L_129:
        /*02c8*/ 	.word	index@(_ZN7cutlass13device_kernelIN5flash19enable_sm80_to_sm89INS1_16FlashAttnFwdSm80INS1_25CollectiveMainloopFwdSm80ILi4ELi1ELb0EN4cute5tupleIJNS5_1CILi128EEENS7_ILi64EEENS7_ILi96EEEEEELi96ENS_10bfloat16_tEfNS_4arch4Sm80ELb1ELb0ELb1ELb0ELb0ELb0ELb1ELb1EEENS1_21CollectiveEpilogueFwdINS6_IJS8_SA_S9_EEENS6_IJNS7_ILi1EEESI_SI_EEESC_SE_Li128ELb0ELb1ELb1ELb0EEENS1_30DynamicPersistentTileSchedulerILi128ELi128ELb1ELb1ELb0EEEEEEEEEvNT_6ParamsE)
        /*02cc*/ 	.word	0x00000078


	//----- nvinfo : EIATTR_REGCOUNT
	.align		4
.L_130:
        /*02d0*/ 	.byte	0x04, 0x2f
        /*02d2*/ 	.short	(.L_132 - .L_131)
	.align		4
.L_131:
        /*02d4*/ 	.word	index@(_ZN7cutlass13device_kernelIN5flash19enable_sm80_to_sm89INS1_16FlashAttnFwdSm80INS1_25CollectiveMainloopFwdSm80ILi4ELi1ELb0EN4cute5tupleIJNS5_1CILi128EEENS7_ILi48EEENS7_ILi96EEEEEELi96ENS_10bfloat16_tEfNS_4arch4Sm80ELb0ELb1ELb1ELb1ELb0ELb1ELb1ELb1EEENS1_21CollectiveEpilogueFwdINS6_IJS8_SA_S9_EEENS6_IJNS7_ILi1EEESI_SI_EEESC_SE_Li128ELb1ELb1ELb1ELb0EEENS1_36VarlenDynamicPersistentTileSchedulerILi128ELi48ELi128ELi128ELb1ELb1ELb0ELb1ELb0ELb1EEEEEEEEEvNT_6ParamsE)
        /*02d8*/ 	.word	0x000000ff


	//----- nvinfo : EIATTR_FRAME_SIZE
	.align		4
.L_132:
        /*02dc*/ 	.byte	0x04, 0x11
        /*02de*/ 	.short	(.L_134 - .L_133)
	.align		4
.L_133:
        /*02e0*/ 	.word	index@($__internal_15_$__cuda_sm70_votesync_ballot)
        /*02e4*/ 	.word	0x00000000


	//----- nvinfo : EIATTR_FRAME_SIZE
	.align		4
.L_134:
        /*02e8*/ 	.byte	0x04, 0x11
        /*02ea*/ 	.short	(.L_136 - .L_135)
	.align		4
.L_135:
        /*02ec*/ 	.word	index@($__internal_14_$__cuda_sm70_shflsync_up_p)
        /*02f0*/ 	.word	0x00000000


	//----- nvinfo : EIATTR_FRAME_SIZE
	.align		4
.L_136:
        /*02f4*/ 	.byte	0x04, 0x11
        /*02f6*/ 	.short	(.L_138 - .L_137)
	.align		4
.L_137:
        /*02f8*/ 	.word	index@($__internal_13_$__cuda_sm70_shflsync_idx_p)
        /*02fc*/ 	.word	0x00000000


	//----- nvinfo : EIATTR_FRAME_SIZE
	.align		4
.L_138:
        /*0300*/ 	.byte	0x04, 0x11
        /*0302*/ 	.short	(.L_140 - .L_139)
	.align		4
.L_139:
        /*0304*/ 	.word	index@($__internal_12_$__cuda_sm70_shflsync_bfly_p)
        /*0308*/ 	.word	0x00000000


	//----- nvinfo : EIATTR_FRAME_SIZE
	.align		4
.L_140:
        /*030c*/ 	.byte	0x04, 0x11
        /*030e*/ 	.short	(.L_142 - .L_141)
	.align		4
.L_141:
        /*0310*/ 	.word	index@(_ZN7cutlass13device_kernelIN5flash19enable_sm80_to_sm89INS1_16FlashAttnFwdSm80INS1_25CollectiveMainloopFwdSm80ILi4ELi1ELb0EN4cute5tupleIJNS5_1CILi128EEENS7_ILi48EEENS7_ILi96EEEEEELi96ENS_10bfloat16_tEfNS_4arch4Sm80ELb0ELb1ELb1ELb1ELb0ELb1ELb1ELb1EEENS1_21CollectiveEpilogueFwdINS6_IJS8_SA_S9_EEENS6_IJNS7_ILi1EEESI_SI_EEESC_SE_Li128ELb1ELb1ELb1ELb0EEENS1_36VarlenDynamicPersistentTileSchedulerILi128ELi48ELi128ELi128ELb1ELb1ELb0ELb1ELb0ELb1EEEEEEEEEvNT_6ParamsE)
        /*0314*/ 	.word	0x000000b0


	//----- nvinfo : EIATTR_REGCOUNT
	.align		4
.L_142:
        /*0318*/ 	.byte	0x04, 0x2f
        /*031a*/ 	.short	(.L_144 - .L_143)
	.align		4
.L_143:
        /*031c*/ 	.word	index@(_ZN7cutlass13device_kernelIN5flash19enable_sm80_to_sm89INS1_16FlashAttnFwdSm80INS1_25CollectiveMainloopFwdSm80ILi4ELi1ELb0EN4cute5tupleIJNS5_1CILi128EEENS7_ILi48EEENS7_ILi96EEEEEELi96ENS_10bfloat16_tEfNS_4arch4Sm80ELb0ELb1ELb1ELb1ELb0ELb0ELb1ELb1EEENS1_21CollectiveEpilogueFwdINS6_IJS8_SA_S9_EEENS6_IJNS7_ILi1EEESI_SI_EEESC_SE_Li128ELb1ELb1ELb1ELb0EEENS1_36VarlenDynamicPersistentTileSchedulerILi128ELi48ELi128ELi128ELb1ELb1ELb0ELb1ELb0ELb1EEEEEEEEEvNT_6ParamsE)
        /*0320*/ 	.word	0x000000ff


	//----- nvinfo : EIATTR_FRAME_SIZE
	.align		4
.L_144:
        /*0324*/ 	.byte	0x04, 0x11
        /*0326*/ 	.short	(.L_146 - .L_145)
	.align		4
.L_145:
        /*0328*/ 	.word	index@($__internal_11_$__cuda_sm70_votesync_ballot)
        /*032c*/ 	.word	0x00000000


	//----- nvinfo : EIATTR_FRAME_SIZE
	.align		4
.L_146:
        /*0330*/ 	.byte	0x04, 0x11
        /*0332*/ 	.short	(.L_148 - .L_147)
	.align		4
.L_147:
        /*0334*/ 	.word	index@($__internal_10_$__cuda_sm70_shflsync_up_p)
        /*0338*/ 	.word	0x00000000


	//----- nvinfo : EIATTR_FRAME_SIZE
	.align		4
.L_148:
        /*033c*/ 	.byte	0x04, 0x11
        /*033e*/ 	.short	(.L_150 - .L_149)
	.align		4
.L_149:
        /*0340*/ 	.word	index@($__internal_9_$__cuda_sm70_shflsync_idx_p)
        /*0344*/ 	.word	0x00000000


	//----- nvinfo : EIATTR_FRAME_SIZE
	.align		4
.L_150:
        /*0348*/ 	.byte	0x04, 0x11
        /*034a*/ 	.short	(.L_152 - .L_151)
	.align		4
.L_151:
        /*034c*/ 	.word	index@($__internal_8_$__cuda_sm70_shflsync_bfly_p)
        /*0350*/ 	.word	0x00000000


	//----- nvinfo : EIATTR_FRAME_SIZE
	.align		4
.L_152:
        /*0354*/ 	.byte	0x04, 0x11
        /*0356*/ 	.short	(.L_154 - .L_153)
	.align		4
.L_153:
        /*0358*/ 	.word	index@(_ZN7cutlass13device_kernelIN5flash19enable_sm80_to_sm89INS1_16FlashAttnFwdSm80INS1_25CollectiveMainloopFwdSm80ILi4ELi1ELb0EN4cute5tupleIJNS5_1CILi128EEENS7_ILi48EEENS7_ILi96EEEEEELi96ENS_10bfloat16_tEfNS_4arch4Sm80ELb0ELb1ELb1ELb1ELb0ELb0ELb1ELb1EEENS1_21CollectiveEpilogueFwdINS6_IJS8_SA_S9_EEENS6_IJNS7_ILi1EEESI_SI_EEESC_SE_Li128ELb1ELb1ELb1ELb0EEENS1_36VarlenDynamicPersistentTileSchedulerILi128ELi48ELi128ELi128ELb1ELb1ELb0ELb1ELb0ELb1EEEEEEEEEvNT_6ParamsE)
        /*035c*/ 	.word	0x00000068


	//----- nvinfo : EIATTR_REGCOUNT
	.align		4
.L_154:
        /*0360*/ 	.byte	0x04, 0x2f
        /*0362*/ 	.short	(.L_156 - .L_155)
	.align		4
.L_155:
        /*0364*/ 	.word	index@(_ZN7cutlass13device_kernelIN5flash19enable_sm80_to_sm89INS1_16FlashAttnFwdSm80INS1_25CollectiveMainloopFwdSm80ILi4ELi1ELb0EN4cute5tupleIJNS5_1CILi128EEENS7_ILi48EEENS7_ILi96EEEEEELi96ENS_10bfloat16_tEfNS_4arch4Sm80ELb0ELb1ELb1ELb0ELb0ELb0ELb1ELb1EEENS1_21CollectiveEpilogueFwdINS6_IJS8_SA_S9_EEENS6_IJNS7_ILi1EEESI_SI_EEESC_SE_Li128ELb0ELb1ELb1ELb0EEENS1_19SingleTileSchedulerILb0ELb1ELb1ELi128EEEEEEEEEvNT_6ParamsE)
        /*0368*/ 	.word	0x000000ff


	//----- nvinfo : EIATTR_FRAME_SIZE
	.align		4
.L_156:
        /*036c*/ 	.byte	0x04, 0x11
        /*036e*/ 	.short	(.L_158 - .L_157)
	.align		4
.L_157:
        /*0370*/ 	.word	index@(_ZN7cutlass13device_kernelIN5flash19enable_sm80_to_sm89INS1_16FlashAttnFwdSm80INS1_25CollectiveMainloopFwdSm80ILi4ELi1ELb0EN4cute5tupleIJNS5_1CILi128EEENS7_ILi48EEENS7_ILi96EEEEEELi96ENS_10bfloat16_tEfNS_4arch4Sm80ELb0ELb1ELb1ELb0ELb0ELb0ELb1ELb1EEENS1_21CollectiveEpilogueFwdINS6_IJS8_SA_S9_EEENS6_IJNS7_ILi1EEESI_SI_EEESC_SE_Li128ELb0ELb1ELb1ELb0EEENS1_19SingleTileSchedulerILb0ELb1ELb1ELi128EEEEEEEEEvNT_6ParamsE)
        /*0374*/ 	.word	0x00000000


	//----- nvinfo : EIATTR_REGCOUNT
	.align		4
.L_158:
        /*0378*/ 	.byte	0x04, 0x2f
        /*037a*/ 	.short	(.L_160 - .L_159)
	.align		4
.L_159:
        /*037c*/ 	.word	index@(_ZN7cutlass13device_kernelIN5flash19enable_sm80_to_sm89INS1_16FlashAttnFwdSm80INS1_25CollectiveMainloopFwdSm80ILi4ELi1ELb0EN4cute5tupleIJNS5_1CILi128EEENS7_ILi48EEENS7_ILi96EEEEEELi96ENS_10bfloat16_tEfNS_4arch4Sm80ELb0ELb0ELb1ELb1ELb0ELb1ELb1ELb1EEENS1_21CollectiveEpilogueFwdINS6_IJS8_SA_S9_EEENS6_IJNS7_ILi1EEESI_SI_EEESC_SE_Li128ELb1ELb1ELb1ELb0EEENS1_36VarlenDynamicPersistentTileSchedulerILi128ELi48ELi128ELi128ELb1ELb1ELb0ELb0ELb1ELb1EEEEEEEEEvNT_6ParamsE)
        /*0380*/ 	.word	0x000000ff


	//----- nvinfo : EIATTR_FRAME_SIZE
	.align		4
.L_160:
        /*0384*/ 	.byte	0x04, 0x11
        /*0386*/ 	.short	(.L_162 - .L_161)
	.align		4
.L_161:
        /*0388*/ 	.word	index@($__internal_7_$__cuda_sm70_votesync_ballot)
        /*038c*/ 	.word	0x00000000


	//----- nvinfo : EIATTR_FRAME_SIZE
	.align		4
.L_162:
        /*0390*/ 	.byte	0x04, 0x11
        /*0392*/ 	.short	(.L_164 - .L_163)
	.align		4
.L_163:
        /*0394*/ 	.word	index@($__internal_6_$__cuda_sm70_shflsync_up_p)
        /*0398*/ 	.word	0x00000000


	//----- nvinfo : EIATTR_FRAME_SIZE
	.align		4
.L_164:
        /*039c*/ 	.byte	0x04, 0x11
        /*039e*/ 	.short	(.L_166 - .L_165)
	.align		4
.L_165:
        /*03a0*/ 	.word	index@($__internal_5_$__cuda_sm70_shflsync_idx_p)
        /*03a4*/ 	.word	0x00000000


	//----- nvinfo : EIATTR_FRAME_SIZE
	.align		4
.L_166:
        /*03a8*/ 	.byte	0x04, 0x11
        /*03aa*/ 	.short	(.L_168 - .L_167)
	.align		4
.L_167:
        /*03ac*/ 	.word	index@($__internal_4_$__cuda_sm70_shflsync_bfly_p)
        /*03b0*/ 	.word	0x00000000


	//----- nvinfo : EIATTR_FRAME_SIZE
	.align		4
.L_168:
        /*03b4*/ 	.byte	0x04, 0x11
        /*03b6*/ 	.short	(.L_170 - .L_169)
	.align		4
.L_169:
        /*03b8*/ 	.word	index@(_ZN7cutlass13device_kernelIN5flash19enable_sm80_to_sm89INS1_16FlashAttnFwdSm80INS1_25CollectiveMainloopFwdSm80ILi4ELi1ELb0EN4cute5tupleIJNS5_1CILi128EEENS7_ILi48EEENS7_ILi96EEEEEELi96ENS_10bfloat16_tEfNS_4arch4Sm80ELb0ELb0ELb1ELb1ELb0ELb1ELb1ELb1EEENS1_21CollectiveEpilogueFwdINS6_IJS8_SA_S9_EEENS6_IJNS7_ILi1EEESI_SI_EEESC_SE_Li128ELb1ELb1ELb1ELb0EEENS1_36VarlenDynamicPersistentTileSchedulerILi128ELi48ELi128ELi128ELb1ELb1ELb0ELb0ELb1ELb1EEEEEEEEEvNT_6ParamsE)
        /*03bc*/ 	.word	0x000000a0


	//----- nvinfo : EIATTR_REGCOUNT
	.align		4
.L_170:
        /*03c0*/ 	.byte	0x04, 0x2f
        /*03c2*/ 	.short	(.L_172 - .L_171)
	.align		4
.L_171:
        /*03c4*/ 	.word	index@(_ZN7cutlass13device_kernelIN5flash19enable_sm80_to_sm89INS1_16FlashAttnFwdSm80INS1_25CollectiveMainloopFwdSm80ILi4ELi1ELb0EN4cute5tupleIJNS5_1CILi128EEENS7_ILi48EEENS7_ILi96EEEEEELi96ENS_10bfloat16_tEfNS_4arch4Sm80ELb0ELb0ELb1ELb1ELb0ELb0ELb1ELb1EEENS1_21CollectiveEpilogueFwdINS6_IJS8_SA_S9_EEENS6_IJNS7_ILi1EEESI_SI_EEESC_SE_Li128ELb1ELb1ELb1ELb0EEENS1_36VarlenDynamicPersistentTileSchedulerILi128ELi48ELi128ELi128ELb1ELb1ELb0ELb0ELb1ELb1EEEEEEEEEvNT_6ParamsE)
        /*03c8*/ 	.word	0x000000ff


	//----- nvinfo : EIATTR_FRAME_SIZE
	.align		4
.L_172:
        /*03cc*/ 	.byte	0x04, 0x11
        /*03ce*/ 	.short	(.L_174 - .L_173)
	.align		4
.L_173:
        /*03d0*/ 	.word	index@($__internal_3_$__cuda_sm70_votesync_ballot)
        /*03d4*/ 	.word	0x00000000


	//----- nvinfo : EIATTR_FRAME_SIZE
	.align		4
.L_174:
        /*03d8*/ 	.byte	0x04, 0x11
        /*03da*/ 	.short	(.L_176 - .L_175)
	.align		4
.L_175:
        /*03dc*/ 	.word	index@($__internal_2_$__cuda_sm70_shflsync_up_p)
        /*03e0*/ 	.word	0x00000000


	//----- nvinfo : EIATTR_FRAME_SIZE
	.align		4
.L_176:
        /*03e4*/ 	.byte	0x04, 0x11
        /*03e6*/ 	.short	(.L_178 - .L_177)
	.align		4
.L_177:
        /*03e8*/ 	.word	index@($__internal_1_$__cuda_sm70_shflsync_idx_p)
        /*03ec*/ 	.word	0x00000000


	//----- nvinfo : EIATTR_FRAME_SIZE
	.align		4
.L_178:
        /*03f0*/ 	.byte	0x04, 0x11
        /*03f2*/ 	.short	(.L_180 - .L_179)
	.align		4
.L_179:
        /*03f4*/ 	.word	index@($__internal_0_$__cuda_sm70_shflsync_bfly_p)
        /*03f8*/ 	.word	0x00000000


	//----- nvinfo : EIATTR_FRAME_SIZE
	.align		4
.L_180:
        /*03fc*/ 	.byte	0x04, 0x11
        /*03fe*/ 	.short	(.L_182 - .L_181)
	.align		4
.L_181:
        /*0400*/ 	.word	index@(_ZN7cutlass13device_kernelIN5flash19enable_sm80_to_sm89INS1_16FlashAttnFwdSm80INS1_25CollectiveMainloopFwdSm80ILi4ELi1ELb0EN4cute5tupleIJNS5_1CILi128EEENS7_ILi48EEENS7_ILi96EEEEEELi96ENS_10bfloat16_tEfNS_4arch4Sm80ELb0ELb0ELb1ELb1ELb0ELb0ELb1ELb1EEENS1_21CollectiveEpilogueFwdINS6_IJS8_SA_S9_EEENS6_IJNS7_ILi1EEESI_SI_EEESC_SE_Li128ELb1ELb1ELb1ELb0EEENS1_36VarlenDynamicPersistentTileSchedulerILi128ELi48ELi128ELi128ELb1ELb1ELb0ELb0ELb1ELb1EEEEEEEEEvNT_6ParamsE)
        /*0404*/ 	.word	0x000000b8


	//----- nvinfo : EIATTR_REGCOUNT
	.align		4
.L_182:
        /*0408*/ 	.byte	0x04, 0x2f
        /*040a*/ 	.short	(.L_184 - .L_183)
	.align		4
.L_183:
        /*040c*/ 	.word	index@(_ZN7cutlass13device_kernelIN5flash19enable_sm80_to_sm89INS1_16FlashAttnFwdSm80INS1_25CollectiveMainloopFwdSm80ILi4ELi1ELb0EN4cute5tupleIJNS5_1CILi128EEENS7_ILi64EEENS7_ILi96EEEEEELi96ENS_10bfloat16_tEfNS_4arch4Sm80ELb0ELb0ELb1ELb0ELb0ELb0ELb1ELb1EEENS1_21CollectiveEpilogueFwdINS6_IJS8_SA_S9_EEENS6_IJNS7_ILi1EEESI_SI_EEESC_SE_Li128ELb0ELb1ELb1ELb0EEENS1_19SingleTileSchedulerILb0ELb1ELb1ELi128EEEEEEEEEvNT_6ParamsE)
        /*0410*/ 	.word	0x000000ff


	//----- nvinfo : EIATTR_FRAME_SIZE
	.align		4
.L_184:
        /*0414*/ 	.byte	0x04, 0x11
        /*0416*/ 	.short	(.L_186 - .L_185)
	.align		4
.L_185:
        /*0418*/ 	.word	index@(_ZN7cutlass13device_kernelIN5flash19enable_sm80_to_sm89INS1_16FlashAttnFwdSm80INS1_25CollectiveMainloopFwdSm80ILi4ELi1ELb0EN4cute5tupleIJNS5_1CILi128EEENS7_ILi64EEENS7_ILi96EEEEEELi96ENS_10bfloat16_tEfNS_4arch4Sm80ELb0ELb0ELb1ELb0ELb0ELb0ELb1ELb1EEENS1_21CollectiveEpilogueFwdINS6_IJS8_SA_S9_EEENS6_IJNS7_ILi1EEESI_SI_EEESC_SE_Li128ELb0ELb1ELb1ELb0EEENS1_19SingleTileSchedulerILb0ELb1ELb1ELi128EEEEEEEEEvNT_6ParamsE)
        /*041c*/ 	.word	0x00000060


	//----- nvinfo : EIATTR_MIN_STACK_SIZE
	.align		4
.L_186:
        /*0420*/ 	.byte	0x04, 0x12
        /*0422*/ 	.short	(.L_188 - .L_187)
	.align		4
.L_187:
        /*0424*/ 	.word	index@(_ZN7cutlass13device_kernelIN5flash19enable_sm80_to_sm89INS1_16FlashAttnFwdSm80INS1_25CollectiveMainloopFwdSm80ILi4ELi1ELb0EN4cute5tupleIJNS5_1CILi128EEENS7_ILi64EEENS7_ILi96EEEEEELi96ENS_10bfloat16_tEfNS_4arch4Sm80ELb0ELb0ELb1ELb0ELb0ELb0ELb1ELb1EEENS1_21CollectiveEpilogueFwdINS6_IJS8_SA_S9_EEENS6_IJNS7_ILi1EEESI_SI_EEESC_SE_Li128ELb0ELb1ELb1ELb0EEENS1_19SingleTileSchedulerILb0ELb1ELb1ELi128EEEEEEEEEvNT_6ParamsE)
        /*0428*/ 	.word	0x00000060


	//----- nvinfo : EIATTR_MIN_STACK_SIZE
	.align		4
.L_188:
        /*042c*/ 	.byte	0x04, 0x12
        /*042e*/ 	.short	(.L_190 - .L_189)
	.align		4
.L_189:
        /*0430*/ 	.word	index@(_ZN7cutlass13device_kernelIN5flash19enable_sm80_to_sm89INS1_16FlashAttnFwdSm80INS1_25CollectiveMainloopFwdSm80ILi4ELi1ELb0EN4cute5tupleIJNS5_1CILi128EEENS7_ILi48EEENS7_ILi96EEEEEELi96ENS_10bfloat16_tEfNS_4arch4Sm80ELb0ELb0ELb1ELb1ELb0ELb0ELb1ELb1EEENS1_21CollectiveEpilogueFwdINS6_IJS8_SA_S9_EEENS6_IJNS7_ILi1EEESI_SI_EEESC_SE_Li128ELb1ELb1ELb1ELb0EEENS1_36VarlenDynamicPersistentTileSchedulerILi128ELi48ELi128ELi128ELb1ELb1ELb0ELb0ELb1ELb1EEEEEEEEEvNT_6ParamsE)
        /*0434*/ 	.word	0x000000b8


	//----- nvinfo : EIATTR_MIN_STACK_SIZE
	.align		4
.L_190:
        /*0438*/ 	.byte	0x04, 0x12
        /*043a*/ 	.short	(.L_192 - .L_191)
	.align		4
.L_191:
        /*043c*/ 	.word	index@(_ZN7cutlass13device_kernelIN5flash19enable_sm80_to_sm89INS1_16FlashAttnFwdSm80INS1_25CollectiveMainloopFwdSm80ILi4ELi1ELb0EN4cute5tupleIJNS5_1CILi128EEENS7_ILi48EEENS7_ILi96EEEEEELi96ENS_10bfloat16_tEfNS_4arch4Sm80ELb0ELb0ELb1ELb1ELb0ELb1ELb1ELb1EEENS1_21CollectiveEpilogueFwdINS6_IJS8_SA_S9_EEENS6_IJNS7_ILi1EEESI_SI_EEESC_SE_Li128ELb1ELb1ELb1ELb0EEENS1_36VarlenDynamicPersistentTileSchedulerILi128ELi48ELi128ELi128ELb1ELb1ELb0ELb0ELb1ELb1EEEEEEEEEvNT_6ParamsE)
        /*0440*/ 	.word	0x000000a0


	//----- nvinfo : EIATTR_MIN_STACK_SIZE
	.align		4
.L_192:
        /*0444*/ 	.byte	0x04, 0x12
        /*0446*/ 	.short	(.L_194 - .L_193)
	.align		4
.L_193:
        /*0448*/ 	.word	index@(_ZN7cutlass13device_kernelIN5flash19enable_sm80_to_sm89INS1_16FlashAttnFwdSm80INS1_25CollectiveMainloopFwdSm80ILi4ELi1ELb0EN4cute5tupleIJNS5_1CILi128EEENS7_ILi48EEENS7_ILi96EEEEEELi96ENS_10bfloat16_tEfNS_4arch4Sm80ELb0ELb1ELb1ELb0ELb0ELb0ELb1ELb1EEENS1_21CollectiveEpilogueFwdINS6_IJS8_SA_S9_EEENS6_IJNS7_ILi1EEESI_SI_EEESC_SE_Li128ELb0ELb1ELb1ELb0EEENS1_19SingleTileSchedulerILb0ELb1ELb1ELi128EEEEEEEEEvNT_6ParamsE)
        /*044c*/ 	.word	0x00000000


	//----- nvinfo : EIATTR_MIN_STACK_SIZE
	.align		4
.L_194:
        /*0450*/ 	.byte	0x04, 0x12
        /*0452*/ 	.short	(.L_196 - .L_195)
	.align		4
.L_195:
        /*0454*/ 	.word	index@(_ZN7cutlass13device_kernelIN5flash19enable_sm80_to_sm89INS1_16FlashAttnFwdSm80INS1_25CollectiveMainloopFwdSm80ILi4ELi1ELb0EN4cute5tupleIJNS5_1CILi128EEENS7_ILi48EEENS7_ILi96EEEEEELi96ENS_10bfloat16_tEfNS_4arch4Sm80ELb0ELb1ELb1ELb1ELb0ELb0ELb1ELb1EEENS1_21CollectiveEpilogueFwdINS6_IJS8_SA_S9_EEENS6_IJNS7_ILi1EEESI_SI_EEESC_SE_Li128ELb1ELb1ELb1ELb0EEENS1_36VarlenDynamicPersistentTileSchedulerILi128ELi48ELi128ELi128ELb1ELb1ELb0ELb1ELb0ELb1EEEEEEEEEvNT_6ParamsE)
        /*0458*/ 	.word	0x00000068


	//----- nvinfo : EIATTR_MIN_STACK_SIZE
	.align		4
.L_196:
        /*045c*/ 	.byte	0x04, 0x12
        /*045e*/ 	.short	(.L_198 - .L_197)
	.align		4
.L_197:
        /*0460*/ 	.word	index@(_ZN7cutlass13device_kernelIN5flash19enable_sm80_to_sm89INS1_16FlashAttnFwdSm80INS1_25CollectiveMainloopFwdSm80ILi4ELi1ELb0EN4cute5tupleIJNS5_1CILi128EEENS7_ILi48EEENS7_ILi96EEEEEELi96ENS_10bfloat16_tEfNS_4arch4Sm80ELb0ELb1ELb1ELb1ELb0ELb1ELb1ELb1EEENS1_21CollectiveEpilogueFwdINS6_IJS8_SA_S9_EEENS6_IJNS7_ILi1EEESI_SI_EEESC_SE_Li128ELb1ELb1ELb1ELb0EEENS1_36VarlenDynamicPersistentTileSchedulerILi128ELi48ELi128ELi128ELb1ELb1ELb0ELb1ELb0ELb1EEEEEEEEEvNT_6ParamsE)
        /*0464*/ 	.word	0x000000b0


	//----- nvinfo : EIATTR_MIN_STACK_SIZE
	.align		4
.L_198:
        /*0468*/ 	.byte	0x04, 0x12
        /*046a*/ 	.short	(.L_200 - .L_199)
	.align		4
.L_199:
        /*046c*/ 	.word	index@(_ZN7cutlass13device_kernelIN5flash19enable_sm80_to_sm89INS1_16FlashAttnFwdSm80INS1_25CollectiveMainloopFwdSm80ILi4ELi1ELb0EN4cute5tupleIJNS5_1CILi128EEENS7_ILi64EEENS7_ILi96EEEEEELi96ENS_10bfloat16_tEfNS_4arch4Sm80ELb1ELb0ELb1ELb0ELb0ELb0ELb1ELb1EEENS1_21CollectiveEpilogueFwdINS6_IJS8_SA_S9_EEENS6_IJNS7_ILi1EEESI_SI_EEESC_SE_Li128ELb0ELb1ELb1ELb0EEENS1_30DynamicPersistentTileSchedulerILi128ELi128ELb1ELb1ELb0EEEEEEEEEvNT_6ParamsE)
        /*0470*/ 	.word	0x00000078


	//----- nvinfo : EIATTR_MIN_STACK_SIZE
	.align		4
.L_200:
        /*0474*/ 	.byte	0x04, 0x12
        /*0476*/ 	.short	(.L_202 - .L_201)
	.align		4
.L_201:
        /*0478*/ 	.word	index@(_ZN7cutlass13device_kernelIN5flash19enable_sm80_to_sm89INS1_16FlashAttnFwdSm80INS1_25CollectiveMainloopFwdSm80ILi4ELi1ELb0EN4cute5tupleIJNS5_1CILi128EEENS7_ILi48EEENS7_ILi96EEEEEELi96ENS_10bfloat16_tEfNS_4arch4Sm80ELb1ELb0ELb1ELb1ELb0ELb0ELb1ELb1EEENS1_21CollectiveEpilogueFwdINS6_IJS8_SA_S9_EEENS6_IJNS7_ILi1EEESI_SI_EEESC_SE_Li128ELb1ELb1ELb1ELb0EEENS1_36VarlenDynamicPersistentTileSchedulerILi128ELi48ELi128ELi128ELb1ELb1ELb0ELb1ELb1ELb1EEEEEEEEEvNT_6ParamsE)
        /*047c*/ 	.word	0x000000c8


	//----- nvinfo : EIATTR_MIN_STACK_SIZE
	.align		4
.L_202:
        /*0480*/ 	.byte	0x04, 0x12
        /*0482*/ 	.short	(.L_204 - .L_203)
	.align		4
.L_203:
        /*0484*/ 	.word	index@(_ZN7cutlass13device_kernelIN5flash19enable_sm80_to_sm89INS1_16FlashAttnFwdSm80INS1_25CollectiveMainloopFwdSm80ILi4ELi1ELb0EN4cute5tupleIJNS5_1CILi128EEENS7_ILi48EEENS7_ILi96EEEEEELi96ENS_10bfloat16_tEfNS_4arch4Sm80ELb1ELb0ELb1ELb1ELb0ELb1ELb1ELb1EEENS1_21CollectiveEpilogueFwdINS6_IJS8_SA_S9_EEENS6_IJNS7_ILi1EEESI_SI_EEESC_SE_Li128ELb1ELb1ELb1ELb0EEENS1_36VarlenDynamicPersistentTileSchedulerILi128ELi48ELi128ELi128ELb1ELb1ELb0ELb1ELb1ELb1EEEEEEEEEvNT_6ParamsE)
        /*0488*/ 	.word	0x000000c0


	//----- nvinfo : EIATTR_MIN_STACK_SIZE
	.align		4
.L_204:
        /*048c*/ 	.byte	0x04, 0x12
        /*048e*/ 	.short	(.L_206 - .L_205)
	.align		4
.L_205:
        /*0490*/ 	.word	index@(_ZN7cutlass13device_kernelIN5flash19enable_sm80_to_sm89INS1_16FlashAttnFwdSm80INS1_25CollectiveMainloopFwdSm80ILi4ELi1ELb0EN4cute5tupleIJNS5_1CILi128EEENS7_ILi64EEENS7_ILi96EEEEEELi96ENS_10bfloat16_tEfNS_4arch4Sm80ELb0ELb0ELb0ELb0ELb0ELb0ELb1ELb1EEENS1_21CollectiveEpilogueFwdINS6_IJS8_SA_S9_EEENS6_IJNS7_ILi1EEESI_SI_EEESC_SE_Li128ELb0ELb1ELb1ELb0EEENS1_19SingleTileSchedulerILb0ELb1ELb1ELi128EEEEEEEEEvNT_6ParamsE)
        /*0494*/ 	.word	0x00000038


	//----- nvinfo : EIATTR_MIN_STACK_SIZE
	.align		4
.L_206:
        /*0498*/ 	.byte	0x04, 0x12
        /*049a*/ 	.short	(.L_208 - .L_207)
	.align		4
.L_207:
        /*049c*/ 	.word	index@(_ZN7cutlass13device_kernelIN5flash19enable_sm80_to_sm89INS1_16FlashAttnFwdSm80INS1_25CollectiveMainloopFwdSm80ILi4ELi1ELb0EN4cute5tupleIJNS5_1CILi128EEENS7_ILi48EEENS7_ILi96EEEEEELi96ENS_10bfloat16_tEfNS_4arch4Sm80ELb0ELb0ELb0ELb1ELb0ELb0ELb1ELb1EEENS1_21CollectiveEpilogueFwdINS6_IJS8_SA_S9_EEENS6_IJNS7_ILi1EEESI_SI_EEESC_SE_Li128ELb1ELb1ELb1ELb0EEENS1_36VarlenDynamicPersistentTileSchedulerILi128ELi48ELi128ELi128ELb1ELb1ELb0ELb0ELb1ELb1EEEEEEEEEvNT_6ParamsE)
        /*04a0*/ 	.word	0x00000080


	//----- nvinfo : EIATTR_MIN_STACK_SIZE
	.align		4
.L_208:
        /*04a4*/ 	.byte	0x04, 0x12
        /*04a6*/ 	.short	(.L_210 - .L_209)
	.align		4
.L_209:
        /*04a8*/ 	.word	index@(_ZN7cutlass13device_kernelIN5flash19enable_sm80_to_sm89INS1_16FlashAttnFwdSm80INS1_25CollectiveMainloopFwdSm80ILi4ELi1ELb0EN4cute5tupleIJNS5_1CILi128EEENS7_ILi48EEENS7_ILi96EEEEEELi96ENS_10bfloat16_tEfNS_4arch4Sm80ELb0ELb0ELb0ELb1ELb0ELb1ELb1ELb1EEENS1_21CollectiveEpilogueFwdINS6_IJS8_SA_S9_EEENS6_IJNS7_ILi1EEESI_SI_EEESC_SE_Li128ELb1ELb1ELb1ELb0EEENS1_36VarlenDynamicPersistentTileSchedulerILi128ELi48ELi128ELi128ELb1ELb1ELb0ELb0ELb1ELb1EEEEEEEEEvNT_6ParamsE)
        /*04ac*/ 	.word	0x00000088


	//----- nvinfo : EIATTR_MIN_STACK_SIZE
	.align		4
.L_210:
        /*04b0*/ 	.byte	0x04, 0x12
        /*04b2*/ 	.short	(.L_212 - .L_211)
	.align		4
.L_211:
        /*04b4*/ 	.word	index@(_ZN7cutlass13device_kernelIN5flash19enable_sm80_to_sm89INS1_16FlashAttnFwdSm80INS1_25CollectiveMainloopFwdSm80ILi4ELi1ELb0EN4cute5tupleIJNS5_1CILi128EEENS7_ILi48EEENS7_ILi96EEEEEELi96ENS_10bfloat16_tEfNS_4arch4Sm80ELb0ELb1ELb0ELb0ELb0ELb0ELb1ELb1EEENS1_21CollectiveEpilogueFwdINS6_IJS8_SA_S9_EEENS6_IJNS7_ILi1EEESI_SI_EEESC_SE_Li128ELb0ELb1ELb1ELb0EEENS1_19SingleTileSchedulerILb0ELb1ELb1ELi128EEEEEEEEEvNT_6ParamsE)
        /*04b8*/ 	.word	0x00000000


	//----- nvinfo : EIATTR_MIN_STACK_SIZE
	.align		4
.L_212:
        /*04bc*/ 	.byte	0x04, 0x12
        /*04be*/ 	.short	(.L_214 - .L_213)
	.align		4
.L_213:
        /*04c0*/ 	.word	index@(_ZN7cutlass13device_kernelIN5flash19enable_sm80_to_sm89INS1_16FlashAttnFwdSm80INS1_25CollectiveMainloopFwdSm80ILi4ELi1ELb0EN4cute5tupleIJNS5_1CILi128EEENS7_ILi48EEENS7_ILi96EEEEEELi96ENS_10bfloat16_tEfNS_4arch4Sm80ELb0ELb1ELb0ELb1ELb0ELb0ELb1ELb1EEENS1_21CollectiveEpilogueFwdINS6_IJS8_SA_S9_EEENS6_IJNS7_ILi1EEESI_SI_EEESC_SE_Li128ELb1ELb1ELb1ELb0EEENS1_36VarlenDynamicPersistentTileSchedulerILi128ELi48ELi128ELi128ELb1ELb1ELb0ELb1ELb0ELb1EEEEEEEEEvNT_6ParamsE)
        /*04c4*/ 	.word	0x00000068


	//----- nvinfo : EIATTR_MIN_STACK_SIZE
	.align		4
.L_214:
        /*04c8*/ 	.byte	0x04, 0x12
        /*04ca*/ 	.short	(.L_216 - .L_215)
	.align		4
.L_215:
        /*04cc*/ 	.word	index@(_ZN7cutlass13device_kernelIN5flash19enable_sm80_to_sm89INS1_16FlashAttnFwdSm80INS1_25CollectiveMainloopFwdSm80ILi4ELi1ELb0EN4cute5tupleIJNS5_1CILi128EEENS7_ILi48EEENS7_ILi96EEEEEELi96ENS_10bfloat16_tEfNS_4arch4Sm80ELb0ELb1ELb0ELb1ELb0ELb1ELb1ELb1EEENS1_21CollectiveEpilogueFwdINS6_IJS8_SA_S9_EEENS6_IJNS7_ILi1EEESI_SI_EEESC_SE_Li128ELb1ELb1ELb1ELb0EEENS1_36VarlenDynamicPersistentTileSchedulerILi128ELi48ELi128ELi128ELb1ELb1ELb0ELb1ELb0ELb1EEEEEEEEEvNT_6ParamsE)
        /*04d0*/ 	.word	0x000000b8


	//----- nvinfo : EIATTR_MIN_STACK_SIZE
	.align		4
.L_216:
        /*04d4*/ 	.byte	0x04, 0x12
        /*04d6*/ 	.short	(.L_218 - .L_217)
	.align		4
.L_217:
        /*04d8*/ 	.word	index@(_ZN7cutlass13device_kernelIN5flash19enable_sm80_to_sm89INS1_16FlashAttnFwdSm80INS1_25CollectiveMainloopFwdSm80ILi4ELi1ELb0EN4cute5tupleIJNS5_1CILi128EEENS7_ILi64EEENS7_ILi96EEEEEELi96ENS_10bfloat16_tEfNS_4arch4Sm80ELb1ELb0ELb0ELb0ELb0ELb0ELb1ELb1EEENS1_21CollectiveEpilogueFwdINS6_IJS8_SA_S9_EEENS6_IJNS7_ILi1EEESI_SI_EEESC_SE_Li128ELb0ELb1ELb1ELb0EEENS1_30DynamicPersistentTileSchedulerILi128ELi128ELb1ELb1ELb0EEEEEEEEEvNT_6ParamsE)
        /*04dc*/ 	.word	0x00000078


	//----- nvinfo : EIATTR_MIN_STACK_SIZE
	.align		4
.L_218:
        /*04e0*/ 	.byte	0x04, 0x12
        /*04e2*/ 	.short	(.L_220 - .L_219)
	.align		4
.L_219:
        /*04e4*/ 	.word	index@(_ZN7cutlass13device_kernelIN5flash19enable_sm80_to_sm89INS1_16FlashAttnFwdSm80INS1_25CollectiveMainloopFwdSm80ILi4ELi1ELb0EN4cute5tupleIJNS5_1CILi128EEENS7_ILi48EEENS7_ILi96EEEEEELi96ENS_10bfloat16_tEfNS_4arch4Sm80ELb1ELb0ELb0ELb1ELb0ELb0ELb1ELb1EEENS1_21CollectiveEpilogueFwdINS6_IJS8_SA_S9_EEENS6_IJNS7_ILi1EEESI_SI_EEESC_SE_Li128ELb1ELb1ELb1ELb0EEENS1_36VarlenDynamicPersistentTileSchedulerILi128ELi48ELi128ELi128ELb1ELb1ELb0ELb1ELb1ELb1EEEEEEEEEvNT_6ParamsE)
        /*04e8*/ 	.word	0x000000b8


	//----- nvinfo : EIATTR_MIN_STACK_SIZE
	.align		4
.L_220:
        /*04ec*/ 	.byte	0x04, 0x12
        /*04ee*/ 	.short	(.L_222 - .L_221)
	.align		4
.L_221:
        /*04f0*/ 	.word	index@(_ZN7cutlass13device_kernelIN5flash19enable_sm80_to_sm89INS1_16FlashAttnFwdSm80INS1_25CollectiveMainloopFwdSm80ILi4ELi1ELb0EN4cute5tupleIJNS5_1CILi128EEENS7_ILi48EEENS7_ILi96EEEEEELi96ENS_10bfloat16_tEfNS_4arch4Sm80ELb1ELb0ELb0ELb1ELb0ELb1ELb1ELb1EEENS1_21CollectiveEpilogueFwdINS6_IJS8_SA_S9_EEENS6_IJNS7_ILi1EEESI_SI_EEESC_SE_Li128ELb1ELb1ELb1ELb0EEENS1_36VarlenDynamicPersistentTileSchedulerILi128ELi48ELi128ELi128ELb1ELb1ELb0ELb1ELb1ELb1EEEEEEEEEvNT_6ParamsE)
        /*04f4*/ 	.word	0x000000b0
.L_222:


//--------------------- .nv.info._ZN7cutlass13device_kernelIN5flash19enable_sm80_to_sm89INS1_16FlashAttnFwdSm80INS1_25CollectiveMainloopFwdSm80ILi4ELi1ELb0EN4cute5tupleIJNS5_1CILi128EEENS7_ILi64EEENS7_ILi96EEEEEELi96ENS_10bfloat16_tEfNS_4arch4Sm80ELb0ELb0ELb1ELb0ELb0ELb0ELb1ELb1EEENS1_21CollectiveEpilogueFwdINS6_IJS8_SA_S9_EEENS6_IJNS7_ILi1EEESI_SI_EEESC_SE_Li128ELb0ELb1ELb1ELb0EEENS1_19SingleTileSchedulerILb0ELb1ELb1ELi128EEEEEEEEEvNT_6ParamsE --------------------------
	.section	.nv.info._ZN7cutlass13device_kernelIN5flash19enable_sm80_to_sm89INS1_16FlashAttnFwdSm80INS1_25CollectiveMainloopFwdSm80ILi4ELi1ELb0EN4cute5tupleIJNS5_1CILi128EEENS7_ILi64EEENS7_ILi96EEEEEELi96ENS_10bfloat16_tEfNS_4arch4Sm80ELb0ELb0ELb1ELb0ELb0ELb0ELb1ELb1EEENS1_21CollectiveEpilogueFwdINS6_IJS8_SA_S9_EEENS6_IJNS7_ILi1EEESI_SI_EEESC_SE_Li128ELb0ELb1ELb1ELb0EEENS1_19SingleTileSchedulerILb0ELb1ELb1ELi128EEEEEEEEEvNT_6ParamsE,"",@"SHT_CUDA_INFO"
	.sectionflags	@""
	.align	4


	//----- nvinfo : EIATTR_CUDA_API_VERSION
	.align		4
        /*0000*/ 	.byte	0x04, 0x37
        /*0002*/ 	.short	(.L_224 - .L_223)
.L_223:
        /*0004*/ 	.word	0x00000082


	//----- nvinfo : EIATTR_SW2861232_WAR
	.align		4
.L_224:
        /*0008*/ 	.byte	0x01, 0x35
	.zero		2


	//----- nvinfo : EIATTR_PARAM_CBANK
	.align		4
        /*000c*/ 	.byte	0x04, 0x0a
        /*000e*/ 	.short	(.L_226 - .L_225)
	.align		4
.L_225:
        /*0010*/ 	.word	index@(.nv.constant0._ZN7cutlass13device_kernelIN5flash19enable_sm80_to_sm89INS1_16FlashAttnFwdSm80INS1_25CollectiveMainloopFwdSm80ILi4ELi1ELb0EN4cute5tupleIJNS5_1CILi128EEENS7_ILi64EEENS7_ILi96EEEEEELi96ENS_10bfloat16_tEfNS_4arch4Sm80ELb0ELb0ELb1ELb0ELb0ELb0ELb1ELb1EEENS1_21CollectiveEpilogueFwdINS6_IJS8_SA_S9_EEENS6_IJNS7_ILi1EEESI_SI_EEESC_SE_Li128ELb0ELb1ELb1ELb0EEENS1_19SingleTileSchedulerILb0ELb1ELb1ELi128EEEEEEEEEvNT_6ParamsE)
        /*0014*/ 	.short	0x0160
        /*0016*/ 	.short	0x0418


	//----- nvinfo : EIATTR_CBANK_PARAM_SIZE
	.align		4
.L_226:
        /*0018*/ 	.byte	0x03, 0x19
        /*001a*/ 	.short	0x0418


	//----- nvinfo : EIATTR_KPARAM_INFO
	.align		4
        /*001c*/ 	.byte	0x04, 0x17
        /*001e*/ 	.short	(.L_228 - .L_227)
.L_227:
        /*0020*/ 	.word	0x00000000
        /*0024*/ 	.short	0x0000
        /*0026*/ 	.short	0x0000
        /*0028*/ 	.byte	0x00, 0xf0, 0x61, 0x10


	//----- nvinfo : EIATTR_MAXREG_COUNT
	.align		4
.L_228:
        /*002c*/ 	.byte	0x03, 0x1b
        /*002e*/ 	.short	0x00ff


	//----- nvinfo : EIATTR_NUM_BARRIERS
	.align		4
        /*0030*/ 	.byte	0x02, 0x4c
        /*0032*/ 	.byte	0x02
	.zero		1


	//----- nvinfo : EIATTR_ANNOTATIONS
	.align		4
        /*0034*/ 	.byte	0x04, 0x55
        /*0036*/ 	.short	(.L_230 - .L_229)


	//   ....[0]....
.L_229:
        /*0038*/ 	.word	0x00000001
        /*003c*/ 	.byte	0x90, 0x00, 0x00, 0x00, 0x01, 0x00, 0x00, 0x00, 0xf0, 0x00, 0x00, 0x00, 0x01, 0x00, 0x00, 0x00
        /* <DEDUP_REMOVED lines=27> */
        /*01fc*/ 	.byte	0x20, 0xb4, 0x00, 0x00


	//----- nvinfo : EIATTR_MERCURY_ISA_VERSION
	.align		4
.L_230:
        /*0200*/ 	.byte	0x03, 0x5f
        /*0202*/ 	.short	0x0000


	//----- nvinfo : EIATTR_COOP_GROUP_MASK_REGIDS
	.align		4
        /*0204*/ 	.byte	0x04, 0x29
        /*0206*/ 	.short	(.L_232 - .L_231)


	//   ....[0]....
.L_231:
        /*0208*/ 	.word	0xffffffff


	//   ....[1]....
        /*020c*/ 	.word	0xffffffff


	//   ....[2]....
        /*0210*/ 	.word	0xffffffff


	//   ....[3]....
        /*0214*/ 	.word	0xffffffff


	//   ....[4]....
        /*0218*/ 	.word	0xffffffff


	//   ....[5]....
        /*021c*/ 	.word	0xffffffff


	//   ....[6]....
        /*0220*/ 	.word	0xffffffff


	//   ....[7]....
        /*0224*/ 	.word	0xffffffff


	//   ....[8]....
        /*0228*/ 	.word	0xffffffff


	//   ....[9]....
        /*022c*/ 	.word	0xffffffff


	//   ....[10]....
        /*0230*/ 	.word	0xffffffff


	//   ....[11]....
        /*0234*/ 	.word	0xffffffff


	//   ....[12]....
        /*0238*/ 	.word	0xffffffff


	//   ....[13]....
        /*023c*/ 	.word	0xffffffff


	//   ....[14]....
        /*0240*/ 	.word	0xffffffff


	//   ....[15]....
        /*0244*/ 	.word	0xffffffff


	//   ....[16]....
        /*0248*/ 	.word	0xffffffff


	//   ....[17]....
        /*024c*/ 	.word	0xffffffff


	//   ....[18]....
        /*0250*/ 	.word	0xffffffff


	//   ....[19]....
        /*0254*/ 	.word	0xffffffff


	//   ....[20]....
        /*0258*/ 	.word	0xffffffff


	//   ....[21]....
        /*025c*/ 	.word	0xffffffff


	//   ....[22]....
        /*0260*/ 	.word	0xffffffff


	//   ....[23]....
        /*0264*/ 	.word	0xffffffff


	//   ....[24]....
        /*0268*/ 	.word	0xffffffff


	//   ....[25]....
        /*026c*/ 	.word	0xffffffff


	//   ....[26]....
        /*0270*/ 	.word	0xffffffff


	//   ....[27]....
        /*0274*/ 	.word	0xffffffff


	//   ....[28]....
        /*0278*/ 	.word	0xffffffff


	//   ....[29]....
        /*027c*/ 	.word	0xffffffff


	//   ....[30]....
        /*0280*/ 	.word	0xffffffff


	//   ....[31]....
        /*0284*/ 	.word	0xffffffff


	//   ....[32]....
        /*0288*/ 	.word	0xffffffff


	//   ....[33]....
        /*028c*/ 	.word	0xffffffff


	//   ....[34]....
        /*0290*/ 	.word	0xffffffff


	//   ....[35]....
        /*0294*/ 	.word	0xffffffff


	//   ....[36]....
        /*0298*/ 	.word	0xffffffff


	//   ....[37]....
        /*029c*/ 	.word	0xffffffff


	//   ....[38]....
        /*02a0*/ 	.word	0xffffffff


	//   ....[39]....
        /*02a4*/ 	.word	0xffffffff


	//   ....[40]....
        /*02a8*/ 	.word	0xffffffff


	//   ....[41]....
        /*02ac*/ 	.word	0xffffffff


	//   ....[42]....
        /*02b0*/ 	.word	0xffffffff


	//   ....[43]....
        /*02b4*/ 	.word	0xffffffff


	//   ....[44]....
        /*02b8*/ 	.word	0xffffffff


	//   ....[45]....
        /*02bc*/ 	.word	0xffffffff


	//   ....[46]....
        /*02c0*/ 	.word	0xffffffff


	//   ....[47]....
        /*02c4*/ 	.word	0xffffffff


	//   ....[48]....
        /*02c8*/ 	.word	0xffffffff


	//----- nvinfo : EIATTR_COOP_GROUP_INSTR_OFFSETS
	.align		4
.L_232:
        /*02cc*/ 	.byte	0x04, 0x28
        /*02ce*/ 	.short	(.L_234 - .L_233)


	//   ....[0]....
.L_233:
        /*02d0*/ 	.word	0x00000060


	//   ....[1]....
        /*02d4*/ 	.word	0x00000da0


	//   ....[2]....
        /*02d8*/ 	.word	0x00000dd0


	//   ....[3]....
        /*02dc*/ 	.word	0x00001100


	//   ....[4]....
        /*02e0*/ 	.word	0x00001130


	//   ....[5]....
        /*02e4*/ 	.word	0x00001270


	//   ....[6]....
        /*02e8*/ 	.word	0x000012a0


	//   ....[7]....
        /*02ec*/ 	.word	0x000013d0


	//   ....[8]....
        /*02f0*/ 	.word	0x00001410


	//   ....[9]....
        /*02f4*/ 	.word	0x00003400


	//   ....[10]....
        /*02f8*/ 	.word	0x00003580


	//   ....[11]....
        /*02fc*/ 	.word	0x00003600


	//   ....[12]....
        /*0300*/ 	.word	0x00003770


	//   ....[13]....
        /*0304*/ 	.word	0x000037b0


	//   ....[14]....
        /*0308*/ 	.word	0x00003870


	//   ....[15]....
        /*030c*/ 	.word	0x000038a0


	//   ....[16]....
        /*0310*/ 	.word	0x00003ac0


	//   ....[17]....
        /*0314*/ 	.word	0x000068b0


	//   ....[18]....
        /*0318*/ 	.word	0x000068e0


	//   ....[19]....
        /*031c*/ 	.word	0x00006940


	//   ....[20]....
        /*0320*/ 	.word	0x00006980


	//   ....[21]....
        /*0324*/ 	.word	0x000069b0


	//   ....[22]....
        /*0328*/ 	.word	0x00006ac0


	//   ....[23]....
        /*032c*/ 	.word	0x00006eb0


	//   ....[24]....
        /*0330*/ 	.word	0x00006fe0


	//   ....[25]....
        /*0334*/ 	.word	0x00009060


	//   ....[26]....
        /*0338*/ 	.word	0x00009070


	//   ....[27]....
        /*033c*/ 	.word	0x00009080


	//   ....[28]....
        /*0340*/ 	.word	0x00009090


	//   ....[29]....
        /*0344*/ 	.word	0x000090c0


	//   ....[30]....
        /*0348*/ 	.word	0x000090e0


	//   ....[31]....
        /*034c*/ 	.word	0x00009100


	//   ....[32]....
        /*0350*/ 	.word	0x00009110


	//   ....[33]....
        /*0354*/ 	.word	0x00009ef0


	//   ....[34]....
        /*0358*/ 	.word	0x00009f40


	//   ....[35]....
        /*035c*/ 	.word	0x00009f70


	//   ....[36]....
        /*0360*/ 	.word	0x00009fa0


	//   ....[37]....
        /*0364*/ 	.word	0x00009fd0


	//   ....[38]....
        /*0368*/ 	.word	0x0000a000


	//   ....[39]....
        /*036c*/ 	.word	0x0000a030


	//   ....[40]....
        /*0370*/ 	.word	0x0000a050


	//   ....[41]....
        /*0374*/ 	.word	0x0000a070


	//   ....[42]....
        /*0378*/ 	.word	0x0000a080


	//   ....[43]....
        /*037c*/ 	.word	0x0000a5b0


	//   ....[44]....
        /*0380*/ 	.word	0x0000a5d0


	//   ....[45]....
        /*0384*/ 	.word	0x0000aa50


	//   ....[46]....
        /*0388*/ 	.word	0x0000aa70


	//   ....[47]....
        /*038c*/ 	.word	0x0000aef0


	//   ....[48]....
        /*0390*/ 	.word	0x0000af00


	//----- nvinfo : EIATTR_EXIT_INSTR_OFFSETS
	.align		4
.L_234:
        /*0394*/ 	.byte	0x04, 0x1c
        /*0396*/ 	.short	(.L_236 - .L_235)


	//   ....[0]....
.L_235:
        /*0398*/ 	.word	0x000001b0


	//   ....[1]....
        /*039c*/ 	.word	0x0000af10


	//   ....[2]....
        /*03a0*/ 	.word	0x0000b330


	//   ....[3]....
        /*03a4*/ 	.word	0x0000b380


	//   ....[4]....
        /*03a8*/ 	.word	0x0000b3b0


	//   ....[5]....
        /*03ac*/ 	.word	0x0000b410


	//   ....[6]....
        /*03b0*/ 	.word	0x0000b670


	//----- nvinfo : EIATTR_CTAIDZ_USED
	.align		4
.L_236:
        /*03b4*/ 	.byte	0x01, 0x04
	.zero		2


	//----- nvinfo : EIATTR_MAX_THREADS
	.align		4
        /*03b8*/ 	.byte	0x04, 0x05
        /*03ba*/ 	.short	(.L_238 - .L_237)
.L_237:
        /*03bc*/ 	.word	0x00000080
        /*03c0*/ 	.word	0x00000001
        /*03c4*/ 	.word	0x00000001


	//----- nvinfo : EIATTR_CRS_STACK_SIZE
	.align		4
.L_238:
        /*03c8*/ 	.byte	0x04, 0x1e
        /*03ca*/ 	.short	(.L_240 - .L_239)
.L_239:
        /*03cc*/ 	.word	0x00000000
.L_240:


//--------------------- .nv.info._ZN7cutlass13device_kernelIN5flash19enable_sm80_to_sm89INS1_16FlashAttnFwdSm80INS1_25CollectiveMainloopFwdSm80ILi4ELi1ELb0EN4cute5tupleIJNS5_1CILi128EEENS7_ILi48EEENS7_ILi96EEEEEELi96ENS_10bfloat16_tEfNS_4arch4Sm80ELb0ELb0ELb1ELb1ELb0ELb0ELb1ELb1EEENS1_21CollectiveEpilogueFwdINS6_IJS8_SA_S9_EEENS6_IJNS7_ILi1EEESI_SI_EEESC_SE_Li128ELb1ELb1ELb1ELb0EEENS1_36VarlenDynamicPersistentTileSchedulerILi128ELi48ELi128ELi128ELb1ELb1ELb0ELb0ELb1ELb1EEEEEEEEEvNT_6ParamsE --------------------------
	.section	.nv.info._ZN7cutlass13device_kernelIN5flash19enable_sm80_to_sm89INS1_16FlashAttnFwdSm80INS1_25CollectiveMainloopFwdSm80ILi4ELi1ELb0EN4cute5tupleIJNS5_1CILi128EEENS7_ILi48EEENS7_ILi96EEEEEELi96ENS_10bfloat16_tEfNS_4arch4Sm80ELb0ELb0ELb1ELb1ELb0ELb0ELb1ELb1EEENS1_21CollectiveEpilogueFwdINS6_IJS8_SA_S9_EEENS6_IJNS7_ILi1EEESI_SI_EEESC_SE_Li128ELb1ELb1ELb1ELb0EEENS1_36VarlenDynamicPersistentTileSchedulerILi128ELi48ELi128ELi128ELb1ELb1ELb0ELb0ELb1ELb1EEEEEEEEEvNT_6ParamsE,"",@"SHT_CUDA_INFO"
	.sectionflags	@""
	.align	4


	//----- nvinfo : EIATTR_CUDA_API_VERSION
	.align		4
        /*0000*/ 	.byte	0x04, 0x37
        /*0002*/ 	.short	(.L_242 - .L_241)
.L_241:
        /*0004*/ 	.word	0x00000082


	//----- nvinfo : EIATTR_SW2861232_WAR
	.align		4
.L_242:
        /*0008*/ 	.byte	0x01, 0x35
	.zero		2


	//----- nvinfo : EIATTR_PARAM_CBANK
	.align		4
        /*000c*/ 	.byte	0x04, 0x0a
        /*000e*/ 	.short	(.L_244 - .L_243)
	.align		4
.L_243:
        /*0010*/ 	.word	index@(.nv.constant0._ZN7cutlass13device_kernelIN5flash19enable_sm80_to_sm89INS1_16FlashAttnFwdSm80INS1_25CollectiveMainloopFwdSm80ILi4ELi1ELb0EN4cute5tupleIJNS5_1CILi128EEENS7_ILi48EEENS7_ILi96EEEEEELi96ENS_10bfloat16_tEfNS_4arch4Sm80ELb0ELb0ELb1ELb1ELb0ELb0ELb1ELb1EEENS1_21CollectiveEpilogueFwdINS6_IJS8_SA_S9_EEENS6_IJNS7_ILi1EEESI_SI_EEESC_SE_Li128ELb1ELb1ELb1ELb0EEENS1_36VarlenDynamicPersistentTileSchedulerILi128ELi48ELi128ELi128ELb1ELb1ELb0ELb0ELb1ELb1EEEEEEEEEvNT_6ParamsE)
        /*0014*/ 	.short	0x0160
        /*0016*/ 	.short	0x0438


	//----- nvinfo : EIATTR_CBANK_PARAM_SIZE
	.align		4
.L_244:
        /*0018*/ 	.byte	0x03, 0x19
        /*001a*/ 	.short	0x0438


	//----- nvinfo : EIATTR_KPARAM_INFO
	.align		4
        /*001c*/ 	.byte	0x04, 0x17
        /*001e*/ 	.short	(.L_246 - .L_245)
.L_245:
        /*0020*/ 	.word	0x00000000
        /*0024*/ 	.short	0x0000
        /*0026*/ 	.short	0x0000
        /*0028*/ 	.byte	0x00, 0xf0, 0xe1, 0x10


	//----- nvinfo : EIATTR_MAXREG_COUNT
	.align		4
.L_246:
        /*002c*/ 	.byte	0x03, 0x1b
        /*002e*/ 	.short	0x00ff


	//----- nvinfo : EIATTR_NUM_BARRIERS
	.align		4
        /*0030*/ 	.byte	0x02, 0x4c
        /*0032*/ 	.byte	0x06
	.zero		1


	//----- nvinfo : EIATTR_ANNOTATIONS
	.align		4
        /*0034*/ 	.byte	0x04, 0x55
        /*0036*/ 	.short	(.L_248 - .L_247)


	//   ....[0]....
.L_247:
        /* <DEDUP_REMOVED lines=125> */


	//----- nvinfo : EIATTR_MERCURY_ISA_VERSION
	.align		4
.L_248:
        /*07f0*/ 	.byte	0x03, 0x5f
        /*07f2*/ 	.short	0x0000


	//----- nvinfo : EIATTR_INT_WARP_WIDE_INSTR_OFFSETS
	.align		4
        /*07f4*/ 	.byte	0x04, 0x31
        /*07f6*/ 	.short	(.L_250 - .L_249)


	//   ....[0]....
.L_249:
        /*07f8*/ 	.word	0x000092d0


	//   ....[1]....
        /*07fc*/ 	.word	0x00009350


	//----- nvinfo : EIATTR_COOP_GROUP_MASK_REGIDS
	.align		4
.L_250:
        /*0800*/ 	.byte	0x04, 0x29
        /*0802*/ 	.short	(.L_252 - .L_251)


	//   ....[0]....
.L_251:
        /*0804*/ 	.word	0xffffffff


	//   ....[1]....
        /*0808*/ 	.word	0xffffffff


	//   ....[2]....
        /*080c*/ 	.word	0xffffffff


	//   ....[3]....
        /*0810*/ 	.word	0xffffffff


	//   ....[4]....
        /*0814*/ 	.word	0xffffffff


	//   ....[5]....
        /*0818*/ 	.word	0xffffffff


	//   ....[6]....
        /*081c*/ 	.word	0xffffffff


	//   ....[7]....
        /*0820*/ 	.word	0xffffffff


	//   ....[8]....
        /*0824*/ 	.word	0xffffffff


	//   ....[9]....
        /*0828*/ 	.word	0xffffffff


	//   ....[10]....
        /*082c*/ 	.word	0xffffffff


	//   ....[11]....
        /*0830*/ 	.word	0xffffffff


	//   ....[12]....
        /*0834*/ 	.word	0xffffffff


	//   ....[13]....
        /*0838*/ 	.word	0xffffffff


	//   ....[14]....
        /*083c*/ 	.word	0xffffffff


	//   ....[15]....
        /*0840*/ 	.word	0xffffffff


	//   ....[16]....
        /*0844*/ 	.word	0xffffffff


	//   ....[17]....
        /*0848*/ 	.word	0xffffffff


	//   ....[18]....
        /*084c*/ 	.word	0xffffffff


	//   ....[19]....
        /*0850*/ 	.word	0xffffffff


	//   ....[20]....
        /*0854*/ 	.word	0xffffffff


	//   ....[21]....
        /*0858*/ 	.word	0xffffffff


	//   ....[22]....
        /*085c*/ 	.word	0xffffffff


	//   ....[23]....
        /*0860*/ 	.word	0xffffffff


	//   ....[24]....
        /*0864*/ 	.word	0xffffffff


	//   ....[25]....
        /*0868*/ 	.word	0xffffffff


	//   ....[26]....
        /*086c*/ 	.word	0xffffffff


	//   ....[27]....
        /*0870*/ 	.word	0xffffffff


	//   ....[28]....
        /*0874*/ 	.word	0xffffffff


	//   ....[29]....
        /*0878*/ 	.word	0xffffffff


	//   ....[30]....
        /*087c*/ 	.word	0xffffffff


	//   ....[31]....
        /*0880*/ 	.word	0xffffffff


	//   ....[32]....
        /*0884*/ 	.word	0xffffffff


	//   ....[33]....
        /*0888*/ 	.word	0xffffffff


	//   ....[34]....
        /*088c*/ 	.word	0xffffffff


	//   ....[35]....
        /*0890*/ 	.word	0xffffffff


	//   ....[36]....
        /*0894*/ 	.word	0xffffffff


	//   ....[37]....
        /*0898*/ 	.word	0xffffffff


	//   ....[38]....
        /*089c*/ 	.word	0xffffffff


	//   ....[39]....
        /*08a0*/ 	.word	0xffffffff


	//   ....[40]....
        /*08a4*/ 	.word	0xffffffff


	//   ....[41]....
        /*08a8*/ 	.word	0xffffffff


	//   ....[42]....
        /*08ac*/ 	.word	0xffffffff


	//   ....[43]....
        /*08b0*/ 	.word	0xffffffff


	//   ....[44]....
        /*08b4*/ 	.word	0xffffffff


	//   ....[45]....
        /*08b8*/ 	.word	0xffffffff


	//   ....[46]....
        /*08bc*/ 	.word	0xffffffff


	//   ....[47]....
        /*08c0*/ 	.word	0xffffffff


	//   ....[48]....
        /*08c4*/ 	.word	0xffffffff


	//   ....[49]....
        /*08c8*/ 	.word	0xffffffff


	//   ....[50]....
        /*08cc*/ 	.word	0xffffffff


	//   ....[51]....
        /*08d0*/ 	.word	0xffffffff


	//   ....[52]....
        /*08d4*/ 	.word	0xffffffff


	//   ....[53]....
        /*08d8*/ 	.word	0xffffffff


	//   ....[54]....
        /*08dc*/ 	.word	0xffffffff


	//   ....[55]....
        /*08e0*/ 	.word	0xffffffff


	//   ....[56]....
        /*08e4*/ 	.word	0xffffffff


	//   ....[57]....
        /*08e8*/ 	.word	0xffffffff


	//   ....[58]....
        /*08ec*/ 	.word	0xffffffff


	//   ....[59]....
        /*08f0*/ 	.word	0xffffffff


	//   ....[60]....
        /*08f4*/ 	.word	0xffffffff


	//   ....[61]....
        /*08f8*/ 	.word	0xffffffff


	//   ....[62]....
        /*08fc*/ 	.word	0xffffffff


	//   ....[63]....
        /*0900*/ 	.word	0xffffffff


	//   ....[64]....
        /*0904*/ 	.word	0xffffffff


	//   ....[65]....
        /*0908*/ 	.word	0xffffffff


	//   ....[66]....
        /*090c*/ 	.word	0xffffffff


	//   ....[67]....
        /*0910*/ 	.word	0xffffffff


	//   ....[68]....
        /*0914*/ 	.word	0xffffffff


	//   ....[69]....
        /*0918*/ 	.word	0xffffffff


	//   ....[70]....
        /*091c*/ 	.word	0xffffffff


	//   ....[71]....
        /*0920*/ 	.word	0xffffffff


	//   ....[72]....
        /*0924*/ 	.word	0xffffffff


	//   ....[73]....
        /*0928*/ 	.word	0xffffffff


	//   ....[74]....
        /*092c*/ 	.word	0xffffffff


	//   ....[75]....
        /*0930*/ 	.word	0xffffffff


	//   ....[76]....
        /*0934*/ 	.word	0xffffffff


	//   ....[77]....
        /*0938*/ 	.word	0xffffffff


	//   ....[78]....
        /*093c*/ 	.word	0xffffffff


	//   ....[79]....
        /*0940*/ 	.word	0xffffffff


	//   ....[80]....
        /*0944*/ 	.word	0xffffffff


	//   ....[81]....
        /*0948*/ 	.word	0xffffffff


	//   ....[82]....
        /*094c*/ 	.word	0xffffffff


	//   ....[83]....
        /*0950*/ 	.word	0xffffffff


	//   ....[84]....
        /*0954*/ 	.word	0xffffffff


	//   ....[85]....
        /*0958*/ 	.word	0xffffffff


	//   ....[86]....
        /*095c*/ 	.word	0xffffffff


	//   ....[87]....
        /*0960*/ 	.word	0xffffffff


	//   ....[88]....
        /*0964*/ 	.word	0xffffffff


	//   ....[89]....
        /*0968*/ 	.word	0xffffffff


	//   ....[90]....
        /*096c*/ 	.word	0xffffffff


	//   ....[91]....
        /*0970*/ 	.word	0xffffffff


	//   ....[92]....
        /*0974*/ 	.word	0xffffffff


	//   ....[93]....
        /*0978*/ 	.word	0xffffffff


	//   ....[94]....
        /*097c*/ 	.word	0xffffffff


	//   ....[95]....
        /*0980*/ 	.word	0xffffffff


	//   ....[96]....
        /*0984*/ 	.word	0xffffffff


	//   ....[97]....
        /*0988*/ 	.word	0xffffffff


	//   ....[98]....
        /*098c*/ 	.word	0xffffffff


	//   ....[99]....
        /*0990*/ 	.word	0xffffffff


	//   ....[100]....
        /*0994*/ 	.word	0xffffffff


	//   ....[101]....
        /*0998*/ 	.word	0xffffffff


	//   ....[102]....
        /*099c*/ 	.word	0xffffffff


	//   ....[103]....
        /*09a0*/ 	.word	0xffffffff


	//   ....[104]....
        /*09a4*/ 	.word	0xffffffff


	//   ....[105]....
        /*09a8*/ 	.word	0xffffffff


	//   ....[106]....
        /*09ac*/ 	.word	0xffffffff


	//   ....[107]....
        /*09b0*/ 	.word	0xffffffff


	//   ....[108]....
        /*09b4*/ 	.word	0xffffffff


	//   ....[109]....
        /*09b8*/ 	.word	0xffffffff


	//   ....[110]....
        /*09bc*/ 	.word	0xffffffff


	//   ....[111]....
        /*09c0*/ 	.word	0xffffffff


	//   ....[112]....
        /*09c4*/ 	.word	0xffffffff


	//   ....[113]....
        /*09c8*/ 	.word	0xffffffff


	//   ....[114]....
        /*09cc*/ 	.word	0xffffffff


	//   ....[115]....
        /*09d0*/ 	.word	0xffffffff


	//   ....[116]....
        /*09d4*/ 	.word	0xffffffff


	//   ....[117]....
        /*09d8*/ 	.word	0xffffffff


	//   ....[118]....
        /*09dc*/ 	.word	0xffffffff


	//   ....[119]....
        /*09e0*/ 	.word	0xffffffff


	//   ....[120]....
        /*09e4*/ 	.word	0xffffffff


	//   ....[121]....
        /*09e8*/ 	.word	0xffffffff


	//   ....[122]....
        /*09ec*/ 	.word	0xffffffff


	//   ....[123]....
        /*09f0*/ 	.word	0xffffffff


	//   ....[124]....
        /*09f4*/ 	.word	0xffffffff


	//   ....[125]....
        /*09f8*/ 	.word	0xffffffff


	//   ....[126]....
        /*09fc*/ 	.word	0xffffffff


	//   ....[127]....
        /*0a00*/ 	.word	0xffffffff


	//   ....[128]....
        /*0a04*/ 	.word	0xffffffff


	//   ....[129]....
        /*0a08*/ 	.word	0xffffffff


	//   ....[130]....
        /*0a0c*/ 	.word	0xffffffff


	//   ....[131]....
        /*0a10*/ 	.word	0xffffffff


	//   ....[132]....
        /*0a14*/ 	.word	0xffffffff


	//   ....[133]....
        /*0a18*/ 	.word	0xffffffff


	//   ....[134]....
        /*0a1c*/ 	.word	0xffffffff


	//   ....[135]....
        /*0a20*/ 	.word	0xffffffff


	//   ....[136]....
        /*0a24*/ 	.word	0xffffffff


	//   ....[137]....
        /*0a28*/ 	.word	0xffffffff


	//   ....[138]....
        /*0a2c*/ 	.word	0xffffffff


	//   ....[139]....
        /*0a30*/ 	.word	0xffffffff


	//   ....[140]....
        /*0a34*/ 	.word	0xffffffff


	//   ....[141]....
        /*0a38*/ 	.word	0xffffffff


	//   ....[142]....
        /*0a3c*/ 	.word	0xffffffff


	//   ....[143]....
        /*0a40*/ 	.word	0xffffffff


	//   ....[144]....
        /*0a44*/ 	.word	0xffffffff


	//   ....[145]....
        /*0a48*/ 	.word	0xffffffff


	//   ....[146]....
        /*0a4c*/ 	.word	0xffffffff


	//   ....[147]....
        /*0a50*/ 	.word	0xffffffff


	//   ....[148]....
        /*0a54*/ 	.word	0xffffffff


	//   ....[149]....
        /*0a58*/ 	.word	0xffffffff


	//   ....[150]....
        /*0a5c*/ 	.word	0xffffffff


	//   ....[151]....
        /*0a60*/ 	.word	0xffffffff


	//   ....[152]....
        /*0a64*/ 	.word	0xffffffff


	//   ....[153]....
        /*0a68*/ 	.word	0xffffffff


	//   ....[154]....
        /*0a6c*/ 	.word	0xffffffff


	//   ....[155]....
        /*0a70*/ 	.word	0xffffffff


	//   ....[156]....
        /*0a74*/ 	.word	0xffffffff


	//   ....[157]....
        /*0a78*/ 	.word	0xffffffff


	//   ....[158]....
        /*0a7c*/ 	.word	0xffffffff


	//   ....[159]....
        /*0a80*/ 	.word	0xffffffff


	//   ....[160]....
        /*0a84*/ 	.word	0xffffffff


	//   ....[161]....
        /*0a88*/ 	.word	0xffffffff


	//   ....[162]....
        /*0a8c*/ 	.word	0xffffffff


	//   ....[163]....
        /*0a90*/ 	.word	0xffffffff


	//   ....[164]....
        /*0a94*/ 	.word	0xffffffff


	//   ....[165]....
        /*0a98*/ 	.word	0xffffffff


	//   ....[166]....
        /*0a9c*/ 	.word	0xffffffff


	//----- nvinfo : EIATTR_COOP_GROUP_INSTR_OFFSETS
	.align		4
.L_252:
        /*0aa0*/ 	.byte	0x04, 0x28
        /*0aa2*/ 	.short	(.L_254 - .L_253)


	//   ....[0]....
.L_253:
        /*0aa4*/ 	.word	0x00000050


	//   ....[1]....
        /*0aa8*/ 	.word	0x00000200


	//   ....[2]....
        /*0aac*/ 	.word	0x00000230


	//   ....[3]....
        /*0ab0*/ 	.word	0x00000260


	//   ....[4]....
        /*0ab4*/ 	.word	0x00000290


	//   ....[5]....
        /*0ab8*/ 	.word	0x000002c0


	//   ....[6]....
        /*0abc*/ 	.word	0x000002f0


	//   ....[7]....
        /*0ac0*/ 	.word	0x00000460


	//   ....[8]....
        /*0ac4*/ 	.word	0x000004a0


	//   ....[9]....
        /*0ac8*/ 	.word	0x000004d0


	//   ....[10]....
        /*0acc*/ 	.word	0x00000500


	//   ....[11]....
        /*0ad0*/ 	.word	0x00000530


	//   ....[12]....
        /*0ad4*/ 	.word	0x00000560


	//   ....[13]....
        /*0ad8*/ 	.word	0x000005f0


	//   ....[14]....
        /*0adc*/ 	.word	0x00000620


	//   ....[15]....
        /*0ae0*/ 	.word	0x00000630


	//   ....[16]....
        /*0ae4*/ 	.word	0x000006a0


	//   ....[17]....
        /*0ae8*/ 	.word	0x000027f0


	//   ....[18]....
        /*0aec*/ 	.word	0x00002810


	//   ....[19]....
        /*0af0*/ 	.word	0x00002990


	//   ....[20]....
        /*0af4*/ 	.word	0x000029a0


	//   ....[21]....
        /*0af8*/ 	.word	0x00002b20


	//   ....[22]....
        /*0afc*/ 	.word	0x00002b40


	//   ....[23]....
        /*0b00*/ 	.word	0x00002cc0


	//   ....[24]....
        /*0b04*/ 	.word	0x00002cd0


	//   ....[25]....
        /*0b08*/ 	.word	0x000045d0


	//   ....[26]....
        /*0b0c*/ 	.word	0x000046f0


	//   ....[27]....
        /*0b10*/ 	.word	0x000048a0


	//   ....[28]....
        /*0b14*/ 	.word	0x000048c0


	//   ....[29]....
        /*0b18*/ 	.word	0x00004b70


	//   ....[30]....
        /*0b1c*/ 	.word	0x00004be0


	//   ....[31]....
        /*0b20*/ 	.word	0x00004e10


	//   ....[32]....
        /*0b24*/ 	.word	0x00004ee0


	//   ....[33]....
        /*0b28*/ 	.word	0x00006f70


	//   ....[34]....
        /*0b2c*/ 	.word	0x00006fb0


	//   ....[35]....
        /*0b30*/ 	.word	0x00007050


	//   ....[36]....
        /*0b34*/ 	.word	0x000070a0


	//   ....[37]....
        /*0b38*/ 	.word	0x000070e0


	//   ....[38]....
        /*0b3c*/ 	.word	0x000071e0


	//   ....[39]....
        /*0b40*/ 	.word	0x00007220


	//   ....[40]....
        /*0b44*/ 	.word	0x000076a0


	//   ....[41]....
        /*0b48*/ 	.word	0x00008920


	//   ....[42]....
        /*0b4c*/ 	.word	0x00008930


	//   ....[43]....
        /*0b50*/ 	.word	0x00008940


	//   ....[44]....
        /*0b54*/ 	.word	0x00008950


	//   ....[45]....
        /*0b58*/ 	.word	0x00008980


	//   ....[46]....
        /*0b5c*/ 	.word	0x000089a0


	//   ....[47]....
        /*0b60*/ 	.word	0x000089c0


	//   ....[48]....
        /*0b64*/ 	.word	0x000089d0


	//   ....[49]....
        /*0b68*/ 	.word	0x00009f70


	//   ....[50]....
        /*0b6c*/ 	.word	0x00009f80


	//   ....[51]....
        /*0b70*/ 	.word	0x00009f90


	//   ....[52]....
        /*0b74*/ 	.word	0x00009fa0


	//   ....[53]....
        /*0b78*/ 	.word	0x00009fb0


	//   ....[54]....
        /*0b7c*/ 	.word	0x00009fc0


	//   ....[55]....
        /*0b80*/ 	.word	0x00009ff0


	//   ....[56]....
        /*0b84*/ 	.word	0x0000a060


	//   ....[57]....
        /*0b88*/ 	.word	0x0000a4e0


	//   ....[58]....
        /*0b8c*/ 	.word	0x0000a500


	//   ....[59]....
        /*0b90*/ 	.word	0x0000a650


	//   ....[60]....
        /*0b94*/ 	.word	0x0000a660


	//   ....[61]....
        /*0b98*/ 	.word	0x0000a7c0


	//   ....[62]....
        /*0b9c*/ 	.word	0x0000a7e0


	//   ....[63]....
        /*0ba0*/ 	.word	0x0000a940


	//   ....[64]....
        /*0ba4*/ 	.word	0x0000a950


	//   ....[65]....
        /*0ba8*/ 	.word	0x0000acc0


	//   ....[66]....
        /*0bac*/ 	.word	0x0000ace0


	//   ....[67]....
        /*0bb0*/ 	.word	0x0000b1b0


	//   ....[68]....
        /*0bb4*/ 	.word	0x0000b1c0


	//   ....[69]....
        /*0bb8*/ 	.word	0x0000b690


	//   ....[70]....
        /*0bbc*/ 	.word	0x0000b6b0


	//   ....[71]....
        /*0bc0*/ 	.word	0x0000bba0


	//   ....[72]....
        /*0bc4*/ 	.word	0x0000bbb0


	//   ....[73]....
        /*0bc8*/ 	.word	0x0000c8b0


	//   ....[74]....
        /*0bcc*/ 	.word	0x0000c8d0


	//   ....[75]....
        /*0bd0*/ 	.word	0x0000ca30


	//   ....[76]....
        /*0bd4*/ 	.word	0x0000ca40


	//   ....[77]....
        /*0bd8*/ 	.word	0x0000cba0


	//   ....[78]....
        /*0bdc*/ 	.word	0x0000cbc0


	//   ....[79]....
        /*0be0*/ 	.word	0x0000cd20


	//   ....[80]....
        /*0be4*/ 	.word	0x0000cd30


	//   ....[81]....
        /*0be8*/ 	.word	0x0000cf50


	//   ....[82]....
        /*0bec*/ 	.word	0x0000cf70


	//   ....[83]....
        /*0bf0*/ 	.word	0x0000d0a0


	//   ....[84]....
        /*0bf4*/ 	.word	0x0000d0e0


	//   ....[85]....
        /*0bf8*/ 	.word	0x0000d110


	//   ....[86]....
        /*0bfc*/ 	.word	0x0000d140


	//   ....[87]....
        /*0c00*/ 	.word	0x0000d170


	//   ....[88]....
        /*0c04*/ 	.word	0x0000d1a0


	//   ....[89]....
        /*0c08*/ 	.word	0x0000d300


	//   ....[90]....
        /*0c0c*/ 	.word	0x0000d340


	//   ....[91]....
        /*0c10*/ 	.word	0x0000d370


	//   ....[92]....
        /*0c14*/ 	.word	0x0000d3a0


	//   ....[93]....
        /*0c18*/ 	.word	0x0000d3d0


	//   ....[94]....
        /*0c1c*/ 	.word	0x0000d400


	//   ....[95]....
        /*0c20*/ 	.word	0x0000d490


	//   ....[96]....
        /*0c24*/ 	.word	0x0000d4c0


	//   ....[97]....
        /*0c28*/ 	.word	0x0000d4d0


	//   ....[98]....
        /*0c2c*/ 	.word	0x0000d530


	//   ....[99]....
        /*0c30*/ 	.word	0x0000db10


	//   ....[100]....
        /*0c34*/ 	.word	0x0000db70


	//   ....[101]....
        /*0c38*/ 	.word	0x0000dbc0


	//   ....[102]....
        /*0c3c*/ 	.word	0x0000dc10


	//   ....[103]....
        /*0c40*/ 	.word	0x0000dc60


	//   ....[104]....
        /*0c44*/ 	.word	0x0000dcd0


	//   ....[105]....
        /*0c48*/ 	.word	0x0000dd10


	//   ....[106]....
        /*0c4c*/ 	.word	0x0000dd80


	//   ....[107]....
        /*0c50*/ 	.word	0x0000ddf0


	//   ....[108]....
        /*0c54*/ 	.word	0x0000de50


	//   ....[109]....
        /*0c58*/ 	.word	0x0000dec0


	//   ....[110]....
        /*0c5c*/ 	.word	0x0000df30


	//   ....[111]....
        /*0c60*/ 	.word	0x0000df90


	//   ....[112]....
        /*0c64*/ 	.word	0x0000dff0


	//   ....[113]....
        /*0c68*/ 	.word	0x0000e050


	//   ....[114]....
        /*0c6c*/ 	.word	0x0000e0c0


	//   ....[115]....
        /*0c70*/ 	.word	0x0000e120


	//   ....[116]....
        /*0c74*/ 	.word	0x0000e180


	//   ....[117]....
        /*0c78*/ 	.word	0x0000e1f0


	//   ....[118]....
        /*0c7c*/ 	.word	0x0000e230


	//   ....[119]....
        /*0c80*/ 	.word	0x0000e280


	//   ....[120]....
        /*0c84*/ 	.word	0x0000e2d0


	//   ....[121]....
        /*0c88*/ 	.word	0x0000e320


	//   ....[122]....
        /*0c8c*/ 	.word	0x0000e370


	//   ....[123]....
        /*0c90*/ 	.word	0x0000e3c0


	//   ....[124]....
        /*0c94*/ 	.word	0x0000e410


	//   ....[125]....
        /*0c98*/ 	.word	0x0000e470


	//   ....[126]....
        /*0c9c*/ 	.word	0x0000e4e0


	//   ....[127]....
        /*0ca0*/ 	.word	0x0000e540


	//   ....[128]....
        /*0ca4*/ 	.word	0x0000e5a0


	//   ....[129]....
        /*0ca8*/ 	.word	0x0000e600


	//   ....[130]....
        /*0cac*/ 	.word	0x0000e670


	//   ....[131]....
        /*0cb0*/ 	.word	0x0000e6d0


	//   ....[132]....
        /*0cb4*/ 	.word	0x0000e730


	//   ....[133]....
        /*0cb8*/ 	.word	0x0000e790


	//   ....[134]....
        /*0cbc*/ 	.word	0x0000e800


	//   ....[135]....
        /*0cc0*/ 	.word	0x0000e860


	//   ....[136]....
        /*0cc4*/ 	.word	0x0000e8c0


	//   ....[137]....
        /*0cc8*/ 	.word	0x0000e920


	//   ....[138]....
        /*0ccc*/ 	.word	0x0000e990


	//   ....[139]....
        /*0cd0*/ 	.word	0x0000e9f0


	//   ....[140]....
        /*0cd4*/ 	.word	0x0000ea50


	//   ....[141]....
        /*0cd8*/ 	.word	0x0000eab0


	//   ....[142]....
        /*0cdc*/ 	.word	0x0000eb20


	//   ....[143]....
        /*0ce0*/ 	.word	0x0000eb80


	//   ....[144]....
        /*0ce4*/ 	.word	0x0000ebe0


	//   ....[145]....
        /*0ce8*/ 	.word	0x0000ec40


	//   ....[146]....
        /*0cec*/ 	.word	0x0000ecb0


	//   ....[147]....
        /*0cf0*/ 	.word	0x0000ed10


	//   ....[148]....
        /*0cf4*/ 	.word	0x0000ed70


	//   ....[149]....
        /*0cf8*/ 	.word	0x0000edd0


	//   ....[150]....
        /*0cfc*/ 	.word	0x0000ee40


	//   ....[151]....
        /*0d00*/ 	.word	0x0000ee90


	//   ....[152]....
        /*0d04*/ 	.word	0x0000eed0


	//   ....[153]....
        /*0d08*/ 	.word	0x0000ef20


	//   ....[154]....
        /*0d0c*/ 	.word	0x0000ef70


	//   ....[155]....
        /*0d10*/ 	.word	0x0000efc0


	//   ....[156]....
        /*0d14*/ 	.word	0x0000f030


	//   ....[157]....
        /*0d18*/ 	.word	0x0000f070


	//   ....[158]....
        /*0d1c*/ 	.word	0x0000f0c0


	//   ....[159]....
        /*0d20*/ 	.word	0x0000f110


	//   ....[160]....
        /*0d24*/ 	.word	0x0000f160


	//   ....[161]....
        /*0d28*/ 	.word	0x0000f1b0


	//   ....[162]....
        /*0d2c*/ 	.word	0x0000f220


	//   ....[163]....
        /*0d30*/ 	.word	0x0000f260


	//   ....[164]....
        /*0d34*/ 	.word	0x0000f2d0


	//   ....[165]....
        /*0d38*/ 	.word	0x0000f330


	//   ....[166]....
        /*0d3c*/ 	.word	0x0000f390


	//----- nvinfo : EIATTR_EXIT_INSTR_OFFSETS
	.align		4
.L_254:
        /*0d40*/ 	.byte	0x04, 0x1c
        /*0d42*/ 	.short	(.L_256 - .L_255)


	//   ....[0]....
.L_255:
        /*0d44*/ 	.word	0x00000c10


	//   ....[1]....
        /*0d48*/ 	.word	0x0000dad0


	//----- nvinfo : EIATTR_MAX_THREADS
	.align		4
.L_256:
        /*0d4c*/ 	.byte	0x04, 0x05
        /*0d4e*/ 	.short	(.L_258 - .L_257)
.L_257:
        /*0d50*/ 	.word	0x00000080
        /*0d54*/ 	.word	0x00000001
        /*0d58*/ 	.word	0x00000001


	//----- nvinfo : EIATTR_CRS_STACK_SIZE
	.align		4
.L_258:
        /*0d5c*/ 	.byte	0x04, 0x1e
        /*0d5e*/ 	.short	(.L_260 - .L_259)
.L_259:
        /*0d60*/ 	.word	0x00000000
.L_260:


//--------------------- .nv.info._ZN7cutlass13device_kernelIN5flash19enable_sm80_to_sm89INS1_16FlashAttnFwdSm80INS1_25CollectiveMainloopFwdSm80ILi4ELi1ELb0EN4cute5tupleIJNS5_1CILi128EEENS7_ILi48EEENS7_ILi96EEEEEELi96ENS_10bfloat16_tEfNS_4arch4Sm80ELb0ELb0ELb1ELb1ELb0ELb1ELb1ELb1EEENS1_21CollectiveEpilogueFwdINS6_IJS8_SA_S9_EEENS6_IJNS7_ILi1EEESI_SI_EEESC_SE_Li128ELb1ELb1ELb1ELb0EEENS1_36VarlenDynamicPersistentTileSchedulerILi128ELi48ELi128ELi128ELb1ELb1ELb0ELb0ELb1ELb1EEEEEEEEEvNT_6ParamsE --------------------------
	.section	.nv.info._ZN7cutlass13device_kernelIN5flash19enable_sm80_to_sm89INS1_16FlashAttnFwdSm80INS1_25CollectiveMainloopFwdSm80ILi4ELi1ELb0EN4cute5tupleIJNS5_1CILi128EEENS7_ILi48EEENS7_ILi96EEEEEELi96ENS_10bfloat16_tEfNS_4arch4Sm80ELb0ELb0ELb1ELb1ELb0ELb1ELb1ELb1EEENS1_21CollectiveEpilogueFwdINS6_IJS8_SA_S9_EEENS6_IJNS7_ILi1EEESI_SI_EEESC_SE_Li128ELb1ELb1ELb1ELb0EEENS1_36VarlenDynamicPersistentTileSchedulerILi128ELi48ELi128ELi128ELb1ELb1ELb0ELb0ELb1ELb1EEEEEEEEEvNT_6ParamsE,"",@"SHT_CUDA_INFO"
	.sectionflags	@""
	.align	4


	//----- nvinfo : EIATTR_CUDA_API_VERSION
	.align		4
        /*0000*/ 	.byte	0x04, 0x37
        /*0002*/ 	.short	(.L_262 - .L_261)
.L_261:
        /*0004*/ 	.word	0x00000082


	//----- nvinfo : EIATTR_SW2861232_WAR
	.align		4
.L_262:
        /*0008*/ 	.byte	0x01, 0x35
	.zero		2


	//----- nvinfo : EIATTR_PARAM_CBANK
	.align		4
        /*000c*/ 	.byte	0x04, 0x0a
        /*000e*/ 	.short	(.L_264 - .L_263)
	.align		4
.L_263:
        /*0010*/ 	.word	index@(.nv.constant0._ZN7cutlass13device_kernelIN5flash19enable_sm80_to_sm89INS1_16FlashAttnFwdSm80INS1_25CollectiveMainloopFwdSm80ILi4ELi1ELb0EN4cute5tupleIJNS5_1CILi128EEENS7_ILi48EEENS7_ILi96EEEEEELi96ENS_10bfloat16_tEfNS_4arch4Sm80ELb0ELb0ELb1ELb1ELb0ELb1ELb1ELb1EEENS1_21CollectiveEpilogueFwdINS6_IJS8_SA_S9_EEENS6_IJNS7_ILi1EEESI_SI_EEESC_SE_Li128ELb1ELb1ELb1ELb0EEENS1_36VarlenDynamicPersistentTileSchedulerILi128ELi48ELi128ELi128ELb1ELb1ELb0ELb0ELb1ELb1EEEEEEEEEvNT_6ParamsE)
        /*0014*/ 	.short	0x0160
        /*0016*/ 	.short	0x0438


	//----- nvinfo : EIATTR_CBANK_PARAM_SIZE
	.align		4
.L_264:
        /*0018*/ 	.byte	0x03, 0x19
        /*001a*/ 	.short	0x0438


	//----- nvinfo : EIATTR_KPARAM_INFO
	.align		4
        /*001c*/ 	.byte	0x04, 0x17
        /*001e*/ 	.short	(.L_266 - .L_265)
.L_265:
        /*0020*/ 	.word	0x00000000
        /*0024*/ 	.short	0x0000
        /*0026*/ 	.short	0x0000
        /*0028*/ 	.byte	0x00, 0xf0, 0xe1, 0x10


	//----- nvinfo : EIATTR_MAXREG_COUNT
	.align		4
.L_266:
        /*002c*/ 	.byte	0x03, 0x1b
        /*002e*/ 	.short	0x00ff


	//----- nvinfo : EIATTR_NUM_BARRIERS
	.align		4
        /*0030*/ 	.byte	0x02, 0x4c
        /*0032*/ 	.byte	0x06
	.zero		1


	//----- nvinfo : EIATTR_ANNOTATIONS
	.align		4
        /*0034*/ 	.byte	0x04, 0x55
        /*0036*/ 	.short	(.L_268 - .L_267)


	//   ....[0]....
.L_267:
        /* <DEDUP_REMOVED lines=88> */
        /*05ac*/ 	.byte	0x20, 0x85, 0x01, 0x00, 0x01, 0x00, 0x00, 0x00, 0x80, 0x85, 0x01, 0x00


	//----- nvinfo : EIATTR_MERCURY_ISA_VERSION
	.align		4
.L_268:
        /*05b8*/ 	.byte	0x03, 0x5f
        /*05ba*/ 	.short	0x0000


	//----- nvinfo : EIATTR_INT_WARP_WIDE_INSTR_OFFSETS
	.align		4
        /*05bc*/ 	.byte	0x04, 0x31
        /*05be*/ 	.short	(.L_270 - .L_269)


	//   ....[0]....
.L_269:
        /*05c0*/ 	.word	0x00014290


	//   ....[1]....
        /*05c4*/ 	.word	0x00014310


	//----- nvinfo : EIATTR_COOP_GROUP_MASK_REGIDS
	.align		4
.L_270:
        /*05c8*/ 	.byte	0x04, 0x29
        /*05ca*/ 	.short	(.L_272 - .L_271)


	//   ....[0]....
.L_271:
        /*05cc*/ 	.word	0xffffffff


	//   ....[1]....
        /*05d0*/ 	.word	0xffffffff


	//   ....[2]....
        /*05d4*/ 	.word	0xffffffff


	//   ....[3]....
        /*05d8*/ 	.word	0xffffffff


	//   ....[4]....
        /*05dc*/ 	.word	0xffffffff


	//   ....[5]....
        /*05e0*/ 	.word	0xffffffff


	//   ....[6]....
        /*05e4*/ 	.word	0xffffffff


	//   ....[7]....
        /*05e8*/ 	.word	0xffffffff


	//   ....[8]....
        /*05ec*/ 	.word	0xffffffff


	//   ....[9]....
        /*05f0*/ 	.word	0xffffffff


	//   ....[10]....
        /*05f4*/ 	.word	0xffffffff


	//   ....[11]....
        /*05f8*/ 	.word	0xffffffff


	//   ....[12]....
        /*05fc*/ 	.word	0xffffffff


	//   ....[13]....
        /*0600*/ 	.word	0xffffffff


	//   ....[14]....
        /*0604*/ 	.word	0xffffffff


	//   ....[15]....
        /*0608*/ 	.word	0xffffffff


	//   ....[16]....
        /*060c*/ 	.word	0xffffffff


	//   ....[17]....
        /*0610*/ 	.word	0xffffffff


	//   ....[18]....
        /*0614*/ 	.word	0xffffffff


	//   ....[19]....
        /*0618*/ 	.word	0xffffffff


	//   ....[20]....
        /*061c*/ 	.word	0xffffffff


	//   ....[21]....
        /*0620*/ 	.word	0xffffffff


	//   ....[22]....
        /*0624*/ 	.word	0xffffffff


	//   ....[23]....
        /*0628*/ 	.word	0xffffffff


	//   ....[24]....
        /*062c*/ 	.word	0xffffffff


	//   ....[25]....
        /*0630*/ 	.word	0xffffffff


	//   ....[26]....
        /*0634*/ 	.word	0xffffffff


	//   ....[27]....
        /*0638*/ 	.word	0xffffffff


	//   ....[28]....
        /*063c*/ 	.word	0xffffffff


	//   ....[29]....
        /*0640*/ 	.word	0xffffffff


	//   ....[30]....
        /*0644*/ 	.word	0xffffffff


	//   ....[31]....
        /*0648*/ 	.word	0xffffffff


	//   ....[32]....
        /*064c*/ 	.word	0xffffffff


	//   ....[33]....
        /*0650*/ 	.word	0xffffffff


	//   ....[34]....
        /*0654*/ 	.word	0xffffffff


	//   ....[35]....
        /*0658*/ 	.word	0xffffffff


	//   ....[36]....
        /*065c*/ 	.word	0xffffffff


	//   ....[37]....
        /*0660*/ 	.word	0xffffffff


	//   ....[38]....
        /*0664*/ 	.word	0xffffffff


	//   ....[39]....
        /*0668*/ 	.word	0xffffffff


	//   ....[40]....
        /*066c*/ 	.word	0xffffffff


	//   ....[41]....
        /*0670*/ 	.word	0xffffffff


	//   ....[42]....
        /*0674*/ 	.word	0xffffffff


	//   ....[43]....
        /*0678*/ 	.word	0xffffffff


	//   ....[44]....
        /*067c*/ 	.word	0xffffffff


	//   ....[45]....
        /*0680*/ 	.word	0xffffffff


	//   ....[46]....
        /*0684*/ 	.word	0xffffffff


	//   ....[47]....
        /*0688*/ 	.word	0xffffffff


	//   ....[48]....
        /*068c*/ 	.word	0xffffffff


	//   ....[49]....
        /*0690*/ 	.word	0xffffffff


	//   ....[50]....
        /*0694*/ 	.word	0xffffffff


	//   ....[51]....
        /*0698*/ 	.word	0xffffffff


	//   ....[52]....
        /*069c*/ 	.word	0xffffffff


	//   ....[53]....
        /*06a0*/ 	.word	0xffffffff


	//   ....[54]....
        /*06a4*/ 	.word	0xffffffff


	//   ....[55]....
        /*06a8*/ 	.word	0xffffffff


	//   ....[56]....
        /*06ac*/ 	.word	0xffffffff


	//   ....[57]....
        /*06b0*/ 	.word	0xffffffff


	//   ....[58]....
        /*06b4*/ 	.word	0xffffffff


	//   ....[59]....
        /*06b8*/ 	.word	0xffffffff


	//   ....[60]....
        /*06bc*/ 	.word	0xffffffff


	//   ....[61]....
        /*06c0*/ 	.word	0xffffffff


	//   ....[62]....
        /*06c4*/ 	.word	0xffffffff


	//   ....[63]....
        /*06c8*/ 	.word	0xffffffff


	//   ....[64]....
        /*06cc*/ 	.word	0xffffffff


	//   ....[65]....
        /*06d0*/ 	.word	0xffffffff


	//   ....[66]....
        /*06d4*/ 	.word	0xffffffff


	//   ....[67]....
        /*06d8*/ 	.word	0xffffffff


	//   ....[68]....
        /*06dc*/ 	.word	0xffffffff


	//   ....[69]....
        /*06e0*/ 	.word	0xffffffff


	//   ....[70]....
        /*06e4*/ 	.word	0xffffffff


	//   ....[71]....
        /*06e8*/ 	.word	0xffffffff


	//   ....[72]....
        /*06ec*/ 	.word	0xffffffff


	//   ....[73]....
        /*06f0*/ 	.word	0xffffffff


	//   ....[74]....
        /*06f4*/ 	.word	0xffffffff


	//   ....[75]....
        /*06f8*/ 	.word	0xffffffff


	//   ....[76]....
        /*06fc*/ 	.word	0xffffffff


	//   ....[77]....
        /*0700*/ 	.word	0xffffffff


	//   ....[78]....
        /*0704*/ 	.word	0xffffffff


	//   ....[79]....
        /*0708*/ 	.word	0xffffffff


	//   ....[80]....
        /*070c*/ 	.word	0xffffffff


	//   ....[81]....
        /*0710*/ 	.word	0xffffffff


	//   ....[82]....
        /*0714*/ 	.word	0xffffffff


	//   ....[83]....
        /*0718*/ 	.word	0xffffffff


	//   ....[84]....
        /*071c*/ 	.word	0xffffffff


	//   ....[85]....
        /*0720*/ 	.word	0xffffffff


	//   ....[86]....
        /*0724*/ 	.word	0xffffffff


	//   ....[87]....
        /*0728*/ 	.word	0xffffffff


	//   ....[88]....
        /*072c*/ 	.word	0xffffffff


	//   ....[89]....
        /*0730*/ 	.word	0xffffffff


	//   ....[90]....
        /*0734*/ 	.word	0xffffffff


	//   ....[91]....
        /*0738*/ 	.word	0xffffffff


	//   ....[92]....
        /*073c*/ 	.word	0xffffffff


	//   ....[93]....
        /*0740*/ 	.word	0xffffffff


	//   ....[94]....
        /*0744*/ 	.word	0xffffffff


	//   ....[95]....
        /*0748*/ 	.word	0xffffffff


	//   ....[96]....
        /*074c*/ 	.word	0xffffffff


	//   ....[97]....
        /*0750*/ 	.word	0xffffffff


	//   ....[98]....
        /*0754*/ 	.word	0xffffffff


	//   ....[99]....
        /*0758*/ 	.word	0xffffffff


	//   ....[100]....
        /*075c*/ 	.word	0xffffffff


	//   ....[101]....
        /*0760*/ 	.word	0xffffffff


	//   ....[102]....
        /*0764*/ 	.word	0xffffffff


	//   ....[103]....
        /*0768*/ 	.word	0xffffffff


	//   ....[104]....
        /*076c*/ 	.word	0xffffffff


	//   ....[105]....
        /*0770*/ 	.word	0xffffffff


	//   ....[106]....
        /*0774*/ 	.word	0xffffffff


	//   ....[107]....
        /*0778*/ 	.word	0xffffffff


	//   ....[108]....
        /*077c*/ 	.word	0xffffffff


	//   ....[109]....
        /*0780*/ 	.word	0xffffffff


	//   ....[110]....
        /*0784*/ 	.word	0xffffffff


	//   ....[111]....
        /*0788*/ 	.word	0xffffffff


	//   ....[112]....
        /*078c*/ 	.word	0xffffffff


	//   ....[113]....
        /*0790*/ 	.word	0xffffffff


	//   ....[114]....
        /*0794*/ 	.word	0xffffffff


	//   ....[115]....
        /*0798*/ 	.word	0xffffffff


	//   ....[116]....
        /*079c*/ 	.word	0xffffffff


	//   ....[117]....
        /*07a0*/ 	.word	0xffffffff


	//   ....[118]....
        /*07a4*/ 	.word	0xffffffff


	//   ....[119]....
        /*07a8*/ 	.word	0xffffffff


	//   ....[120]....
        /*07ac*/ 	.word	0xffffffff


	//   ....[121]....
        /*07b0*/ 	.word	0xffffffff


	//   ....[122]....
        /*07b4*/ 	.word	0xffffffff


	//   ....[123]....
        /*07b8*/ 	.word	0xffffffff


	//   ....[124]....
        /*07bc*/ 	.word	0xffffffff


	//   ....[125]....
        /*07c0*/ 	.word	0xffffffff


	//   ....[126]....
        /*07c4*/ 	.word	0xffffffff


	//   ....[127]....
        /*07c8*/ 	.word	0xffffffff


	//   ....[128]....
        /*07cc*/ 	.word	0xffffffff


	//   ....[129]....
        /*07d0*/ 	.word	0xffffffff


	//   ....[130]....
        /*07d4*/ 	.word	0xffffffff


	//   ....[131]....
        /*07d8*/ 	.word	0xffffffff


	//   ....[132]....
        /*07dc*/ 	.word	0xffffffff


	//   ....[133]....
        /*07e0*/ 	.word	0xffffffff


	//   ....[134]....
        /*07e4*/ 	.word	0xffffffff


	//   ....[135]....
        /*07e8*/ 	.word	0xffffffff


	//   ....[136]....
        /*07ec*/ 	.word	0xffffffff


	//   ....[137]....
        /*07f0*/ 	.word	0xffffffff


	//   ....[138]....
        /*07f4*/ 	.word	0xffffffff


	//   ....[139]....
        /*07f8*/ 	.word	0xffffffff


	//   ....[140]....
        /*07fc*/ 	.word	0xffffffff


	//   ....[141]....
        /*0800*/ 	.word	0xffffffff


	//   ....[142]....
        /*0804*/ 	.word	0xffffffff


	//   ....[143]....
        /*0808*/ 	.word	0xffffffff


	//   ....[144]....
        /*080c*/ 	.word	0xffffffff


	//   ....[145]....
        /*0810*/ 	.word	0xffffffff


	//   ....[146]....
        /*0814*/ 	.word	0xffffffff


	//   ....[147]....
        /*0818*/ 	.word	0xffffffff


	//   ....[148]....
        /*081c*/ 	.word	0xffffffff


	//   ....[149]....
        /*0820*/ 	.word	0xffffffff


	//   ....[150]....
        /*0824*/ 	.word	0xffffffff


	//   ....[151]....
        /*0828*/ 	.word	0xffffffff


	//   ....[152]....
        /*082c*/ 	.word	0xffffffff


	//   ....[153]....
        /*0830*/ 	.word	0xffffffff


	//   ....[154]....
        /*0834*/ 	.word	0xffffffff


	//   ....[155]....
        /*0838*/ 	.word	0xffffffff


	//   ....[156]....
        /*083c*/ 	.word	0xffffffff


	//   ....[157]....
        /*0840*/ 	.word	0xffffffff


	//   ....[158]....
        /*0844*/ 	.word	0xffffffff


	//   ....[159]....
        /*0848*/ 	.word	0xffffffff


	//   ....[160]....
        /*084c*/ 	.word	0xffffffff


	//   ....[161]....
        /*0850*/ 	.word	0xffffffff


	//   ....[162]....
        /*0854*/ 	.word	0xffffffff


	//   ....[163]....
        /*0858*/ 	.word	0xffffffff


	//   ....[164]....
        /*085c*/ 	.word	0xffffffff


	//   ....[165]....
        /*0860*/ 	.word	0xffffffff


	//   ....[166]....
        /*0864*/ 	.word	0xffffffff


	//   ....[167]....
        /*0868*/ 	.word	0xffffffff


	//   ....[168]....
        /*086c*/ 	.word	0xffffffff


	//   ....[169]....
        /*0870*/ 	.word	0xffffffff


	//   ....[170]....
        /*0874*/ 	.word	0xffffffff


	//   ....[171]....
        /*0878*/ 	.word	0xffffffff


	//   ....[172]....
        /*087c*/ 	.word	0xffffffff


	//   ....[173]....
        /*0880*/ 	.word	0xffffffff


	//   ....[174]....
        /*0884*/ 	.word	0xffffffff


	//----- nvinfo : EIATTR_COOP_GROUP_INSTR_OFFSETS
	.align		4
.L_272:
        /*0888*/ 	.byte	0x04, 0x28
        /*088a*/ 	.short	(.L_274 - .L_273)


	//   ....[0]....
.L_273:
        /*088c*/ 	.word	0x00000050


	//   ....[1]....
        /*0890*/ 	.word	0x00000200


	//   ....[2]....
        /*0894*/ 	.word	0x00000230


	//   ....[3]....
        /*0898*/ 	.word	0x00000260


	//   ....[4]....
        /*089c*/ 	.word	0x00000290


	//   ....[5]....
        /*08a0*/ 	.word	0x000002c0


	//   ....[6]....
        /*08a4*/ 	.word	0x000002f0


	//   ....[7]....
        /*08a8*/ 	.word	0x00000460


	//   ....[8]....
        /*08ac*/ 	.word	0x000004a0


	//   ....[9]....
        /*08b0*/ 	.word	0x000004d0


	//   ....[10]....
        /*08b4*/ 	.word	0x00000500


	//   ....[11]....
        /*08b8*/ 	.word	0x00000530


	//   ....[12]....
        /*08bc*/ 	.word	0x00000560


	//   ....[13]....
        /*08c0*/ 	.word	0x000005f0


	//   ....[14]....
        /*08c4*/ 	.word	0x00000620


	//   ....[15]....
        /*08c8*/ 	.word	0x00000630


	//   ....[16]....
        /*08cc*/ 	.word	0x000006a0


	//   ....[17]....
        /*08d0*/ 	.word	0x00008020


	//   ....[18]....
        /*08d4*/ 	.word	0x00008040


	//   ....[19]....
        /*08d8*/ 	.word	0x000081b0


	//   ....[20]....
        /*08dc*/ 	.word	0x000081c0


	//   ....[21]....
        /*08e0*/ 	.word	0x00008330


	//   ....[22]....
        /*08e4*/ 	.word	0x00008350


	//   ....[23]....
        /*08e8*/ 	.word	0x000084c0


	//   ....[24]....
        /*08ec*/ 	.word	0x000084d0


	//   ....[25]....
        /*08f0*/ 	.word	0x00008a20


	//   ....[26]....
        /*08f4*/ 	.word	0x00008a60


	//   ....[27]....
        /*08f8*/ 	.word	0x00008aa0


	//   ....[28]....
        /*08fc*/ 	.word	0x00008ae0


	//   ....[29]....
        /*0900*/ 	.word	0x0000b3d0


	//   ....[30]....
        /*0904*/ 	.word	0x0000b410


	//   ....[31]....
        /*0908*/ 	.word	0x0000b450


	//   ....[32]....
        /*090c*/ 	.word	0x0000b490


	//   ....[33]....
        /*0910*/ 	.word	0x0000f540


	//   ....[34]....
        /*0914*/ 	.word	0x0000f660


	//   ....[35]....
        /*0918*/ 	.word	0x0000f8c0


	//   ....[36]....
        /*091c*/ 	.word	0x0000f980


	//   ....[37]....
        /*0920*/ 	.word	0x0000f9d0


	//   ....[38]....
        /*0924*/ 	.word	0x0000fb20


	//   ....[39]....
        /*0928*/ 	.word	0x0000fb50


	//   ....[40]....
        /*092c*/ 	.word	0x0000fcc0


	//   ....[41]....
        /*0930*/ 	.word	0x00011f20


	//   ....[42]....
        /*0934*/ 	.word	0x00012000


	//   ....[43]....
        /*0938*/ 	.word	0x00012030


	//   ....[44]....
        /*093c*/ 	.word	0x000120a0


	//   ....[45]....
        /*0940*/ 	.word	0x000120d0


	//   ....[46]....
        /*0944*/ 	.word	0x000121e0


	//   ....[47]....
        /*0948*/ 	.word	0x000122f0


	//   ....[48]....
        /*094c*/ 	.word	0x00012370


	//   ....[49]....
        /*0950*/ 	.word	0x000138e0


	//   ....[50]....
        /*0954*/ 	.word	0x000138f0


	//   ....[51]....
        /*0958*/ 	.word	0x00013900


	//   ....[52]....
        /*095c*/ 	.word	0x00013910


	//   ....[53]....
        /*0960*/ 	.word	0x00013940


	//   ....[54]....
        /*0964*/ 	.word	0x00013960


	//   ....[55]....
        /*0968*/ 	.word	0x00013980


	//   ....[56]....
        /*096c*/ 	.word	0x00013990


	//   ....[57]....
        /*0970*/ 	.word	0x00014f30


	//   ....[58]....
        /*0974*/ 	.word	0x00014f40


	//   ....[59]....
        /*0978*/ 	.word	0x00014f60


	//   ....[60]....
        /*097c*/ 	.word	0x00014f70


	//   ....[61]....
        /*0980*/ 	.word	0x00014f80


	//   ....[62]....
        /*0984*/ 	.word	0x00014f90


	//   ....[63]....
        /*0988*/ 	.word	0x00014fb0


	//   ....[64]....
        /*098c*/ 	.word	0x000150b0


	//   ....[65]....
        /*0990*/ 	.word	0x00015460


	//   ....[66]....
        /*0994*/ 	.word	0x00015480


	//   ....[67]....
        /*0998*/ 	.word	0x000155d0


	//   ....[68]....
        /*099c*/ 	.word	0x000155e0


	//   ....[69]....
        /*09a0*/ 	.word	0x00015740


	//   ....[70]....
        /*09a4*/ 	.word	0x00015760


	//   ....[71]....
        /*09a8*/ 	.word	0x000158c0


	//   ....[72]....
        /*09ac*/ 	.word	0x000158d0


	//   ....[73]....
        /*09b0*/ 	.word	0x00015c30


	//   ....[74]....
        /*09b4*/ 	.word	0x00015c50


	//   ....[75]....
        /*09b8*/ 	.word	0x00016120


	//   ....[76]....
        /*09bc*/ 	.word	0x00016130


	//   ....[77]....
        /*09c0*/ 	.word	0x000164a0


	//   ....[78]....
        /*09c4*/ 	.word	0x000164c0


	//   ....[79]....
        /*09c8*/ 	.word	0x00016850


	//   ....[80]....
        /*09cc*/ 	.word	0x00016860


	//   ....[81]....
        /*09d0*/ 	.word	0x00017390


	//   ....[82]....
        /*09d4*/ 	.word	0x000173b0


	//   ....[83]....
        /*09d8*/ 	.word	0x00017510


	//   ....[84]....
        /*09dc*/ 	.word	0x00017520


	//   ....[85]....
        /*09e0*/ 	.word	0x00017680


	//   ....[86]....
        /*09e4*/ 	.word	0x000176a0


	//   ....[87]....
        /*09e8*/ 	.word	0x00017800


	//   ....[88]....
        /*09ec*/ 	.word	0x00017810


	//   ....[89]....
        /*09f0*/ 	.word	0x00017a30


	//   ....[90]....
        /*09f4*/ 	.word	0x00017a50


	//   ....[91]....
        /*09f8*/ 	.word	0x00017b80


	//   ....[92]....
        /*09fc*/ 	.word	0x00017bc0


	//   ....[93]....
        /*0a00*/ 	.word	0x00017bf0


	//   ....[94]....
        /*0a04*/ 	.word	0x00017c20


	//   ....[95]....
        /*0a08*/ 	.word	0x00017c50


	//   ....[96]....
        /*0a0c*/ 	.word	0x00017c80


	//   ....[97]....
        /*0a10*/ 	.word	0x00017de0


	//   ....[98]....
        /*0a14*/ 	.word	0x00017e20


	//   ....[99]....
        /*0a18*/ 	.word	0x00017e50


	//   ....[100]....
        /*0a1c*/ 	.word	0x00017e80


	//   ....[101]....
        /*0a20*/ 	.word	0x00017eb0


	//   ....[102]....
        /*0a24*/ 	.word	0x00017ee0


	//   ....[103]....
        /*0a28*/ 	.word	0x00017f70


	//   ....[104]....
        /*0a2c*/ 	.word	0x00017fa0


	//   ....[105]....
        /*0a30*/ 	.word	0x00017fb0


	//   ....[106]....
        /*0a34*/ 	.word	0x00018010


	//   ....[107]....
        /*0a38*/ 	.word	0x00018600


	//   ....[108]....
        /*0a3c*/ 	.word	0x00018660


	//   ....[109]....
        /*0a40*/ 	.word	0x000186b0


	//   ....[110]....
        /*0a44*/ 	.word	0x00018700


	//   ....[111]....
        /*0a48*/ 	.word	0x00018750


	//   ....[112]....
        /*0a4c*/ 	.word	0x000187c0


	//   ....[113]....
        /*0a50*/ 	.word	0x00018800


	//   ....[114]....
        /*0a54*/ 	.word	0x00018870


	//   ....[115]....
        /*0a58*/ 	.word	0x000188e0


	//   ....[116]....
        /*0a5c*/ 	.word	0x00018940


	//   ....[117]....
        /*0a60*/ 	.word	0x000189b0


	//   ....[118]....
        /*0a64*/ 	.word	0x00018a20


	//   ....[119]....
        /*0a68*/ 	.word	0x00018a80


	//   ....[120]....
        /*0a6c*/ 	.word	0x00018ae0


	//   ....[121]....
        /*0a70*/ 	.word	0x00018b40


	//   ....[122]....
        /*0a74*/ 	.word	0x00018bb0


	//   ....[123]....
        /*0a78*/ 	.word	0x00018c10


	//   ....[124]....
        /*0a7c*/ 	.word	0x00018c70


	//   ....[125]....
        /*0a80*/ 	.word	0x00018ce0


	//   ....[126]....
        /*0a84*/ 	.word	0x00018d30


	//   ....[127]....
        /*0a88*/ 	.word	0x00018d80


	//   ....[128]....
        /*0a8c*/ 	.word	0x00018dd0


	//   ....[129]....
        /*0a90*/ 	.word	0x00018e20


	//   ....[130]....
        /*0a94*/ 	.word	0x00018e70


	//   ....[131]....
        /*0a98*/ 	.word	0x00018ec0


	//   ....[132]....
        /*0a9c*/ 	.word	0x00018f10


	//   ....[133]....
        /*0aa0*/ 	.word	0x00018f80


	//   ....[134]....
        /*0aa4*/ 	.word	0x00018ff0


	//   ....[135]....
        /*0aa8*/ 	.word	0x00019050


	//   ....[136]....
        /*0aac*/ 	.word	0x000190b0


	//   ....[137]....
        /*0ab0*/ 	.word	0x00019110


	//   ....[138]....
        /*0ab4*/ 	.word	0x00019180


	//   ....[139]....
        /*0ab8*/ 	.word	0x000191e0


	//   ....[140]....
        /*0abc*/ 	.word	0x00019240


	//   ....[141]....
        /*0ac0*/ 	.word	0x000192a0


	//   ....[142]....
        /*0ac4*/ 	.word	0x00019310


	//   ....[143]....
        /*0ac8*/ 	.word	0x00019370


	//   ....[144]....
        /*0acc*/ 	.word	0x000193d0


	//   ....[145]....
        /*0ad0*/ 	.word	0x00019430


	//   ....[146]....
        /*0ad4*/ 	.word	0x000194a0


	//   ....[147]....
        /*0ad8*/ 	.word	0x00019500


	//   ....[148]....
        /*0adc*/ 	.word	0x00019560


	//   ....[149]....
        /*0ae0*/ 	.word	0x000195c0


	//   ....[150]....
        /*0ae4*/ 	.word	0x00019630


	//   ....[151]....
        /*0ae8*/ 	.word	0x00019690


	//   ....[152]....
        /*0aec*/ 	.word	0x000196f0


	//   ....[153]....
        /*0af0*/ 	.word	0x00019750


	//   ....[154]....
        /*0af4*/ 	.word	0x000197c0


	//   ....[155]....
        /*0af8*/ 	.word	0x00019820


	//   ....[156]....
        /*0afc*/ 	.word	0x00019880


	//   ....[157]....
        /*0b00*/ 	.word	0x000198e0


	//   ....[158]....
        /*0b04*/ 	.word	0x00019950


	//   ....[159]....
        /*0b08*/ 	.word	0x000199a0


	//   ....[160]....
        /*0b0c*/ 	.word	0x000199e0


	//   ....[161]....
        /*0b10*/ 	.word	0x00019a30


	//   ....[162]....
        /*0b14*/ 	.word	0x00019a80


	//   ....[163]....
        /*0b18*/ 	.word	0x00019ad0


	//   ....[164]....
        /*0b1c*/ 	.word	0x00019b40


	//   ....[165]....
        /*0b20*/ 	.word	0x00019b80


	//   ....[166]....
        /*0b24*/ 	.word	0x00019bd0


	//   ....[167]....
        /*0b28*/ 	.word	0x00019c20


	//   ....[168]....
        /*0b2c*/ 	.word	0x00019c70


	//   ....[169]....
        /*0b30*/ 	.word	0x00019cc0


	//   ....[170]....
        /*0b34*/ 	.word	0x00019d30


	//   ....[171]....
        /*0b38*/ 	.word	0x00019d70


	//   ....[172]....
        /*0b3c*/ 	.word	0x00019de0


	//   ....[173]....
        /*0b40*/ 	.word	0x00019e40


	//   ....[174]....
        /*0b44*/ 	.word	0x00019ea0


	//----- nvinfo : EIATTR_EXIT_INSTR_OFFSETS
	.align		4
.L_274:
        /*0b48*/ 	.byte	0x04, 0x1c
        /*0b4a*/ 	.short	(.L_276 - .L_275)


	//   ....[0]....
.L_275:
        /*0b4c*/ 	.word	0x00000c10


	//   ....[1]....
        /*0b50*/ 	.word	0x000185c0


	//----- nvinfo : EIATTR_MAX_THREADS
	.align		4
.L_276:
        /*0b54*/ 	.byte	0x04, 0x05
        /*0b56*/ 	.short	(.L_278 - .L_277)
.L_277:
        /*0b58*/ 	.word	0x00000080
        /*0b5c*/ 	.word	0x00000001
        /*0b60*/ 	.word	0x00000001


	//----- nvinfo : EIATTR_CRS_STACK_SIZE
	.align		4
.L_278:
        /*0b64*/ 	.byte	0x04, 0x1e
        /*0b66*/ 	.short	(.L_280 - .L_279)
.L_279:
        /*0b68*/ 	.word	0x00000000
.L_280:


//--------------------- .nv.info._ZN7cutlass13device_kernelIN5flash19enable_sm80_to_sm89INS1_16FlashAttnFwdSm80INS1_25CollectiveMainloopFwdSm80ILi4ELi1ELb0EN4cute5tupleIJNS5_1CILi128EEENS7_ILi48EEENS7_ILi96EEEEEELi96ENS_10bfloat16_tEfNS_4arch4Sm80ELb0ELb1ELb1ELb0ELb0ELb0ELb1ELb1EEENS1_21CollectiveEpilogueFwdINS6_IJS8_SA_S9_EEENS6_IJNS7_ILi1EEESI_SI_EEESC_SE_Li128ELb0ELb1ELb1ELb0EEENS1_19SingleTileSchedulerILb0ELb1ELb1ELi128EEEEEEEEEvNT_6ParamsE --------------------------
	.section	.nv.info._ZN7cutlass13device_kernelIN5flash19enable_sm80_to_sm89INS1_16FlashAttnFwdSm80INS1_25CollectiveMainloopFwdSm80ILi4ELi1ELb0EN4cute5tupleIJNS5_1CILi128EEENS7_ILi48EEENS7_ILi96EEEEEELi96ENS_10bfloat16_tEfNS_4arch4Sm80ELb0ELb1ELb1ELb0ELb0ELb0ELb1ELb1EEENS1_21CollectiveEpilogueFwdINS6_IJS8_SA_S9_EEENS6_IJNS7_ILi1EEESI_SI_EEESC_SE_Li128ELb0ELb1ELb1ELb0EEENS1_19SingleTileSchedulerILb0ELb1ELb1ELi128EEEEEEEEEvNT_6ParamsE,"",@"SHT_CUDA_INFO"
	.sectionflags	@""
	.align	4


	//----- nvinfo : EIATTR_CUDA_API_VERSION
	.align		4
        /*0000*/ 	.byte	0x04, 0x37
        /*0002*/ 	.short	(.L_282 - .L_281)
.L_281:
        /*0004*/ 	.word	0x00000082


	//----- nvinfo : EIATTR_SW2861232_WAR
	.align		4
.L_282:
        /*0008*/ 	.byte	0x01, 0x35
	.zero		2


	//----- nvinfo : EIATTR_PARAM_CBANK
	.align		4
        /*000c*/ 	.byte	0x04, 0x0a
        /*000e*/ 	.short	(.L_284 - .L_283)
	.align		4
.L_283:
        /*0010*/ 	.word	index@(.nv.constant0._ZN7cutlass13device_kernelIN5flash19enable_sm80_to_sm89INS1_16FlashAttnFwdSm80INS1_25CollectiveMainloopFwdSm80ILi4ELi1ELb0EN4cute5tupleIJNS5_1CILi128EEENS7_ILi48EEENS7_ILi96EEEEEELi96ENS_10bfloat16_tEfNS_4arch4Sm80ELb0ELb1ELb1ELb0ELb0ELb0ELb1ELb1EEENS1_21CollectiveEpilogueFwdINS6_IJS8_SA_S9_EEENS6_IJNS7_ILi1EEESI_SI_EEESC_SE_Li128ELb0ELb1ELb1ELb0EEENS1_19SingleTileSchedulerILb0ELb1ELb1ELi128EEEEEEEEEvNT_6ParamsE)
        /*0014*/ 	.short	0x0160
        /*0016*/ 	.short	0x0418


	//----- nvinfo : EIATTR_CBANK_PARAM_SIZE
	.align		4
.L_284:
        /*0018*/ 	.byte	0x03, 0x19
        /*001a*/ 	.short	0x0418


	//----- nvinfo : EIATTR_KPARAM_INFO
	.align		4
        /*001c*/ 	.byte	0x04, 0x17
        /*001e*/ 	.short	(.L_286 - .L_285)
.L_285:
        /*0020*/ 	.word	0x00000000
        /*0024*/ 	.short	0x0000
        /*0026*/ 	.short	0x0000
        /*0028*/ 	.byte	0x00, 0xf0, 0x61, 0x10


	//----- nvinfo : EIATTR_MAXREG_COUNT
	.align		4
.L_286:
        /*002c*/ 	.byte	0x03, 0x1b
        /*002e*/ 	.short	0x00ff


	//----- nvinfo : EIATTR_NUM_BARRIERS
	.align		4
        /*0030*/ 	.byte	0x02, 0x4c
        /*0032*/ 	.byte	0x02
	.zero		1


	//----- nvinfo : EIATTR_MERCURY_ISA_VERSION
	.align		4
        /*0034*/ 	.byte	0x03, 0x5f
        /*0036*/ 	.short	0x0000


	//----- nvinfo : EIATTR_COOP_GROUP_MASK_REGIDS
	.align		4
        /*0038*/ 	.byte	0x04, 0x29
        /*003a*/ 	.short	(.L_288 - .L_287)


	//   ....[0]....
.L_287:
        /*003c*/ 	.word	0xffffffff


	//   ....[1]....
        /*0040*/ 	.word	0xffffffff


	//   ....[2]....
        /*0044*/ 	.word	0xffffffff


	//   ....[3]....
        /*0048*/ 	.word	0xffffffff


	//   ....[4]....
        /*004c*/ 	.word	0xffffffff


	//   ....[5]....
        /*0050*/ 	.word	0xffffffff


	//   ....[6]....
        /*0054*/ 	.word	0xffffffff


	//   ....[7]....
        /*0058*/ 	.word	0xffffffff


	//   ....[8]....
        /*005c*/ 	.word	0xffffffff


	//   ....[9]....
        /*0060*/ 	.word	0xffffffff


	//   ....[10]....
        /*0064*/ 	.word	0xffffffff


	//   ....[11]....
        /*0068*/ 	.word	0xffffffff


	//   ....[12]....
        /*006c*/ 	.word	0xffffffff


	//   ....[13]....
        /*0070*/ 	.word	0xffffffff


	//   ....[14]....
        /*0074*/ 	.word	0xffffffff


	//   ....[15]....
        /*0078*/ 	.word	0xffffffff


	//   ....[16]....
        /*007c*/ 	.word	0xffffffff


	//   ....[17]....
        /*0080*/ 	.word	0xffffffff


	//   ....[18]....
        /*0084*/ 	.word	0xffffffff


	//   ....[19]....
        /*0088*/ 	.word	0xffffffff


	//   ....[20]....
        /*008c*/ 	.word	0xffffffff


	//   ....[21]....
        /*0090*/ 	.word	0xffffffff


	//   ....[22]....
        /*0094*/ 	.word	0xffffffff


	//   ....[23]....
        /*0098*/ 	.word	0xffffffff


	//   ....[24]....
        /*009c*/ 	.word	0xffffffff


	//   ....[25]....
        /*00a0*/ 	.word	0xffffffff


	//   ....[26]....
        /*00a4*/ 	.word	0xffffffff


	//   ....[27]....
        /*00a8*/ 	.word	0xffffffff


	//   ....[28]....
        /*00ac*/ 	.word	0xffffffff


	//   ....[29]....
        /*00b0*/ 	.word	0xffffffff


	//   ....[30]....
        /*00b4*/ 	.word	0xffffffff


	//   ....[31]....
        /*00b8*/ 	.word	0xffffffff


	//   ....[32]....
        /*00bc*/ 	.word	0xffffffff


	//   ....[33]....
        /*00c0*/ 	.word	0xffffffff


	//   ....[34]....
        /*00c4*/ 	.word	0xffffffff


	//   ....[35]....
        /*00c8*/ 	.word	0xffffffff


	//   ....[36]....
        /*00cc*/ 	.word	0xffffffff


	//   ....[37]....
        /*00d0*/ 	.word	0xffffffff


	//   ....[38]....
        /*00d4*/ 	.word	0xffffffff


	//   ....[39]....
        /*00d8*/ 	.word	0xffffffff


	//   ....[40]....
        /*00dc*/ 	.word	0xffffffff


	//   ....[41]....
        /*00e0*/ 	.word	0xffffffff


	//   ....[42]....
        /*00e4*/ 	.word	0xffffffff


	//   ....[43]....
        /*00e8*/ 	.word	0xffffffff


	//   ....[44]....
        /*00ec*/ 	.word	0xffffffff


	//   ....[45]....
        /*00f0*/ 	.word	0xffffffff


	//   ....[46]....
        /*00f4*/ 	.word	0xffffffff


	//   ....[47]....
        /*00f8*/ 	.word	0xffffffff


	//   ....[48]....
        /*00fc*/ 	.word	0xffffffff


	//   ....[49]....
        /*0100*/ 	.word	0xffffffff


	//   ....[50]....
        /*0104*/ 	.word	0xffffffff


	//   ....[51]....
        /*0108*/ 	.word	0xffffffff


	//   ....[52]....
        /*010c*/ 	.word	0xffffffff


	//   ....[53]....
        /*0110*/ 	.word	0xffffffff


	//   ....[54]....
        /*0114*/ 	.word	0xffffffff


	//   ....[55]....
        /*0118*/ 	.word	0xffffffff


	//   ....[56]....
        /*011c*/ 	.word	0xffffffff


	//   ....[57]....
        /*0120*/ 	.word	0xffffffff


	//   ....[58]....
        /*0124*/ 	.word	0xffffffff


	//   ....[59]....
        /*0128*/ 	.word	0xffffffff


	//   ....[60]....
        /*012c*/ 	.word	0xffffffff


	//   ....[61]....
        /*0130*/ 	.word	0xffffffff


	//   ....[62]....
        /*0134*/ 	.word	0xffffffff


	//   ....[63]....
        /*0138*/ 	.word	0xffffffff


	//   ....[64]....
        /*013c*/ 	.word	0xffffffff


	//   ....[65]....
        /*0140*/ 	.word	0xffffffff


	//   ....[66]....
        /*0144*/ 	.word	0xffffffff


	//   ....[67]....
        /*0148*/ 	.word	0xffffffff


	//   ....[68]....
        /*014c*/ 	.word	0xffffffff


	//   ....[69]....
        /*0150*/ 	.word	0xffffffff


	//   ....[70]....
        /*0154*/ 	.word	0xffffffff


	//   ....[71]....
        /*0158*/ 	.word	0xffffffff


	//   ....[72]....
        /*015c*/ 	.word	0xffffffff


	//   ....[73]....
        /*0160*/ 	.word	0xffffffff


	//   ....[74]....
        /*0164*/ 	.word	0xffffffff


	//   ....[75]....
        /*0168*/ 	.word	0xffffffff


	//   ....[76]....
        /*016c*/ 	.word	0xffffffff


	//----- nvinfo : EIATTR_COOP_GROUP_INSTR_OFFSETS
	.align		4
.L_288:
        /*0170*/ 	.byte	0x04, 0x28
        /*0172*/ 	.short	(.L_290 - .L_289)


	//   ....[0]....
.L_289:
        /*0174*/ 	.word	0x00000050


	//   ....[1]....
        /*0178*/ 	.word	0x00001350


	//   ....[2]....
        /*017c*/ 	.word	0x000013b0


	//   ....[3]....
        /*0180*/ 	.word	0x00001600


	//   ....[4]....
        /*0184*/ 	.word	0x00001630


	//   ....[5]....
        /*0188*/ 	.word	0x00001770


	//   ....[6]....
        /*018c*/ 	.word	0x000017a0


	//   ....[7]....
        /*0190*/ 	.word	0x000018d0


	//   ....[8]....
        /*0194*/ 	.word	0x00001910


	//   ....[9]....
        /*0198*/ 	.word	0x00002d80


	//   ....[10]....
        /*019c*/ 	.word	0x00003030


	//   ....[11]....
        /*01a0*/ 	.word	0x00003800


	//   ....[12]....
        /*01a4*/ 	.word	0x00004140


	//   ....[13]....
        /*01a8*/ 	.word	0x000048a0


	//   ....[14]....
        /*01ac*/ 	.word	0x00004910


	//   ....[15]....
        /*01b0*/ 	.word	0x00004930


	//   ....[16]....
        /*01b4*/ 	.word	0x00004950


	//   ....[17]....
        /*01b8*/ 	.word	0x000049f0


	//   ....[18]....
        /*01bc*/ 	.word	0x00004b00


	//   ....[19]....
        /*01c0*/ 	.word	0x00004dd0


	//   ....[20]....
        /*01c4*/ 	.word	0x00004f60


	//   ....[21]....
        /*01c8*/ 	.word	0x000070e0


	//   ....[22]....
        /*01cc*/ 	.word	0x00007650


	//   ....[23]....
        /*01d0*/ 	.word	0x00007b10


	//   ....[24]....
        /*01d4*/ 	.word	0x00007d20


	//   ....[25]....
        /*01d8*/ 	.word	0x000084d0


	//   ....[26]....
        /*01dc*/ 	.word	0x000085b0


	//   ....[27]....
        /*01e0*/ 	.word	0x000086b0


	//   ....[28]....
        /*01e4*/ 	.word	0x00008700


	//   ....[29]....
        /*01e8*/ 	.word	0x00008790


	//   ....[30]....
        /*01ec*/ 	.word	0x00008930


	//   ....[31]....
        /*01f0*/ 	.word	0x00008a20


	//   ....[32]....
        /*01f4*/ 	.word	0x00008bc0


	//   ....[33]....
        /*01f8*/ 	.word	0x0000ba60


	//   ....[34]....
        /*01fc*/ 	.word	0x0000bab0


	//   ....[35]....
        /*0200*/ 	.word	0x0000baf0


	//   ....[36]....
        /*0204*/ 	.word	0x0000bb30


	//   ....[37]....
        /*0208*/ 	.word	0x0000bb70


	//   ....[38]....
        /*020c*/ 	.word	0x0000bba0


	//   ....[39]....
        /*0210*/ 	.word	0x0000bd00


	//   ....[40]....
        /*0214*/ 	.word	0x0000be30


	//   ....[41]....
        /*0218*/ 	.word	0x0000e8e0


	//   ....[42]....
        /*021c*/ 	.word	0x0000ec90


	//   ....[43]....
        /*0220*/ 	.word	0x0000f110


	//   ....[44]....
        /*0224*/ 	.word	0x0000f7b0


	//   ....[45]....
        /*0228*/ 	.word	0x0000fc80


	//   ....[46]....
        /*022c*/ 	.word	0x0000fd70


	//   ....[47]....
        /*0230*/ 	.word	0x0000fe70


	//   ....[48]....
        /*0234*/ 	.word	0x0000fed0


	//   ....[49]....
        /*0238*/ 	.word	0x0000ff20


	//   ....[50]....
        /*023c*/ 	.word	0x00010080


	//   ....[51]....
        /*0240*/ 	.word	0x00010200


	//   ....[52]....
        /*0244*/ 	.word	0x00010370


	//   ....[53]....
        /*0248*/ 	.word	0x000119a0


	//   ....[54]....
        /*024c*/ 	.word	0x000119c0


	//   ....[55]....
        /*0250*/ 	.word	0x000119d0


	//   ....[56]....
        /*0254*/ 	.word	0x000119f0


	//   ....[57]....
        /*0258*/ 	.word	0x00011a10


	//   ....[58]....
        /*025c*/ 	.word	0x00011a30


	//   ....[59]....
        /*0260*/ 	.word	0x00011a40


	//   ....[60]....
        /*0264*/ 	.word	0x00011a80


	//   ....[61]....
        /*0268*/ 	.word	0x000128e0


	//   ....[62]....
        /*026c*/ 	.word	0x00012930


	//   ....[63]....
        /*0270*/ 	.word	0x00012970


	//   ....[64]....
        /*0274*/ 	.word	0x000129b0


	//   ....[65]....
        /*0278*/ 	.word	0x000129f0


	//   ....[66]....
        /*027c*/ 	.word	0x00012a30


	//   ....[67]....
        /*0280*/ 	.word	0x00012a60


	//   ....[68]....
        /*0284*/ 	.word	0x00012a90


	//   ....[69]....
        /*0288*/ 	.word	0x00012ac0


	//   ....[70]....
        /*028c*/ 	.word	0x00012ae0


	//   ....[71]....
        /*0290*/ 	.word	0x00012fa0


	//   ....[72]....
        /*0294*/ 	.word	0x00012fc0


	//   ....[73]....
        /*0298*/ 	.word	0x00013440


	//   ....[74]....
        /*029c*/ 	.word	0x00013460


	//   ....[75]....
        /*02a0*/ 	.word	0x000138e0


	//   ....[76]....
        /*02a4*/ 	.word	0x000138f0


	//----- nvinfo : EIATTR_EXIT_INSTR_OFFSETS
	.align		4
.L_290:
        /*02a8*/ 	.byte	0x04, 0x1c
        /*02aa*/ 	.short	(.L_292 - .L_291)


	//   ....[0]....
.L_291:
        /*02ac*/ 	.word	0x000001b0


	//   ....[1]....
        /*02b0*/ 	.word	0x00013900


	//   ....[2]....
        /*02b4*/ 	.word	0x00013d20


	//   ....[3]....
        /*02b8*/ 	.word	0x00013d70


	//   ....[4]....
        /*02bc*/ 	.word	0x00013da0


	//   ....[5]....
        /*02c0*/ 	.word	0x00013e00


	//   ....[6]....
        /*02c4*/ 	.word	0x00014090


	//----- nvinfo : EIATTR_CTAIDZ_USED
	.align		4
.L_292:
        /*02c8*/ 	.byte	0x01, 0x04
	.zero		2


	//----- nvinfo : EIATTR_MAX_THREADS
	.align		4
        /*02cc*/ 	.byte	0x04, 0x05
        /*02ce*/ 	.short	(.L_294 - .L_293)
.L_293:
        /*02d0*/ 	.word	0x00000080
        /*02d4*/ 	.word	0x00000001
        /*02d8*/ 	.word	0x00000001


	//----- nvinfo : EIATTR_CRS_STACK_SIZE
	.align		4
.L_294:
        /*02dc*/ 	.byte	0x04, 0x1e
        /*02de*/ 	.short	(.L_296 - .L_295)
.L_295:
        /*02e0*/ 	.word	0x00000000
.L_296:


//--------------------- .nv.info._ZN7cutlass13device_kernelIN5flash19enable_sm80_to_sm89INS1_16FlashAttnFwdSm80INS1_25CollectiveMainloopFwdSm80ILi4ELi1ELb0EN4cute5tupleIJNS5_1CILi128EEENS7_ILi48EEENS7_ILi96EEEEEELi96ENS_10bfloat16_tEfNS_4arch4Sm80ELb0ELb1ELb1ELb1ELb0ELb0ELb1ELb1EEENS1_21CollectiveEpilogueFwdINS6_IJS8_SA_S9_EEENS6_IJNS7_ILi1EEESI_SI_EEESC_SE_Li128ELb1ELb1ELb1ELb0EEENS1_36VarlenDynamicPersistentTileSchedulerILi128ELi48ELi128ELi128ELb1ELb1ELb0ELb1ELb0ELb1EEEEEEEEEvNT_6ParamsE --------------------------
	.section	.nv.info._ZN7cutlass13device_kernelIN5flash19enable_sm80_to_sm89INS1_16FlashAttnFwdSm80INS1_25CollectiveMainloopFwdSm80ILi4ELi1ELb0EN4cute5tupleIJNS5_1CILi128EEENS7_ILi48EEENS7_ILi96EEEEEELi96ENS_10bfloat16_tEfNS_4arch4Sm80ELb0ELb1ELb1ELb1ELb0ELb0ELb1ELb1EEENS1_21CollectiveEpilogueFwdINS6_IJS8_SA_S9_EEENS6_IJNS7_ILi1EEESI_SI_EEESC_SE_Li128ELb1ELb1ELb1ELb0EEENS1_36VarlenDynamicPersistentTileSchedulerILi128ELi48ELi128ELi128ELb1ELb1ELb0ELb1ELb0ELb1EEEEEEEEEvNT_6ParamsE,"",@"SHT_CUDA_INFO"
	.sectionflags	@""
	.align	4


	//----- nvinfo : EIATTR_CUDA_API_VERSION
	.align		4
        /*0000*/ 	.byte	0x04, 0x37
        /*0002*/ 	.short	(.L_298 - .L_297)
.L_297:
        /*0004*/ 	.word	0x00000082


	//----- nvinfo : EIATTR_SW2861232_WAR
	.align		4
.L_298:
        /*0008*/ 	.byte	0x01, 0x35
	.zero		2


	//----- nvinfo : EIATTR_PARAM_CBANK
	.align		4
        /*000c*/ 	.byte	0x04, 0x0a
        /*000e*/ 	.short	(.L_300 - .L_299)
	.align		4
.L_299:
        /*0010*/ 	.word	index@(.nv.constant0._ZN7cutlass13device_kernelIN5flash19enable_sm80_to_sm89INS1_16FlashAttnFwdSm80INS1_25CollectiveMainloopFwdSm80ILi4ELi1ELb0EN4cute5tupleIJNS5_1CILi128EEENS7_ILi48EEENS7_ILi96EEEEEELi96ENS_10bfloat16_tEfNS_4arch4Sm80ELb0ELb1ELb1ELb1ELb0ELb0ELb1ELb1EEENS1_21CollectiveEpilogueFwdINS6_IJS8_SA_S9_EEENS6_IJNS7_ILi1EEESI_SI_EEESC_SE_Li128ELb1ELb1ELb1ELb0EEENS1_36VarlenDynamicPersistentTileSchedulerILi128ELi48ELi128ELi128ELb1ELb1ELb0ELb1ELb0ELb1EEEEEEEEEvNT_6ParamsE)
        /*0014*/ 	.short	0x0160
        /*0016*/ 	.short	0x0438


	//----- nvinfo : EIATTR_CBANK_PARAM_SIZE
	.align		4
.L_300:
        /*0018*/ 	.byte	0x03, 0x19
        /*001a*/ 	.short	0x0438


	//----- nvinfo : EIATTR_KPARAM_INFO
	.align		4
        /*001c*/ 	.byte	0x04, 0x17
        /*001e*/ 	.short	(.L_302 - .L_301)
.L_301:
        /*0020*/ 	.word	0x00000000
        /*0024*/ 	.short	0x0000
        /*0026*/ 	.short	0x0000
        /*0028*/ 	.byte	0x00, 0xf0, 0xe1, 0x10


	//----- nvinfo : EIATTR_MAXREG_COUNT
	.align		4
.L_302:
        /*002c*/ 	.byte	0x03, 0x1b
        /*002e*/ 	.short	0x00ff


	//----- nvinfo : EIATTR_NUM_BARRIERS
	.align		4
        /*0030*/ 	.byte	0x02, 0x4c
        /*0032*/ 	.byte	0x06
	.zero		1


	//----- nvinfo : EIATTR_ANNOTATIONS
	.align		4
        /*0034*/ 	.byte	0x04, 0x55
        /*0036*/ 	.short	(.L_304 - .L_303)


	//   ....[0]....
.L_303:
        /* <DEDUP_REMOVED lines=104> */


	//----- nvinfo : EIATTR_MERCURY_ISA_VERSION
	.align		4
.L_304:
        /*06a0*/ 	.byte	0x03, 0x5f
        /*06a2*/ 	.short	0x0000


	//----- nvinfo : EIATTR_INT_WARP_WIDE_INSTR_OFFSETS
	.align		4
        /*06a4*/ 	.byte	0x04, 0x31
        /*06a6*/ 	.short	(.L_306 - .L_305)


	//   ....[0]....
.L_305:
        /*06a8*/ 	.word	0x00013810


	//   ....[1]....
        /*06ac*/ 	.word	0x00013890


	//----- nvinfo : EIATTR_COOP_GROUP_MASK_REGIDS
	.align		4
.L_306:
        /*06b0*/ 	.byte	0x04, 0x29
        /*06b2*/ 	.short	(.L_308 - .L_307)


	//   ....[0]....
.L_307:
        /*06b4*/ 	.word	0xffffffff


	//   ....[1]....
        /*06b8*/ 	.word	0xffffffff


	//   ....[2]....
        /*06bc*/ 	.word	0xffffffff


	//   ....[3]....
        /*06c0*/ 	.word	0xffffffff


	//   ....[4]....
        /*06c4*/ 	.word	0xffffffff


	//   ....[5]....
        /*06c8*/ 	.word	0xffffffff


	//   ....[6]....
        /*06cc*/ 	.word	0xffffffff


	//   ....[7]....
        /*06d0*/ 	.word	0xffffffff


	//   ....[8]....
        /*06d4*/ 	.word	0xffffffff


	//   ....[9]....
        /*06d8*/ 	.word	0xffffffff


	//   ....[10]....
        /*06dc*/ 	.word	0xffffffff


	//   ....[11]....
        /*06e0*/ 	.word	0xffffffff


	//   ....[12]....
        /*06e4*/ 	.word	0xffffffff


	//   ....[13]....
        /*06e8*/ 	.word	0xffffffff


	//   ....[14]....
        /*06ec*/ 	.word	0xffffffff


	//   ....[15]....
        /*06f0*/ 	.word	0xffffffff


	//   ....[16]....
        /*06f4*/ 	.word	0xffffffff


	//   ....[17]....
        /*06f8*/ 	.word	0xffffffff


	//   ....[18]....
        /*06fc*/ 	.word	0xffffffff


	//   ....[19]....
        /*0700*/ 	.word	0xffffffff


	//   ....[20]....
        /*0704*/ 	.word	0xffffffff


	//   ....[21]....
        /*0708*/ 	.word	0xffffffff


	//   ....[22]....
        /*070c*/ 	.word	0xffffffff


	//   ....[23]....
        /*0710*/ 	.word	0xffffffff


	//   ....[24]....
        /*0714*/ 	.word	0xffffffff


	//   ....[25]....
        /*0718*/ 	.word	0xffffffff


	//   ....[26]....
        /*071c*/ 	.word	0xffffffff


	//   ....[27]....
        /*0720*/ 	.word	0xffffffff


	//   ....[28]....
        /*0724*/ 	.word	0xffffffff


	//   ....[29]....
        /*0728*/ 	.word	0xffffffff


	//   ....[30]....
        /*072c*/ 	.word	0xffffffff


	//   ....[31]....
        /*0730*/ 	.word	0xffffffff


	//   ....[32]....
        /*0734*/ 	.word	0xffffffff


	//   ....[33]....
        /*0738*/ 	.word	0xffffffff


	//   ....[34]....
        /*073c*/ 	.word	0xffffffff


	//   ....[35]....
        /*0740*/ 	.word	0xffffffff


	//   ....[36]....
        /*0744*/ 	.word	0xffffffff


	//   ....[37]....
        /*0748*/ 	.word	0xffffffff


	//   ....[38]....
        /*074c*/ 	.word	0xffffffff


	//   ....[39]....
        /*0750*/ 	.word	0xffffffff


	//   ....[40]....
        /*0754*/ 	.word	0xffffffff


	//   ....[41]....
        /*0758*/ 	.word	0xffffffff


	//   ....[42]....
        /*075c*/ 	.word	0xffffffff


	//   ....[43]....
        /*0760*/ 	.word	0xffffffff


	//   ....[44]....
        /*0764*/ 	.word	0xffffffff


	//   ....[45]....
        /*0768*/ 	.word	0xffffffff


	//   ....[46]....
        /*076c*/ 	.word	0xffffffff


	//   ....[47]....
        /*0770*/ 	.word	0xffffffff


	//   ....[48]....
        /*0774*/ 	.word	0xffffffff


	//   ....[49]....
        /*0778*/ 	.word	0xffffffff


	//   ....[50]....
        /*077c*/ 	.word	0xffffffff


	//   ....[51]....
        /*0780*/ 	.word	0xffffffff


	//   ....[52]....
        /*0784*/ 	.word	0xffffffff


	//   ....[53]....
        /*0788*/ 	.word	0xffffffff


	//   ....[54]....
        /*078c*/ 	.word	0xffffffff


	//   ....[55]....
        /*0790*/ 	.word	0xffffffff


	//   ....[56]....
        /*0794*/ 	.word	0xffffffff


	//   ....[57]....
        /*0798*/ 	.word	0xffffffff


	//   ....[58]....
        /*079c*/ 	.word	0xffffffff


	//   ....[59]....
        /*07a0*/ 	.word	0xffffffff


	//   ....[60]....
        /*07a4*/ 	.word	0xffffffff


	//   ....[61]....
        /*07a8*/ 	.word	0xffffffff


	//   ....[62]....
        /*07ac*/ 	.word	0xffffffff


	//   ....[63]....
        /*07b0*/ 	.word	0xffffffff


	//   ....[64]....
        /*07b4*/ 	.word	0xffffffff


	//   ....[65]....
        /*07b8*/ 	.word	0xffffffff


	//   ....[66]....
        /*07bc*/ 	.word	0xffffffff


	//   ....[67]....
        /*07c0*/ 	.word	0xffffffff


	//   ....[68]....
        /*07c4*/ 	.word	0xffffffff


	//   ....[69]....
        /*07c8*/ 	.word	0xffffffff


	//   ....[70]....
        /*07cc*/ 	.word	0xffffffff


	//   ....[71]....
        /*07d0*/ 	.word	0xffffffff


	//   ....[72]....
        /*07d4*/ 	.word	0xffffffff


	//   ....[73]....
        /*07d8*/ 	.word	0xffffffff


	//   ....[74]....
        /*07dc*/ 	.word	0xffffffff


	//   ....[75]....
        /*07e0*/ 	.word	0xffffffff


	//   ....[76]....
        /*07e4*/ 	.word	0xffffffff


	//   ....[77]....
        /*07e8*/ 	.word	0xffffffff


	//   ....[78]....
        /*07ec*/ 	.word	0xffffffff


	//   ....[79]....
        /*07f0*/ 	.word	0xffffffff


	//   ....[80]....
        /*07f4*/ 	.word	0xffffffff


	//   ....[81]....
        /*07f8*/ 	.word	0xffffffff


	//   ....[82]....
        /*07fc*/ 	.word	0xffffffff


	//   ....[83]....
        /*0800*/ 	.word	0xffffffff


	//   ....[84]....
        /*0804*/ 	.word	0xffffffff


	//   ....[85]....
        /*0808*/ 	.word	0xffffffff


	//   ....[86]....
        /*080c*/ 	.word	0xffffffff


	//   ....[87]....
        /*0810*/ 	.word	0xffffffff


	//   ....[88]....
        /*0814*/ 	.word	0xffffffff


	//   ....[89]....
        /*0818*/ 	.word	0xffffffff


	//   ....[90]....
        /*081c*/ 	.word	0xffffffff


	//   ....[91]....
        /*0820*/ 	.word	0xffffffff


	//   ....[92]....
        /*0824*/ 	.word	0xffffffff


	//   ....[93]....
        /*0828*/ 	.word	0xffffffff


	//   ....[94]....
        /*082c*/ 	.word	0xffffffff


	//   ....[95]....
        /*0830*/ 	.word	0xffffffff


	//   ....[96]....
        /*0834*/ 	.word	0xffffffff


	//   ....[97]....
        /*0838*/ 	.word	0xffffffff


	//   ....[98]....
        /*083c*/ 	.word	0xffffffff


	//   ....[99]....
        /*0840*/ 	.word	0xffffffff


	//   ....[100]....
        /*0844*/ 	.word	0xffffffff


	//   ....[101]....
        /*0848*/ 	.word	0xffffffff


	//   ....[102]....
        /*084c*/ 	.word	0xffffffff


	//   ....[103]....
        /*0850*/ 	.word	0xffffffff


	//   ....[104]....
        /*0854*/ 	.word	0xffffffff


	//   ....[105]....
        /*0858*/ 	.word	0xffffffff


	//   ....[106]....
        /*085c*/ 	.word	0xffffffff


	//   ....[107]....
        /*0860*/ 	.word	0xffffffff


	//   ....[108]....
        /*0864*/ 	.word	0xffffffff


	//   ....[109]....
        /*0868*/ 	.word	0xffffffff


	//   ....[110]....
        /*086c*/ 	.word	0xffffffff


	//   ....[111]....
        /*0870*/ 	.word	0xffffffff


	//   ....[112]....
        /*0874*/ 	.word	0xffffffff


	//   ....[113]....
        /*0878*/ 	.word	0xffffffff


	//   ....[114]....
        /*087c*/ 	.word	0xffffffff


	//   ....[115]....
        /*0880*/ 	.word	0xffffffff


	//   ....[116]....
        /*0884*/ 	.word	0xffffffff


	//   ....[117]....
        /*0888*/ 	.word	0xffffffff


	//   ....[118]....
        /*088c*/ 	.word	0xffffffff


	//   ....[119]....
        /*0890*/ 	.word	0xffffffff


	//   ....[120]....
        /*0894*/ 	.word	0xffffffff


	//   ....[121]....
        /*0898*/ 	.word	0xffffffff


	//   ....[122]....
        /*089c*/ 	.word	0xffffffff


	//   ....[123]....
        /*08a0*/ 	.word	0xffffffff


	//   ....[124]....
        /*08a4*/ 	.word	0xffffffff


	//   ....[125]....
        /*08a8*/ 	.word	0xffffffff


	//   ....[126]....
        /*08ac*/ 	.word	0xffffffff


	//   ....[127]....
        /*08b0*/ 	.word	0xffffffff


	//   ....[128]....
        /*08b4*/ 	.word	0xffffffff


	//   ....[129]....
        /*08b8*/ 	.word	0xffffffff


	//   ....[130]....
        /*08bc*/ 	.word	0xffffffff


	//   ....[131]....
        /*08c0*/ 	.word	0xffffffff


	//   ....[132]....
        /*08c4*/ 	.word	0xffffffff


	//   ....[133]....
        /*08c8*/ 	.word	0xffffffff


	//   ....[134]....
        /*08cc*/ 	.word	0xffffffff


	//   ....[135]....
        /*08d0*/ 	.word	0xffffffff


	//   ....[136]....
        /*08d4*/ 	.word	0xffffffff


	//   ....[137]....
        /*08d8*/ 	.word	0xffffffff


	//   ....[138]....
        /*08dc*/ 	.word	0xffffffff


	//   ....[139]....
        /*08e0*/ 	.word	0xffffffff


	//   ....[140]....
        /*08e4*/ 	.word	0xffffffff


	//   ....[141]....
        /*08e8*/ 	.word	0xffffffff


	//   ....[142]....
        /*08ec*/ 	.word	0xffffffff


	//   ....[143]....
        /*08f0*/ 	.word	0xffffffff


	//   ....[144]....
        /*08f4*/ 	.word	0xffffffff


	//   ....[145]....
        /*08f8*/ 	.word	0xffffffff


	//   ....[146]....
        /*08fc*/ 	.word	0xffffffff


	//   ....[147]....
        /*0900*/ 	.word	0xffffffff


	//   ....[148]....
        /*0904*/ 	.word	0xffffffff


	//   ....[149]....
        /*0908*/ 	.word	0xffffffff


	//   ....[150]....
        /*090c*/ 	.word	0xffffffff


	//   ....[151]....
        /*0910*/ 	.word	0xffffffff


	//   ....[152]....
        /*0914*/ 	.word	0xffffffff


	//   ....[153]....
        /*0918*/ 	.word	0xffffffff


	//   ....[154]....
        /*091c*/ 	.word	0xffffffff


	//   ....[155]....
        /*0920*/ 	.word	0xffffffff


	//   ....[156]....
        /*0924*/ 	.word	0xffffffff


	//   ....[157]....
        /*0928*/ 	.word	0xffffffff


	//   ....[158]....
        /*092c*/ 	.word	0xffffffff


	//   ....[159]....
        /*0930*/ 	.word	0xffffffff


	//   ....[160]....
        /*0934*/ 	.word	0xffffffff


	//   ....[161]....
        /*0938*/ 	.word	0xffffffff


	//   ....[162]....
        /*093c*/ 	.word	0xffffffff


	//   ....[163]....
        /*0940*/ 	.word	0xffffffff


	//   ....[164]....
        /*0944*/ 	.word	0xffffffff


	//   ....[165]....
        /*0948*/ 	.word	0xffffffff


	//   ....[166]....
        /*094c*/ 	.word	0xffffffff


	//   ....[167]....
        /*0950*/ 	.word	0xffffffff


	//   ....[168]....
        /*0954*/ 	.word	0xffffffff


	//   ....[169]....
        /*0958*/ 	.word	0xffffffff


	//   ....[170]....
        /*095c*/ 	.word	0xffffffff


	//   ....[171]....
        /*0960*/ 	.word	0xffffffff


	//   ....[172]....
        /*0964*/ 	.word	0xffffffff


	//   ....[173]....
        /*0968*/ 	.word	0xffffffff


	//   ....[174]....
        /*096c*/ 	.word	0xffffffff


	//   ....[175]....
        /*0970*/ 	.word	0xffffffff


	//   ....[176]....
        /*0974*/ 	.word	0xffffffff


	//   ....[177]....
        /*0978*/ 	.word	0xffffffff


	//   ....[178]....
        /*097c*/ 	.word	0xffffffff


	//   ....[179]....
        /*0980*/ 	.word	0xffffffff


	//   ....[180]....
        /*0984*/ 	.word	0xffffffff


	//   ....[181]....
        /*0988*/ 	.word	0xffffffff


	//   ....[182]....
        /*098c*/ 	.word	0xffffffff


	//   ....[183]....
        /*0990*/ 	.word	0xffffffff


	//   ....[184]....
        /*0994*/ 	.word	0xffffffff


	//   ....[185]....
        /*0998*/ 	.word	0xffffffff


	//   ....[186]....
        /*099c*/ 	.word	0xffffffff


	//   ....[187]....
        /*09a0*/ 	.word	0xffffffff


	//   ....[188]....
        /*09a4*/ 	.word	0xffffffff


	//   ....[189]....
        /*09a8*/ 	.word	0xffffffff


	//   ....[190]....
        /*09ac*/ 	.word	0xffffffff


	//   ....[191]....
        /*09b0*/ 	.word	0xffffffff


	//   ....[192]....
        /*09b4*/ 	.word	0xffffffff


	//   ....[193]....
        /*09b8*/ 	.word	0xffffffff


	//   ....[194]....
        /*09bc*/ 	.word	0xffffffff


	//----- nvinfo : EIATTR_COOP_GROUP_INSTR_OFFSETS
	.align		4
.L_308:
        /*09c0*/ 	.byte	0x04, 0x28
        /*09c2*/ 	.short	(.L_310 - .L_309)


	//   ....[0]....
.L_309:
        /*09c4*/ 	.word	0x00000050


	//   ....[1]....
        /*09c8*/ 	.word	0x00000200


	//   ....[2]....
        /*09cc*/ 	.word	0x00000230


	//   ....[3]....
        /*09d0*/ 	.word	0x00000260


	//   ....[4]....
        /*09d4*/ 	.word	0x00000290


	//   ....[5]....
        /*09d8*/ 	.word	0x000002c0


	//   ....[6]....
        /*09dc*/ 	.word	0x000002f0


	//   ....[7]....
        /*09e0*/ 	.word	0x00000450


	//   ....[8]....
        /*09e4*/ 	.word	0x00000490


	//   ....[9]....
        /*09e8*/ 	.word	0x000004c0


	//   ....[10]....
        /*09ec*/ 	.word	0x000004f0


	//   ....[11]....
        /*09f0*/ 	.word	0x00000520


	//   ....[12]....
        /*09f4*/ 	.word	0x00000550


	//   ....[13]....
        /*09f8*/ 	.word	0x000005e0


	//   ....[14]....
        /*09fc*/ 	.word	0x00000630


	//   ....[15]....
        /*0a00*/ 	.word	0x00000650


	//   ....[16]....
        /*0a04*/ 	.word	0x000006b0


	//   ....[17]....
        /*0a08*/ 	.word	0x00002f40


	//   ....[18]....
        /*0a0c*/ 	.word	0x00002f60


	//   ....[19]....
        /*0a10*/ 	.word	0x00003100


	//   ....[20]....
        /*0a14*/ 	.word	0x00003110


	//   ....[21]....
        /*0a18*/ 	.word	0x000032b0


	//   ....[22]....
        /*0a1c*/ 	.word	0x000032d0


	//   ....[23]....
        /*0a20*/ 	.word	0x00003470


	//   ....[24]....
        /*0a24*/ 	.word	0x00003480


	//   ....[25]....
        /*0a28*/ 	.word	0x00004b50


	//   ....[26]....
        /*0a2c*/ 	.word	0x00005060


	//   ....[27]....
        /*0a30*/ 	.word	0x00005220


	//   ....[28]....
        /*0a34*/ 	.word	0x00005660


	//   ....[29]....
        /*0a38*/ 	.word	0x00005e20


	//   ....[30]....
        /*0a3c*/ 	.word	0x00005e50


	//   ....[31]....
        /*0a40*/ 	.word	0x00005fd0


	//   ....[32]....
        /*0a44*/ 	.word	0x00006020


	//   ....[33]....
        /*0a48*/ 	.word	0x00006290


	//   ....[34]....
        /*0a4c*/ 	.word	0x000062c0


	//   ....[35]....
        /*0a50*/ 	.word	0x000062f0


	//   ....[36]....
        /*0a54*/ 	.word	0x00006380


	//   ....[37]....
        /*0a58*/ 	.word	0x000086e0


	//   ....[38]....
        /*0a5c*/ 	.word	0x000088f0


	//   ....[39]....
        /*0a60*/ 	.word	0x00008ea0


	//   ....[40]....
        /*0a64*/ 	.word	0x00009320


	//   ....[41]....
        /*0a68*/ 	.word	0x000099a0


	//   ....[42]....
        /*0a6c*/ 	.word	0x00009ae0


	//   ....[43]....
        /*0a70*/ 	.word	0x00009b80


	//   ....[44]....
        /*0a74*/ 	.word	0x00009d30


	//   ....[45]....
        /*0a78*/ 	.word	0x00009d70


	//   ....[46]....
        /*0a7c*/ 	.word	0x00009e60


	//   ....[47]....
        /*0a80*/ 	.word	0x00009f90


	//   ....[48]....
        /*0a84*/ 	.word	0x0000a080


	//   ....[49]....
        /*0a88*/ 	.word	0x0000d070


	//   ....[50]....
        /*0a8c*/ 	.word	0x0000d0c0


	//   ....[51]....
        /*0a90*/ 	.word	0x0000d160


	//   ....[52]....
        /*0a94*/ 	.word	0x0000d1b0


	//   ....[53]....
        /*0a98*/ 	.word	0x0000d1e0


	//   ....[54]....
        /*0a9c*/ 	.word	0x0000d220


	//   ....[55]....
        /*0aa0*/ 	.word	0x0000d340


	//   ....[56]....
        /*0aa4*/ 	.word	0x0000d780


	//   ....[57]....
        /*0aa8*/ 	.word	0x0000fd60


	//   ....[58]....
        /*0aac*/ 	.word	0x0000ff70


	//   ....[59]....
        /*0ab0*/ 	.word	0x00010520


	//   ....[60]....
        /*0ab4*/ 	.word	0x000109a0


	//   ....[61]....
        /*0ab8*/ 	.word	0x00011020


	//   ....[62]....
        /*0abc*/ 	.word	0x00011160


	//   ....[63]....
        /*0ac0*/ 	.word	0x00011200


	//   ....[64]....
        /*0ac4*/ 	.word	0x000113b0


	//   ....[65]....
        /*0ac8*/ 	.word	0x000113f0


	//   ....[66]....
        /*0acc*/ 	.word	0x000114e0


	//   ....[67]....
        /*0ad0*/ 	.word	0x00011610


	//   ....[68]....
        /*0ad4*/ 	.word	0x00011700


	//   ....[69]....
        /*0ad8*/ 	.word	0x00012e10


	//   ....[70]....
        /*0adc*/ 	.word	0x00012e80


	//   ....[71]....
        /*0ae0*/ 	.word	0x00012e90


	//   ....[72]....
        /*0ae4*/ 	.word	0x00012ea0


	//   ....[73]....
        /*0ae8*/ 	.word	0x00012ed0


	//   ....[74]....
        /*0aec*/ 	.word	0x00012ef0


	//   ....[75]....
        /*0af0*/ 	.word	0x00012f00


	//   ....[76]....
        /*0af4*/ 	.word	0x00012f10


	//   ....[77]....
        /*0af8*/ 	.word	0x000144c0


	//   ....[78]....
        /*0afc*/ 	.word	0x000144d0


	//   ....[79]....
        /*0b00*/ 	.word	0x000144e0


	//   ....[80]....
        /*0b04*/ 	.word	0x000144f0


	//   ....[81]....
        /*0b08*/ 	.word	0x00014500


	//   ....[82]....
        /*0b0c*/ 	.word	0x00014510


	//   ....[83]....
        /*0b10*/ 	.word	0x00014530


	//   ....[84]....
        /*0b14*/ 	.word	0x00014540


	//   ....[85]....
        /*0b18*/ 	.word	0x000149f0


	//   ....[86]....
        /*0b1c*/ 	.word	0x00014a10


	//   ....[87]....
        /*0b20*/ 	.word	0x00014b80


	//   ....[88]....
        /*0b24*/ 	.word	0x00014b90


	//   ....[89]....
        /*0b28*/ 	.word	0x00014d10


	//   ....[90]....
        /*0b2c*/ 	.word	0x00014d30


	//   ....[91]....
        /*0b30*/ 	.word	0x00014eb0


	//   ....[92]....
        /*0b34*/ 	.word	0x00014ec0


	//   ....[93]....
        /*0b38*/ 	.word	0x00015250


	//   ....[94]....
        /*0b3c*/ 	.word	0x00015270


	//   ....[95]....
        /*0b40*/ 	.word	0x000157e0


	//   ....[96]....
        /*0b44*/ 	.word	0x000157f0


	//   ....[97]....
        /*0b48*/ 	.word	0x00015d60


	//   ....[98]....
        /*0b4c*/ 	.word	0x00015d80


	//   ....[99]....
        /*0b50*/ 	.word	0x00016300


	//   ....[100]....
        /*0b54*/ 	.word	0x00016310


	//   ....[101]....
        /*0b58*/ 	.word	0x00017090


	//   ....[102]....
        /*0b5c*/ 	.word	0x000170b0


	//   ....[103]....
        /*0b60*/ 	.word	0x00017230


	//   ....[104]....
        /*0b64*/ 	.word	0x00017240


	//   ....[105]....
        /*0b68*/ 	.word	0x000173c0


	//   ....[106]....
        /*0b6c*/ 	.word	0x000173e0


	//   ....[107]....
        /*0b70*/ 	.word	0x00017560


	//   ....[108]....
        /*0b74*/ 	.word	0x00017570


	//   ....[109]....
        /*0b78*/ 	.word	0x000177b0


	//   ....[110]....
        /*0b7c*/ 	.word	0x000177d0


	//   ....[111]....
        /*0b80*/ 	.word	0x00017900


	//   ....[112]....
        /*0b84*/ 	.word	0x00017940


	//   ....[113]....
        /*0b88*/ 	.word	0x00017970


	//   ....[114]....
        /*0b8c*/ 	.word	0x000179a0


	//   ....[115]....
        /*0b90*/ 	.word	0x000179d0


	//   ....[116]....
        /*0b94*/ 	.word	0x00017a00


	//   ....[117]....
        /*0b98*/ 	.word	0x00017b60


	//   ....[118]....
        /*0b9c*/ 	.word	0x00017ba0


	//   ....[119]....
        /*0ba0*/ 	.word	0x00017bd0


	//   ....[120]....
        /*0ba4*/ 	.word	0x00017c00


	//   ....[121]....
        /*0ba8*/ 	.word	0x00017c30


	//   ....[122]....
        /*0bac*/ 	.word	0x00017c60


	//   ....[123]....
        /*0bb0*/ 	.word	0x00017cf0


	//   ....[124]....
        /*0bb4*/ 	.word	0x00017d50


	//   ....[125]....
        /*0bb8*/ 	.word	0x00017d60


	//   ....[126]....
        /*0bbc*/ 	.word	0x00017dc0


	//   ....[127]....
        /*0bc0*/ 	.word	0x00018820


	//   ....[128]....
        /*0bc4*/ 	.word	0x00018880


	//   ....[129]....
        /*0bc8*/ 	.word	0x000188d0


	//   ....[130]....
        /*0bcc*/ 	.word	0x00018920


	//   ....[131]....
        /*0bd0*/ 	.word	0x00018970


	//   ....[132]....
        /*0bd4*/ 	.word	0x000189e0


	//   ....[133]....
        /*0bd8*/ 	.word	0x00018a20


	//   ....[134]....
        /*0bdc*/ 	.word	0x00018a90


	//   ....[135]....
        /*0be0*/ 	.word	0x00018b00


	//   ....[136]....
        /*0be4*/ 	.word	0x00018b60


	//   ....[137]....
        /*0be8*/ 	.word	0x00018bd0


	//   ....[138]....
        /*0bec*/ 	.word	0x00018c40


	//   ....[139]....
        /*0bf0*/ 	.word	0x00018ca0


	//   ....[140]....
        /*0bf4*/ 	.word	0x00018d00


	//   ....[141]....
        /*0bf8*/ 	.word	0x00018d60


	//   ....[142]....
        /*0bfc*/ 	.word	0x00018dd0


	//   ....[143]....
        /*0c00*/ 	.word	0x00018e30


	//   ....[144]....
        /*0c04*/ 	.word	0x00018e90


	//   ....[145]....
        /*0c08*/ 	.word	0x00018ee0


	//   ....[146]....
        /*0c0c*/ 	.word	0x00018f30


	//   ....[147]....
        /*0c10*/ 	.word	0x00018f80


	//   ....[148]....
        /*0c14*/ 	.word	0x00018fe0


	//   ....[149]....
        /*0c18*/ 	.word	0x00019030


	//   ....[150]....
        /*0c1c*/ 	.word	0x00019090


	//   ....[151]....
        /*0c20*/ 	.word	0x000190e0


	//   ....[152]....
        /*0c24*/ 	.word	0x00019140


	//   ....[153]....
        /*0c28*/ 	.word	0x000191b0


	//   ....[154]....
        /*0c2c*/ 	.word	0x00019220


	//   ....[155]....
        /*0c30*/ 	.word	0x00019280


	//   ....[156]....
        /*0c34*/ 	.word	0x000192e0


	//   ....[157]....
        /*0c38*/ 	.word	0x00019340


	//   ....[158]....
        /*0c3c*/ 	.word	0x000193b0


	//   ....[159]....
        /*0c40*/ 	.word	0x00019410


	//   ....[160]....
        /*0c44*/ 	.word	0x00019470


	//   ....[161]....
        /*0c48*/ 	.word	0x000194d0


	//   ....[162]....
        /*0c4c*/ 	.word	0x00019540


	//   ....[163]....
        /*0c50*/ 	.word	0x000195a0


	//   ....[164]....
        /*0c54*/ 	.word	0x00019600


	//   ....[165]....
        /*0c58*/ 	.word	0x00019660


	//   ....[166]....
        /*0c5c*/ 	.word	0x000196d0


	//   ....[167]....
        /*0c60*/ 	.word	0x00019730


	//   ....[168]....
        /*0c64*/ 	.word	0x00019790


	//   ....[169]....
        /*0c68*/ 	.word	0x000197f0


	//   ....[170]....
        /*0c6c*/ 	.word	0x00019860


	//   ....[171]....
        /*0c70*/ 	.word	0x000198c0


	//   ....[172]....
        /*0c74*/ 	.word	0x00019920


	//   ....[173]....
        /*0c78*/ 	.word	0x00019980


	//   ....[174]....
        /*0c7c*/ 	.word	0x000199f0


	//   ....[175]....
        /*0c80*/ 	.word	0x00019a50


	//   ....[176]....
        /*0c84*/ 	.word	0x00019ab0


	//   ....[177]....
        /*0c88*/ 	.word	0x00019b10


	//   ....[178]....
        /*0c8c*/ 	.word	0x00019b80


	//   ....[179]....
        /*0c90*/ 	.word	0x00019bd0


	//   ....[180]....
        /*0c94*/ 	.word	0x00019c10


	//   ....[181]....
        /*0c98*/ 	.word	0x00019c60


	//   ....[182]....
        /*0c9c*/ 	.word	0x00019cb0


	//   ....[183]....
        /*0ca0*/ 	.word	0x00019d00


	//   ....[184]....
        /*0ca4*/ 	.word	0x00019d70


	//   ....[185]....
        /*0ca8*/ 	.word	0x00019db0


	//   ....[186]....
        /*0cac*/ 	.word	0x00019e00


	//   ....[187]....
        /*0cb0*/ 	.word	0x00019e50


	//   ....[188]....
        /*0cb4*/ 	.word	0x00019ea0


	//   ....[189]....
        /*0cb8*/ 	.word	0x00019ef0


	//   ....[190]....
        /*0cbc*/ 	.word	0x00019f60


	//   ....[191]....
        /*0cc0*/ 	.word	0x00019fa0


	//   ....[192]....
        /*0cc4*/ 	.word	0x0001a010


	//   ....[193]....
        /*0cc8*/ 	.word	0x0001a070


	//   ....[194]....
        /*0ccc*/ 	.word	0x0001a0d0


	//----- nvinfo : EIATTR_EXIT_INSTR_OFFSETS
	.align		4
.L_310:
        /*0cd0*/ 	.byte	0x04, 0x1c
        /*0cd2*/ 	.short	(.L_312 - .L_311)


	//   ....[0]....
.L_311:
        /*0cd4*/ 	.word	0x000010d0


	//   ....[1]....
        /*0cd8*/ 	.word	0x000187e0


	//----- nvinfo : EIATTR_MAX_THREADS
	.align		4
.L_312:
        /*0cdc*/ 	.byte	0x04, 0x05
        /*0cde*/ 	.short	(.L_314 - .L_313)
.L_313:
        /*0ce0*/ 	.word	0x00000080
        /*0ce4*/ 	.word	0x00000001
        /*0ce8*/ 	.word	0x00000001


	//----- nvinfo : EIATTR_CRS_STACK_SIZE
	.align		4
.L_314:
        /*0cec*/ 	.byte	0x04, 0x1e
        /*0cee*/ 	.short	(.L_316 - .L_315)
.L_315:
        /*0cf0*/ 	.word	0x00000000
.L_316:


//--------------------- .nv.info._ZN7cutlass13device_kernelIN5flash19enable_sm80_to_sm89INS1_16FlashAttnFwdSm80INS1_25CollectiveMainloopFwdSm80ILi4ELi1ELb0EN4cute5tupleIJNS5_1CILi128EEENS7_ILi48EEENS7_ILi96EEEEEELi96ENS_10bfloat16_tEfNS_4arch4Sm80ELb0ELb1ELb1ELb1ELb0ELb1ELb1ELb1EEENS1_21CollectiveEpilogueFwdINS6_IJS8_SA_S9_EEENS6_IJNS7_ILi1EEESI_SI_EEESC_SE_Li128ELb1ELb1ELb1ELb0EEENS1_36VarlenDynamicPersistentTileSchedulerILi128ELi48ELi128ELi128ELb1ELb1ELb0ELb1ELb0ELb1EEEEEEEEEvNT_6ParamsE --------------------------
	.section	.nv.info._ZN7cutlass13device_kernelIN5flash19enable_sm80_to_sm89INS1_16FlashAttnFwdSm80INS1_25CollectiveMainloopFwdSm80ILi4ELi1ELb0EN4cute5tupleIJNS5_1CILi128EEENS7_ILi48EEENS7_ILi96EEEEEELi96ENS_10bfloat16_tEfNS_4arch4Sm80ELb0ELb1ELb1ELb1ELb0ELb1ELb1ELb1EEENS1_21CollectiveEpilogueFwdINS6_IJS8_SA_S9_EEENS6_IJNS7_ILi1EEESI_SI_EEESC_SE_Li128ELb1ELb1ELb1ELb0EEENS1_36VarlenDynamicPersistentTileSchedulerILi128ELi48ELi128ELi128ELb1ELb1ELb0ELb1ELb0ELb1EEEEEEEEEvNT_6ParamsE,"",@"SHT_CUDA_INFO"
	.sectionflags	@""
	.align	4


	//----- nvinfo : EIATTR_CUDA_API_VERSION
	.align		4
        /*0000*/ 	.byte	0x04, 0x37
        /*0002*/ 	.short	(.L_318 - .L_317)
.L_317:
        /*0004*/ 	.word	0x00000082


	//----- nvinfo : EIATTR_SW2861232_WAR
	.align		4
.L_318:
        /*0008*/ 	.byte	0x01, 0x35
	.zero		2


	//----- nvinfo : EIATTR_PARAM_CBANK
	.align		4
        /*000c*/ 	.byte	0x04, 0x0a
        /*000e*/ 	.short	(.L_320 - .L_319)
	.align		4
.L_319:
        /*0010*/ 	.word	index@(.nv.constant0._ZN7cutlass13device_kernelIN5flash19enable_sm80_to_sm89INS1_16FlashAttnFwdSm80INS1_25CollectiveMainloopFwdSm80ILi4ELi1ELb0EN4cute5tupleIJNS5_1CILi128EEENS7_ILi48EEENS7_ILi96EEEEEELi96ENS_10bfloat16_tEfNS_4arch4Sm80ELb0ELb1ELb1ELb1ELb0ELb1ELb1ELb1EEENS1_21CollectiveEpilogueFwdINS6_IJS8_SA_S9_EEENS6_IJNS7_ILi1EEESI_SI_EEESC_SE_Li128ELb1ELb1ELb1ELb0EEENS1_36VarlenDynamicPersistentTileSchedulerILi128ELi48ELi128ELi128ELb1ELb1ELb0ELb1ELb0ELb1EEEEEEEEEvNT_6ParamsE)
        /*0014*/ 	.short	0x0160
        /*0016*/ 	.short	0x0438


	//----- nvinfo : EIATTR_CBANK_PARAM_SIZE
	.align		4
.L_320:
        /*0018*/ 	.byte	0x03, 0x19
        /*001a*/ 	.short	0x0438


	//----- nvinfo : EIATTR_KPARAM_INFO
	.align		4
        /*001c*/ 	.byte	0x04, 0x17
        /*001e*/ 	.short	(.L_322 - .L_321)
.L_321:
        /*0020*/ 	.word	0x00000000
        /*0024*/ 	.short	0x0000
        /*0026*/ 	.short	0x0000
        /*0028*/ 	.byte	0x00, 0xf0, 0xe1, 0x10


	//----- nvinfo : EIATTR_MAXREG_COUNT
	.align		4
.L_322:
        /*002c*/ 	.byte	0x03, 0x1b
        /*002e*/ 	.short	0x00ff


	//----- nvinfo : EIATTR_NUM_BARRIERS
	.align		4
        /*0030*/ 	.byte	0x02, 0x4c
        /*0032*/ 	.byte	0x06
	.zero		1


	//----- nvinfo : EIATTR_ANNOTATIONS
	.align		4
        /*0034*/ 	.byte	0x04, 0x55
        /*0036*/ 	.short	(.L_324 - .L_323)


	//   ....[0]....
.L_323:
        /* <DEDUP_REMOVED lines=131> */


	//----- nvinfo : EIATTR_MERCURY_ISA_VERSION
	.align		4
.L_324:
        /*0850*/ 	.byte	0x03, 0x5f
        /*0852*/ 	.short	0x0000


	//----- nvinfo : EIATTR_INT_WARP_WIDE_INSTR_OFFSETS
	.align		4
        /*0854*/ 	.byte	0x04, 0x31
        /*0856*/ 	.short	(.L_326 - .L_325)


	//   ....[0]....
.L_325:
        /*0858*/ 	.word	0x00020550


	//   ....[1]....
        /*085c*/ 	.word	0x000205d0


	//----- nvinfo : EIATTR_COOP_GROUP_MASK_REGIDS
	.align		4
.L_326:
        /*0860*/ 	.byte	0x04, 0x29
        /*0862*/ 	.short	(.L_328 - .L_327)


	//   ....[0]....
.L_327:
        /*0864*/ 	.word	0xffffffff


	//   ....[1]....
        /*0868*/ 	.word	0xffffffff


	//   ....[2]....
        /*086c*/ 	.word	0xffffffff


	//   ....[3]....
        /*0870*/ 	.word	0xffffffff


	//   ....[4]....
        /*0874*/ 	.word	0xffffffff


	//   ....[5]....
        /*0878*/ 	.word	0xffffffff


	//   ....[6]....
        /*087c*/ 	.word	0xffffffff


	//   ....[7]....
        /*0880*/ 	.word	0xffffffff


	//   ....[8]....
        /*0884*/ 	.word	0xffffffff


	//   ....[9]....
        /*0888*/ 	.word	0xffffffff


	//   ....[10]....
        /*088c*/ 	.word	0xffffffff


	//   ....[11]....
        /*0890*/ 	.word	0xffffffff


	//   ....[12]....
        /*0894*/ 	.word	0xffffffff


	//   ....[13]....
        /*0898*/ 	.word	0xffffffff


	//   ....[14]....
        /*089c*/ 	.word	0xffffffff


	//   ....[15]....
        /*08a0*/ 	.word	0xffffffff


	//   ....[16]....
        /*08a4*/ 	.word	0xffffffff


	//   ....[17]....
        /*08a8*/ 	.word	0xffffffff


	//   ....[18]....
        /*08ac*/ 	.word	0xffffffff


	//   ....[19]....
        /*08b0*/ 	.word	0xffffffff


	//   ....[20]....
        /*08b4*/ 	.word	0xffffffff


	//   ....[21]....
        /*08b8*/ 	.word	0xffffffff


	//   ....[22]....
        /*08bc*/ 	.word	0xffffffff


	//   ....[23]....
        /*08c0*/ 	.word	0xffffffff


	//   ....[24]....
        /*08c4*/ 	.word	0xffffffff


	//   ....[25]....
        /*08c8*/ 	.word	0xffffffff


	//   ....[26]....
        /*08cc*/ 	.word	0xffffffff


	//   ....[27]....
        /*08d0*/ 	.word	0xffffffff


	//   ....[28]....
        /*08d4*/ 	.word	0xffffffff


	//   ....[29]....
        /*08d8*/ 	.word	0xffffffff


	//   ....[30]....
        /*08dc*/ 	.word	0xffffffff


	//   ....[31]....
        /*08e0*/ 	.word	0xffffffff


	//   ....[32]....
        /*08e4*/ 	.word	0xffffffff


	//   ....[33]....
        /*08e8*/ 	.word	0xffffffff


	//   ....[34]....
        /*08ec*/ 	.word	0xffffffff


	//   ....[35]....
        /*08f0*/ 	.word	0xffffffff


	//   ....[36]....
        /*08f4*/ 	.word	0xffffffff


	//   ....[37]....
        /*08f8*/ 	.word	0xffffffff


	//   ....[38]....
        /*08fc*/ 	.word	0xffffffff


	//   ....[39]....
        /*0900*/ 	.word	0xffffffff


	//   ....[40]....
        /*0904*/ 	.word	0xffffffff


	//   ....[41]....
        /*0908*/ 	.word	0xffffffff


	//   ....[42]....
        /*090c*/ 	.word	0xffffffff


	//   ....[43]....
        /*0910*/ 	.word	0xffffffff


	//   ....[44]....
        /*0914*/ 	.word	0xffffffff


	//   ....[45]....
        /*0918*/ 	.word	0xffffffff


	//   ....[46]....
        /*091c*/ 	.word	0xffffffff


	//   ....[47]....
        /*0920*/ 	.word	0xffffffff


	//   ....[48]....
        /*0924*/ 	.word	0xffffffff


	//   ....[49]....
        /*0928*/ 	.word	0xffffffff


	//   ....[50]....
        /*092c*/ 	.word	0xffffffff


	//   ....[51]....
        /*0930*/ 	.word	0xffffffff


	//   ....[52]....
        /*0934*/ 	.word	0xffffffff


	//   ....[53]....
        /*0938*/ 	.word	0xffffffff


	//   ....[54]....
        /*093c*/ 	.word	0xffffffff


	//   ....[55]....
        /*0940*/ 	.word	0xffffffff


	//   ....[56]....
        /*0944*/ 	.word	0xffffffff


	//   ....[57]....
        /*0948*/ 	.word	0xffffffff


	//   ....[58]....
        /*094c*/ 	.word	0xffffffff


	//   ....[59]....
        /*0950*/ 	.word	0xffffffff


	//   ....[60]....
        /*0954*/ 	.word	0xffffffff


	//   ....[61]....
        /*0958*/ 	.word	0xffffffff


	//   ....[62]....
        /*095c*/ 	.word	0xffffffff


	//   ....[63]....
        /*0960*/ 	.word	0xffffffff


	//   ....[64]....
        /*0964*/ 	.word	0xffffffff


	//   ....[65]....
        /*0968*/ 	.word	0xffffffff


	//   ....[66]....
        /*096c*/ 	.word	0xffffffff


	//   ....[67]....
        /*0970*/ 	.word	0xffffffff


	//   ....[68]....
        /*0974*/ 	.word	0xffffffff


	//   ....[69]....
        /*0978*/ 	.word	0xffffffff


	//   ....[70]....
        /*097c*/ 	.word	0xffffffff


	//   ....[71]....
        /*0980*/ 	.word	0xffffffff


	//   ....[72]....
        /*0984*/ 	.word	0xffffffff


	//   ....[73]....
        /*0988*/ 	.word	0xffffffff


	//   ....[74]....
        /*098c*/ 	.word	0xffffffff


	//   ....[75]....
        /*0990*/ 	.word	0xffffffff


	//   ....[76]....
        /*0994*/ 	.word	0xffffffff


	//   ....[77]....
        /*0998*/ 	.word	0xffffffff


	//   ....[78]....
        /*099c*/ 	.word	0xffffffff


	//   ....[79]....
        /*09a0*/ 	.word	0xffffffff


	//   ....[80]....
        /*09a4*/ 	.word	0xffffffff


	//   ....[81]....
        /*09a8*/ 	.word	0xffffffff


	//   ....[82]....
        /*09ac*/ 	.word	0xffffffff


	//   ....[83]....
        /*09b0*/ 	.word	0xffffffff


	//   ....[84]....
        /*09b4*/ 	.word	0xffffffff


	//   ....[85]....
        /*09b8*/ 	.word	0xffffffff


	//   ....[86]....
        /*09bc*/ 	.word	0xffffffff


	//   ....[87]....
        /*09c0*/ 	.word	0xffffffff


	//   ....[88]....
        /*09c4*/ 	.word	0xffffffff


	//   ....[89]....
        /*09c8*/ 	.word	0xffffffff


	//   ....[90]....
        /*09cc*/ 	.word	0xffffffff


	//   ....[91]....
        /*09d0*/ 	.word	0xffffffff


	//   ....[92]....
        /*09d4*/ 	.word	0xffffffff


	//   ....[93]....
        /*09d8*/ 	.word	0xffffffff


	//   ....[94]....
        /*09dc*/ 	.word	0xffffffff


	//   ....[95]....
        /*09e0*/ 	.word	0xffffffff


	//   ....[96]....
        /*09e4*/ 	.word	0xffffffff


	//   ....[97]....
        /*09e8*/ 	.word	0xffffffff


	//   ....[98]....
        /*09ec*/ 	.word	0xffffffff


	//   ....[99]....
        /*09f0*/ 	.word	0xffffffff


	//   ....[100]....
        /*09f4*/ 	.word	0xffffffff


	//   ....[101]....
        /*09f8*/ 	.word	0xffffffff


	//   ....[102]....
        /*09fc*/ 	.word	0xffffffff


	//   ....[103]....
        /*0a00*/ 	.word	0xffffffff


	//   ....[104]....
        /*0a04*/ 	.word	0xffffffff


	//   ....[105]....
        /*0a08*/ 	.word	0xffffffff


	//   ....[106]....
        /*0a0c*/ 	.word	0xffffffff


	//   ....[107]....
        /*0a10*/ 	.word	0xffffffff


	//   ....[108]....
        /*0a14*/ 	.word	0xffffffff


	//   ....[109]....
        /*0a18*/ 	.word	0xffffffff


	//   ....[110]....
        /*0a1c*/ 	.word	0xffffffff


	//   ....[111]....
        /*0a20*/ 	.word	0xffffffff


	//   ....[112]....
        /*0a24*/ 	.word	0xffffffff


	//   ....[113]....
        /*0a28*/ 	.word	0xffffffff


	//   ....[114]....
        /*0a2c*/ 	.word	0xffffffff


	//   ....[115]....
        /*0a30*/ 	.word	0xffffffff


	//   ....[116]....
        /*0a34*/ 	.word	0xffffffff


	//   ....[117]....
        /*0a38*/ 	.word	0xffffffff


	//   ....[118]....
        /*0a3c*/ 	.word	0xffffffff


	//   ....[119]....
        /*0a40*/ 	.word	0xffffffff


	//   ....[120]....
        /*0a44*/ 	.word	0xffffffff


	//   ....[121]....
        /*0a48*/ 	.word	0xffffffff


	//   ....[122]....
        /*0a4c*/ 	.word	0xffffffff


	//   ....[123]....
        /*0a50*/ 	.word	0xffffffff


	//   ....[124]....
        /*0a54*/ 	.word	0xffffffff


	//   ....[125]....
        /*0a58*/ 	.word	0xffffffff


	//   ....[126]....
        /*0a5c*/ 	.word	0xffffffff


	//   ....[127]....
        /*0a60*/ 	.word	0xffffffff


	//   ....[128]....
        /*0a64*/ 	.word	0xffffffff


	//   ....[129]....
        /*0a68*/ 	.word	0xffffffff


	//   ....[130]....
        /*0a6c*/ 	.word	0xffffffff


	//   ....[131]....
        /*0a70*/ 	.word	0xffffffff


	//   ....[132]....
        /*0a74*/ 	.word	0xffffffff


	//   ....[133]....
        /*0a78*/ 	.word	0xffffffff


	//   ....[134]....
        /*0a7c*/ 	.word	0xffffffff


	//   ....[135]....
        /*0a80*/ 	.word	0xffffffff


	//   ....[136]....
        /*0a84*/ 	.word	0xffffffff


	//   ....[137]....
        /*0a88*/ 	.word	0xffffffff


	//   ....[138]....
        /*0a8c*/ 	.word	0xffffffff


	//   ....[139]....
        /*0a90*/ 	.word	0xffffffff


	//   ....[140]....
        /*0a94*/ 	.word	0xffffffff


	//   ....[141]....
        /*0a98*/ 	.word	0xffffffff


	//   ....[142]....
        /*0a9c*/ 	.word	0xffffffff


	//   ....[143]....
        /*0aa0*/ 	.word	0xffffffff


	//   ....[144]....
        /*0aa4*/ 	.word	0xffffffff


	//   ....[145]....
        /*0aa8*/ 	.word	0xffffffff


	//   ....[146]....
        /*0aac*/ 	.word	0xffffffff


	//   ....[147]....
        /*0ab0*/ 	.word	0xffffffff


	//   ....[148]....
        /*0ab4*/ 	.word	0xffffffff


	//   ....[149]....
        /*0ab8*/ 	.word	0xffffffff


	//   ....[150]....
        /*0abc*/ 	.word	0xffffffff


	//   ....[151]....
        /*0ac0*/ 	.word	0xffffffff


	//   ....[152]....
        /*0ac4*/ 	.word	0xffffffff


	//   ....[153]....
        /*0ac8*/ 	.word	0xffffffff


	//   ....[154]....
        /*0acc*/ 	.word	0xffffffff


	//   ....[155]....
        /*0ad0*/ 	.word	0xffffffff


	//   ....[156]....
        /*0ad4*/ 	.word	0xffffffff


	//   ....[157]....
        /*0ad8*/ 	.word	0xffffffff


	//   ....[158]....
        /*0adc*/ 	.word	0xffffffff


	//   ....[159]....
        /*0ae0*/ 	.word	0xffffffff


	//   ....[160]....
        /*0ae4*/ 	.word	0xffffffff


	//   ....[161]....
        /*0ae8*/ 	.word	0xffffffff


	//   ....[162]....
        /*0aec*/ 	.word	0xffffffff


	//   ....[163]....
        /*0af0*/ 	.word	0xffffffff


	//   ....[164]....
        /*0af4*/ 	.word	0xffffffff


	//   ....[165]....
        /*0af8*/ 	.word	0xffffffff


	//   ....[166]....
        /*0afc*/ 	.word	0xffffffff


	//   ....[167]....
        /*0b00*/ 	.word	0xffffffff


	//   ....[168]....
        /*0b04*/ 	.word	0xffffffff


	//   ....[169]....
        /*0b08*/ 	.word	0xffffffff


	//   ....[170]....
        /*0b0c*/ 	.word	0xffffffff


	//   ....[171]....
        /*0b10*/ 	.word	0xffffffff


	//   ....[172]....
        /*0b14*/ 	.word	0xffffffff


	//   ....[173]....
        /*0b18*/ 	.word	0xffffffff


	//   ....[174]....
        /*0b1c*/ 	.word	0xffffffff


	//   ....[175]....
        /*0b20*/ 	.word	0xffffffff


	//   ....[176]....
        /*0b24*/ 	.word	0xffffffff


	//   ....[177]....
        /*0b28*/ 	.word	0xffffffff


	//   ....[178]....
        /*0b2c*/ 	.word	0xffffffff


	//   ....[179]....
        /*0b30*/ 	.word	0xffffffff


	//   ....[180]....
        /*0b34*/ 	.word	0xffffffff


	//   ....[181]....
        /*0b38*/ 	.word	0xffffffff


	//   ....[182]....
        /*0b3c*/ 	.word	0xffffffff


	//   ....[183]....
        /*0b40*/ 	.word	0xffffffff


	//   ....[184]....
        /*0b44*/ 	.word	0xffffffff


	//   ....[185]....
        /*0b48*/ 	.word	0xffffffff


	//   ....[186]....
        /*0b4c*/ 	.word	0xffffffff


	//   ....[187]....
        /*0b50*/ 	.word	0xffffffff


	//   ....[188]....
        /*0b54*/ 	.word	0xffffffff


	//   ....[189]....
        /*0b58*/ 	.word	0xffffffff


	//   ....[190]....
        /*0b5c*/ 	.word	0xffffffff


	//   ....[191]....
        /*0b60*/ 	.word	0xffffffff


	//   ....[192]....
        /*0b64*/ 	.word	0xffffffff


	//   ....[193]....
        /*0b68*/ 	.word	0xffffffff


	//   ....[194]....
        /*0b6c*/ 	.word	0xffffffff


	//   ....[195]....
        /*0b70*/ 	.word	0xffffffff


	//   ....[196]....
        /*0b74*/ 	.word	0xffffffff


	//   ....[197]....
        /*0b78*/ 	.word	0xffffffff


	//   ....[198]....
        /*0b7c*/ 	.word	0xffffffff


	//   ....[199]....
        /*0b80*/ 	.word	0xffffffff


	//   ....[200]....
        /*0b84*/ 	.word	0xffffffff


	//   ....[201]....
        /*0b88*/ 	.word	0xffffffff


	//   ....[202]....
        /*0b8c*/ 	.word	0xffffffff


	//   ....[203]....
        /*0b90*/ 	.word	0xffffffff


	//   ....[204]....
        /*0b94*/ 	.word	0xffffffff


	//   ....[205]....
        /*0b98*/ 	.word	0xffffffff


	//   ....[206]....
        /*0b9c*/ 	.word	0xffffffff


	//   ....[207]....
        /*0ba0*/ 	.word	0xffffffff


	//   ....[208]....
        /*0ba4*/ 	.word	0xffffffff


	//   ....[209]....
        /*0ba8*/ 	.word	0xffffffff


	//   ....[210]....
        /*0bac*/ 	.word	0xffffffff


	//----- nvinfo : EIATTR_COOP_GROUP_INSTR_OFFSETS
	.align		4
.L_328:
        /*0bb0*/ 	.byte	0x04, 0x28
        /*0bb2*/ 	.short	(.L_330 - .L_329)


	//   ....[0]....
.L_329:
        /*0bb4*/ 	.word	0x00000050


	//   ....[1]....
        /*0bb8*/ 	.word	0x00000200


	//   ....[2]....
        /*0bbc*/ 	.word	0x00000230


	//   ....[3]....
        /*0bc0*/ 	.word	0x00000260


	//   ....[4]....
        /*0bc4*/ 	.word	0x00000290


	//   ....[5]....
        /*0bc8*/ 	.word	0x000002c0


	//   ....[6]....
        /*0bcc*/ 	.word	0x000002f0


	//   ....[7]....
        /*0bd0*/ 	.word	0x00000450


	//   ....[8]....
        /*0bd4*/ 	.word	0x00000490


	//   ....[9]....
        /*0bd8*/ 	.word	0x000004c0


	//   ....[10]....
        /*0bdc*/ 	.word	0x000004f0


	//   ....[11]....
        /*0be0*/ 	.word	0x00000520


	//   ....[12]....
        /*0be4*/ 	.word	0x00000550


	//   ....[13]....
        /*0be8*/ 	.word	0x000005e0


	//   ....[14]....
        /*0bec*/ 	.word	0x00000630


	//   ....[15]....
        /*0bf0*/ 	.word	0x00000650


	//   ....[16]....
        /*0bf4*/ 	.word	0x000006b0


	//   ....[17]....
        /*0bf8*/ 	.word	0x00008ee0


	//   ....[18]....
        /*0bfc*/ 	.word	0x00008f00


	//   ....[19]....
        /*0c00*/ 	.word	0x000090a0


	//   ....[20]....
        /*0c04*/ 	.word	0x000090b0


	//   ....[21]....
        /*0c08*/ 	.word	0x00009250


	//   ....[22]....
        /*0c0c*/ 	.word	0x00009270


	//   ....[23]....
        /*0c10*/ 	.word	0x00009410


	//   ....[24]....
        /*0c14*/ 	.word	0x00009420


	//   ....[25]....
        /*0c18*/ 	.word	0x00009c60


	//   ....[26]....
        /*0c1c*/ 	.word	0x00009ca0


	//   ....[27]....
        /*0c20*/ 	.word	0x00009ce0


	//   ....[28]....
        /*0c24*/ 	.word	0x00009cf0


	//   ....[29]....
        /*0c28*/ 	.word	0x0000a160


	//   ....[30]....
        /*0c2c*/ 	.word	0x0000a3d0


	//   ....[31]....
        /*0c30*/ 	.word	0x0000a410


	//   ....[32]....
        /*0c34*/ 	.word	0x0000a440


	//   ....[33]....
        /*0c38*/ 	.word	0x0000d320


	//   ....[34]....
        /*0c3c*/ 	.word	0x0000d3f0


	//   ....[35]....
        /*0c40*/ 	.word	0x0000d410


	//   ....[36]....
        /*0c44*/ 	.word	0x0000d420


	//   ....[37]....
        /*0c48*/ 	.word	0x0000d6c0


	//   ....[38]....
        /*0c4c*/ 	.word	0x0000d930


	//   ....[39]....
        /*0c50*/ 	.word	0x0000d970


	//   ....[40]....
        /*0c54*/ 	.word	0x0000d9b0


	//   ....[41]....
        /*0c58*/ 	.word	0x00011ad0


	//   ....[42]....
        /*0c5c*/ 	.word	0x00011ca0


	//   ....[43]....
        /*0c60*/ 	.word	0x000121a0


	//   ....[44]....
        /*0c64*/ 	.word	0x000125e0


	//   ....[45]....
        /*0c68*/ 	.word	0x00012c00


	//   ....[46]....
        /*0c6c*/ 	.word	0x00012cd0


	//   ....[47]....
        /*0c70*/ 	.word	0x00012f30


	//   ....[48]....
        /*0c74*/ 	.word	0x00012f80


	//   ....[49]....
        /*0c78*/ 	.word	0x00013190


	//   ....[50]....
        /*0c7c*/ 	.word	0x000132b0


	//   ....[51]....
        /*0c80*/ 	.word	0x00013330


	//   ....[52]....
        /*0c84*/ 	.word	0x000133f0


	//   ....[53]....
        /*0c88*/ 	.word	0x00015640


	//   ....[54]....
        /*0c8c*/ 	.word	0x00015850


	//   ....[55]....
        /*0c90*/ 	.word	0x00015e00


	//   ....[56]....
        /*0c94*/ 	.word	0x00016280


	//   ....[57]....
        /*0c98*/ 	.word	0x00016900


	//   ....[58]....
        /*0c9c*/ 	.word	0x00016a40


	//   ....[59]....
        /*0ca0*/ 	.word	0x00016ab0


	//   ....[60]....
        /*0ca4*/ 	.word	0x00016ce0


	//   ....[61]....
        /*0ca8*/ 	.word	0x00016d50


	//   ....[62]....
        /*0cac*/ 	.word	0x00016e60


	//   ....[63]....
        /*0cb0*/ 	.word	0x00017030


	//   ....[64]....
        /*0cb4*/ 	.word	0x00017200


	//   ....[65]....
        /*0cb8*/ 	.word	0x00019ed0


	//   ....[66]....
        /*0cbc*/ 	.word	0x00019f20


	//   ....[67]....
        /*0cc0*/ 	.word	0x00019fc0


	//   ....[68]....
        /*0cc4*/ 	.word	0x0001a010


	//   ....[69]....
        /*0cc8*/ 	.word	0x0001a050


	//   ....[70]....
        /*0ccc*/ 	.word	0x0001a130


	//   ....[71]....
        /*0cd0*/ 	.word	0x0001a160


	//   ....[72]....
        /*0cd4*/ 	.word	0x0001a6a0


	//   ....[73]....
        /*0cd8*/ 	.word	0x0001cb90


	//   ....[74]....
        /*0cdc*/ 	.word	0x0001cda0


	//   ....[75]....
        /*0ce0*/ 	.word	0x0001d350


	//   ....[76]....
        /*0ce4*/ 	.word	0x0001d7d0


	//   ....[77]....
        /*0ce8*/ 	.word	0x0001de50


	//   ....[78]....
        /*0cec*/ 	.word	0x0001df90


	//   ....[79]....
        /*0cf0*/ 	.word	0x0001e000


	//   ....[80]....
        /*0cf4*/ 	.word	0x0001e270


	//   ....[81]....
        /*0cf8*/ 	.word	0x0001e2b0


	//   ....[82]....
        /*0cfc*/ 	.word	0x0001e3c0


	//   ....[83]....
        /*0d00*/ 	.word	0x0001e560


	//   ....[84]....
        /*0d04*/ 	.word	0x0001e690


	//   ....[85]....
        /*0d08*/ 	.word	0x0001fb90


	//   ....[86]....
        /*0d0c*/ 	.word	0x0001fbc0


	//   ....[87]....
        /*0d10*/ 	.word	0x0001fbd0


	//   ....[88]....
        /*0d14*/ 	.word	0x0001fbe0


	//   ....[89]....
        /*0d18*/ 	.word	0x0001fbf0


	//   ....[90]....
        /*0d1c*/ 	.word	0x0001fc20


	//   ....[91]....
        /*0d20*/ 	.word	0x0001fc40


	//   ....[92]....
        /*0d24*/ 	.word	0x0001fc60


	//   ....[93]....
        /*0d28*/ 	.word	0x000211f0


	//   ....[94]....
        /*0d2c*/ 	.word	0x00021200


	//   ....[95]....
        /*0d30*/ 	.word	0x00021220


	//   ....[96]....
        /*0d34*/ 	.word	0x00021230


	//   ....[97]....
        /*0d38*/ 	.word	0x00021240


	//   ....[98]....
        /*0d3c*/ 	.word	0x00021250


	//   ....[99]....
        /*0d40*/ 	.word	0x00021270


	//   ....[100]....
        /*0d44*/ 	.word	0x00021280


	//   ....[101]....
        /*0d48*/ 	.word	0x00021730


	//   ....[102]....
        /*0d4c*/ 	.word	0x00021750


	//   ....[103]....
        /*0d50*/ 	.word	0x000218c0


	//   ....[104]....
        /*0d54*/ 	.word	0x000218d0


	//   ....[105]....
        /*0d58*/ 	.word	0x00021a50


	//   ....[106]....
        /*0d5c*/ 	.word	0x00021a70


	//   ....[107]....
        /*0d60*/ 	.word	0x00021bf0


	//   ....[108]....
        /*0d64*/ 	.word	0x00021c00


	//   ....[109]....
        /*0d68*/ 	.word	0x00021f80


	//   ....[110]....
        /*0d6c*/ 	.word	0x00021fa0


	//   ....[111]....
        /*0d70*/ 	.word	0x00022470


	//   ....[112]....
        /*0d74*/ 	.word	0x00022480


	//   ....[113]....
        /*0d78*/ 	.word	0x00022800


	//   ....[114]....
        /*0d7c*/ 	.word	0x00022820


	//   ....[115]....
        /*0d80*/ 	.word	0x00022bb0


	//   ....[116]....
        /*0d84*/ 	.word	0x00022bc0


	//   ....[117]....
        /*0d88*/ 	.word	0x00023710


	//   ....[118]....
        /*0d8c*/ 	.word	0x00023730


	//   ....[119]....
        /*0d90*/ 	.word	0x000238b0


	//   ....[120]....
        /*0d94*/ 	.word	0x000238c0


	//   ....[121]....
        /*0d98*/ 	.word	0x00023a40


	//   ....[122]....
        /*0d9c*/ 	.word	0x00023a60


	//   ....[123]....
        /*0da0*/ 	.word	0x00023be0


	//   ....[124]....
        /*0da4*/ 	.word	0x00023bf0


	//   ....[125]....
        /*0da8*/ 	.word	0x00023e30


	//   ....[126]....
        /*0dac*/ 	.word	0x00023e50


	//   ....[127]....
        /*0db0*/ 	.word	0x00023f80


	//   ....[128]....
        /*0db4*/ 	.word	0x00023fc0


	//   ....[129]....
        /*0db8*/ 	.word	0x00023ff0


	//   ....[130]....
        /*0dbc*/ 	.word	0x00024020


	//   ....[131]....
        /*0dc0*/ 	.word	0x00024050


	//   ....[132]....
        /*0dc4*/ 	.word	0x00024080


	//   ....[133]....
        /*0dc8*/ 	.word	0x000241e0


	//   ....[134]....
        /*0dcc*/ 	.word	0x00024220


	//   ....[135]....
        /*0dd0*/ 	.word	0x00024250


	//   ....[136]....
        /*0dd4*/ 	.word	0x00024280


	//   ....[137]....
        /*0dd8*/ 	.word	0x000242b0


	//   ....[138]....
        /*0ddc*/ 	.word	0x000242e0


	//   ....[139]....
        /*0de0*/ 	.word	0x00024370


	//   ....[140]....
        /*0de4*/ 	.word	0x000243d0


	//   ....[141]....
        /*0de8*/ 	.word	0x000243e0


	//   ....[142]....
        /*0dec*/ 	.word	0x00024440


	//   ....[143]....
        /*0df0*/ 	.word	0x00024ea0


	//   ....[144]....
        /*0df4*/ 	.word	0x00024f00


	//   ....[145]....
        /*0df8*/ 	.word	0x00024f50


	//   ....[146]....
        /*0dfc*/ 	.word	0x00024fa0


	//   ....[147]....
        /*0e00*/ 	.word	0x00024ff0


	//   ....[148]....
        /*0e04*/ 	.word	0x00025060


	//   ....[149]....
        /*0e08*/ 	.word	0x000250a0


	//   ....[150]....
        /*0e0c*/ 	.word	0x00025110


	//   ....[151]....
        /*0e10*/ 	.word	0x00025180


	//   ....[152]....
        /*0e14*/ 	.word	0x000251e0


	//   ....[153]....
        /*0e18*/ 	.word	0x00025250


	//   ....[154]....
        /*0e1c*/ 	.word	0x000252c0


	//   ....[155]....
        /*0e20*/ 	.word	0x00025320


	//   ....[156]....
        /*0e24*/ 	.word	0x00025380


	//   ....[157]....
        /*0e28*/ 	.word	0x000253e0


	//   ....[158]....
        /*0e2c*/ 	.word	0x00025450


	//   ....[159]....
        /*0e30*/ 	.word	0x000254b0


	//   ....[160]....
        /*0e34*/ 	.word	0x00025510


	//   ....[161]....
        /*0e38*/ 	.word	0x00025560


	//   ....[162]....
        /*0e3c*/ 	.word	0x000255b0


	//   ....[163]....
        /*0e40*/ 	.word	0x00025600


	//   ....[164]....
        /*0e44*/ 	.word	0x00025650


	//   ....[165]....
        /*0e48*/ 	.word	0x000256a0


	//   ....[166]....
        /*0e4c*/ 	.word	0x000256f0


	//   ....[167]....
        /*0e50*/ 	.word	0x00025740


	//   ....[168]....
        /*0e54*/ 	.word	0x00025790


	//   ....[169]....
        /*0e58*/ 	.word	0x00025800


	//   ....[170]....
        /*0e5c*/ 	.word	0x00025870


	//   ....[171]....
        /*0e60*/ 	.word	0x000258d0


	//   ....[172]....
        /*0e64*/ 	.word	0x00025930


	//   ....[173]....
        /*0e68*/ 	.word	0x00025990


	//   ....[174]....
        /*0e6c*/ 	.word	0x00025a00


	//   ....[175]....
        /*0e70*/ 	.word	0x00025a60


	//   ....[176]....
        /*0e74*/ 	.word	0x00025ac0


	//   ....[177]....
        /*0e78*/ 	.word	0x00025b20


	//   ....[178]....
        /*0e7c*/ 	.word	0x00025b90


	//   ....[179]....
        /*0e80*/ 	.word	0x00025bf0


	//   ....[180]....
        /*0e84*/ 	.word	0x00025c50


	//   ....[181]....
        /*0e88*/ 	.word	0x00025cb0


	//   ....[182]....
        /*0e8c*/ 	.word	0x00025d20


	//   ....[183]....
        /*0e90*/ 	.word	0x00025d80


	//   ....[184]....
        /*0e94*/ 	.word	0x00025de0


	//   ....[185]....
        /*0e98*/ 	.word	0x00025e40


	//   ....[186]....
        /*0e9c*/ 	.word	0x00025eb0


	//   ....[187]....
        /*0ea0*/ 	.word	0x00025f10


	//   ....[188]....
        /*0ea4*/ 	.word	0x00025f70


	//   ....[189]....
        /*0ea8*/ 	.word	0x00025fd0


	//   ....[190]....
        /*0eac*/ 	.word	0x00026040


	//   ....[191]....
        /*0eb0*/ 	.word	0x000260a0


	//   ....[192]....
        /*0eb4*/ 	.word	0x00026100


	//   ....[193]....
        /*0eb8*/ 	.word	0x00026160


	//   ....[194]....
        /*0ebc*/ 	.word	0x000261d0


	//   ....[195]....
        /*0ec0*/ 	.word	0x00026220


	//   ....[196]....
        /*0ec4*/ 	.word	0x00026260


	//   ....[197]....
        /*0ec8*/ 	.word	0x000262b0


	//   ....[198]....
        /*0ecc*/ 	.word	0x00026300


	//   ....[199]....
        /*0ed0*/ 	.word	0x00026350


	//   ....[200]....
        /*0ed4*/ 	.word	0x000263c0


	//   ....[201]....
        /*0ed8*/ 	.word	0x00026400


	//   ....[202]....
        /*0edc*/ 	.word	0x00026450


	//   ....[203]....
        /*0ee0*/ 	.word	0x000264a0


	//   ....[204]....
        /*0ee4*/ 	.word	0x000264f0


	//   ....[205]....
        /*0ee8*/ 	.word	0x00026540


	//   ....[206]....
        /*0eec*/ 	.word	0x000265b0


	//   ....[207]....
        /*0ef0*/ 	.word	0x000265f0


	//   ....[208]....
        /*0ef4*/ 	.word	0x00026660


	//   ....[209]....
        /*0ef8*/ 	.word	0x000266c0


	//   ....[210]....
        /*0efc*/ 	.word	0x00026720


	//----- nvinfo : EIATTR_EXIT_INSTR_OFFSETS
	.align		4
.L_330:
        /*0f00*/ 	.byte	0x04, 0x1c
        /*0f02*/ 	.short	(.L_332 - .L_331)


	//   ....[0]....
.L_331:
        /*0f04*/ 	.word	0x000010d0


	//   ....[1]....
        /*0f08*/ 	.word	0x00024e60


	//----- nvinfo : EIATTR_MAX_THREADS
	.align		4
.L_332:
        /*0f0c*/ 	.byte	0x04, 0x05
        /*0f0e*/ 	.short	(.L_334 - .L_333)
.L_333:
        /*0f10*/ 	.word	0x00000080
        /*0f14*/ 	.word	0x00000001
        /*0f18*/ 	.word	0x00000001


	//----- nvinfo : EIATTR_CRS_STACK_SIZE
	.align		4
.L_334:
        /*0f1c*/ 	.byte	0x04, 0x1e
        /*0f1e*/ 	.short	(.L_336 - .L_335)
.L_335:
        /*0f20*/ 	.word	0x00000000
.L_336:


//--------------------- .nv.info._ZN7cutlass13device_kernelIN5flash19enable_sm80_to_sm89INS1_16FlashAttnFwdSm80INS1_25CollectiveMainloopFwdSm80ILi4ELi1ELb0EN4cute5tupleIJNS5_1CILi128EEENS7_ILi64EEENS7_ILi96EEEEEELi96ENS_10bfloat16_tEfNS_4arch4Sm80ELb1ELb0ELb1ELb0ELb0ELb0ELb1ELb1EEENS1_21CollectiveEpilogueFwdINS6_IJS8_SA_S9_EEENS6_IJNS7_ILi1EEESI_SI_EEESC_SE_Li128ELb0ELb1ELb1ELb0EEENS1_30DynamicPersistentTileSchedulerILi128ELi128ELb1ELb1ELb0EEEEEEEEEvNT_6ParamsE --------------------------
	.section	.nv.info._ZN7cutlass13device_kernelIN5flash19enable_sm80_to_sm89INS1_16FlashAttnFwdSm80INS1_25CollectiveMainloopFwdSm80ILi4ELi1ELb0EN4cute5tupleIJNS5_1CILi128EEENS7_ILi64EEENS7_ILi96EEEEEELi96ENS_10bfloat16_tEfNS_4arch4Sm80ELb1ELb0ELb1ELb0ELb0ELb0ELb1ELb1EEENS1_21CollectiveEpilogueFwdINS6_IJS8_SA_S9_EEENS6_IJNS7_ILi1EEESI_SI_EEESC_SE_Li128ELb0ELb1ELb1ELb0EEENS1_30DynamicPersistentTileSchedulerILi128ELi128ELb1ELb1ELb0EEEEEEEEEvNT_6ParamsE,"",@"SHT_CUDA_INFO"
	.sectionflags	@""
	.align	4


	//----- nvinfo : EIATTR_CUDA_API_VERSION
	.align		4
        /*0000*/ 	.byte	0x04, 0x37
        /*0002*/ 	.short	(.L_338 - .L_337)
.L_337:
        /*0004*/ 	.word	0x00000082


	//----- nvinfo : EIATTR_SW2861232_WAR
	.align		4
.L_338:
        /*0008*/ 	.byte	0x01, 0x35
	.zero		2


	//----- nvinfo : EIATTR_PARAM_CBANK
	.align		4
        /*000c*/ 	.byte	0x04, 0x0a
        /*000e*/ 	.short	(.L_340 - .L_339)
	.align		4
.L_339:
        /*0010*/ 	.word	index@(.nv.constant0._ZN7cutlass13device_kernelIN5flash19enable_sm80_to_sm89INS1_16FlashAttnFwdSm80INS1_25CollectiveMainloopFwdSm80ILi4ELi1ELb0EN4cute5tupleIJNS5_1CILi128EEENS7_ILi64EEENS7_ILi96EEEEEELi96ENS_10bfloat16_tEfNS_4arch4Sm80ELb1ELb0ELb1ELb0ELb0ELb0ELb1ELb1EEENS1_21CollectiveEpilogueFwdINS6_IJS8_SA_S9_EEENS6_IJNS7_ILi1EEESI_SI_EEESC_SE_Li128ELb0ELb1ELb1ELb0EEENS1_30DynamicPersistentTileSchedulerILi128ELi128ELb1ELb1ELb0EEEEEEEEEvNT_6ParamsE)
        /*0014*/ 	.short	0x0160
        /*0016*/ 	.short	0x0428


	//----- nvinfo : EIATTR_CBANK_PARAM_SIZE
	.align		4
.L_340:
        /*0018*/ 	.byte	0x03, 0x19
        /*001a*/ 	.short	0x0428


	//----- nvinfo : EIATTR_KPARAM_INFO
	.align		4
        /*001c*/ 	.byte	0x04, 0x17
        /*001e*/ 	.short	(.L_342 - .L_341)
.L_341:
        /*0020*/ 	.word	0x00000000
        /*0024*/ 	.short	0x0000
        /*0026*/ 	.short	0x0000
        /*0028*/ 	.byte	0x00, 0xf0, 0xa1, 0x10


	//----- nvinfo : EIATTR_MAXREG_COUNT
	.align		4
.L_342:
        /*002c*/ 	.byte	0x03, 0x1b
        /*002e*/ 	.short	0x00ff


	//----- nvinfo : EIATTR_NUM_BARRIERS
	.align		4
        /*0030*/ 	.byte	0x02, 0x4c
        /*0032*/ 	.byte	0x06
	.zero		1


	//----- nvinfo : EIATTR_ANNOTATIONS
	.align		4
        /*0034*/ 	.byte	0x04, 0x55
        /*0036*/ 	.short	(.L_344 - .L_343)


	//   ....[0]....
.L_343:
        /* <DEDUP_REMOVED lines=60> */


	//----- nvinfo : EIATTR_MERCURY_ISA_VERSION
	.align		4
.L_344:
        /*03e0*/ 	.byte	0x03, 0x5f
        /*03e2*/ 	.short	0x0000


	//----- nvinfo : EIATTR_INT_WARP_WIDE_INSTR_OFFSETS
	.align		4
        /*03e4*/ 	.byte	0x04, 0x31
        /*03e6*/ 	.short	(.L_346 - .L_345)


	//   ....[0]....
.L_345:
        /*03e8*/ 	.word	0x0000ebd0


	//   ....[1]....
        /*03ec*/ 	.word	0x0000ec50


	//----- nvinfo : EIATTR_COOP_GROUP_MASK_REGIDS
	.align		4
.L_346:
        /*03f0*/ 	.byte	0x04, 0x29
        /*03f2*/ 	.short	(.L_348 - .L_347)


	//   ....[0]....
.L_347:
        /*03f4*/ 	.word	0xffffffff


	//   ....[1]....
        /*03f8*/ 	.word	0xffffffff


	//   ....[2]....
        /*03fc*/ 	.word	0xffffffff


	//   ....[3]....
        /*0400*/ 	.word	0xffffffff


	//   ....[4]....
        /*0404*/ 	.word	0xffffffff


	//   ....[5]....
        /*0408*/ 	.word	0xffffffff


	//   ....[6]....
        /*040c*/ 	.word	0xffffffff


	//   ....[7]....
        /*0410*/ 	.word	0xffffffff


	//   ....[8]....
        /*0414*/ 	.word	0xffffffff


	//   ....[9]....
        /*0418*/ 	.word	0xffffffff


	//   ....[10]....
        /*041c*/ 	.word	0xffffffff


	//   ....[11]....
        /*0420*/ 	.word	0xffffffff


	//   ....[12]....
        /*0424*/ 	.word	0xffffffff


	//   ....[13]....
        /*0428*/ 	.word	0xffffffff


	//   ....[14]....
        /*042c*/ 	.word	0xffffffff


	//   ....[15]....
        /*0430*/ 	.word	0xffffffff


	//   ....[16]....
        /*0434*/ 	.word	0xffffffff


	//   ....[17]....
        /*0438*/ 	.word	0xffffffff


	//   ....[18]....
        /*043c*/ 	.word	0xffffffff


	//   ....[19]....
        /*0440*/ 	.word	0xffffffff


	//   ....[20]....
        /*0444*/ 	.word	0xffffffff


	//   ....[21]....
        /*0448*/ 	.word	0xffffffff


	//   ....[22]....
        /*044c*/ 	.word	0xffffffff


	//   ....[23]....
        /*0450*/ 	.word	0xffffffff


	//   ....[24]....
        /*0454*/ 	.word	0xffffffff


	//   ....[25]....
        /*0458*/ 	.word	0xffffffff


	//   ....[26]....
        /*045c*/ 	.word	0xffffffff


	//   ....[27]....
        /*0460*/ 	.word	0xffffffff


	//   ....[28]....
        /*0464*/ 	.word	0xffffffff


	//   ....[29]....
        /*0468*/ 	.word	0xffffffff


	//   ....[30]....
        /*046c*/ 	.word	0xffffffff


	//   ....[31]....
        /*0470*/ 	.word	0xffffffff


	//   ....[32]....
        /*0474*/ 	.word	0xffffffff


	//   ....[33]....
        /*0478*/ 	.word	0xffffffff


	//   ....[34]....
        /*047c*/ 	.word	0xffffffff


	//   ....[35]....
        /*0480*/ 	.word	0xffffffff


	//   ....[36]....
        /*0484*/ 	.word	0xffffffff


	//   ....[37]....
        /*0488*/ 	.word	0xffffffff


	//   ....[38]....
        /*048c*/ 	.word	0xffffffff


	//   ....[39]....
        /*0490*/ 	.word	0xffffffff


	//   ....[40]....
        /*0494*/ 	.word	0xffffffff


	//   ....[41]....
        /*0498*/ 	.word	0xffffffff


	//   ....[42]....
        /*049c*/ 	.word	0xffffffff


	//   ....[43]....
        /*04a0*/ 	.word	0xffffffff


	//   ....[44]....
        /*04a4*/ 	.word	0xffffffff


	//   ....[45]....
        /*04a8*/ 	.word	0xffffffff


	//   ....[46]....
        /*04ac*/ 	.word	0xffffffff


	//   ....[47]....
        /*04b0*/ 	.word	0xffffffff


	//   ....[48]....
        /*04b4*/ 	.word	0xffffffff


	//   ....[49]....
        /*04b8*/ 	.word	0xffffffff


	//   ....[50]....
        /*04bc*/ 	.word	0xffffffff


	//   ....[51]....
        /*04c0*/ 	.word	0xffffffff


	//   ....[52]....
        /*04c4*/ 	.word	0xffffffff


	//   ....[53]....
        /*04c8*/ 	.word	0xffffffff


	//   ....[54]....
        /*04cc*/ 	.word	0xffffffff


	//   ....[55]....
        /*04d0*/ 	.word	0xffffffff


	//   ....[56]....
        /*04d4*/ 	.word	0xffffffff


	//   ....[57]....
        /*04d8*/ 	.word	0xffffffff


	//   ....[58]....
        /*04dc*/ 	.word	0xffffffff


	//   ....[59]....
        /*04e0*/ 	.word	0xffffffff


	//   ....[60]....
        /*04e4*/ 	.word	0xffffffff


	//   ....[61]....
        /*04e8*/ 	.word	0xffffffff


	//   ....[62]....
        /*04ec*/ 	.word	0xffffffff


	//   ....[63]....
        /*04f0*/ 	.word	0xffffffff


	//   ....[64]....
        /*04f4*/ 	.word	0xffffffff


	//   ....[65]....
        /*04f8*/ 	.word	0xffffffff


	//   ....[66]....
        /*04fc*/ 	.word	0xffffffff


	//   ....[67]....
        /*0500*/ 	.word	0xffffffff


	//   ....[68]....
        /*0504*/ 	.word	0xffffffff


	//   ....[69]....
        /*0508*/ 	.word	0xffffffff


	//   ....[70]....
        /*050c*/ 	.word	0xffffffff


	//   ....[71]....
        /*0510*/ 	.word	0xffffffff


	//   ....[72]....
        /*0514*/ 	.word	0xffffffff


	//   ....[73]....
        /*0518*/ 	.word	0xffffffff


	//   ....[74]....
        /*051c*/ 	.word	0xffffffff


	//   ....[75]....
        /*0520*/ 	.word	0xffffffff


	//   ....[76]....
        /*0524*/ 	.word	0xffffffff


	//   ....[77]....
        /*0528*/ 	.word	0xffffffff


	//   ....[78]....
        /*052c*/ 	.word	0xffffffff


	//   ....[79]....
        /*0530*/ 	.word	0xffffffff


	//   ....[80]....
        /*0534*/ 	.word	0xffffffff


	//   ....[81]....
        /*0538*/ 	.word	0xffffffff


	//   ....[82]....
        /*053c*/ 	.word	0xffffffff


	//   ....[83]....
        /*0540*/ 	.word	0xffffffff


	//----- nvinfo : EIATTR_COOP_GROUP_INSTR_OFFSETS
	.align		4
.L_348:
        /*0544*/ 	.byte	0x04, 0x28
        /*0546*/ 	.short	(.L_350 - .L_349)


	//   ....[0]....
.L_349:
        /*0548*/ 	.word	0x00000050


	//   ....[1]....
        /*054c*/ 	.word	0x00001830


	//   ....[2]....
        /*0550*/ 	.word	0x00001850


	//   ....[3]....
        /*0554*/ 	.word	0x00001a10


	//   ....[4]....
        /*0558*/ 	.word	0x00001a20


	//   ....[5]....
        /*055c*/ 	.word	0x00001bd0


	//   ....[6]....
        /*0560*/ 	.word	0x00001bf0


	//   ....[7]....
        /*0564*/ 	.word	0x00001da0


	//   ....[8]....
        /*0568*/ 	.word	0x00001db0


	//   ....[9]....
        /*056c*/ 	.word	0x000037b0


	//   ....[10]....
        /*0570*/ 	.word	0x00003830


	//   ....[11]....
        /*0574*/ 	.word	0x00003af0


	//   ....[12]....
        /*0578*/ 	.word	0x00003dd0


	//   ....[13]....
        /*057c*/ 	.word	0x00003e80


	//   ....[14]....
        /*0580*/ 	.word	0x00003ea0


	//   ....[15]....
        /*0584*/ 	.word	0x00003eb0


	//   ....[16]....
        /*0588*/ 	.word	0x00003ee0


	//   ....[17]....
        /*058c*/ 	.word	0x000046a0


	//   ....[18]....
        /*0590*/ 	.word	0x00004730


	//   ....[19]....
        /*0594*/ 	.word	0x00004780


	//   ....[20]....
        /*0598*/ 	.word	0x000047a0


	//   ....[21]....
        /*059c*/ 	.word	0x00006bd0


	//   ....[22]....
        /*05a0*/ 	.word	0x00006c20


	//   ....[23]....
        /*05a4*/ 	.word	0x00006c80


	//   ....[24]....
        /*05a8*/ 	.word	0x00006cf0


	//   ....[25]....
        /*05ac*/ 	.word	0x00007bc0


	//   ....[26]....
        /*05b0*/ 	.word	0x00007db0


	//   ....[27]....
        /*05b4*/ 	.word	0x00008070


	//   ....[28]....
        /*05b8*/ 	.word	0x00008180


	//   ....[29]....
        /*05bc*/ 	.word	0x000081d0


	//   ....[30]....
        /*05c0*/ 	.word	0x00008260


	//   ....[31]....
        /*05c4*/ 	.word	0x00008290


	//   ....[32]....
        /*05c8*/ 	.word	0x000083a0


	//   ....[33]....
        /*05cc*/ 	.word	0x0000bb30


	//   ....[34]....
        /*05d0*/ 	.word	0x0000bbb0


	//   ....[35]....
        /*05d4*/ 	.word	0x0000bc30


	//   ....[36]....
        /*05d8*/ 	.word	0x0000bc80


	//   ....[37]....
        /*05dc*/ 	.word	0x0000bcd0


	//   ....[38]....
        /*05e0*/ 	.word	0x0000bd10


	//   ....[39]....
        /*05e4*/ 	.word	0x0000c210


	//   ....[40]....
        /*05e8*/ 	.word	0x0000c360


	//   ....[41]....
        /*05ec*/ 	.word	0x0000e1d0


	//   ....[42]....
        /*05f0*/ 	.word	0x0000e240


	//   ....[43]....
        /*05f4*/ 	.word	0x0000e250


	//   ....[44]....
        /*05f8*/ 	.word	0x0000e260


	//   ....[45]....
        /*05fc*/ 	.word	0x0000e290


	//   ....[46]....
        /*0600*/ 	.word	0x0000e2b0


	//   ....[47]....
        /*0604*/ 	.word	0x0000e2c0


	//   ....[48]....
        /*0608*/ 	.word	0x0000e2d0


	//   ....[49]....
        /*060c*/ 	.word	0x0000ed90


	//   ....[50]....
        /*0610*/ 	.word	0x0000f1f0


	//   ....[51]....
        /*0614*/ 	.word	0x0000f200


	//   ....[52]....
        /*0618*/ 	.word	0x0000f220


	//   ....[53]....
        /*061c*/ 	.word	0x0000f230


	//   ....[54]....
        /*0620*/ 	.word	0x0000f270


	//   ....[55]....
        /*0624*/ 	.word	0x0000f290


	//   ....[56]....
        /*0628*/ 	.word	0x0000f2b0


	//   ....[57]....
        /*062c*/ 	.word	0x0000f2d0


	//   ....[58]....
        /*0630*/ 	.word	0x0000f420


	//   ....[59]....
        /*0634*/ 	.word	0x0000f450


	//   ....[60]....
        /*0638*/ 	.word	0x0000f8e0


	//   ....[61]....
        /*063c*/ 	.word	0x0000f900


	//   ....[62]....
        /*0640*/ 	.word	0x0000fc30


	//   ....[63]....
        /*0644*/ 	.word	0x0000fc50


	//   ....[64]....
        /*0648*/ 	.word	0x0000ff80


	//   ....[65]....
        /*064c*/ 	.word	0x0000ff90


	//   ....[66]....
        /*0650*/ 	.word	0x00010630


	//   ....[67]....
        /*0654*/ 	.word	0x00010740


	//   ....[68]....
        /*0658*/ 	.word	0x000107b0


	//   ....[69]....
        /*065c*/ 	.word	0x00010820


	//   ....[70]....
        /*0660*/ 	.word	0x00010880


	//   ....[71]....
        /*0664*/ 	.word	0x000108f0


	//   ....[72]....
        /*0668*/ 	.word	0x00010960


	//   ....[73]....
        /*066c*/ 	.word	0x000109d0


	//   ....[74]....
        /*0670*/ 	.word	0x00010a30


	//   ....[75]....
        /*0674*/ 	.word	0x00010a90


	//   ....[76]....
        /*0678*/ 	.word	0x00010af0


	//   ....[77]....
        /*067c*/ 	.word	0x00010b40


	//   ....[78]....
        /*0680*/ 	.word	0x00010ba0


	//   ....[79]....
        /*0684*/ 	.word	0x00010bf0


	//   ....[80]....
        /*0688*/ 	.word	0x00010c50


	//   ....[81]....
        /*068c*/ 	.word	0x00010ca0


	//   ....[82]....
        /*0690*/ 	.word	0x00010d00


	//   ....[83]....
        /*0694*/ 	.word	0x00010d60


	//----- nvinfo : EIATTR_EXIT_INSTR_OFFSETS
	.align		4
.L_350:
        /*0698*/ 	.byte	0x04, 0x1c
        /*069a*/ 	.short	(.L_352 - .L_351)


	//   ....[0]....
.L_351:
        /*069c*/ 	.word	0x000000a0


	//   ....[1]....
        /*06a0*/ 	.word	0x000106f0


	//----- nvinfo : EIATTR_MAX_THREADS
	.align		4
.L_352:
        /*06a4*/ 	.byte	0x04, 0x05
        /*06a6*/ 	.short	(.L_354 - .L_353)
.L_353:
        /*06a8*/ 	.word	0x00000080
        /*06ac*/ 	.word	0x00000001
        /*06b0*/ 	.word	0x00000001


	//----- nvinfo : EIATTR_CRS_STACK_SIZE
	.align		4
.L_354:
        /*06b4*/ 	.byte	0x04, 0x1e
        /*06b6*/ 	.short	(.L_356 - .L_355)
.L_355:
        /*06b8*/ 	.word	0x00000000
.L_356:


//--------------------- .nv.info._ZN7cutlass13device_kernelIN5flash19enable_sm80_to_sm89INS1_16FlashAttnFwdSm80INS1_25CollectiveMainloopFwdSm80ILi4ELi1ELb0EN4cute5tupleIJNS5_1CILi128EEENS7_ILi48EEENS7_ILi96EEEEEELi96ENS_10bfloat16_tEfNS_4arch4Sm80ELb1ELb0ELb1ELb1ELb0ELb0ELb1ELb1EEENS1_21CollectiveEpilogueFwdINS6_IJS8_SA_S9_EEENS6_IJNS7_ILi1EEESI_SI_EEESC_SE_Li128ELb1ELb1ELb1ELb0EEENS1_36VarlenDynamicPersistentTileSchedulerILi128ELi48ELi128ELi128ELb1ELb1ELb0ELb1ELb1ELb1EEEEEEEEEvNT_6ParamsE --------------------------
	.section	.nv.info._ZN7cutlass13device_kernelIN5flash19enable_sm80_to_sm89INS1_16FlashAttnFwdSm80INS1_25CollectiveMainloopFwdSm80ILi4ELi1ELb0EN4cute5tupleIJNS5_1CILi128EEENS7_ILi48EEENS7_ILi96EEEEEELi96ENS_10bfloat16_tEfNS_4arch4Sm80ELb1ELb0ELb1ELb1ELb0ELb0ELb1ELb1EEENS1_21CollectiveEpilogueFwdINS6_IJS8_SA_S9_EEENS6_IJNS7_ILi1EEESI_SI_EEESC_SE_Li128ELb1ELb1ELb1ELb0EEENS1_36VarlenDynamicPersistentTileSchedulerILi128ELi48ELi128ELi128ELb1ELb1ELb0ELb1ELb1ELb1EEEEEEEEEvNT_6ParamsE,"",@"SHT_CUDA_INFO"
	.sectionflags	@""
	.align	4


	//----- nvinfo : EIATTR_CUDA_API_VERSION
	.align		4
        /*0000*/ 	.byte	0x04, 0x37
        /*0002*/ 	.short	(.L_358 - .L_357)
.L_357:
        /*0004*/ 	.word	0x00000082


	//----- nvinfo : EIATTR_SW2861232_WAR
	.align		4
.L_358:
        /*0008*/ 	.byte	0x01, 0x35
	.zero		2


	//----- nvinfo : EIATTR_PARAM_CBANK
	.align		4
        /*000c*/ 	.byte	0x04, 0x0a
        /*000e*/ 	.short	(.L_360 - .L_359)
	.align		4
.L_359:
        /*0010*/ 	.word	index@(.nv.constant0._ZN7cutlass13device_kernelIN5flash19enable_sm80_to_sm89INS1_16FlashAttnFwdSm80INS1_25CollectiveMainloopFwdSm80ILi4ELi1ELb0EN4cute5tupleIJNS5_1CILi128EEENS7_ILi48EEENS7_ILi96EEEEEELi96ENS_10bfloat16_tEfNS_4arch4Sm80ELb1ELb0ELb1ELb1ELb0ELb0ELb1ELb1EEENS1_21CollectiveEpilogueFwdINS6_IJS8_SA_S9_EEENS6_IJNS7_ILi1EEESI_SI_EEESC_SE_Li128ELb1ELb1ELb1ELb0EEENS1_36VarlenDynamicPersistentTileSchedulerILi128ELi48ELi128ELi128ELb1ELb1ELb0ELb1ELb1ELb1EEEEEEEEEvNT_6ParamsE)
        /*0014*/ 	.short	0x0160
        /*0016*/ 	.short	0x0438


	//----- nvinfo : EIATTR_CBANK_PARAM_SIZE
	.align		4
.L_360:
        /*0018*/ 	.byte	0x03, 0x19
        /*001a*/ 	.short	0x0438


	//----- nvinfo : EIATTR_KPARAM_INFO
	.align		4
        /*001c*/ 	.byte	0x04, 0x17
        /*001e*/ 	.short	(.L_362 - .L_361)
.L_361:
        /*0020*/ 	.word	0x00000000
        /*0024*/ 	.short	0x0000
        /*0026*/ 	.short	0x0000
        /*0028*/ 	.byte	0x00, 0xf0, 0xe1, 0x10


	//----- nvinfo : EIATTR_MAXREG_COUNT
	.align		4
.L_362:
        /*002c*/ 	.byte	0x03, 0x1b
        /*002e*/ 	.short	0x00ff


	//----- nvinfo : EIATTR_NUM_BARRIERS
	.align		4
        /*0030*/ 	.byte	0x02, 0x4c
        /*0032*/ 	.byte	0x06
	.zero		1


	//----- nvinfo : EIATTR_ANNOTATIONS
	.align		4
        /*0034*/ 	.byte	0x04, 0x55
        /*0036*/ 	.short	(.L_364 - .L_363)


	//   ....[0]....
.L_363:
        /* <DEDUP_REMOVED lines=148> */


	//----- nvinfo : EIATTR_MERCURY_ISA_VERSION
	.align		4
.L_364:
        /*0960*/ 	.byte	0x03, 0x5f
        /*0962*/ 	.short	0x0000


	//----- nvinfo : EIATTR_INT_WARP_WIDE_INSTR_OFFSETS
	.align		4
        /*0964*/ 	.byte	0x04, 0x31
        /*0966*/ 	.short	(.L_366 - .L_365)


	//   ....[0]....
.L_365:
        /*0968*/ 	.word	0x0000d560


	//   ....[1]....
        /*096c*/ 	.word	0x0000d5e0


	//----- nvinfo : EIATTR_COOP_GROUP_MASK_REGIDS
	.align		4
.L_366:
        /*0970*/ 	.byte	0x04, 0x29
        /*0972*/ 	.short	(.L_368 - .L_367)


	//   ....[0]....
.L_367:
        /*0974*/ 	.word	0xffffffff


	//   ....[1]....
        /*0978*/ 	.word	0xffffffff


	//   ....[2]....
        /*097c*/ 	.word	0xffffffff


	//   ....[3]....
        /*0980*/ 	.word	0xffffffff


	//   ....[4]....
        /*0984*/ 	.word	0xffffffff


	//   ....[5]....
        /*0988*/ 	.word	0xffffffff


	//   ....[6]....
        /*098c*/ 	.word	0xffffffff


	//   ....[7]....
        /*0990*/ 	.word	0xffffffff


	//   ....[8]....
        /*0994*/ 	.word	0xffffffff


	//   ....[9]....
        /*0998*/ 	.word	0xffffffff


	//   ....[10]....
        /*099c*/ 	.word	0xffffffff


	//   ....[11]....
        /*09a0*/ 	.word	0xffffffff


	//   ....[12]....
        /*09a4*/ 	.word	0xffffffff


	//   ....[13]....
        /*09a8*/ 	.word	0xffffffff


	//   ....[14]....
        /*09ac*/ 	.word	0xffffffff


	//   ....[15]....
        /*09b0*/ 	.word	0xffffffff


	//   ....[16]....
        /*09b4*/ 	.word	0xffffffff


	//   ....[17]....
        /*09b8*/ 	.word	0xffffffff


	//   ....[18]....
        /*09bc*/ 	.word	0xffffffff


	//   ....[19]....
        /*09c0*/ 	.word	0xffffffff


	//   ....[20]....
        /*09c4*/ 	.word	0xffffffff


	//   ....[21]....
        /*09c8*/ 	.word	0xffffffff


	//   ....[22]....
        /*09cc*/ 	.word	0xffffffff


	//   ....[23]....
        /*09d0*/ 	.word	0xffffffff


	//   ....[24]....
        /*09d4*/ 	.word	0xffffffff


	//   ....[25]....
        /*09d8*/ 	.word	0xffffffff


	//   ....[26]....
        /*09dc*/ 	.word	0xffffffff


	//   ....[27]....
        /*09e0*/ 	.word	0xffffffff


	//   ....[28]....
        /*09e4*/ 	.word	0xffffffff


	//   ....[29]....
        /*09e8*/ 	.word	0xffffffff


	//   ....[30]....
        /*09ec*/ 	.word	0xffffffff


	//   ....[31]....
        /*09f0*/ 	.word	0xffffffff


	//   ....[32]....
        /*09f4*/ 	.word	0xffffffff


	//   ....[33]....
        /*09f8*/ 	.word	0xffffffff


	//   ....[34]....
        /*09fc*/ 	.word	0xffffffff


	//   ....[35]....
        /*0a00*/ 	.word	0xffffffff


	//   ....[36]....
        /*0a04*/ 	.word	0xffffffff


	//   ....[37]....
        /*0a08*/ 	.word	0xffffffff


	//   ....[38]....
        /*0a0c*/ 	.word	0xffffffff


	//   ....[39]....
        /*0a10*/ 	.word	0xffffffff


	//   ....[40]....
        /*0a14*/ 	.word	0xffffffff


	//   ....[41]....
        /*0a18*/ 	.word	0xffffffff


	//   ....[42]....
        /*0a1c*/ 	.word	0xffffffff


	//   ....[43]....
        /*0a20*/ 	.word	0xffffffff


	//   ....[44]....
        /*0a24*/ 	.word	0xffffffff


	//   ....[45]....
        /*0a28*/ 	.word	0xffffffff


	//   ....[46]....
        /*0a2c*/ 	.word	0xffffffff


	//   ....[47]....
        /*0a30*/ 	.word	0xffffffff


	//   ....[48]....
        /*0a34*/ 	.word	0xffffffff


	//   ....[49]....
        /*0a38*/ 	.word	0xffffffff


	//   ....[50]....
        /*0a3c*/ 	.word	0xffffffff


	//   ....[51]....
        /*0a40*/ 	.word	0xffffffff


	//   ....[52]....
        /*0a44*/ 	.word	0xffffffff


	//   ....[53]....
        /*0a48*/ 	.word	0xffffffff


	//   ....[54]....
        /*0a4c*/ 	.word	0xffffffff


	//   ....[55]....
        /*0a50*/ 	.word	0xffffffff


	//   ....[56]....
        /*0a54*/ 	.word	0xffffffff


	//   ....[57]....
        /*0a58*/ 	.word	0xffffffff


	//   ....[58]....
        /*0a5c*/ 	.word	0xffffffff


	//   ....[59]....
        /*0a60*/ 	.word	0xffffffff


	//   ....[60]....
        /*0a64*/ 	.word	0xffffffff


	//   ....[61]....
        /*0a68*/ 	.word	0xffffffff


	//   ....[62]....
        /*0a6c*/ 	.word	0xffffffff


	//   ....[63]....
        /*0a70*/ 	.word	0xffffffff


	//   ....[64]....
        /*0a74*/ 	.word	0xffffffff


	//   ....[65]....
        /*0a78*/ 	.word	0xffffffff


	//   ....[66]....
        /*0a7c*/ 	.word	0xffffffff


	//   ....[67]....
        /*0a80*/ 	.word	0xffffffff


	//   ....[68]....
        /*0a84*/ 	.word	0xffffffff


	//   ....[69]....
        /*0a88*/ 	.word	0xffffffff


	//   ....[70]....
        /*0a8c*/ 	.word	0xffffffff


	//   ....[71]....
        /*0a90*/ 	.word	0xffffffff


	//   ....[72]....
        /*0a94*/ 	.word	0xffffffff


	//   ....[73]....
        /*0a98*/ 	.word	0xffffffff


	//   ....[74]....
        /*0a9c*/ 	.word	0xffffffff


	//   ....[75]....
        /*0aa0*/ 	.word	0xffffffff


	//   ....[76]....
        /*0aa4*/ 	.word	0xffffffff


	//   ....[77]....
        /*0aa8*/ 	.word	0xffffffff


	//   ....[78]....
        /*0aac*/ 	.word	0xffffffff


	//   ....[79]....
        /*0ab0*/ 	.word	0xffffffff


	//   ....[80]....
        /*0ab4*/ 	.word	0xffffffff


	//   ....[81]....
        /*0ab8*/ 	.word	0xffffffff


	//   ....[82]....
        /*0abc*/ 	.word	0xffffffff


	//   ....[83]....
        /*0ac0*/ 	.word	0xffffffff


	//   ....[84]....
        /*0ac4*/ 	.word	0xffffffff


	//   ....[85]....
        /*0ac8*/ 	.word	0xffffffff


	//   ....[86]....
        /*0acc*/ 	.word	0xffffffff


	//   ....[87]....
        /*0ad0*/ 	.word	0xffffffff


	//   ....[88]....
        /*0ad4*/ 	.word	0xffffffff


	//   ....[89]....
        /*0ad8*/ 	.word	0xffffffff


	//   ....[90]....
        /*0adc*/ 	.word	0xffffffff


	//   ....[91]....
        /*0ae0*/ 	.word	0xffffffff


	//   ....[92]....
        /*0ae4*/ 	.word	0xffffffff


	//   ....[93]....
        /*0ae8*/ 	.word	0xffffffff


	//   ....[94]....
        /*0aec*/ 	.word	0xffffffff


	//   ....[95]....
        /*0af0*/ 	.word	0xffffffff


	//   ....[96]....
        /*0af4*/ 	.word	0xffffffff


	//   ....[97]....
        /*0af8*/ 	.word	0xffffffff


	//   ....[98]....
        /*0afc*/ 	.word	0xffffffff


	//   ....[99]....
        /*0b00*/ 	.word	0xffffffff


	//   ....[100]....
        /*0b04*/ 	.word	0xffffffff


	//   ....[101]....
        /*0b08*/ 	.word	0xffffffff


	//   ....[102]....
        /*0b0c*/ 	.word	0xffffffff


	//   ....[103]....
        /*0b10*/ 	.word	0xffffffff


	//   ....[104]....
        /*0b14*/ 	.word	0xffffffff


	//   ....[105]....
        /*0b18*/ 	.word	0xffffffff


	//   ....[106]....
        /*0b1c*/ 	.word	0xffffffff


	//   ....[107]....
        /*0b20*/ 	.word	0xffffffff


	//   ....[108]....
        /*0b24*/ 	.word	0xffffffff


	//   ....[109]....
        /*0b28*/ 	.word	0xffffffff


	//   ....[110]....
        /*0b2c*/ 	.word	0xffffffff


	//   ....[111]....
        /*0b30*/ 	.word	0xffffffff


	//   ....[112]....
        /*0b34*/ 	.word	0xffffffff


	//   ....[113]....
        /*0b38*/ 	.word	0xffffffff


	//   ....[114]....
        /*0b3c*/ 	.word	0xffffffff


	//   ....[115]....
        /*0b40*/ 	.word	0xffffffff


	//   ....[116]....
        /*0b44*/ 	.word	0xffffffff


	//   ....[117]....
        /*0b48*/ 	.word	0xffffffff


	//   ....[118]....
        /*0b4c*/ 	.word	0xffffffff


	//   ....[119]....
        /*0b50*/ 	.word	0xffffffff


	//   ....[120]....
        /*0b54*/ 	.word	0xffffffff


	//   ....[121]....
        /*0b58*/ 	.word	0xffffffff


	//   ....[122]....
        /*0b5c*/ 	.word	0xffffffff


	//   ....[123]....
        /*0b60*/ 	.word	0xffffffff


	//   ....[124]....
        /*0b64*/ 	.word	0xffffffff


	//   ....[125]....
        /*0b68*/ 	.word	0xffffffff


	//   ....[126]....
        /*0b6c*/ 	.word	0xffffffff


	//   ....[127]....
        /*0b70*/ 	.word	0xffffffff


	//   ....[128]....
        /*0b74*/ 	.word	0xffffffff


	//   ....[129]....
        /*0b78*/ 	.word	0xffffffff


	//   ....[130]....
        /*0b7c*/ 	.word	0xffffffff


	//   ....[131]....
        /*0b80*/ 	.word	0xffffffff


	//   ....[132]....
        /*0b84*/ 	.word	0xffffffff


	//   ....[133]....
        /*0b88*/ 	.word	0xffffffff


	//   ....[134]....
        /*0b8c*/ 	.word	0xffffffff


	//   ....[135]....
        /*0b90*/ 	.word	0xffffffff


	//   ....[136]....
        /*0b94*/ 	.word	0xffffffff


	//   ....[137]....
        /*0b98*/ 	.word	0xffffffff


	//   ....[138]....
        /*0b9c*/ 	.word	0xffffffff


	//   ....[139]....
        /*0ba0*/ 	.word	0xffffffff


	//   ....[140]....
        /*0ba4*/ 	.word	0xffffffff


	//   ....[141]....
        /*0ba8*/ 	.word	0xffffffff


	//   ....[142]....
        /*0bac*/ 	.word	0xffffffff


	//   ....[143]....
        /*0bb0*/ 	.word	0xffffffff


	//   ....[144]....
        /*0bb4*/ 	.word	0xffffffff


	//   ....[145]....
        /*0bb8*/ 	.word	0xffffffff


	//   ....[146]....
        /*0bbc*/ 	.word	0xffffffff


	//   ....[147]....
        /*0bc0*/ 	.word	0xffffffff


	//   ....[148]....
        /*0bc4*/ 	.word	0xffffffff


	//   ....[149]....
        /*0bc8*/ 	.word	0xffffffff


	//   ....[150]....
        /*0bcc*/ 	.word	0xffffffff


	//   ....[151]....
        /*0bd0*/ 	.word	0xffffffff


	//   ....[152]....
        /*0bd4*/ 	.word	0xffffffff


	//   ....[153]....
        /*0bd8*/ 	.word	0xffffffff


	//   ....[154]....
        /*0bdc*/ 	.word	0xffffffff


	//   ....[155]....
        /*0be0*/ 	.word	0xffffffff


	//   ....[156]....
        /*0be4*/ 	.word	0xffffffff


	//   ....[157]....
        /*0be8*/ 	.word	0xffffffff


	//   ....[158]....
        /*0bec*/ 	.word	0xffffffff


	//   ....[159]....
        /*0bf0*/ 	.word	0xffffffff


	//   ....[160]....
        /*0bf4*/ 	.word	0xffffffff


	//   ....[161]....
        /*0bf8*/ 	.word	0xffffffff


	//   ....[162]....
        /*0bfc*/ 	.word	0xffffffff


	//   ....[163]....
        /*0c00*/ 	.word	0xffffffff


	//   ....[164]....
        /*0c04*/ 	.word	0xffffffff


	//   ....[165]....
        /*0c08*/ 	.word	0xffffffff


	//   ....[166]....
        /*0c0c*/ 	.word	0xffffffff


	//   ....[167]....
        /*0c10*/ 	.word	0xffffffff


	//   ....[168]....
        /*0c14*/ 	.word	0xffffffff


	//   ....[169]....
        /*0c18*/ 	.word	0xffffffff


	//   ....[170]....
        /*0c1c*/ 	.word	0xffffffff


	//   ....[171]....
        /*0c20*/ 	.word	0xffffffff


	//   ....[172]....
        /*0c24*/ 	.word	0xffffffff


	//   ....[173]....
        /*0c28*/ 	.word	0xffffffff


	//   ....[174]....
        /*0c2c*/ 	.word	0xffffffff


	//   ....[175]....
        /*0c30*/ 	.word	0xffffffff


	//   ....[176]....
        /*0c34*/ 	.word	0xffffffff


	//   ....[177]....
        /*0c38*/ 	.word	0xffffffff


	//   ....[178]....
        /*0c3c*/ 	.word	0xffffffff


	//   ....[179]....
        /*0c40*/ 	.word	0xffffffff


	//   ....[180]....
        /*0c44*/ 	.word	0xffffffff


	//   ....[181]....
        /*0c48*/ 	.word	0xffffffff


	//   ....[182]....
        /*0c4c*/ 	.word	0xffffffff


	//----- nvinfo : EIATTR_COOP_GROUP_INSTR_OFFSETS
	.align		4
.L_368:
        /*0c50*/ 	.byte	0x04, 0x28
        /*0c52*/ 	.short	(.L_370 - .L_369)


	//   ....[0]....
.L_369:
        /*0c54*/ 	.word	0x00000050


	//   ....[1]....
        /*0c58*/ 	.word	0x00000200


	//   ....[2]....
        /*0c5c*/ 	.word	0x00000230


	//   ....[3]....
        /*0c60*/ 	.word	0x00000260


	//   ....[4]....
        /*0c64*/ 	.word	0x00000290


	//   ....[5]....
        /*0c68*/ 	.word	0x000002c0


	//   ....[6]....
        /*0c6c*/ 	.word	0x000002f0


	//   ....[7]....
        /*0c70*/ 	.word	0x00000450


	//   ....[8]....
        /*0c74*/ 	.word	0x00000490


	//   ....[9]....
        /*0c78*/ 	.word	0x000004c0


	//   ....[10]....
        /*0c7c*/ 	.word	0x000004f0


	//   ....[11]....
        /*0c80*/ 	.word	0x00000520


	//   ....[12]....
        /*0c84*/ 	.word	0x00000550


	//   ....[13]....
        /*0c88*/ 	.word	0x000005e0


	//   ....[14]....
        /*0c8c*/ 	.word	0x00000630


	//   ....[15]....
        /*0c90*/ 	.word	0x00000650


	//   ....[16]....
        /*0c94*/ 	.word	0x000006b0


	//   ....[17]....
        /*0c98*/ 	.word	0x00002df0


	//   ....[18]....
        /*0c9c*/ 	.word	0x00002e10


	//   ....[19]....
        /*0ca0*/ 	.word	0x00002ff0


	//   ....[20]....
        /*0ca4*/ 	.word	0x00003000


	//   ....[21]....
        /*0ca8*/ 	.word	0x000031d0


	//   ....[22]....
        /*0cac*/ 	.word	0x000031f0


	//   ....[23]....
        /*0cb0*/ 	.word	0x000033c0


	//   ....[24]....
        /*0cb4*/ 	.word	0x000033d0


	//   ....[25]....
        /*0cb8*/ 	.word	0x00004a70


	//   ....[26]....
        /*0cbc*/ 	.word	0x00004a90


	//   ....[27]....
        /*0cc0*/ 	.word	0x00004f10


	//   ....[28]....
        /*0cc4*/ 	.word	0x00004f80


	//   ....[29]....
        /*0cc8*/ 	.word	0x00004fa0


	//   ....[30]....
        /*0ccc*/ 	.word	0x00004fc0


	//   ....[31]....
        /*0cd0*/ 	.word	0x00005050


	//   ....[32]....
        /*0cd4*/ 	.word	0x00005080


	//   ....[33]....
        /*0cd8*/ 	.word	0x000055d0


	//   ....[34]....
        /*0cdc*/ 	.word	0x000057b0


	//   ....[35]....
        /*0ce0*/ 	.word	0x00005880


	//   ....[36]....
        /*0ce4*/ 	.word	0x00005920


	//   ....[37]....
        /*0ce8*/ 	.word	0x000078b0


	//   ....[38]....
        /*0cec*/ 	.word	0x00007900


	//   ....[39]....
        /*0cf0*/ 	.word	0x00007a90


	//   ....[40]....
        /*0cf4*/ 	.word	0x00007af0


	//   ....[41]....
        /*0cf8*/ 	.word	0x00007bb0


	//   ....[42]....
        /*0cfc*/ 	.word	0x00007d90


	//   ....[43]....
        /*0d00*/ 	.word	0x00008140


	//   ....[44]....
        /*0d04*/ 	.word	0x00008260


	//   ....[45]....
        /*0d08*/ 	.word	0x00008320


	//   ....[46]....
        /*0d0c*/ 	.word	0x000083e0


	//   ....[47]....
        /*0d10*/ 	.word	0x00008410


	//   ....[48]....
        /*0d14*/ 	.word	0x000084e0


	//   ....[49]....
        /*0d18*/ 	.word	0x0000b1e0


	//   ....[50]....
        /*0d1c*/ 	.word	0x0000b260


	//   ....[51]....
        /*0d20*/ 	.word	0x0000b2b0


	//   ....[52]....
        /*0d24*/ 	.word	0x0000b2f0


	//   ....[53]....
        /*0d28*/ 	.word	0x0000b320


	//   ....[54]....
        /*0d2c*/ 	.word	0x0000b350


	//   ....[55]....
        /*0d30*/ 	.word	0x0000b4e0


	//   ....[56]....
        /*0d34*/ 	.word	0x0000b830


	//   ....[57]....
        /*0d38*/ 	.word	0x0000cba0


	//   ....[58]....
        /*0d3c*/ 	.word	0x0000cbd0


	//   ....[59]....
        /*0d40*/ 	.word	0x0000cbe0


	//   ....[60]....
        /*0d44*/ 	.word	0x0000cbf0


	//   ....[61]....
        /*0d48*/ 	.word	0x0000cc00


	//   ....[62]....
        /*0d4c*/ 	.word	0x0000cc30


	//   ....[63]....
        /*0d50*/ 	.word	0x0000cc50


	//   ....[64]....
        /*0d54*/ 	.word	0x0000cc70


	//   ....[65]....
        /*0d58*/ 	.word	0x0000e1f0


	//   ....[66]....
        /*0d5c*/ 	.word	0x0000e200


	//   ....[67]....
        /*0d60*/ 	.word	0x0000e210


	//   ....[68]....
        /*0d64*/ 	.word	0x0000e220


	//   ....[69]....
        /*0d68*/ 	.word	0x0000e230


	//   ....[70]....
        /*0d6c*/ 	.word	0x0000e240


	//   ....[71]....
        /*0d70*/ 	.word	0x0000e250


	//   ....[72]....
        /*0d74*/ 	.word	0x0000e270


	//   ....[73]....
        /*0d78*/ 	.word	0x0000e6e0


	//   ....[74]....
        /*0d7c*/ 	.word	0x0000e700


	//   ....[75]....
        /*0d80*/ 	.word	0x0000e870


	//   ....[76]....
        /*0d84*/ 	.word	0x0000e880


	//   ....[77]....
        /*0d88*/ 	.word	0x0000ea00


	//   ....[78]....
        /*0d8c*/ 	.word	0x0000ea20


	//   ....[79]....
        /*0d90*/ 	.word	0x0000eba0


	//   ....[80]....
        /*0d94*/ 	.word	0x0000ebb0


	//   ....[81]....
        /*0d98*/ 	.word	0x0000ef40


	//   ....[82]....
        /*0d9c*/ 	.word	0x0000ef60


	//   ....[83]....
        /*0da0*/ 	.word	0x0000f430


	//   ....[84]....
        /*0da4*/ 	.word	0x0000f440


	//   ....[85]....
        /*0da8*/ 	.word	0x0000f910


	//   ....[86]....
        /*0dac*/ 	.word	0x0000f930


	//   ....[87]....
        /*0db0*/ 	.word	0x0000fe00


	//   ....[88]....
        /*0db4*/ 	.word	0x0000fe10


	//   ....[89]....
        /*0db8*/ 	.word	0x00010a80


	//   ....[90]....
        /*0dbc*/ 	.word	0x00010aa0


	//   ....[91]....
        /*0dc0*/ 	.word	0x00010c20


	//   ....[92]....
        /*0dc4*/ 	.word	0x00010c30


	//   ....[93]....
        /*0dc8*/ 	.word	0x00010db0


	//   ....[94]....
        /*0dcc*/ 	.word	0x00010dd0


	//   ....[95]....
        /*0dd0*/ 	.word	0x00010f50


	//   ....[96]....
        /*0dd4*/ 	.word	0x00010f60


	//   ....[97]....
        /*0dd8*/ 	.word	0x000111a0


	//   ....[98]....
        /*0ddc*/ 	.word	0x000111c0


	//   ....[99]....
        /*0de0*/ 	.word	0x000112f0


	//   ....[100]....
        /*0de4*/ 	.word	0x00011330


	//   ....[101]....
        /*0de8*/ 	.word	0x00011360


	//   ....[102]....
        /*0dec*/ 	.word	0x00011390


	//   ....[103]....
        /*0df0*/ 	.word	0x000113c0


	//   ....[104]....
        /*0df4*/ 	.word	0x000113f0


	//   ....[105]....
        /*0df8*/ 	.word	0x00011550


	//   ....[106]....
        /*0dfc*/ 	.word	0x00011590


	//   ....[107]....
        /*0e00*/ 	.word	0x000115c0


	//   ....[108]....
        /*0e04*/ 	.word	0x000115f0


	//   ....[109]....
        /*0e08*/ 	.word	0x00011620


	//   ....[110]....
        /*0e0c*/ 	.word	0x00011650


	//   ....[111]....
        /*0e10*/ 	.word	0x000116e0


	//   ....[112]....
        /*0e14*/ 	.word	0x00011740


	//   ....[113]....
        /*0e18*/ 	.word	0x00011750


	//   ....[114]....
        /*0e1c*/ 	.word	0x000117b0


	//   ....[115]....
        /*0e20*/ 	.word	0x00012210


	//   ....[116]....
        /*0e24*/ 	.word	0x00012270


	//   ....[117]....
        /*0e28*/ 	.word	0x000122c0


	//   ....[118]....
        /*0e2c*/ 	.word	0x00012310


	//   ....[119]....
        /*0e30*/ 	.word	0x00012360


	//   ....[120]....
        /*0e34*/ 	.word	0x000123d0


	//   ....[121]....
        /*0e38*/ 	.word	0x00012410


	//   ....[122]....
        /*0e3c*/ 	.word	0x00012480


	//   ....[123]....
        /*0e40*/ 	.word	0x000124f0


	//   ....[124]....
        /*0e44*/ 	.word	0x00012550


	//   ....[125]....
        /*0e48*/ 	.word	0x000125c0


	//   ....[126]....
        /*0e4c*/ 	.word	0x00012630


	//   ....[127]....
        /*0e50*/ 	.word	0x00012690


	//   ....[128]....
        /*0e54*/ 	.word	0x000126f0


	//   ....[129]....
        /*0e58*/ 	.word	0x00012750


	//   ....[130]....
        /*0e5c*/ 	.word	0x000127c0


	//   ....[131]....
        /*0e60*/ 	.word	0x00012820


	//   ....[132]....
        /*0e64*/ 	.word	0x00012880


	//   ....[133]....
        /*0e68*/ 	.word	0x000128d0


	//   ....[134]....
        /*0e6c*/ 	.word	0x00012920


	//   ....[135]....
        /*0e70*/ 	.word	0x00012970


	//   ....[136]....
        /*0e74*/ 	.word	0x000129c0


	//   ....[137]....
        /*0e78*/ 	.word	0x00012a10


	//   ....[138]....
        /*0e7c*/ 	.word	0x00012a60


	//   ....[139]....
        /*0e80*/ 	.word	0x00012ab0


	//   ....[140]....
        /*0e84*/ 	.word	0x00012b00


	//   ....[141]....
        /*0e88*/ 	.word	0x00012b70


	//   ....[142]....
        /*0e8c*/ 	.word	0x00012be0


	//   ....[143]....
        /*0e90*/ 	.word	0x00012c40


	//   ....[144]....
        /*0e94*/ 	.word	0x00012ca0


	//   ....[145]....
        /*0e98*/ 	.word	0x00012d00


	//   ....[146]....
        /*0e9c*/ 	.word	0x00012d70


	//   ....[147]....
        /*0ea0*/ 	.word	0x00012dd0


	//   ....[148]....
        /*0ea4*/ 	.word	0x00012e30


	//   ....[149]....
        /*0ea8*/ 	.word	0x00012e90


	//   ....[150]....
        /*0eac*/ 	.word	0x00012f00


	//   ....[151]....
        /*0eb0*/ 	.word	0x00012f60


	//   ....[152]....
        /*0eb4*/ 	.word	0x00012fc0


	//   ....[153]....
        /*0eb8*/ 	.word	0x00013020


	//   ....[154]....
        /*0ebc*/ 	.word	0x00013090


	//   ....[155]....
        /*0ec0*/ 	.word	0x000130f0


	//   ....[156]....
        /*0ec4*/ 	.word	0x00013150


	//   ....[157]....
        /*0ec8*/ 	.word	0x000131b0


	//   ....[158]....
        /*0ecc*/ 	.word	0x00013220


	//   ....[159]....
        /*0ed0*/ 	.word	0x00013280


	//   ....[160]....
        /*0ed4*/ 	.word	0x000132e0


	//   ....[161]....
        /*0ed8*/ 	.word	0x00013340


	//   ....[162]....
        /*0edc*/ 	.word	0x000133b0


	//   ....[163]....
        /*0ee0*/ 	.word	0x00013410


	//   ....[164]....
        /*0ee4*/ 	.word	0x00013470


	//   ....[165]....
        /*0ee8*/ 	.word	0x000134d0


	//   ....[166]....
        /*0eec*/ 	.word	0x00013540


	//   ....[167]....
        /*0ef0*/ 	.word	0x00013590


	//   ....[168]....
        /*0ef4*/ 	.word	0x000135d0


	//   ....[169]....
        /*0ef8*/ 	.word	0x00013620


	//   ....[170]....
        /*0efc*/ 	.word	0x00013670


	//   ....[171]....
        /*0f00*/ 	.word	0x000136c0


	//   ....[172]....
        /*0f04*/ 	.word	0x00013730


	//   ....[173]....
        /*0f08*/ 	.word	0x00013770


	//   ....[174]....
        /*0f0c*/ 	.word	0x000137c0


	//   ....[175]....
        /*0f10*/ 	.word	0x00013810


	//   ....[176]....
        /*0f14*/ 	.word	0x00013860


	//   ....[177]....
        /*0f18*/ 	.word	0x000138b0


	//   ....[178]....
        /*0f1c*/ 	.word	0x00013920


	//   ....[179]....
        /*0f20*/ 	.word	0x00013960


	//   ....[180]....
        /*0f24*/ 	.word	0x000139d0


	//   ....[181]....
        /*0f28*/ 	.word	0x00013a30


	//   ....[182]....
        /*0f2c*/ 	.word	0x00013a90


	//----- nvinfo : EIATTR_EXIT_INSTR_OFFSETS
	.align		4
.L_370:
        /*0f30*/ 	.byte	0x04, 0x1c
        /*0f32*/ 	.short	(.L_372 - .L_371)


	//   ....[0]....
.L_371:
        /*0f34*/ 	.word	0x000010d0


	//   ....[1]....
        /*0f38*/ 	.word	0x000121d0


	//----- nvinfo : EIATTR_MAX_THREADS
	.align		4
.L_372:
        /*0f3c*/ 	.byte	0x04, 0x05
        /*0f3e*/ 	.short	(.L_374 - .L_373)
.L_373:
        /*0f40*/ 	.word	0x00000080
        /*0f44*/ 	.word	0x00000001
        /*0f48*/ 	.word	0x00000001


	//----- nvinfo : EIATTR_CRS_STACK_SIZE
	.align		4
.L_374:
        /*0f4c*/ 	.byte	0x04, 0x1e
        /*0f4e*/ 	.short	(.L_376 - .L_375)
.L_375:
        /*0f50*/ 	.word	0x00000000
.L_376:


//--------------------- .nv.info._ZN7cutlass13device_kernelIN5flash19enable_sm80_to_sm89INS1_16FlashAttnFwdSm80INS1_25CollectiveMainloopFwdSm80ILi4ELi1ELb0EN4cute5tupleIJNS5_1CILi128EEENS7_ILi48EEENS7_ILi96EEEEEELi96ENS_10bfloat16_tEfNS_4arch4Sm80ELb1ELb0ELb1ELb1ELb0ELb1ELb1ELb1EEENS1_21CollectiveEpilogueFwdINS6_IJS8_SA_S9_EEENS6_IJNS7_ILi1EEESI_SI_EEESC_SE_Li128ELb1ELb1ELb1ELb0EEENS1_36VarlenDynamicPersistentTileSchedulerILi128ELi48ELi128ELi128ELb1ELb1ELb0ELb1ELb1ELb1EEEEEEEEEvNT_6ParamsE --------------------------
	.section	.nv.info._ZN7cutlass13device_kernelIN5flash19enable_sm80_to_sm89INS1_16FlashAttnFwdSm80INS1_25CollectiveMainloopFwdSm80ILi4ELi1ELb0EN4cute5tupleIJNS5_1CILi128EEENS7_ILi48EEENS7_ILi96EEEEEELi96ENS_10bfloat16_tEfNS_4arch4Sm80ELb1ELb0ELb1ELb1ELb0ELb1ELb1ELb1EEENS1_21CollectiveEpilogueFwdINS6_IJS8_SA_S9_EEENS6_IJNS7_ILi1EEESI_SI_EEESC_SE_Li128ELb1ELb1ELb1ELb0EEENS1_36VarlenDynamicPersistentTileSchedulerILi128ELi48ELi128ELi128ELb1ELb1ELb0ELb1ELb1ELb1EEEEEEEEEvNT_6ParamsE,"",@"SHT_CUDA_INFO"
	.sectionflags	@""
	.align	4


	//----- nvinfo : EIATTR_CUDA_API_VERSION
	.align		4
        /*0000*/ 	.byte	0x04, 0x37
        /*0002*/ 	.short	(.L_378 - .L_377)
.L_377:
        /*0004*/ 	.word	0x00000082


	//----- nvinfo : EIATTR_SW2861232_WAR
	.align		4
.L_378:
        /*0008*/ 	.byte	0x01, 0x35
	.zero		2


	//----- nvinfo : EIATTR_PARAM_CBANK
	.align		4
        /*000c*/ 	.byte	0x04, 0x0a
        /*000e*/ 	.short	(.L_380 - .L_379)
	.align		4
.L_379:
        /*0010*/ 	.word	index@(.nv.constant0._ZN7cutlass13device_kernelIN5flash19enable_sm80_to_sm89INS1_16FlashAttnFwdSm80INS1_25CollectiveMainloopFwdSm80ILi4ELi1ELb0EN4cute5tupleIJNS5_1CILi128EEENS7_ILi48EEENS7_ILi96EEEEEELi96ENS_10bfloat16_tEfNS_4arch4Sm80ELb1ELb0ELb1ELb1ELb0ELb1ELb1ELb1EEENS1_21CollectiveEpilogueFwdINS6_IJS8_SA_S9_EEENS6_IJNS7_ILi1EEESI_SI_EEESC_SE_Li128ELb1ELb1ELb1ELb0EEENS1_36VarlenDynamicPersistentTileSchedulerILi128ELi48ELi128ELi128ELb1ELb1ELb0ELb1ELb1ELb1EEEEEEEEEvNT_6ParamsE)
        /*0014*/ 	.short	0x0160
        /*0016*/ 	.short	0x0438


	//----- nvinfo : EIATTR_CBANK_PARAM_SIZE
	.align		4
.L_380:
        /*0018*/ 	.byte	0x03, 0x19
        /*001a*/ 	.short	0x0438


	//----- nvinfo : EIATTR_KPARAM_INFO
	.align		4
        /*001c*/ 	.byte	0x04, 0x17
        /*001e*/ 	.short	(.L_382 - .L_381)
.L_381:
        /*0020*/ 	.word	0x00000000
        /*0024*/ 	.short	0x0000
        /*0026*/ 	.short	0x0000
        /*0028*/ 	.byte	0x00, 0xf0, 0xe1, 0x10


	//----- nvinfo : EIATTR_MAXREG_COUNT
	.align		4
.L_382:
        /*002c*/ 	.byte	0x03, 0x1b
        /*002e*/ 	.short	0x00ff


	//----- nvinfo : EIATTR_NUM_BARRIERS
	.align		4
        /*0030*/ 	.byte	0x02, 0x4c
        /*0032*/ 	.byte	0x06
	.zero		1


	//----- nvinfo : EIATTR_ANNOTATIONS
	.align		4
        /*0034*/ 	.byte	0x04, 0x55
        /*0036*/ 	.short	(.L_384 - .L_383)


	//   ....[0]....
.L_383:
        /* <DEDUP_REMOVED lines=130> */


	//----- nvinfo : EIATTR_MERCURY_ISA_VERSION
	.align		4
.L_384:
        /*0840*/ 	.byte	0x03, 0x5f
        /*0842*/ 	.short	0x0000


	//----- nvinfo : EIATTR_INT_WARP_WIDE_INSTR_OFFSETS
	.align		4
        /*0844*/ 	.byte	0x04, 0x31
        /*0846*/ 	.short	(.L_386 - .L_385)


	//   ....[0]....
.L_385:
        /*0848*/ 	.word	0x0001a160


	//   ....[1]....
        /*084c*/ 	.word	0x0001a1e0


	//----- nvinfo : EIATTR_COOP_GROUP_MASK_REGIDS
	.align		4
.L_386:
        /*0850*/ 	.byte	0x04, 0x29
        /*0852*/ 	.short	(.L_388 - .L_387)


	//   ....[0]....
.L_387:
        /*0854*/ 	.word	0xffffffff


	//   ....[1]....
        /*0858*/ 	.word	0xffffffff


	//   ....[2]....
        /*085c*/ 	.word	0xffffffff


	//   ....[3]....
        /*0860*/ 	.word	0xffffffff


	//   ....[4]....
        /*0864*/ 	.word	0xffffffff


	//   ....[5]....
        /*0868*/ 	.word	0xffffffff


	//   ....[6]....
        /*086c*/ 	.word	0xffffffff


	//   ....[7]....
        /*0870*/ 	.word	0xffffffff


	//   ....[8]....
        /*0874*/ 	.word	0xffffffff


	//   ....[9]....
        /*0878*/ 	.word	0xffffffff


	//   ....[10]....
        /*087c*/ 	.word	0xffffffff


	//   ....[11]....
        /*0880*/ 	.word	0xffffffff


	//   ....[12]....
        /*0884*/ 	.word	0xffffffff


	//   ....[13]....
        /*0888*/ 	.word	0xffffffff


	//   ....[14]....
        /*088c*/ 	.word	0xffffffff


	//   ....[15]....
        /*0890*/ 	.word	0xffffffff


	//   ....[16]....
        /*0894*/ 	.word	0xffffffff


	//   ....[17]....
        /*0898*/ 	.word	0xffffffff


	//   ....[18]....
        /*089c*/ 	.word	0xffffffff


	//   ....[19]....
        /*08a0*/ 	.word	0xffffffff


	//   ....[20]....
        /*08a4*/ 	.word	0xffffffff


	//   ....[21]....
        /*08a8*/ 	.word	0xffffffff


	//   ....[22]....
        /*08ac*/ 	.word	0xffffffff


	//   ....[23]....
        /*08b0*/ 	.word	0xffffffff


	//   ....[24]....
        /*08b4*/ 	.word	0xffffffff


	//   ....[25]....
        /*08b8*/ 	.word	0xffffffff


	//   ....[26]....
        /*08bc*/ 	.word	0xffffffff


	//   ....[27]....
        /*08c0*/ 	.word	0xffffffff


	//   ....[28]....
        /*08c4*/ 	.word	0xffffffff


	//   ....[29]....
        /*08c8*/ 	.word	0xffffffff


	//   ....[30]....
        /*08cc*/ 	.word	0xffffffff


	//   ....[31]....
        /*08d0*/ 	.word	0xffffffff


	//   ....[32]....
        /*08d4*/ 	.word	0xffffffff


	//   ....[33]....
        /*08d8*/ 	.word	0xffffffff


	//   ....[34]....
        /*08dc*/ 	.word	0xffffffff


	//   ....[35]....
        /*08e0*/ 	.word	0xffffffff


	//   ....[36]....
        /*08e4*/ 	.word	0xffffffff


	//   ....[37]....
        /*08e8*/ 	.word	0xffffffff


	//   ....[38]....
        /*08ec*/ 	.word	0xffffffff


	//   ....[39]....
        /*08f0*/ 	.word	0xffffffff


	//   ....[40]....
        /*08f4*/ 	.word	0xffffffff


	//   ....[41]....
        /*08f8*/ 	.word	0xffffffff


	//   ....[42]....
        /*08fc*/ 	.word	0xffffffff


	//   ....[43]....
        /*0900*/ 	.word	0xffffffff


	//   ....[44]....
        /*0904*/ 	.word	0xffffffff


	//   ....[45]....
        /*0908*/ 	.word	0xffffffff


	//   ....[46]....
        /*090c*/ 	.word	0xffffffff


	//   ....[47]....
        /*0910*/ 	.word	0xffffffff


	//   ....[48]....
        /*0914*/ 	.word	0xffffffff


	//   ....[49]....
        /*0918*/ 	.word	0xffffffff


	//   ....[50]....
        /*091c*/ 	.word	0xffffffff


	//   ....[51]....
        /*0920*/ 	.word	0xffffffff


	//   ....[52]....
        /*0924*/ 	.word	0xffffffff


	//   ....[53]....
        /*0928*/ 	.word	0xffffffff


	//   ....[54]....
        /*092c*/ 	.word	0xffffffff


	//   ....[55]....
        /*0930*/ 	.word	0xffffffff


	//   ....[56]....
        /*0934*/ 	.word	0xffffffff


	//   ....[57]....
        /*0938*/ 	.word	0xffffffff


	//   ....[58]....
        /*093c*/ 	.word	0xffffffff


	//   ....[59]....
        /*0940*/ 	.word	0xffffffff


	//   ....[60]....
        /*0944*/ 	.word	0xffffffff


	//   ....[61]....
        /*0948*/ 	.word	0xffffffff


	//   ....[62]....
        /*094c*/ 	.word	0xffffffff


	//   ....[63]....
        /*0950*/ 	.word	0xffffffff


	//   ....[64]....
        /*0954*/ 	.word	0xffffffff


	//   ....[65]....
        /*0958*/ 	.word	0xffffffff


	//   ....[66]....
        /*095c*/ 	.word	0xffffffff


	//   ....[67]....
        /*0960*/ 	.word	0xffffffff


	//   ....[68]....
        /*0964*/ 	.word	0xffffffff


	//   ....[69]....
        /*0968*/ 	.word	0xffffffff


	//   ....[70]....
        /*096c*/ 	.word	0xffffffff


	//   ....[71]....
        /*0970*/ 	.word	0xffffffff


	//   ....[72]....
        /*0974*/ 	.word	0xffffffff


	//   ....[73]....
        /*0978*/ 	.word	0xffffffff


	//   ....[74]....
        /*097c*/ 	.word	0xffffffff


	//   ....[75]....
        /*0980*/ 	.word	0xffffffff


	//   ....[76]....
        /*0984*/ 	.word	0xffffffff


	//   ....[77]....
        /*0988*/ 	.word	0xffffffff


	//   ....[78]....
        /*098c*/ 	.word	0xffffffff


	//   ....[79]....
        /*0990*/ 	.word	0xffffffff


	//   ....[80]....
        /*0994*/ 	.word	0xffffffff


	//   ....[81]....
        /*0998*/ 	.word	0xffffffff


	//   ....[82]....
        /*099c*/ 	.word	0xffffffff


	//   ....[83]....
        /*09a0*/ 	.word	0xffffffff


	//   ....[84]....
        /*09a4*/ 	.word	0xffffffff


	//   ....[85]....
        /*09a8*/ 	.word	0xffffffff


	//   ....[86]....
        /*09ac*/ 	.word	0xffffffff


	//   ....[87]....
        /*09b0*/ 	.word	0xffffffff


	//   ....[88]....
        /*09b4*/ 	.word	0xffffffff


	//   ....[89]....
        /*09b8*/ 	.word	0xffffffff


	//   ....[90]....
        /*09bc*/ 	.word	0xffffffff


	//   ....[91]....
        /*09c0*/ 	.word	0xffffffff


	//   ....[92]....
        /*09c4*/ 	.word	0xffffffff


	//   ....[93]....
        /*09c8*/ 	.word	0xffffffff


	//   ....[94]....
        /*09cc*/ 	.word	0xffffffff


	//   ....[95]....
        /*09d0*/ 	.word	0xffffffff


	//   ....[96]....
        /*09d4*/ 	.word	0xffffffff


	//   ....[97]....
        /*09d8*/ 	.word	0xffffffff


	//   ....[98]....
        /*09dc*/ 	.word	0xffffffff


	//   ....[99]....
        /*09e0*/ 	.word	0xffffffff


	//   ....[100]....
        /*09e4*/ 	.word	0xffffffff


	//   ....[101]....
        /*09e8*/ 	.word	0xffffffff


	//   ....[102]....
        /*09ec*/ 	.word	0xffffffff


	//   ....[103]....
        /*09f0*/ 	.word	0xffffffff


	//   ....[104]....
        /*09f4*/ 	.word	0xffffffff


	//   ....[105]....
        /*09f8*/ 	.word	0xffffffff


	//   ....[106]....
        /*09fc*/ 	.word	0xffffffff


	//   ....[107]....
        /*0a00*/ 	.word	0xffffffff


	//   ....[108]....
        /*0a04*/ 	.word	0xffffffff


	//   ....[109]....
        /*0a08*/ 	.word	0xffffffff


	//   ....[110]....
        /*0a0c*/ 	.word	0xffffffff


	//   ....[111]....
        /*0a10*/ 	.word	0xffffffff


	//   ....[112]....
        /*0a14*/ 	.word	0xffffffff


	//   ....[113]....
        /*0a18*/ 	.word	0xffffffff


	//   ....[114]....
        /*0a1c*/ 	.word	0xffffffff


	//   ....[115]....
        /*0a20*/ 	.word	0xffffffff


	//   ....[116]....
        /*0a24*/ 	.word	0xffffffff


	//   ....[117]....
        /*0a28*/ 	.word	0xffffffff


	//   ....[118]....
        /*0a2c*/ 	.word	0xffffffff


	//   ....[119]....
        /*0a30*/ 	.word	0xffffffff


	//   ....[120]....
        /*0a34*/ 	.word	0xffffffff


	//   ....[121]....
        /*0a38*/ 	.word	0xffffffff


	//   ....[122]....
        /*0a3c*/ 	.word	0xffffffff


	//   ....[123]....
        /*0a40*/ 	.word	0xffffffff


	//   ....[124]....
        /*0a44*/ 	.word	0xffffffff


	//   ....[125]....
        /*0a48*/ 	.word	0xffffffff


	//   ....[126]....
        /*0a4c*/ 	.word	0xffffffff


	//   ....[127]....
        /*0a50*/ 	.word	0xffffffff


	//   ....[128]....
        /*0a54*/ 	.word	0xffffffff


	//   ....[129]....
        /*0a58*/ 	.word	0xffffffff


	//   ....[130]....
        /*0a5c*/ 	.word	0xffffffff


	//   ....[131]....
        /*0a60*/ 	.word	0xffffffff


	//   ....[132]....
        /*0a64*/ 	.word	0xffffffff


	//   ....[133]....
        /*0a68*/ 	.word	0xffffffff


	//   ....[134]....
        /*0a6c*/ 	.word	0xffffffff


	//   ....[135]....
        /*0a70*/ 	.word	0xffffffff


	//   ....[136]....
        /*0a74*/ 	.word	0xffffffff


	//   ....[137]....
        /*0a78*/ 	.word	0xffffffff


	//   ....[138]....
        /*0a7c*/ 	.word	0xffffffff


	//   ....[139]....
        /*0a80*/ 	.word	0xffffffff


	//   ....[140]....
        /*0a84*/ 	.word	0xffffffff


	//   ....[141]....
        /*0a88*/ 	.word	0xffffffff


	//   ....[142]....
        /*0a8c*/ 	.word	0xffffffff


	//   ....[143]....
        /*0a90*/ 	.word	0xffffffff


	//   ....[144]....
        /*0a94*/ 	.word	0xffffffff


	//   ....[145]....
        /*0a98*/ 	.word	0xffffffff


	//   ....[146]....
        /*0a9c*/ 	.word	0xffffffff


	//   ....[147]....
        /*0aa0*/ 	.word	0xffffffff


	//   ....[148]....
        /*0aa4*/ 	.word	0xffffffff


	//   ....[149]....
        /*0aa8*/ 	.word	0xffffffff


	//   ....[150]....
        /*0aac*/ 	.word	0xffffffff


	//   ....[151]....
        /*0ab0*/ 	.word	0xffffffff


	//   ....[152]....
        /*0ab4*/ 	.word	0xffffffff


	//   ....[153]....
        /*0ab8*/ 	.word	0xffffffff


	//   ....[154]....
        /*0abc*/ 	.word	0xffffffff


	//   ....[155]....
        /*0ac0*/ 	.word	0xffffffff


	//   ....[156]....
        /*0ac4*/ 	.word	0xffffffff


	//   ....[157]....
        /*0ac8*/ 	.word	0xffffffff


	//   ....[158]....
        /*0acc*/ 	.word	0xffffffff


	//   ....[159]....
        /*0ad0*/ 	.word	0xffffffff


	//   ....[160]....
        /*0ad4*/ 	.word	0xffffffff


	//   ....[161]....
        /*0ad8*/ 	.word	0xffffffff


	//   ....[162]....
        /*0adc*/ 	.word	0xffffffff


	//   ....[163]....
        /*0ae0*/ 	.word	0xffffffff


	//   ....[164]....
        /*0ae4*/ 	.word	0xffffffff


	//   ....[165]....
        /*0ae8*/ 	.word	0xffffffff


	//   ....[166]....
        /*0aec*/ 	.word	0xffffffff


	//   ....[167]....
        /*0af0*/ 	.word	0xffffffff


	//   ....[168]....
        /*0af4*/ 	.word	0xffffffff


	//   ....[169]....
        /*0af8*/ 	.word	0xffffffff


	//   ....[170]....
        /*0afc*/ 	.word	0xffffffff


	//   ....[171]....
        /*0b00*/ 	.word	0xffffffff


	//   ....[172]....
        /*0b04*/ 	.word	0xffffffff


	//   ....[173]....
        /*0b08*/ 	.word	0xffffffff


	//   ....[174]....
        /*0b0c*/ 	.word	0xffffffff


	//   ....[175]....
        /*0b10*/ 	.word	0xffffffff


	//   ....[176]....
        /*0b14*/ 	.word	0xffffffff


	//   ....[177]....
        /*0b18*/ 	.word	0xffffffff


	//   ....[178]....
        /*0b1c*/ 	.word	0xffffffff


	//   ....[179]....
        /*0b20*/ 	.word	0xffffffff


	//   ....[180]....
        /*0b24*/ 	.word	0xffffffff


	//   ....[181]....
        /*0b28*/ 	.word	0xffffffff


	//   ....[182]....
        /*0b2c*/ 	.word	0xffffffff


	//   ....[183]....
        /*0b30*/ 	.word	0xffffffff


	//   ....[184]....
        /*0b34*/ 	.word	0xffffffff


	//   ....[185]....
        /*0b38*/ 	.word	0xffffffff


	//   ....[186]....
        /*0b3c*/ 	.word	0xffffffff


	//   ....[187]....
        /*0b40*/ 	.word	0xffffffff


	//   ....[188]....
        /*0b44*/ 	.word	0xffffffff


	//   ....[189]....
        /*0b48*/ 	.word	0xffffffff


	//   ....[190]....
        /*0b4c*/ 	.word	0xffffffff


	//   ....[191]....
        /*0b50*/ 	.word	0xffffffff


	//   ....[192]....
        /*0b54*/ 	.word	0xffffffff


	//   ....[193]....
        /*0b58*/ 	.word	0xffffffff


	//   ....[194]....
        /*0b5c*/ 	.word	0xffffffff


	//   ....[195]....
        /*0b60*/ 	.word	0xffffffff


	//   ....[196]....
        /*0b64*/ 	.word	0xffffffff


	//   ....[197]....
        /*0b68*/ 	.word	0xffffffff


	//   ....[198]....
        /*0b6c*/ 	.word	0xffffffff


	//----- nvinfo : EIATTR_COOP_GROUP_INSTR_OFFSETS
	.align		4
.L_388:
        /*0b70*/ 	.byte	0x04, 0x28
        /*0b72*/ 	.short	(.L_390 - .L_389)


	//   ....[0]....
.L_389:
        /*0b74*/ 	.word	0x00000050


	//   ....[1]....
        /*0b78*/ 	.word	0x00000200


	//   ....[2]....
        /*0b7c*/ 	.word	0x00000230


	//   ....[3]....
        /*0b80*/ 	.word	0x00000260


	//   ....[4]....
        /*0b84*/ 	.word	0x00000290


	//   ....[5]....
        /*0b88*/ 	.word	0x000002c0


	//   ....[6]....
        /*0b8c*/ 	.word	0x000002f0


	//   ....[7]....
        /*0b90*/ 	.word	0x00000450


	//   ....[8]....
        /*0b94*/ 	.word	0x00000490


	//   ....[9]....
        /*0b98*/ 	.word	0x000004c0


	//   ....[10]....
        /*0b9c*/ 	.word	0x000004f0


	//   ....[11]....
        /*0ba0*/ 	.word	0x00000520


	//   ....[12]....
        /*0ba4*/ 	.word	0x00000550


	//   ....[13]....
        /*0ba8*/ 	.word	0x000005e0


	//   ....[14]....
        /*0bac*/ 	.word	0x00000630


	//   ....[15]....
        /*0bb0*/ 	.word	0x00000650


	//   ....[16]....
        /*0bb4*/ 	.word	0x000006b0


	//   ....[17]....
        /*0bb8*/ 	.word	0x000088e0


	//   ....[18]....
        /*0bbc*/ 	.word	0x00008900


	//   ....[19]....
        /*0bc0*/ 	.word	0x00008ab0


	//   ....[20]....
        /*0bc4*/ 	.word	0x00008ac0


	//   ....[21]....
        /*0bc8*/ 	.word	0x00008c60


	//   ....[22]....
        /*0bcc*/ 	.word	0x00008c80


	//   ....[23]....
        /*0bd0*/ 	.word	0x00008e20


	//   ....[24]....
        /*0bd4*/ 	.word	0x00008e30


	//   ....[25]....
        /*0bd8*/ 	.word	0x000096c0


	//   ....[26]....
        /*0bdc*/ 	.word	0x000096e0


	//   ....[27]....
        /*0be0*/ 	.word	0x000096f0


	//   ....[28]....
        /*0be4*/ 	.word	0x00009700


	//   ....[29]....
        /*0be8*/ 	.word	0x00009b70


	//   ....[30]....
        /*0bec*/ 	.word	0x00009de0


	//   ....[31]....
        /*0bf0*/ 	.word	0x00009e20


	//   ....[32]....
        /*0bf4*/ 	.word	0x00009e40


	//   ....[33]....
        /*0bf8*/ 	.word	0x0000cd00


	//   ....[34]....
        /*0bfc*/ 	.word	0x0000cdb0


	//   ....[35]....
        /*0c00*/ 	.word	0x0000cdd0


	//   ....[36]....
        /*0c04*/ 	.word	0x0000cde0


	//   ....[37]....
        /*0c08*/ 	.word	0x0000d080


	//   ....[38]....
        /*0c0c*/ 	.word	0x0000d2f0


	//   ....[39]....
        /*0c10*/ 	.word	0x0000d330


	//   ....[40]....
        /*0c14*/ 	.word	0x0000d370


	//   ....[41]....
        /*0c18*/ 	.word	0x00011480


	//   ....[42]....
        /*0c1c*/ 	.word	0x000114a0


	//   ....[43]....
        /*0c20*/ 	.word	0x000118e0


	//   ....[44]....
        /*0c24*/ 	.word	0x00011990


	//   ....[45]....
        /*0c28*/ 	.word	0x000119b0


	//   ....[46]....
        /*0c2c*/ 	.word	0x000119d0


	//   ....[47]....
        /*0c30*/ 	.word	0x00011aa0


	//   ....[48]....
        /*0c34*/ 	.word	0x00011b10


	//   ....[49]....
        /*0c38*/ 	.word	0x000120f0


	//   ....[50]....
        /*0c3c*/ 	.word	0x000122c0


	//   ....[51]....
        /*0c40*/ 	.word	0x000122e0


	//   ....[52]....
        /*0c44*/ 	.word	0x000123e0


	//   ....[53]....
        /*0c48*/ 	.word	0x00014430


	//   ....[54]....
        /*0c4c*/ 	.word	0x00014460


	//   ....[55]....
        /*0c50*/ 	.word	0x00014600


	//   ....[56]....
        /*0c54*/ 	.word	0x00014650


	//   ....[57]....
        /*0c58*/ 	.word	0x00014710


	//   ....[58]....
        /*0c5c*/ 	.word	0x000148f0


	//   ....[59]....
        /*0c60*/ 	.word	0x00014c70


	//   ....[60]....
        /*0c64*/ 	.word	0x00014d90


	//   ....[61]....
        /*0c68*/ 	.word	0x00014e60


	//   ....[62]....
        /*0c6c*/ 	.word	0x00014f40


	//   ....[63]....
        /*0c70*/ 	.word	0x00014f60


	//   ....[64]....
        /*0c74*/ 	.word	0x00015040


	//   ....[65]....
        /*0c78*/ 	.word	0x00017dd0


	//   ....[66]....
        /*0c7c*/ 	.word	0x00017e10


	//   ....[67]....
        /*0c80*/ 	.word	0x00017eb0


	//   ....[68]....
        /*0c84*/ 	.word	0x00017f00


	//   ....[69]....
        /*0c88*/ 	.word	0x00017f40


	//   ....[70]....
        /*0c8c*/ 	.word	0x00018050


	//   ....[71]....
        /*0c90*/ 	.word	0x00018080


	//   ....[72]....
        /*0c94*/ 	.word	0x000184e0


	//   ....[73]....
        /*0c98*/ 	.word	0x000197a0


	//   ....[74]....
        /*0c9c*/ 	.word	0x000197d0


	//   ....[75]....
        /*0ca0*/ 	.word	0x000197e0


	//   ....[76]....
        /*0ca4*/ 	.word	0x000197f0


	//   ....[77]....
        /*0ca8*/ 	.word	0x00019800


	//   ....[78]....
        /*0cac*/ 	.word	0x00019830


	//   ....[79]....
        /*0cb0*/ 	.word	0x00019850


	//   ....[80]....
        /*0cb4*/ 	.word	0x00019870


	//   ....[81]....
        /*0cb8*/ 	.word	0x0001ae00


	//   ....[82]....
        /*0cbc*/ 	.word	0x0001ae10


	//   ....[83]....
        /*0cc0*/ 	.word	0x0001ae30


	//   ....[84]....
        /*0cc4*/ 	.word	0x0001ae40


	//   ....[85]....
        /*0cc8*/ 	.word	0x0001ae50


	//   ....[86]....
        /*0ccc*/ 	.word	0x0001ae60


	//   ....[87]....
        /*0cd0*/ 	.word	0x0001ae80


	//   ....[88]....
        /*0cd4*/ 	.word	0x0001af80


	//   ....[89]....
        /*0cd8*/ 	.word	0x0001b370


	//   ....[90]....
        /*0cdc*/ 	.word	0x0001b390


	//   ....[91]....
        /*0ce0*/ 	.word	0x0001b500


	//   ....[92]....
        /*0ce4*/ 	.word	0x0001b510


	//   ....[93]....
        /*0ce8*/ 	.word	0x0001b690


	//   ....[94]....
        /*0cec*/ 	.word	0x0001b6b0


	//   ....[95]....
        /*0cf0*/ 	.word	0x0001b830


	//   ....[96]....
        /*0cf4*/ 	.word	0x0001b840


	//   ....[97]....
        /*0cf8*/ 	.word	0x0001bbc0


	//   ....[98]....
        /*0cfc*/ 	.word	0x0001bbe0


	//   ....[99]....
        /*0d00*/ 	.word	0x0001c0b0


	//   ....[100]....
        /*0d04*/ 	.word	0x0001c0c0


	//   ....[101]....
        /*0d08*/ 	.word	0x0001c420


	//   ....[102]....
        /*0d0c*/ 	.word	0x0001c440


	//   ....[103]....
        /*0d10*/ 	.word	0x0001c7c0


	//   ....[104]....
        /*0d14*/ 	.word	0x0001c7d0


	//   ....[105]....
        /*0d18*/ 	.word	0x0001d320


	//   ....[106]....
        /*0d1c*/ 	.word	0x0001d340


	//   ....[107]....
        /*0d20*/ 	.word	0x0001d4c0


	//   ....[108]....
        /*0d24*/ 	.word	0x0001d4d0


	//   ....[109]....
        /*0d28*/ 	.word	0x0001d650


	//   ....[110]....
        /*0d2c*/ 	.word	0x0001d670


	//   ....[111]....
        /*0d30*/ 	.word	0x0001d7f0


	//   ....[112]....
        /*0d34*/ 	.word	0x0001d800


	//   ....[113]....
        /*0d38*/ 	.word	0x0001da40


	//   ....[114]....
        /*0d3c*/ 	.word	0x0001da60


	//   ....[115]....
        /*0d40*/ 	.word	0x0001db90


	//   ....[116]....
        /*0d44*/ 	.word	0x0001dbd0


	//   ....[117]....
        /*0d48*/ 	.word	0x0001dc00


	//   ....[118]....
        /*0d4c*/ 	.word	0x0001dc30


	//   ....[119]....
        /*0d50*/ 	.word	0x0001dc60


	//   ....[120]....
        /*0d54*/ 	.word	0x0001dc90


	//   ....[121]....
        /*0d58*/ 	.word	0x0001ddf0


	//   ....[122]....
        /*0d5c*/ 	.word	0x0001de30


	//   ....[123]....
        /*0d60*/ 	.word	0x0001de60


	//   ....[124]....
        /*0d64*/ 	.word	0x0001de90


	//   ....[125]....
        /*0d68*/ 	.word	0x0001dec0


	//   ....[126]....
        /*0d6c*/ 	.word	0x0001def0


	//   ....[127]....
        /*0d70*/ 	.word	0x0001df80


	//   ....[128]....
        /*0d74*/ 	.word	0x0001dfe0


	//   ....[129]....
        /*0d78*/ 	.word	0x0001dff0


	//   ....[130]....
        /*0d7c*/ 	.word	0x0001e050


	//   ....[131]....
        /*0d80*/ 	.word	0x0001eab0


	//   ....[132]....
        /*0d84*/ 	.word	0x0001eb10


	//   ....[133]....
        /*0d88*/ 	.word	0x0001eb60


	//   ....[134]....
        /*0d8c*/ 	.word	0x0001ebb0


	//   ....[135]....
        /*0d90*/ 	.word	0x0001ec00


	//   ....[136]....
        /*0d94*/ 	.word	0x0001ec70


	//   ....[137]....
        /*0d98*/ 	.word	0x0001ecb0


	//   ....[138]....
        /*0d9c*/ 	.word	0x0001ed20


	//   ....[139]....
        /*0da0*/ 	.word	0x0001ed90


	//   ....[140]....
        /*0da4*/ 	.word	0x0001edf0


	//   ....[141]....
        /*0da8*/ 	.word	0x0001ee60


	//   ....[142]....
        /*0dac*/ 	.word	0x0001eed0


	//   ....[143]....
        /*0db0*/ 	.word	0x0001ef30


	//   ....[144]....
        /*0db4*/ 	.word	0x0001ef90


	//   ....[145]....
        /*0db8*/ 	.word	0x0001eff0


	//   ....[146]....
        /*0dbc*/ 	.word	0x0001f060


	//   ....[147]....
        /*0dc0*/ 	.word	0x0001f0c0


	//   ....[148]....
        /*0dc4*/ 	.word	0x0001f120


	//   ....[149]....
        /*0dc8*/ 	.word	0x0001f170


	//   ....[150]....
        /*0dcc*/ 	.word	0x0001f1c0


	//   ....[151]....
        /*0dd0*/ 	.word	0x0001f210


	//   ....[152]....
        /*0dd4*/ 	.word	0x0001f260


	//   ....[153]....
        /*0dd8*/ 	.word	0x0001f2b0


	//   ....[154]....
        /*0ddc*/ 	.word	0x0001f300


	//   ....[155]....
        /*0de0*/ 	.word	0x0001f350


	//   ....[156]....
        /*0de4*/ 	.word	0x0001f3a0


	//   ....[157]....
        /*0de8*/ 	.word	0x0001f410


	//   ....[158]....
        /*0dec*/ 	.word	0x0001f480


	//   ....[159]....
        /*0df0*/ 	.word	0x0001f4e0


	//   ....[160]....
        /*0df4*/ 	.word	0x0001f540


	//   ....[161]....
        /*0df8*/ 	.word	0x0001f5a0


	//   ....[162]....
        /*0dfc*/ 	.word	0x0001f610


	//   ....[163]....
        /*0e00*/ 	.word	0x0001f670


	//   ....[164]....
        /*0e04*/ 	.word	0x0001f6d0


	//   ....[165]....
        /*0e08*/ 	.word	0x0001f730


	//   ....[166]....
        /*0e0c*/ 	.word	0x0001f7a0


	//   ....[167]....
        /*0e10*/ 	.word	0x0001f800


	//   ....[168]....
        /*0e14*/ 	.word	0x0001f860


	//   ....[169]....
        /*0e18*/ 	.word	0x0001f8c0


	//   ....[170]....
        /*0e1c*/ 	.word	0x0001f930


	//   ....[171]....
        /*0e20*/ 	.word	0x0001f990


	//   ....[172]....
        /*0e24*/ 	.word	0x0001f9f0


	//   ....[173]....
        /*0e28*/ 	.word	0x0001fa50


	//   ....[174]....
        /*0e2c*/ 	.word	0x0001fac0


	//   ....[175]....
        /*0e30*/ 	.word	0x0001fb20


	//   ....[176]....
        /*0e34*/ 	.word	0x0001fb80


	//   ....[177]....
        /*0e38*/ 	.word	0x0001fbe0


	//   ....[178]....
        /*0e3c*/ 	.word	0x0001fc50


	//   ....[179]....
        /*0e40*/ 	.word	0x0001fcb0


	//   ....[180]....
        /*0e44*/ 	.word	0x0001fd10


	//   ....[181]....
        /*0e48*/ 	.word	0x0001fd70


	//   ....[182]....
        /*0e4c*/ 	.word	0x0001fde0


	//   ....[183]....
        /*0e50*/ 	.word	0x0001fe30


	//   ....[184]....
        /*0e54*/ 	.word	0x0001fe70


	//   ....[185]....
        /*0e58*/ 	.word	0x0001fec0


	//   ....[186]....
        /*0e5c*/ 	.word	0x0001ff10


	//   ....[187]....
        /*0e60*/ 	.word	0x0001ff60


	//   ....[188]....
        /*0e64*/ 	.word	0x0001ffd0


	//   ....[189]....
        /*0e68*/ 	.word	0x00020010


	//   ....[190]....
        /*0e6c*/ 	.word	0x00020060


	//   ....[191]....
        /*0e70*/ 	.word	0x000200b0


	//   ....[192]....
        /*0e74*/ 	.word	0x00020100


	//   ....[193]....
        /*0e78*/ 	.word	0x00020150


	//   ....[194]....
        /*0e7c*/ 	.word	0x000201c0


	//   ....[195]....
        /*0e80*/ 	.word	0x00020200


	//   ....[196]....
        /*0e84*/ 	.word	0x00020270


	//   ....[197]....
        /*0e88*/ 	.word	0x000202d0


	//   ....[198]....
        /*0e8c*/ 	.word	0x00020330


	//----- nvinfo : EIATTR_EXIT_INSTR_OFFSETS
	.align		4
.L_390:
        /*0e90*/ 	.byte	0x04, 0x1c
        /*0e92*/ 	.short	(.L_392 - .L_391)


	//   ....[0]....
.L_391:
        /*0e94*/ 	.word	0x000010d0


	//   ....[1]....
        /*0e98*/ 	.word	0x0001ea70


	//----- nvinfo : EIATTR_MAX_THREADS
	.align		4
.L_392:
        /*0e9c*/ 	.byte	0x04, 0x05
        /*0e9e*/ 	.short	(.L_394 - .L_393)
.L_393:
        /*0ea0*/ 	.word	0x00000080
        /*0ea4*/ 	.word	0x00000001
        /*0ea8*/ 	.word	0x00000001


	//----- nvinfo : EIATTR_CRS_STACK_SIZE
	.align		4
.L_394:
        /*0eac*/ 	.byte	0x04, 0x1e
        /*0eae*/ 	.short	(.L_396 - .L_395)
.L_395:
        /*0eb0*/ 	.word	0x00000000
.L_396:


//--------------------- .nv.info._ZN7cutlass13device_kernelIN5flash19enable_sm80_to_sm89INS1_16FlashAttnFwdSm80INS1_25CollectiveMainloopFwdSm80ILi4ELi1ELb0EN4cute5tupleIJNS5_1CILi128EEENS7_ILi64EEENS7_ILi96EEEEEELi96ENS_10bfloat16_tEfNS_4arch4Sm80ELb0ELb0ELb0ELb0ELb0ELb0ELb1ELb1EEENS1_21CollectiveEpilogueFwdINS6_IJS8_SA_S9_EEENS6_IJNS7_ILi1EEESI_SI_EEESC_SE_Li128ELb0ELb1ELb1ELb0EEENS1_19SingleTileSchedulerILb0ELb1ELb1ELi128EEEEEEEEEvNT_6ParamsE --------------------------
	.section	.nv.info._ZN7cutlass13device_kernelIN5flash19enable_sm80_to_sm89INS1_16FlashAttnFwdSm80INS1_25CollectiveMainloopFwdSm80ILi4ELi1ELb0EN4cute5tupleIJNS5_1CILi128EEENS7_ILi64EEENS7_ILi96EEEEEELi96ENS_10bfloat16_tEfNS_4arch4Sm80ELb0ELb0ELb0ELb0ELb0ELb0ELb1ELb1EEENS1_21CollectiveEpilogueFwdINS6_IJS8_SA_S9_EEENS6_IJNS7_ILi1EEESI_SI_EEESC_SE_Li128ELb0ELb1ELb1ELb0EEENS1_19SingleTileSchedulerILb0ELb1ELb1ELi128EEEEEEEEEvNT_6ParamsE,"",@"SHT_CUDA_INFO"
	.sectionflags	@""
	.align	4


	//----- nvinfo : EIATTR_CUDA_API_VERSION
	.align		4
        /*0000*/ 	.byte	0x04, 0x37
        /*0002*/ 	.short	(.L_398 - .L_397)
.L_397:
        /*0004*/ 	.word	0x00000082


	//----- nvinfo : EIATTR_SW2861232_WAR
	.align		4
.L_398:
        /*0008*/ 	.byte	0x01, 0x35
	.zero		2


	//----- nvinfo : EIATTR_PARAM_CBANK
	.align		4
        /*000c*/ 	.byte	0x04, 0x0a
        /*000e*/ 	.short	(.L_400 - .L_399)
	.align		4
.L_399:
        /*0010*/ 	.word	index@(.nv.constant0._ZN7cutlass13device_kernelIN5flash19enable_sm80_to_sm89INS1_16FlashAttnFwdSm80INS1_25CollectiveMainloopFwdSm80ILi4ELi1ELb0EN4cute5tupleIJNS5_1CILi128EEENS7_ILi64EEENS7_ILi96EEEEEELi96ENS_10bfloat16_tEfNS_4arch4Sm80ELb0ELb0ELb0ELb0ELb0ELb0ELb1ELb1EEENS1_21CollectiveEpilogueFwdINS6_IJS8_SA_S9_EEENS6_IJNS7_ILi1EEESI_SI_EEESC_SE_Li128ELb0ELb1ELb1ELb0EEENS1_19SingleTileSchedulerILb0ELb1ELb1ELi128EEEEEEEEEvNT_6ParamsE)
        /*0014*/ 	.short	0x0160
        /*0016*/ 	.short	0x0418


	//----- nvinfo : EIATTR_CBANK_PARAM_SIZE
	.align		4
.L_400:
        /*0018*/ 	.byte	0x03, 0x19
        /*001a*/ 	.short	0x0418


	//----- nvinfo : EIATTR_KPARAM_INFO
	.align		4
        /*001c*/ 	.byte	0x04, 0x17
        /*001e*/ 	.short	(.L_402 - .L_401)
.L_401:
        /*0020*/ 	.word	0x00000000
        /*0024*/ 	.short	0x0000
        /*0026*/ 	.short	0x0000
        /*0028*/ 	.byte	0x00, 0xf0, 0x61, 0x10


	//----- nvinfo : EIATTR_MAXREG_COUNT
	.align		4
.L_402:
        /*002c*/ 	.byte	0x03, 0x1b
        /*002e*/ 	.short	0x00ff


	//----- nvinfo : EIATTR_NUM_BARRIERS
	.align		4
        /*0030*/ 	.byte	0x02, 0x4c
        /*0032*/ 	.byte	0x02
	.zero		1


	//----- nvinfo : EIATTR_ANNOTATIONS
	.align		4
        /*0034*/ 	.byte	0x04, 0x55
        /*0036*/ 	.short	(.L_404 - .L_403)


	//   ....[0]....
.L_403:
        /* <DEDUP_REMOVED lines=17> */


	//----- nvinfo : EIATTR_MERCURY_ISA_VERSION
	.align		4
.L_404:
        /*0130*/ 	.byte	0x03, 0x5f
        /*0132*/ 	.short	0x0000


	//----- nvinfo : EIATTR_COOP_GROUP_MASK_REGIDS
	.align		4
        /*0134*/ 	.byte	0x04, 0x29
        /*0136*/ 	.short	(.L_406 - .L_405)


	//   ....[0]....
.L_405:
        /*0138*/ 	.word	0xffffffff


	//   ....[1]....
        /*013c*/ 	.word	0xffffffff


	//   ....[2]....
        /*0140*/ 	.word	0xffffffff


	//   ....[3]....
        /*0144*/ 	.word	0xffffffff


	//   ....[4]....
        /*0148*/ 	.word	0xffffffff


	//   ....[5]....
        /*014c*/ 	.word	0xffffffff


	//   ....[6]....
        /*0150*/ 	.word	0xffffffff


	//   ....[7]....
        /*0154*/ 	.word	0xffffffff


	//   ....[8]....
        /*0158*/ 	.word	0xffffffff


	//   ....[9]....
        /*015c*/ 	.word	0xffffffff


	//   ....[10]....
        /*0160*/ 	.word	0xffffffff


	//   ....[11]....
        /*0164*/ 	.word	0xffffffff


	//   ....[12]....
        /*0168*/ 	.word	0xffffffff


	//   ....[13]....
        /*016c*/ 	.word	0xffffffff


	//   ....[14]....
        /*0170*/ 	.word	0xffffffff


	//   ....[15]....
        /*0174*/ 	.word	0xffffffff


	//   ....[16]....
        /*0178*/ 	.word	0xffffffff


	//   ....[17]....
        /*017c*/ 	.word	0xffffffff


	//   ....[18]....
        /*0180*/ 	.word	0xffffffff


	//   ....[19]....
        /*0184*/ 	.word	0xffffffff


	//   ....[20]....
        /*0188*/ 	.word	0xffffffff


	//   ....[21]....
        /*018c*/ 	.word	0xffffffff


	//   ....[22]....
        /*0190*/ 	.word	0xffffffff


	//   ....[23]....
        /*0194*/ 	.word	0xffffffff


	//   ....[24]....
        /*0198*/ 	.word	0xffffffff


	//   ....[25]....
        /*019c*/ 	.word	0xffffffff


	//   ....[26]....
        /*01a0*/ 	.word	0xffffffff


	//   ....[27]....
        /*01a4*/ 	.word	0xffffffff


	//   ....[28]....
        /*01a8*/ 	.word	0xffffffff


	//   ....[29]....
        /*01ac*/ 	.word	0xffffffff


	//   ....[30]....
        /*01b0*/ 	.word	0xffffffff


	//   ....[31]....
        /*01b4*/ 	.word	0xffffffff


	//   ....[32]....
        /*01b8*/ 	.word	0xffffffff


	//   ....[33]....
        /*01bc*/ 	.word	0xffffffff


	//   ....[34]....
        /*01c0*/ 	.word	0xffffffff


	//   ....[35]....
        /*01c4*/ 	.word	0xffffffff


	//   ....[36]....
        /*01c8*/ 	.word	0xffffffff


	//   ....[37]....
        /*01cc*/ 	.word	0xffffffff


	//   ....[38]....
        /*01d0*/ 	.word	0xffffffff


	//   ....[39]....
        /*01d4*/ 	.word	0xffffffff


	//   ....[40]....
        /*01d8*/ 	.word	0xffffffff


	//   ....[41]....
        /*01dc*/ 	.word	0xffffffff


	//   ....[42]....
        /*01e0*/ 	.word	0xffffffff


	//   ....[43]....
        /*01e4*/ 	.word	0xffffffff


	//   ....[44]....
        /*01e8*/ 	.word	0xffffffff


	//   ....[45]....
        /*01ec*/ 	.word	0xffffffff


	//   ....[46]....
        /*01f0*/ 	.word	0xffffffff


	//   ....[47]....
        /*01f4*/ 	.word	0xffffffff


	//   ....[48]....
        /*01f8*/ 	.word	0xffffffff


	//----- nvinfo : EIATTR_COOP_GROUP_INSTR_OFFSETS
	.align		4
.L_406:
        /*01fc*/ 	.byte	0x04, 0x28
        /*01fe*/ 	.short	(.L_408 - .L_407)


	//   ....[0]....
.L_407:
        /*0200*/ 	.word	0x00000060


	//   ....[1]....
        /*0204*/ 	.word	0x00000da0


	//   ....[2]....
        /*0208*/ 	.word	0x00000dd0


	//   ....[3]....
        /*020c*/ 	.word	0x000010f0


	//   ....[4]....
        /*0210*/ 	.word	0x00001120


	//   ....[5]....
        /*0214*/ 	.word	0x00001260


	//   ....[6]....
        /*0218*/ 	.word	0x00001290


	//   ....[7]....
        /*021c*/ 	.word	0x000013c0


	//   ....[8]....
        /*0220*/ 	.word	0x00001400


	//   ....[9]....
        /*0224*/ 	.word	0x00002c60


	//   ....[10]....
        /*0228*/ 	.word	0x00002da0


	//   ....[11]....
        /*022c*/ 	.word	0x00002de0


	//   ....[12]....
        /*0230*/ 	.word	0x00002ef0


	//   ....[13]....
        /*0234*/ 	.word	0x00002f20


	//   ....[14]....
        /*0238*/ 	.word	0x00002ff0


	//   ....[15]....
        /*023c*/ 	.word	0x00003050


	//   ....[16]....
        /*0240*/ 	.word	0x00003250


	//   ....[17]....
        /*0244*/ 	.word	0x00005940


	//   ....[18]....
        /*0248*/ 	.word	0x00005990


	//   ....[19]....
        /*024c*/ 	.word	0x00005a50


	//   ....[20]....
        /*0250*/ 	.word	0x00005aa0


	//   ....[21]....
        /*0254*/ 	.word	0x00005ae0


	//   ....[22]....
        /*0258*/ 	.word	0x00005be0


	//   ....[23]....
        /*025c*/ 	.word	0x00005e50


	//   ....[24]....
        /*0260*/ 	.word	0x00005fb0


	//   ....[25]....
        /*0264*/ 	.word	0x00007b40


	//   ....[26]....
        /*0268*/ 	.word	0x00007b70


	//   ....[27]....
        /*026c*/ 	.word	0x00007ba0


	//   ....[28]....
        /*0270*/ 	.word	0x00007bc0


	//   ....[29]....
        /*0274*/ 	.word	0x00007bf0


	//   ....[30]....
        /*0278*/ 	.word	0x00007c10


	//   ....[31]....
        /*027c*/ 	.word	0x00007c30


	//   ....[32]....
        /*0280*/ 	.word	0x00007c40


	//   ....[33]....
        /*0284*/ 	.word	0x00008a10


	//   ....[34]....
        /*0288*/ 	.word	0x00008a60


	//   ....[35]....
        /*028c*/ 	.word	0x00008a90


	//   ....[36]....
        /*0290*/ 	.word	0x00008ac0


	//   ....[37]....
        /*0294*/ 	.word	0x00008af0


	//   ....[38]....
        /*0298*/ 	.word	0x00008b20


	//   ....[39]....
        /*029c*/ 	.word	0x00008b50


	//   ....[40]....
        /*02a0*/ 	.word	0x00008b80


	//   ....[41]....
        /*02a4*/ 	.word	0x00008ba0


	//   ....[42]....
        /*02a8*/ 	.word	0x00008bb0


	//   ....[43]....
        /*02ac*/ 	.word	0x000090f0


	//   ....[44]....
        /*02b0*/ 	.word	0x00009110


	//   ....[45]....
        /*02b4*/ 	.word	0x00009590


	//   ....[46]....
        /*02b8*/ 	.word	0x000095b0


	//   ....[47]....
        /*02bc*/ 	.word	0x00009a40


	//   ....[48]....
        /*02c0*/ 	.word	0x00009a50


	//----- nvinfo : EIATTR_EXIT_INSTR_OFFSETS
	.align		4
.L_408:
        /*02c4*/ 	.byte	0x04, 0x1c
        /*02c6*/ 	.short	(.L_410 - .L_409)


	//   ....[0]....
.L_409:
        /*02c8*/ 	.word	0x000001b0


	//   ....[1]....
        /*02cc*/ 	.word	0x00009a60


	//   ....[2]....
        /*02d0*/ 	.word	0x00009e80


	//   ....[3]....
        /*02d4*/ 	.word	0x00009ed0


	//   ....[4]....
        /*02d8*/ 	.word	0x00009f00


	//   ....[5]....
        /*02dc*/ 	.word	0x00009f60


	//   ....[6]....
        /*02e0*/ 	.word	0x0000a1c0


	//----- nvinfo : EIATTR_CTAIDZ_USED
	.align		4
.L_410:
        /*02e4*/ 	.byte	0x01, 0x04
	.zero		2


	//----- nvinfo : EIATTR_MAX_THREADS
	.align		4
        /*02e8*/ 	.byte	0x04, 0x05
        /*02ea*/ 	.short	(.L_412 - .L_411)
.L_411:
        /*02ec*/ 	.word	0x00000080
        /*02f0*/ 	.word	0x00000001
        /*02f4*/ 	.word	0x00000001


	//----- nvinfo : EIATTR_CRS_STACK_SIZE
	.align		4
.L_412:
        /*02f8*/ 	.byte	0x04, 0x1e
        /*02fa*/ 	.short	(.L_414 - .L_413)
.L_413:
        /*02fc*/ 	.word	0x00000000
.L_414:


//--------------------- .nv.info._ZN7cutlass13device_kernelIN5flash19enable_sm80_to_sm89INS1_16FlashAttnFwdSm80INS1_25CollectiveMainloopFwdSm80ILi4ELi1ELb0EN4cute5tupleIJNS5_1CILi128EEENS7_ILi48EEENS7_ILi96EEEEEELi96ENS_10bfloat16_tEfNS_4arch4Sm80ELb0ELb0ELb0ELb1ELb0ELb0ELb1ELb1EEENS1_21CollectiveEpilogueFwdINS6_IJS8_SA_S9_EEENS6_IJNS7_ILi1EEESI_SI_EEESC_SE_Li128ELb1ELb1ELb1ELb0EEENS1_36VarlenDynamicPersistentTileSchedulerILi128ELi48ELi128ELi128ELb1ELb1ELb0ELb0ELb1ELb1EEEEEEEEEvNT_6ParamsE --------------------------
	.section	.nv.info._ZN7cutlass13device_kernelIN5flash19enable_sm80_to_sm89INS1_16FlashAttnFwdSm80INS1_25CollectiveMainloopFwdSm80ILi4ELi1ELb0EN4cute5tupleIJNS5_1CILi128EEENS7_ILi48EEENS7_ILi96EEEEEELi96ENS_10bfloat16_tEfNS_4arch4Sm80ELb0ELb0ELb0ELb1ELb0ELb0ELb1ELb1EEENS1_21CollectiveEpilogueFwdINS6_IJS8_SA_S9_EEENS6_IJNS7_ILi1EEESI_SI_EEESC_SE_Li128ELb1ELb1ELb1ELb0EEENS1_36VarlenDynamicPersistentTileSchedulerILi128ELi48ELi128ELi128ELb1ELb1ELb0ELb0ELb1ELb1EEEEEEEEEvNT_6ParamsE,"",@"SHT_CUDA_INFO"
	.sectionflags	@""
	.align	4


	//----- nvinfo : EIATTR_CUDA_API_VERSION
	.align		4
        /*0000*/ 	.byte	0x04, 0x37
        /*0002*/ 	.short	(.L_416 - .L_415)
.L_415:
        /*0004*/ 	.word	0x00000082


	//----- nvinfo : EIATTR_SW2861232_WAR
	.align		4
.L_416:
        /*0008*/ 	.byte	0x01, 0x35
	.zero		2


	//----- nvinfo : EIATTR_PARAM_CBANK
	.align		4
        /*000c*/ 	.byte	0x04, 0x0a
        /*000e*/ 	.short	(.L_418 - .L_417)
	.align		4
.L_417:
        /*0010*/ 	.word	index@(.nv.constant0._ZN7cutlass13device_kernelIN5flash19enable_sm80_to_sm89INS1_16FlashAttnFwdSm80INS1_25CollectiveMainloopFwdSm80ILi4ELi1ELb0EN4cute5tupleIJNS5_1CILi128EEENS7_ILi48EEENS7_ILi96EEEEEELi96ENS_10bfloat16_tEfNS_4arch4Sm80ELb0ELb0ELb0ELb1ELb0ELb0ELb1ELb1EEENS1_21CollectiveEpilogueFwdINS6_IJS8_SA_S9_EEENS6_IJNS7_ILi1EEESI_SI_EEESC_SE_Li128ELb1ELb1ELb1ELb0EEENS1_36VarlenDynamicPersistentTileSchedulerILi128ELi48ELi128ELi128ELb1ELb1ELb0ELb0ELb1ELb1EEEEEEEEEvNT_6ParamsE)
        /*0014*/ 	.short	0x0160
        /*0016*/ 	.short	0x0438


	//----- nvinfo : EIATTR_CBANK_PARAM_SIZE
	.align		4
.L_418:
        /*0018*/ 	.byte	0x03, 0x19
        /*001a*/ 	.short	0x0438


	//----- nvinfo : EIATTR_KPARAM_INFO
	.align		4
        /*001c*/ 	.byte	0x04, 0x17
        /*001e*/ 	.short	(.L_420 - .L_419)
.L_419:
        /*0020*/ 	.word	0x00000000
        /*0024*/ 	.short	0x0000
        /*0026*/ 	.short	0x0000
        /*0028*/ 	.byte	0x00, 0xf0, 0xe1, 0x10


	//----- nvinfo : EIATTR_MAXREG_COUNT
	.align		4
.L_420:
        /*002c*/ 	.byte	0x03, 0x1b
        /*002e*/ 	.short	0x00ff


	//----- nvinfo : EIATTR_NUM_BARRIERS
	.align		4
        /*0030*/ 	.byte	0x02, 0x4c
        /*0032*/ 	.byte	0x06
	.zero		1


	//----- nvinfo : EIATTR_ANNOTATIONS
	.align		4
        /*0034*/ 	.byte	0x04, 0x55
        /*0036*/ 	.short	(.L_422 - .L_421)


	//   ....[0]....
.L_421:
        /* <DEDUP_REMOVED lines=82> */


	//----- nvinfo : EIATTR_MERCURY_ISA_VERSION
	.align		4
.L_422:
        /*0548*/ 	.byte	0x03, 0x5f
        /*054a*/ 	.short	0x0000


	//----- nvinfo : EIATTR_INT_WARP_WIDE_INSTR_OFFSETS
	.align		4
        /*054c*/ 	.byte	0x04, 0x31
        /*054e*/ 	.short	(.L_424 - .L_423)


	//   ....[0]....
.L_423:
        /*0550*/ 	.word	0x00008670


	//   ....[1]....
        /*0554*/ 	.word	0x000086f0


	//----- nvinfo : EIATTR_COOP_GROUP_MASK_REGIDS
	.align		4
.L_424:
        /*0558*/ 	.byte	0x04, 0x29
        /*055a*/ 	.short	(.L_426 - .L_425)


	//   ....[0]....
.L_425:
        /*055c*/ 	.word	0xffffffff


	//   ....[1]....
        /*0560*/ 	.word	0xffffffff


	//   ....[2]....
        /*0564*/ 	.word	0xffffffff


	//   ....[3]....
        /*0568*/ 	.word	0xffffffff


	//   ....[4]....
        /*056c*/ 	.word	0xffffffff


	//   ....[5]....
        /*0570*/ 	.word	0xffffffff


	//   ....[6]....
        /*0574*/ 	.word	0xffffffff


	//   ....[7]....
        /*0578*/ 	.word	0xffffffff


	//   ....[8]....
        /*057c*/ 	.word	0xffffffff


	//   ....[9]....
        /*0580*/ 	.word	0xffffffff


	//   ....[10]....
        /*0584*/ 	.word	0xffffffff


	//   ....[11]....
        /*0588*/ 	.word	0xffffffff


	//   ....[12]....
        /*058c*/ 	.word	0xffffffff


	//   ....[13]....
        /*0590*/ 	.word	0xffffffff


	//   ....[14]....
        /*0594*/ 	.word	0xffffffff


	//   ....[15]....
        /*0598*/ 	.word	0xffffffff


	//   ....[16]....
        /*059c*/ 	.word	0xffffffff


	//   ....[17]....
        /*05a0*/ 	.word	0xffffffff


	//   ....[18]....
        /*05a4*/ 	.word	0xffffffff


	//   ....[19]....
        /*05a8*/ 	.word	0xffffffff


	//   ....[20]....
        /*05ac*/ 	.word	0xffffffff


	//   ....[21]....
        /*05b0*/ 	.word	0xffffffff


	//   ....[22]....
        /*05b4*/ 	.word	0xffffffff


	//   ....[23]....
        /*05b8*/ 	.word	0xffffffff


	//   ....[24]....
        /*05bc*/ 	.word	0xffffffff


	//   ....[25]....
        /*05c0*/ 	.word	0xffffffff


	//   ....[26]....
        /*05c4*/ 	.word	0xffffffff


	//   ....[27]....
        /*05c8*/ 	.word	0xffffffff


	//   ....[28]....
        /*05cc*/ 	.word	0xffffffff


	//   ....[29]....
        /*05d0*/ 	.word	0xffffffff


	//   ....[30]....
        /*05d4*/ 	.word	0xffffffff


	//   ....[31]....
        /*05d8*/ 	.word	0xffffffff


	//   ....[32]....
        /*05dc*/ 	.word	0xffffffff


	//   ....[33]....
        /*05e0*/ 	.word	0xffffffff


	//   ....[34]....
        /*05e4*/ 	.word	0xffffffff


	//   ....[35]....
        /*05e8*/ 	.word	0xffffffff


	//   ....[36]....
        /*05ec*/ 	.word	0xffffffff


	//   ....[37]....
        /*05f0*/ 	.word	0xffffffff


	//   ....[38]....
        /*05f4*/ 	.word	0xffffffff


	//   ....[39]....
        /*05f8*/ 	.word	0xffffffff


	//   ....[40]....
        /*05fc*/ 	.word	0xffffffff


	//   ....[41]....
        /*0600*/ 	.word	0xffffffff


	//   ....[42]....
        /*0604*/ 	.word	0xffffffff


	//   ....[43]....
        /*0608*/ 	.word	0xffffffff


	//   ....[44]....
        /*060c*/ 	.word	0xffffffff


	//   ....[45]....
        /*0610*/ 	.word	0xffffffff


	//   ....[46]....
        /*0614*/ 	.word	0xffffffff


	//   ....[47]....
        /*0618*/ 	.word	0xffffffff


	//   ....[48]....
        /*061c*/ 	.word	0xffffffff


	//   ....[49]....
        /*0620*/ 	.word	0xffffffff


	//   ....[50]....
        /*0624*/ 	.word	0xffffffff


	//   ....[51]....
        /*0628*/ 	.word	0xffffffff


	//   ....[52]....
        /*062c*/ 	.word	0xffffffff


	//   ....[53]....
        /*0630*/ 	.word	0xffffffff


	//   ....[54]....
        /*0634*/ 	.word	0xffffffff


	//   ....[55]....
        /*0638*/ 	.word	0xffffffff


	//   ....[56]....
        /*063c*/ 	.word	0xffffffff


	//   ....[57]....
        /*0640*/ 	.word	0xffffffff


	//   ....[58]....
        /*0644*/ 	.word	0xffffffff


	//   ....[59]....
        /*0648*/ 	.word	0xffffffff


	//   ....[60]....
        /*064c*/ 	.word	0xffffffff


	//   ....[61]....
        /*0650*/ 	.word	0xffffffff


	//   ....[62]....
        /*0654*/ 	.word	0xffffffff


	//   ....[63]....
        /*0658*/ 	.word	0xffffffff


	//   ....[64]....
        /*065c*/ 	.word	0xffffffff


	//   ....[65]....
        /*0660*/ 	.word	0xffffffff


	//   ....[66]....
        /*0664*/ 	.word	0xffffffff


	//   ....[67]....
        /*0668*/ 	.word	0xffffffff


	//   ....[68]....
        /*066c*/ 	.word	0xffffffff


	//   ....[69]....
        /*0670*/ 	.word	0xffffffff


	//   ....[70]....
        /*0674*/ 	.word	0xffffffff


	//   ....[71]....
        /*0678*/ 	.word	0xffffffff


	//   ....[72]....
        /*067c*/ 	.word	0xffffffff


	//   ....[73]....
        /*0680*/ 	.word	0xffffffff


	//   ....[74]....
        /*0684*/ 	.word	0xffffffff


	//   ....[75]....
        /*0688*/ 	.word	0xffffffff


	//   ....[76]....
        /*068c*/ 	.word	0xffffffff


	//   ....[77]....
        /*0690*/ 	.word	0xffffffff


	//   ....[78]....
        /*0694*/ 	.word	0xffffffff


	//   ....[79]....
        /*0698*/ 	.word	0xffffffff


	//   ....[80]....
        /*069c*/ 	.word	0xffffffff


	//   ....[81]....
        /*06a0*/ 	.word	0xffffffff


	//   ....[82]....
        /*06a4*/ 	.word	0xffffffff


	//   ....[83]....
        /*06a8*/ 	.word	0xffffffff


	//   ....[84]....
        /*06ac*/ 	.word	0xffffffff


	//   ....[85]....
        /*06b0*/ 	.word	0xffffffff


	//   ....[86]....
        /*06b4*/ 	.word	0xffffffff


	//   ....[87]....
        /*06b8*/ 	.word	0xffffffff


	//   ....[88]....
        /*06bc*/ 	.word	0xffffffff


	//   ....[89]....
        /*06c0*/ 	.word	0xffffffff


	//   ....[90]....
        /*06c4*/ 	.word	0xffffffff


	//   ....[91]....
        /*06c8*/ 	.word	0xffffffff


	//   ....[92]....
        /*06cc*/ 	.word	0xffffffff


	//   ....[93]....
        /*06d0*/ 	.word	0xffffffff


	//   ....[94]....
        /*06d4*/ 	.word	0xffffffff


	//   ....[95]....
        /*06d8*/ 	.word	0xffffffff


	//   ....[96]....
        /*06dc*/ 	.word	0xffffffff


	//   ....[97]....
        /*06e0*/ 	.word	0xffffffff


	//   ....[98]....
        /*06e4*/ 	.word	0xffffffff


	//   ....[99]....
        /*06e8*/ 	.word	0xffffffff


	//   ....[100]....
        /*06ec*/ 	.word	0xffffffff


	//   ....[101]....
        /*06f0*/ 	.word	0xffffffff


	//   ....[102]....
        /*06f4*/ 	.word	0xffffffff


	//   ....[103]....
        /*06f8*/ 	.word	0xffffffff


	//   ....[104]....
        /*06fc*/ 	.word	0xffffffff


	//   ....[105]....
        /*0700*/ 	.word	0xffffffff


	//   ....[106]....
        /*0704*/ 	.word	0xffffffff


	//   ....[107]....
        /*0708*/ 	.word	0xffffffff


	//   ....[108]....
        /*070c*/ 	.word	0xffffffff


	//   ....[109]....
        /*0710*/ 	.word	0xffffffff


	//   ....[110]....
        /*0714*/ 	.word	0xffffffff


	//   ....[111]....
        /*0718*/ 	.word	0xffffffff


	//   ....[112]....
        /*071c*/ 	.word	0xffffffff


	//   ....[113]....
        /*0720*/ 	.word	0xffffffff


	//   ....[114]....
        /*0724*/ 	.word	0xffffffff


	//   ....[115]....
        /*0728*/ 	.word	0xffffffff


	//   ....[116]....
        /*072c*/ 	.word	0xffffffff


	//   ....[117]....
        /*0730*/ 	.word	0xffffffff


	//   ....[118]....
        /*0734*/ 	.word	0xffffffff


	//   ....[119]....
        /*0738*/ 	.word	0xffffffff


	//   ....[120]....
        /*073c*/ 	.word	0xffffffff


	//   ....[121]....
        /*0740*/ 	.word	0xffffffff


	//   ....[122]....
        /*0744*/ 	.word	0xffffffff


	//   ....[123]....
        /*0748*/ 	.word	0xffffffff


	//   ....[124]....
        /*074c*/ 	.word	0xffffffff


	//   ....[125]....
        /*0750*/ 	.word	0xffffffff


	//   ....[126]....
        /*0754*/ 	.word	0xffffffff


	//   ....[127]....
        /*0758*/ 	.word	0xffffffff


	//   ....[128]....
        /*075c*/ 	.word	0xffffffff


	//   ....[129]....
        /*0760*/ 	.word	0xffffffff


	//   ....[130]....
        /*0764*/ 	.word	0xffffffff


	//   ....[131]....
        /*0768*/ 	.word	0xffffffff


	//   ....[132]....
        /*076c*/ 	.word	0xffffffff


	//   ....[133]....
        /*0770*/ 	.word	0xffffffff


	//   ....[134]....
        /*0774*/ 	.word	0xffffffff


	//   ....[135]....
        /*0778*/ 	.word	0xffffffff


	//   ....[136]....
        /*077c*/ 	.word	0xffffffff


	//   ....[137]....
        /*0780*/ 	.word	0xffffffff


	//   ....[138]....
        /*0784*/ 	.word	0xffffffff


	//   ....[139]....
        /*0788*/ 	.word	0xffffffff


	//   ....[140]....
        /*078c*/ 	.word	0xffffffff


	//   ....[141]....
        /*0790*/ 	.word	0xffffffff


	//   ....[142]....
        /*0794*/ 	.word	0xffffffff


	//   ....[143]....
        /*0798*/ 	.word	0xffffffff


	//   ....[144]....
        /*079c*/ 	.word	0xffffffff


	//   ....[145]....
        /*07a0*/ 	.word	0xffffffff


	//   ....[146]....
        /*07a4*/ 	.word	0xffffffff


	//   ....[147]....
        /*07a8*/ 	.word	0xffffffff


	//   ....[148]....
        /*07ac*/ 	.word	0xffffffff


	//   ....[149]....
        /*07b0*/ 	.word	0xffffffff


	//   ....[150]....
        /*07b4*/ 	.word	0xffffffff


	//   ....[151]....
        /*07b8*/ 	.word	0xffffffff


	//   ....[152]....
        /*07bc*/ 	.word	0xffffffff


	//   ....[153]....
        /*07c0*/ 	.word	0xffffffff


	//   ....[154]....
        /*07c4*/ 	.word	0xffffffff


	//   ....[155]....
        /*07c8*/ 	.word	0xffffffff


	//   ....[156]....
        /*07cc*/ 	.word	0xffffffff


	//   ....[157]....
        /*07d0*/ 	.word	0xffffffff


	//   ....[158]....
        /*07d4*/ 	.word	0xffffffff


	//   ....[159]....
        /*07d8*/ 	.word	0xffffffff


	//   ....[160]....
        /*07dc*/ 	.word	0xffffffff


	//   ....[161]....
        /*07e0*/ 	.word	0xffffffff


	//   ....[162]....
        /*07e4*/ 	.word	0xffffffff


	//   ....[163]....
        /*07e8*/ 	.word	0xffffffff


	//   ....[164]....
        /*07ec*/ 	.word	0xffffffff


	//   ....[165]....
        /*07f0*/ 	.word	0xffffffff


	//   ....[166]....
        /*07f4*/ 	.word	0xffffffff


	//----- nvinfo : EIATTR_COOP_GROUP_INSTR_OFFSETS
	.align		4
.L_426:
        /*07f8*/ 	.byte	0x04, 0x28
        /*07fa*/ 	.short	(.L_428 - .L_427)


	//   ....[0]....
.L_427:
        /*07fc*/ 	.word	0x00000050


	//   ....[1]....
        /*0800*/ 	.word	0x000001e0


	//   ....[2]....
        /*0804*/ 	.word	0x00000210


	//   ....[3]....
        /*0808*/ 	.word	0x00000240


	//   ....[4]....
        /*080c*/ 	.word	0x00000270


	//   ....[5]....
        /*0810*/ 	.word	0x000002a0


	//   ....[6]....
        /*0814*/ 	.word	0x000002d0


	//   ....[7]....
        /*0818*/ 	.word	0x00000440


	//   ....[8]....
        /*081c*/ 	.word	0x00000480


	//   ....[9]....
        /*0820*/ 	.word	0x000004b0


	//   ....[10]....
        /*0824*/ 	.word	0x000004e0


	//   ....[11]....
        /*0828*/ 	.word	0x00000510


	//   ....[12]....
        /*082c*/ 	.word	0x00000540


	//   ....[13]....
        /*0830*/ 	.word	0x000005d0


	//   ....[14]....
        /*0834*/ 	.word	0x00000600


	//   ....[15]....
        /*0838*/ 	.word	0x00000620


	//   ....[16]....
        /*083c*/ 	.word	0x00000680


	//   ....[17]....
        /*0840*/ 	.word	0x00002610


	//   ....[18]....
        /*0844*/ 	.word	0x00002630


	//   ....[19]....
        /*0848*/ 	.word	0x000027a0


	//   ....[20]....
        /*084c*/ 	.word	0x000027b0


	//   ....[21]....
        /*0850*/ 	.word	0x00002920


	//   ....[22]....
        /*0854*/ 	.word	0x00002940


	//   ....[23]....
        /*0858*/ 	.word	0x00002ab0


	//   ....[24]....
        /*085c*/ 	.word	0x00002ac0


	//   ....[25]....
        /*0860*/ 	.word	0x00003db0


	//   ....[26]....
        /*0864*/ 	.word	0x00003ee0


	//   ....[27]....
        /*0868*/ 	.word	0x00004040


	//   ....[28]....
        /*086c*/ 	.word	0x00004060


	//   ....[29]....
        /*0870*/ 	.word	0x000042f0


	//   ....[30]....
        /*0874*/ 	.word	0x00004360


	//   ....[31]....
        /*0878*/ 	.word	0x00004580


	//   ....[32]....
        /*087c*/ 	.word	0x00004650


	//   ....[33]....
        /*0880*/ 	.word	0x00006370


	//   ....[34]....
        /*0884*/ 	.word	0x000063c0


	//   ....[35]....
        /*0888*/ 	.word	0x000063d0


	//   ....[36]....
        /*088c*/ 	.word	0x00006410


	//   ....[37]....
        /*0890*/ 	.word	0x00006440


	//   ....[38]....
        /*0894*/ 	.word	0x00006470


	//   ....[39]....
        /*0898*/ 	.word	0x000066c0


	//   ....[40]....
        /*089c*/ 	.word	0x00006a40


	//   ....[41]....
        /*08a0*/ 	.word	0x00007cd0


	//   ....[42]....
        /*08a4*/ 	.word	0x00007ce0


	//   ....[43]....
        /*08a8*/ 	.word	0x00007cf0


	//   ....[44]....
        /*08ac*/ 	.word	0x00007d00


	//   ....[45]....
        /*08b0*/ 	.word	0x00007d30


	//   ....[46]....
        /*08b4*/ 	.word	0x00007d50


	//   ....[47]....
        /*08b8*/ 	.word	0x00007d70


	//   ....[48]....
        /*08bc*/ 	.word	0x00007d80


	//   ....[49]....
        /*08c0*/ 	.word	0x000092a0


	//   ....[50]....
        /*08c4*/ 	.word	0x000092b0


	//   ....[51]....
        /*08c8*/ 	.word	0x000092c0


	//   ....[52]....
        /*08cc*/ 	.word	0x000092d0


	//   ....[53]....
        /*08d0*/ 	.word	0x000092e0


	//   ....[54]....
        /*08d4*/ 	.word	0x000092f0


	//   ....[55]....
        /*08d8*/ 	.word	0x00009320


	//   ....[56]....
        /*08dc*/ 	.word	0x00009330


	//   ....[57]....
        /*08e0*/ 	.word	0x000097b0


	//   ....[58]....
        /*08e4*/ 	.word	0x000097d0


	//   ....[59]....
        /*08e8*/ 	.word	0x00009910


	//   ....[60]....
        /*08ec*/ 	.word	0x00009920


	//   ....[61]....
        /*08f0*/ 	.word	0x00009a70


	//   ....[62]....
        /*08f4*/ 	.word	0x00009a90


	//   ....[63]....
        /*08f8*/ 	.word	0x00009be0


	//   ....[64]....
        /*08fc*/ 	.word	0x00009bf0


	//   ....[65]....
        /*0900*/ 	.word	0x00009f40


	//   ....[66]....
        /*0904*/ 	.word	0x00009f60


	//   ....[67]....
        /*0908*/ 	.word	0x0000a430


	//   ....[68]....
        /*090c*/ 	.word	0x0000a440


	//   ....[69]....
        /*0910*/ 	.word	0x0000a910


	//   ....[70]....
        /*0914*/ 	.word	0x0000a930


	//   ....[71]....
        /*0918*/ 	.word	0x0000ae10


	//   ....[72]....
        /*091c*/ 	.word	0x0000ae20


	//   ....[73]....
        /*0920*/ 	.word	0x0000ba60


	//   ....[74]....
        /*0924*/ 	.word	0x0000ba80


	//   ....[75]....
        /*0928*/ 	.word	0x0000bbd0


	//   ....[76]....
        /*092c*/ 	.word	0x0000bbe0


	//   ....[77]....
        /*0930*/ 	.word	0x0000bd30


	//   ....[78]....
        /*0934*/ 	.word	0x0000bd50


	//   ....[79]....
        /*0938*/ 	.word	0x0000bea0


	//   ....[80]....
        /*093c*/ 	.word	0x0000beb0


	//   ....[81]....
        /*0940*/ 	.word	0x0000c0a0


	//   ....[82]....
        /*0944*/ 	.word	0x0000c0c0


	//   ....[83]....
        /*0948*/ 	.word	0x0000c1e0


	//   ....[84]....
        /*094c*/ 	.word	0x0000c220


	//   ....[85]....
        /*0950*/ 	.word	0x0000c250


	//   ....[86]....
        /*0954*/ 	.word	0x0000c280


	//   ....[87]....
        /*0958*/ 	.word	0x0000c2b0


	//   ....[88]....
        /*095c*/ 	.word	0x0000c2e0


	//   ....[89]....
        /*0960*/ 	.word	0x0000c430


	//   ....[90]....
        /*0964*/ 	.word	0x0000c470


	//   ....[91]....
        /*0968*/ 	.word	0x0000c4a0


	//   ....[92]....
        /*096c*/ 	.word	0x0000c4d0


	//   ....[93]....
        /*0970*/ 	.word	0x0000c500


	//   ....[94]....
        /*0974*/ 	.word	0x0000c530


	//   ....[95]....
        /*0978*/ 	.word	0x0000c5c0


	//   ....[96]....
        /*097c*/ 	.word	0x0000c5f0


	//   ....[97]....
        /*0980*/ 	.word	0x0000c600


	//   ....[98]....
        /*0984*/ 	.word	0x0000c660


	//   ....[99]....
        /*0988*/ 	.word	0x0000cb90


	//   ....[100]....
        /*098c*/ 	.word	0x0000cbf0


	//   ....[101]....
        /*0990*/ 	.word	0x0000cc40


	//   ....[102]....
        /*0994*/ 	.word	0x0000cc90


	//   ....[103]....
        /*0998*/ 	.word	0x0000cce0


	//   ....[104]....
        /*099c*/ 	.word	0x0000cd50


	//   ....[105]....
        /*09a0*/ 	.word	0x0000cd90


	//   ....[106]....
        /*09a4*/ 	.word	0x0000ce00


	//   ....[107]....
        /*09a8*/ 	.word	0x0000ce70


	//   ....[108]....
        /*09ac*/ 	.word	0x0000ced0


	//   ....[109]....
        /*09b0*/ 	.word	0x0000cf40


	//   ....[110]....
        /*09b4*/ 	.word	0x0000cfb0


	//   ....[111]....
        /*09b8*/ 	.word	0x0000d010


	//   ....[112]....
        /*09bc*/ 	.word	0x0000d070


	//   ....[113]....
        /*09c0*/ 	.word	0x0000d0d0


	//   ....[114]....
        /*09c4*/ 	.word	0x0000d140


	//   ....[115]....
        /*09c8*/ 	.word	0x0000d1a0


	//   ....[116]....
        /*09cc*/ 	.word	0x0000d200


	//   ....[117]....
        /*09d0*/ 	.word	0x0000d270


	//   ....[118]....
        /*09d4*/ 	.word	0x0000d2b0


	//   ....[119]....
        /*09d8*/ 	.word	0x0000d300


	//   ....[120]....
        /*09dc*/ 	.word	0x0000d350


	//   ....[121]....
        /*09e0*/ 	.word	0x0000d3a0


	//   ....[122]....
        /*09e4*/ 	.word	0x0000d3f0


	//   ....[123]....
        /*09e8*/ 	.word	0x0000d440


	//   ....[124]....
        /*09ec*/ 	.word	0x0000d490


	//   ....[125]....
        /*09f0*/ 	.word	0x0000d4f0


	//   ....[126]....
        /*09f4*/ 	.word	0x0000d560


	//   ....[127]....
        /*09f8*/ 	.word	0x0000d5c0


	//   ....[128]....
        /*09fc*/ 	.word	0x0000d620


	//   ....[129]....
        /*0a00*/ 	.word	0x0000d680


	//   ....[130]....
        /*0a04*/ 	.word	0x0000d6f0


	//   ....[131]....
        /*0a08*/ 	.word	0x0000d750


	//   ....[132]....
        /*0a0c*/ 	.word	0x0000d7b0


	//   ....[133]....
        /*0a10*/ 	.word	0x0000d810


	//   ....[134]....
        /*0a14*/ 	.word	0x0000d880


	//   ....[135]....
        /*0a18*/ 	.word	0x0000d8e0


	//   ....[136]....
        /*0a1c*/ 	.word	0x0000d940


	//   ....[137]....
        /*0a20*/ 	.word	0x0000d9a0


	//   ....[138]....
        /*0a24*/ 	.word	0x0000da10


	//   ....[139]....
        /*0a28*/ 	.word	0x0000da70


	//   ....[140]....
        /*0a2c*/ 	.word	0x0000dad0


	//   ....[141]....
        /*0a30*/ 	.word	0x0000db30


	//   ....[142]....
        /*0a34*/ 	.word	0x0000dba0


	//   ....[143]....
        /*0a38*/ 	.word	0x0000dc00


	//   ....[144]....
        /*0a3c*/ 	.word	0x0000dc60


	//   ....[145]....
        /*0a40*/ 	.word	0x0000dcc0


	//   ....[146]....
        /*0a44*/ 	.word	0x0000dd30


	//   ....[147]....
        /*0a48*/ 	.word	0x0000dd90


	//   ....[148]....
        /*0a4c*/ 	.word	0x0000ddf0


	//   ....[149]....
        /*0a50*/ 	.word	0x0000de50


	//   ....[150]....
        /*0a54*/ 	.word	0x0000dec0


	//   ....[151]....
        /*0a58*/ 	.word	0x0000df10


	//   ....[152]....
        /*0a5c*/ 	.word	0x0000df50


	//   ....[153]....
        /*0a60*/ 	.word	0x0000dfa0


	//   ....[154]....
        /*0a64*/ 	.word	0x0000dff0


	//   ....[155]....
        /*0a68*/ 	.word	0x0000e040


	//   ....[156]....
        /*0a6c*/ 	.word	0x0000e0b0


	//   ....[157]....
        /*0a70*/ 	.word	0x0000e0f0


	//   ....[158]....
        /*0a74*/ 	.word	0x0000e140


	//   ....[159]....
        /*0a78*/ 	.word	0x0000e190


	//   ....[160]....
        /*0a7c*/ 	.word	0x0000e1e0


	//   ....[161]....
        /*0a80*/ 	.word	0x0000e230


	//   ....[162]....
        /*0a84*/ 	.word	0x0000e2a0


	//   ....[163]....
        /*0a88*/ 	.word	0x0000e2e0


	//   ....[164]....
        /*0a8c*/ 	.word	0x0000e350


	//   ....[165]....
        /*0a90*/ 	.word	0x0000e3b0


	//   ....[166]....
        /*0a94*/ 	.word	0x0000e410


	//----- nvinfo : EIATTR_EXIT_INSTR_OFFSETS
	.align		4
.L_428:
        /*0a98*/ 	.byte	0x04, 0x1c
        /*0a9a*/ 	.short	(.L_430 - .L_429)


	//   ....[0]....
.L_429:
        /*0a9c*/ 	.word	0x00000b40


	//   ....[1]....
        /*0aa0*/ 	.word	0x0000cb50


	//----- nvinfo : EIATTR_MAX_THREADS
	.align		4
.L_430:
        /*0aa4*/ 	.byte	0x04, 0x05
        /*0aa6*/ 	.short	(.L_432 - .L_431)
.L_431:
        /*0aa8*/ 	.word	0x00000080
        /*0aac*/ 	.word	0x00000001
        /*0ab0*/ 	.word	0x00000001


	//----- nvinfo : EIATTR_CRS_STACK_SIZE
	.align		4
.L_432:
        /*0ab4*/ 	.byte	0x04, 0x1e
        /*0ab6*/ 	.short	(.L_434 - .L_433)
.L_433:
        /*0ab8*/ 	.word	0x00000000
.L_434:


//--------------------- .nv.info._ZN7cutlass13device_kernelIN5flash19enable_sm80_to_sm89INS1_16FlashAttnFwdSm80INS1_25CollectiveMainloopFwdSm80ILi4ELi1ELb0EN4cute5tupleIJNS5_1CILi128EEENS7_ILi48EEENS7_ILi96EEEEEELi96ENS_10bfloat16_tEfNS_4arch4Sm80ELb0ELb0ELb0ELb1ELb0ELb1ELb1ELb1EEENS1_21CollectiveEpilogueFwdINS6_IJS8_SA_S9_EEENS6_IJNS7_ILi1EEESI_SI_EEESC_SE_Li128ELb1ELb1ELb1ELb0EEENS1_36VarlenDynamicPersistentTileSchedulerILi128ELi48ELi128ELi128ELb1ELb1ELb0ELb0ELb1ELb1EEEEEEEEEvNT_6ParamsE --------------------------
	.section	.nv.info._ZN7cutlass13device_kernelIN5flash19enable_sm80_to_sm89INS1_16FlashAttnFwdSm80INS1_25CollectiveMainloopFwdSm80ILi4ELi1ELb0EN4cute5tupleIJNS5_1CILi128EEENS7_ILi48EEENS7_ILi96EEEEEELi96ENS_10bfloat16_tEfNS_4arch4Sm80ELb0ELb0ELb0ELb1ELb0ELb1ELb1ELb1EEENS1_21CollectiveEpilogueFwdINS6_IJS8_SA_S9_EEENS6_IJNS7_ILi1EEESI_SI_EEESC_SE_Li128ELb1ELb1ELb1ELb0EEENS1_36VarlenDynamicPersistentTileSchedulerILi128ELi48ELi128ELi128ELb1ELb1ELb0ELb0ELb1ELb1EEEEEEEEEvNT_6ParamsE,"",@"SHT_CUDA_INFO"
	.sectionflags	@""
	.align	4


	//----- nvinfo : EIATTR_CUDA_API_VERSION
	.align		4
        /*0000*/ 	.byte	0x04, 0x37
        /*0002*/ 	.short	(.L_436 - .L_435)
.L_435:
        /*0004*/ 	.word	0x00000082


	//----- nvinfo : EIATTR_SW2861232_WAR
	.align		4
.L_436:
        /*0008*/ 	.byte	0x01, 0x35
	.zero		2


	//----- nvinfo : EIATTR_PARAM_CBANK
	.align		4
        /*000c*/ 	.byte	0x04, 0x0a
        /*000e*/ 	.short	(.L_438 - .L_437)
	.align		4
.L_437:
        /*0010*/ 	.word	index@(.nv.constant0._ZN7cutlass13device_kernelIN5flash19enable_sm80_to_sm89INS1_16FlashAttnFwdSm80INS1_25CollectiveMainloopFwdSm80ILi4ELi1ELb0EN4cute5tupleIJNS5_1CILi128EEENS7_ILi48EEENS7_ILi96EEEEEELi96ENS_10bfloat16_tEfNS_4arch4Sm80ELb0ELb0ELb0ELb1ELb0ELb1ELb1ELb1EEENS1_21CollectiveEpilogueFwdINS6_IJS8_SA_S9_EEENS6_IJNS7_ILi1EEESI_SI_EEESC_SE_Li128ELb1ELb1ELb1ELb0EEENS1_36VarlenDynamicPersistentTileSchedulerILi128ELi48ELi128ELi128ELb1ELb1ELb0ELb0ELb1ELb1EEEEEEEEEvNT_6ParamsE)
        /*0014*/ 	.short	0x0160
        /*0016*/ 	.short	0x0438


	//----- nvinfo : EIATTR_CBANK_PARAM_SIZE
	.align		4
.L_438:
        /*0018*/ 	.byte	0x03, 0x19
        /*001a*/ 	.short	0x0438


	//----- nvinfo : EIATTR_KPARAM_INFO
	.align		4
        /*001c*/ 	.byte	0x04, 0x17
        /*001e*/ 	.short	(.L_440 - .L_439)
.L_439:
        /*0020*/ 	.word	0x00000000
        /*0024*/ 	.short	0x0000
        /*0026*/ 	.short	0x0000
        /*0028*/ 	.byte	0x00, 0xf0, 0xe1, 0x10


	//----- nvinfo : EIATTR_MAXREG_COUNT
	.align		4
.L_440:
        /*002c*/ 	.byte	0x03, 0x1b
        /*002e*/ 	.short	0x00ff


	//----- nvinfo : EIATTR_NUM_BARRIERS
	.align		4
        /*0030*/ 	.byte	0x02, 0x4c
        /*0032*/ 	.byte	0x06
	.zero		1


	//----- nvinfo : EIATTR_ANNOTATIONS
	.align		4
        /*0034*/ 	.byte	0x04, 0x55
        /*0036*/ 	.short	(.L_442 - .L_441)


	//   ....[0]....
.L_441:
        /* <DEDUP_REMOVED lines=72> */


	//----- nvinfo : EIATTR_MERCURY_ISA_VERSION
	.align		4
.L_442:
        /*04a8*/ 	.byte	0x03, 0x5f
        /*04aa*/ 	.short	0x0000


	//----- nvinfo : EIATTR_INT_WARP_WIDE_INSTR_OFFSETS
	.align		4
        /*04ac*/ 	.byte	0x04, 0x31
        /*04ae*/ 	.short	(.L_444 - .L_443)


	//   ....[0]....
.L_443:
        /*04b0*/ 	.word	0x00013570


	//   ....[1]....
        /*04b4*/ 	.word	0x000135f0


	//----- nvinfo : EIATTR_COOP_GROUP_MASK_REGIDS
	.align		4
.L_444:
        /*04b8*/ 	.byte	0x04, 0x29
        /*04ba*/ 	.short	(.L_446 - .L_445)


	//   ....[0]....
.L_445:
        /*04bc*/ 	.word	0xffffffff


	//   ....[1]....
        /*04c0*/ 	.word	0xffffffff


	//   ....[2]....
        /*04c4*/ 	.word	0xffffffff


	//   ....[3]....
        /*04c8*/ 	.word	0xffffffff


	//   ....[4]....
        /*04cc*/ 	.word	0xffffffff


	//   ....[5]....
        /*04d0*/ 	.word	0xffffffff


	//   ....[6]....
        /*04d4*/ 	.word	0xffffffff


	//   ....[7]....
        /*04d8*/ 	.word	0xffffffff


	//   ....[8]....
        /*04dc*/ 	.word	0xffffffff


	//   ....[9]....
        /*04e0*/ 	.word	0xffffffff


	//   ....[10]....
        /*04e4*/ 	.word	0xffffffff


	//   ....[11]....
        /*04e8*/ 	.word	0xffffffff


	//   ....[12]....
        /*04ec*/ 	.word	0xffffffff


	//   ....[13]....
        /*04f0*/ 	.word	0xffffffff


	//   ....[14]....
        /*04f4*/ 	.word	0xffffffff


	//   ....[15]....
        /*04f8*/ 	.word	0xffffffff


	//   ....[16]....
        /*04fc*/ 	.word	0xffffffff


	//   ....[17]....
        /*0500*/ 	.word	0xffffffff


	//   ....[18]....
        /*0504*/ 	.word	0xffffffff


	//   ....[19]....
        /*0508*/ 	.word	0xffffffff


	//   ....[20]....
        /*050c*/ 	.word	0xffffffff


	//   ....[21]....
        /*0510*/ 	.word	0xffffffff


	//   ....[22]....
        /*0514*/ 	.word	0xffffffff


	//   ....[23]....
        /*0518*/ 	.word	0xffffffff


	//   ....[24]....
        /*051c*/ 	.word	0xffffffff


	//   ....[25]....
        /*0520*/ 	.word	0xffffffff


	//   ....[26]....
        /*0524*/ 	.word	0xffffffff


	//   ....[27]....
        /*0528*/ 	.word	0xffffffff


	//   ....[28]....
        /*052c*/ 	.word	0xffffffff


	//   ....[29]....
        /*0530*/ 	.word	0xffffffff


	//   ....[30]....
        /*0534*/ 	.word	0xffffffff


	//   ....[31]....
        /*0538*/ 	.word	0xffffffff


	//   ....[32]....
        /*053c*/ 	.word	0xffffffff


	//   ....[33]....
        /*0540*/ 	.word	0xffffffff


	//   ....[34]....
        /*0544*/ 	.word	0xffffffff


	//   ....[35]....
        /*0548*/ 	.word	0xffffffff


	//   ....[36]....
        /*054c*/ 	.word	0xffffffff


	//   ....[37]....
        /*0550*/ 	.word	0xffffffff


	//   ....[38]....
        /*0554*/ 	.word	0xffffffff


	//   ....[39]....
        /*0558*/ 	.word	0xffffffff


	//   ....[40]....
        /*055c*/ 	.word	0xffffffff


	//   ....[41]....
        /*0560*/ 	.word	0xffffffff


	//   ....[42]....
        /*0564*/ 	.word	0xffffffff


	//   ....[43]....
        /*0568*/ 	.word	0xffffffff


	//   ....[44]....
        /*056c*/ 	.word	0xffffffff


	//   ....[45]....
        /*0570*/ 	.word	0xffffffff


	//   ....[46]....
        /*0574*/ 	.word	0xffffffff


	//   ....[47]....
        /*0578*/ 	.word	0xffffffff


	//   ....[48]....
        /*057c*/ 	.word	0xffffffff


	//   ....[49]....
        /*0580*/ 	.word	0xffffffff


	//   ....[50]....
        /*0584*/ 	.word	0xffffffff


	//   ....[51]....
        /*0588*/ 	.word	0xffffffff


	//   ....[52]....
        /*058c*/ 	.word	0xffffffff


	//   ....[53]....
        /*0590*/ 	.word	0xffffffff


	//   ....[54]....
        /*0594*/ 	.word	0xffffffff


	//   ....[55]....
        /*0598*/ 	.word	0xffffffff


	//   ....[56]....
        /*059c*/ 	.word	0xffffffff


	//   ....[57]....
        /*05a0*/ 	.word	0xffffffff


	//   ....[58]....
        /*05a4*/ 	.word	0xffffffff


	//   ....[59]....
        /*05a8*/ 	.word	0xffffffff


	//   ....[60]....
        /*05ac*/ 	.word	0xffffffff


	//   ....[61]....
        /*05b0*/ 	.word	0xffffffff


	//   ....[62]....
        /*05b4*/ 	.word	0xffffffff


	//   ....[63]....
        /*05b8*/ 	.word	0xffffffff


	//   ....[64]....
        /*05bc*/ 	.word	0xffffffff


	//   ....[65]....
        /*05c0*/ 	.word	0xffffffff


	//   ....[66]....
        /*05c4*/ 	.word	0xffffffff


	//   ....[67]....
        /*05c8*/ 	.word	0xffffffff


	//   ....[68]....
        /*05cc*/ 	.word	0xffffffff


	//   ....[69]....
        /*05d0*/ 	.word	0xffffffff


	//   ....[70]....
        /*05d4*/ 	.word	0xffffffff


	//   ....[71]....
        /*05d8*/ 	.word	0xffffffff


	//   ....[72]....
        /*05dc*/ 	.word	0xffffffff


	//   ....[73]....
        /*05e0*/ 	.word	0xffffffff


	//   ....[74]....
        /*05e4*/ 	.word	0xffffffff


	//   ....[75]....
        /*05e8*/ 	.word	0xffffffff


	//   ....[76]....
        /*05ec*/ 	.word	0xffffffff


	//   ....[77]....
        /*05f0*/ 	.word	0xffffffff


	//   ....[78]....
        /*05f4*/ 	.word	0xffffffff


	//   ....[79]....
        /*05f8*/ 	.word	0xffffffff


	//   ....[80]....
        /*05fc*/ 	.word	0xffffffff


	//   ....[81]....
        /*0600*/ 	.word	0xffffffff


	//   ....[82]....
        /*0604*/ 	.word	0xffffffff


	//   ....[83]....
        /*0608*/ 	.word	0xffffffff


	//   ....[84]....
        /*060c*/ 	.word	0xffffffff


	//   ....[85]....
        /*0610*/ 	.word	0xffffffff


	//   ....[86]....
        /*0614*/ 	.word	0xffffffff


	//   ....[87]....
        /*0618*/ 	.word	0xffffffff


	//   ....[88]....
        /*061c*/ 	.word	0xffffffff


	//   ....[89]....
        /*0620*/ 	.word	0xffffffff


	//   ....[90]....
        /*0624*/ 	.word	0xffffffff


	//   ....[91]....
        /*0628*/ 	.word	0xffffffff


	//   ....[92]....
        /*062c*/ 	.word	0xffffffff


	//   ....[93]....
        /*0630*/ 	.word	0xffffffff


	//   ....[94]....
        /*0634*/ 	.word	0xffffffff


	//   ....[95]....
        /*0638*/ 	.word	0xffffffff


	//   ....[96]....
        /*063c*/ 	.word	0xffffffff


	//   ....[97]....
        /*0640*/ 	.word	0xffffffff


	//   ....[98]....
        /*0644*/ 	.word	0xffffffff


	//   ....[99]....
        /*0648*/ 	.word	0xffffffff


	//   ....[100]....
        /*064c*/ 	.word	0xffffffff


	//   ....[101]....
        /*0650*/ 	.word	0xffffffff


	//   ....[102]....
        /*0654*/ 	.word	0xffffffff


	//   ....[103]....
        /*0658*/ 	.word	0xffffffff


	//   ....[104]....
        /*065c*/ 	.word	0xffffffff


	//   ....[105]....
        /*0660*/ 	.word	0xffffffff


	//   ....[106]....
        /*0664*/ 	.word	0xffffffff


	//   ....[107]....
        /*0668*/ 	.word	0xffffffff


	//   ....[108]....
        /*066c*/ 	.word	0xffffffff


	//   ....[109]....
        /*0670*/ 	.word	0xffffffff


	//   ....[110]....
        /*0674*/ 	.word	0xffffffff


	//   ....[111]....
        /*0678*/ 	.word	0xffffffff


	//   ....[112]....
        /*067c*/ 	.word	0xffffffff


	//   ....[113]....
        /*0680*/ 	.word	0xffffffff


	//   ....[114]....
        /*0684*/ 	.word	0xffffffff


	//   ....[115]....
        /*0688*/ 	.word	0xffffffff


	//   ....[116]....
        /*068c*/ 	.word	0xffffffff


	//   ....[117]....
        /*0690*/ 	.word	0xffffffff


	//   ....[118]....
        /*0694*/ 	.word	0xffffffff


	//   ....[119]....
        /*0698*/ 	.word	0xffffffff


	//   ....[120]....
        /*069c*/ 	.word	0xffffffff


	//   ....[121]....
        /*06a0*/ 	.word	0xffffffff


	//   ....[122]....
        /*06a4*/ 	.word	0xffffffff


	//   ....[123]....
        /*06a8*/ 	.word	0xffffffff


	//   ....[124]....
        /*06ac*/ 	.word	0xffffffff


	//   ....[125]....
        /*06b0*/ 	.word	0xffffffff


	//   ....[126]....
        /*06b4*/ 	.word	0xffffffff


	//   ....[127]....
        /*06b8*/ 	.word	0xffffffff


	//   ....[128]....
        /*06bc*/ 	.word	0xffffffff


	//   ....[129]....
        /*06c0*/ 	.word	0xffffffff


	//   ....[130]....
        /*06c4*/ 	.word	0xffffffff


	//   ....[131]....
        /*06c8*/ 	.word	0xffffffff


	//   ....[132]....
        /*06cc*/ 	.word	0xffffffff


	//   ....[133]....
        /*06d0*/ 	.word	0xffffffff


	//   ....[134]....
        /*06d4*/ 	.word	0xffffffff


	//   ....[135]....
        /*06d8*/ 	.word	0xffffffff


	//   ....[136]....
        /*06dc*/ 	.word	0xffffffff


	//   ....[137]....
        /*06e0*/ 	.word	0xffffffff


	//   ....[138]....
        /*06e4*/ 	.word	0xffffffff


	//   ....[139]....
        /*06e8*/ 	.word	0xffffffff


	//   ....[140]....
        /*06ec*/ 	.word	0xffffffff


	//   ....[141]....
        /*06f0*/ 	.word	0xffffffff


	//   ....[142]....
        /*06f4*/ 	.word	0xffffffff


	//   ....[143]....
        /*06f8*/ 	.word	0xffffffff


	//   ....[144]....
        /*06fc*/ 	.word	0xffffffff


	//   ....[145]....
        /*0700*/ 	.word	0xffffffff


	//   ....[146]....
        /*0704*/ 	.word	0xffffffff


	//   ....[147]....
        /*0708*/ 	.word	0xffffffff


	//   ....[148]....
        /*070c*/ 	.word	0xffffffff


	//   ....[149]....
        /*0710*/ 	.word	0xffffffff


	//   ....[150]....
        /*0714*/ 	.word	0xffffffff


	//   ....[151]....
        /*0718*/ 	.word	0xffffffff


	//   ....[152]....
        /*071c*/ 	.word	0xffffffff


	//   ....[153]....
        /*0720*/ 	.word	0xffffffff


	//   ....[154]....
        /*0724*/ 	.word	0xffffffff


	//   ....[155]....
        /*0728*/ 	.word	0xffffffff


	//   ....[156]....
        /*072c*/ 	.word	0xffffffff


	//   ....[157]....
        /*0730*/ 	.word	0xffffffff


	//   ....[158]....
        /*0734*/ 	.word	0xffffffff


	//   ....[159]....
        /*0738*/ 	.word	0xffffffff


	//   ....[160]....
        /*073c*/ 	.word	0xffffffff


	//   ....[161]....
        /*0740*/ 	.word	0xffffffff


	//   ....[162]....
        /*0744*/ 	.word	0xffffffff


	//   ....[163]....
        /*0748*/ 	.word	0xffffffff


	//   ....[164]....
        /*074c*/ 	.word	0xffffffff


	//   ....[165]....
        /*0750*/ 	.word	0xffffffff


	//   ....[166]....
        /*0754*/ 	.word	0xffffffff


	//   ....[167]....
        /*0758*/ 	.word	0xffffffff


	//   ....[168]....
        /*075c*/ 	.word	0xffffffff


	//   ....[169]....
        /*0760*/ 	.word	0xffffffff


	//   ....[170]....
        /*0764*/ 	.word	0xffffffff


	//   ....[171]....
        /*0768*/ 	.word	0xffffffff


	//   ....[172]....
        /*076c*/ 	.word	0xffffffff


	//   ....[173]....
        /*0770*/ 	.word	0xffffffff


	//   ....[174]....
        /*0774*/ 	.word	0xffffffff


	//----- nvinfo : EIATTR_COOP_GROUP_INSTR_OFFSETS
	.align		4
.L_446:
        /*0778*/ 	.byte	0x04, 0x28
        /*077a*/ 	.short	(.L_448 - .L_447)


	//   ....[0]....
.L_447:
        /*077c*/ 	.word	0x00000050


	//   ....[1]....
        /*0780*/ 	.word	0x00000200


	//   ....[2]....
        /*0784*/ 	.word	0x00000230


	//   ....[3]....
        /*0788*/ 	.word	0x00000260


	//   ....[4]....
        /*078c*/ 	.word	0x00000290


	//   ....[5]....
        /*0790*/ 	.word	0x000002c0


	//   ....[6]....
        /*0794*/ 	.word	0x000002f0


	//   ....[7]....
        /*0798*/ 	.word	0x00000460


	//   ....[8]....
        /*079c*/ 	.word	0x000004a0


	//   ....[9]....
        /*07a0*/ 	.word	0x000004d0


	//   ....[10]....
        /*07a4*/ 	.word	0x00000500


	//   ....[11]....
        /*07a8*/ 	.word	0x00000530


	//   ....[12]....
        /*07ac*/ 	.word	0x00000560


	//   ....[13]....
        /*07b0*/ 	.word	0x000005f0


	//   ....[14]....
        /*07b4*/ 	.word	0x00000620


	//   ....[15]....
        /*07b8*/ 	.word	0x00000630


	//   ....[16]....
        /*07bc*/ 	.word	0x000006a0


	//   ....[17]....
        /*07c0*/ 	.word	0x00007f90


	//   ....[18]....
        /*07c4*/ 	.word	0x00007fb0


	//   ....[19]....
        /*07c8*/ 	.word	0x00008110


	//   ....[20]....
        /*07cc*/ 	.word	0x00008120


	//   ....[21]....
        /*07d0*/ 	.word	0x00008280


	//   ....[22]....
        /*07d4*/ 	.word	0x000082a0


	//   ....[23]....
        /*07d8*/ 	.word	0x00008400


	//   ....[24]....
        /*07dc*/ 	.word	0x00008410


	//   ....[25]....
        /*07e0*/ 	.word	0x00008950


	//   ....[26]....
        /*07e4*/ 	.word	0x00008990


	//   ....[27]....
        /*07e8*/ 	.word	0x000089d0


	//   ....[28]....
        /*07ec*/ 	.word	0x00008a10


	//   ....[29]....
        /*07f0*/ 	.word	0x0000b300


	//   ....[30]....
        /*07f4*/ 	.word	0x0000b340


	//   ....[31]....
        /*07f8*/ 	.word	0x0000b380


	//   ....[32]....
        /*07fc*/ 	.word	0x0000b3c0


	//   ....[33]....
        /*0800*/ 	.word	0x0000ee40


	//   ....[34]....
        /*0804*/ 	.word	0x0000ef70


	//   ....[35]....
        /*0808*/ 	.word	0x0000f1e0


	//   ....[36]....
        /*080c*/ 	.word	0x0000f290


	//   ....[37]....
        /*0810*/ 	.word	0x0000f300


	//   ....[38]....
        /*0814*/ 	.word	0x0000f430


	//   ....[39]....
        /*0818*/ 	.word	0x0000f450


	//   ....[40]....
        /*081c*/ 	.word	0x0000f5d0


	//   ....[41]....
        /*0820*/ 	.word	0x000111e0


	//   ....[42]....
        /*0824*/ 	.word	0x00011250


	//   ....[43]....
        /*0828*/ 	.word	0x000112e0


	//   ....[44]....
        /*082c*/ 	.word	0x00011350


	//   ....[45]....
        /*0830*/ 	.word	0x00011390


	//   ....[46]....
        /*0834*/ 	.word	0x00011480


	//   ....[47]....
        /*0838*/ 	.word	0x00011510


	//   ....[48]....
        /*083c*/ 	.word	0x000115e0


	//   ....[49]....
        /*0840*/ 	.word	0x00012bc0


	//   ....[50]....
        /*0844*/ 	.word	0x00012bd0


	//   ....[51]....
        /*0848*/ 	.word	0x00012be0


	//   ....[52]....
        /*084c*/ 	.word	0x00012bf0


	//   ....[53]....
        /*0850*/ 	.word	0x00012c20


	//   ....[54]....
        /*0854*/ 	.word	0x00012c40


	//   ....[55]....
        /*0858*/ 	.word	0x00012c60


	//   ....[56]....
        /*085c*/ 	.word	0x00012c70


	//   ....[57]....
        /*0860*/ 	.word	0x00014200


	//   ....[58]....
        /*0864*/ 	.word	0x00014210


	//   ....[59]....
        /*0868*/ 	.word	0x00014220


	//   ....[60]....
        /*086c*/ 	.word	0x00014230


	//   ....[61]....
        /*0870*/ 	.word	0x00014240


	//   ....[62]....
        /*0874*/ 	.word	0x00014250


	//   ....[63]....
        /*0878*/ 	.word	0x00014270


	//   ....[64]....
        /*087c*/ 	.word	0x00014370


	//   ....[65]....
        /*0880*/ 	.word	0x00014720


	//   ....[66]....
        /*0884*/ 	.word	0x00014740


	//   ....[67]....
        /*0888*/ 	.word	0x00014880


	//   ....[68]....
        /*088c*/ 	.word	0x00014890


	//   ....[69]....
        /*0890*/ 	.word	0x000149e0


	//   ....[70]....
        /*0894*/ 	.word	0x00014a00


	//   ....[71]....
        /*0898*/ 	.word	0x00014b50


	//   ....[72]....
        /*089c*/ 	.word	0x00014b60


	//   ....[73]....
        /*08a0*/ 	.word	0x00014ea0


	//   ....[74]....
        /*08a4*/ 	.word	0x00014ec0


	//   ....[75]....
        /*08a8*/ 	.word	0x00015380


	//   ....[76]....
        /*08ac*/ 	.word	0x00015390


	//   ....[77]....
        /*08b0*/ 	.word	0x000156f0


	//   ....[78]....
        /*08b4*/ 	.word	0x00015710


	//   ....[79]....
        /*08b8*/ 	.word	0x00015a90


	//   ....[80]....
        /*08bc*/ 	.word	0x00015aa0


	//   ....[81]....
        /*08c0*/ 	.word	0x00016590


	//   ....[82]....
        /*08c4*/ 	.word	0x000165b0


	//   ....[83]....
        /*08c8*/ 	.word	0x00016700


	//   ....[84]....
        /*08cc*/ 	.word	0x00016710


	//   ....[85]....
        /*08d0*/ 	.word	0x00016860


	//   ....[86]....
        /*08d4*/ 	.word	0x00016880


	//   ....[87]....
        /*08d8*/ 	.word	0x000169d0


	//   ....[88]....
        /*08dc*/ 	.word	0x000169e0


	//   ....[89]....
        /*08e0*/ 	.word	0x00016bf0


	//   ....[90]....
        /*08e4*/ 	.word	0x00016c10


	//   ....[91]....
        /*08e8*/ 	.word	0x00016d40


	//   ....[92]....
        /*08ec*/ 	.word	0x00016d80


	//   ....[93]....
        /*08f0*/ 	.word	0x00016db0


	//   ....[94]....
        /*08f4*/ 	.word	0x00016de0


	//   ....[95]....
        /*08f8*/ 	.word	0x00016e10


	//   ....[96]....
        /*08fc*/ 	.word	0x00016e40


	//   ....[97]....
        /*0900*/ 	.word	0x00016fa0


	//   ....[98]....
        /*0904*/ 	.word	0x00016fe0


	//   ....[99]....
        /*0908*/ 	.word	0x00017010


	//   ....[100]....
        /*090c*/ 	.word	0x00017040


	//   ....[101]....
        /*0910*/ 	.word	0x00017070


	//   ....[102]....
        /*0914*/ 	.word	0x000170a0


	//   ....[103]....
        /*0918*/ 	.word	0x00017130


	//   ....[104]....
        /*091c*/ 	.word	0x00017160


	//   ....[105]....
        /*0920*/ 	.word	0x00017170


	//   ....[106]....
        /*0924*/ 	.word	0x000171d0


	//   ....[107]....
        /*0928*/ 	.word	0x000177c0


	//   ....[108]....
        /*092c*/ 	.word	0x00017820


	//   ....[109]....
        /*0930*/ 	.word	0x00017870


	//   ....[110]....
        /*0934*/ 	.word	0x000178c0


	//   ....[111]....
        /*0938*/ 	.word	0x00017910


	//   ....[112]....
        /*093c*/ 	.word	0x00017980


	//   ....[113]....
        /*0940*/ 	.word	0x000179c0


	//   ....[114]....
        /*0944*/ 	.word	0x00017a30


	//   ....[115]....
        /*0948*/ 	.word	0x00017aa0


	//   ....[116]....
        /*094c*/ 	.word	0x00017b00


	//   ....[117]....
        /*0950*/ 	.word	0x00017b70


	//   ....[118]....
        /*0954*/ 	.word	0x00017be0


	//   ....[119]....
        /*0958*/ 	.word	0x00017c40


	//   ....[120]....
        /*095c*/ 	.word	0x00017ca0


	//   ....[121]....
        /*0960*/ 	.word	0x00017d00


	//   ....[122]....
        /*0964*/ 	.word	0x00017d70


	//   ....[123]....
        /*0968*/ 	.word	0x00017dd0


	//   ....[124]....
        /*096c*/ 	.word	0x00017e30


	//   ....[125]....
        /*0970*/ 	.word	0x00017ea0


	//   ....[126]....
        /*0974*/ 	.word	0x00017ef0


	//   ....[127]....
        /*0978*/ 	.word	0x00017f40


	//   ....[128]....
        /*097c*/ 	.word	0x00017f90


	//   ....[129]....
        /*0980*/ 	.word	0x00017fe0


	//   ....[130]....
        /*0984*/ 	.word	0x00018030


	//   ....[131]....
        /*0988*/ 	.word	0x00018080


	//   ....[132]....
        /*098c*/ 	.word	0x000180d0


	//   ....[133]....
        /*0990*/ 	.word	0x00018140


	//   ....[134]....
        /*0994*/ 	.word	0x000181b0


	//   ....[135]....
        /*0998*/ 	.word	0x00018210


	//   ....[136]....
        /*099c*/ 	.word	0x00018270


	//   ....[137]....
        /*09a0*/ 	.word	0x000182d0


	//   ....[138]....
        /*09a4*/ 	.word	0x00018340


	//   ....[139]....
        /*09a8*/ 	.word	0x000183a0


	//   ....[140]....
        /*09ac*/ 	.word	0x00018400


	//   ....[141]....
        /*09b0*/ 	.word	0x00018460


	//   ....[142]....
        /*09b4*/ 	.word	0x000184d0


	//   ....[143]....
        /*09b8*/ 	.word	0x00018530


	//   ....[144]....
        /*09bc*/ 	.word	0x00018590


	//   ....[145]....
        /*09c0*/ 	.word	0x000185f0


	//   ....[146]....
        /*09c4*/ 	.word	0x00018660


	//   ....[147]....
        /*09c8*/ 	.word	0x000186c0


	//   ....[148]....
        /*09cc*/ 	.word	0x00018720


	//   ....[149]....
        /*09d0*/ 	.word	0x00018780


	//   ....[150]....
        /*09d4*/ 	.word	0x000187f0


	//   ....[151]....
        /*09d8*/ 	.word	0x00018850


	//   ....[152]....
        /*09dc*/ 	.word	0x000188b0


	//   ....[153]....
        /*09e0*/ 	.word	0x00018910


	//   ....[154]....
        /*09e4*/ 	.word	0x00018980


	//   ....[155]....
        /*09e8*/ 	.word	0x000189e0


	//   ....[156]....
        /*09ec*/ 	.word	0x00018a40


	//   ....[157]....
        /*09f0*/ 	.word	0x00018aa0


	//   ....[158]....
        /*09f4*/ 	.word	0x00018b10


	//   ....[159]....
        /*09f8*/ 	.word	0x00018b60


	//   ....[160]....
        /*09fc*/ 	.word	0x00018ba0


	//   ....[161]....
        /*0a00*/ 	.word	0x00018bf0


	//   ....[162]....
        /*0a04*/ 	.word	0x00018c40


	//   ....[163]....
        /*0a08*/ 	.word	0x00018c90


	//   ....[164]....
        /*0a0c*/ 	.word	0x00018d00


	//   ....[165]....
        /*0a10*/ 	.word	0x00018d40


	//   ....[166]....
        /*0a14*/ 	.word	0x00018d90


	//   ....[167]....
        /*0a18*/ 	.word	0x00018de0


	//   ....[168]....
        /*0a1c*/ 	.word	0x00018e30


	//   ....[169]....
        /*0a20*/ 	.word	0x00018e80


	//   ....[170]....
        /*0a24*/ 	.word	0x00018ef0


	//   ....[171]....
        /*0a28*/ 	.word	0x00018f30


	//   ....[172]....
        /*0a2c*/ 	.word	0x00018fa0


	//   ....[173]....
        /*0a30*/ 	.word	0x00019000


	//   ....[174]....
        /*0a34*/ 	.word	0x00019060


	//----- nvinfo : EIATTR_EXIT_INSTR_OFFSETS
	.align		4
.L_448:
        /*0a38*/ 	.byte	0x04, 0x1c
        /*0a3a*/ 	.short	(.L_450 - .L_449)


	//   ....[0]....
.L_449:
        /*0a3c*/ 	.word	0x00000c10


	//   ....[1]....
        /*0a40*/ 	.word	0x00017780


	//----- nvinfo : EIATTR_MAX_THREADS
	.align		4
.L_450:
        /*0a44*/ 	.byte	0x04, 0x05
        /*0a46*/ 	.short	(.L_452 - .L_451)
.L_451:
        /*0a48*/ 	.word	0x00000080
        /*0a4c*/ 	.word	0x00000001
        /*0a50*/ 	.word	0x00000001


	//----- nvinfo : EIATTR_CRS_STACK_SIZE
	.align		4
.L_452:
        /*0a54*/ 	.byte	0x04, 0x1e
        /*0a56*/ 	.short	(.L_454 - .L_453)
.L_453:
        /*0a58*/ 	.word	0x00000000
.L_454:


//--------------------- .nv.info._ZN7cutlass13device_kernelIN5flash19enable_sm80_to_sm89INS1_16FlashAttnFwdSm80INS1_25CollectiveMainloopFwdSm80ILi4ELi1ELb0EN4cute5tupleIJNS5_1CILi128EEENS7_ILi48EEENS7_ILi96EEEEEELi96ENS_10bfloat16_tEfNS_4arch4Sm80ELb0ELb1ELb0ELb0ELb0ELb0ELb1ELb1EEENS1_21CollectiveEpilogueFwdINS6_IJS8_SA_S9_EEENS6_IJNS7_ILi1EEESI_SI_EEESC_SE_Li128ELb0ELb1ELb1ELb0EEENS1_19SingleTileSchedulerILb0ELb1ELb1ELi128EEEEEEEEEvNT_6ParamsE --------------------------
	.section	.nv.info._ZN7cutlass13device_kernelIN5flash19enable_sm80_to_sm89INS1_16FlashAttnFwdSm80INS1_25CollectiveMainloopFwdSm80ILi4ELi1ELb0EN4cute5tupleIJNS5_1CILi128EEENS7_ILi48EEENS7_ILi96EEEEEELi96ENS_10bfloat16_tEfNS_4arch4Sm80ELb0ELb1ELb0ELb0ELb0ELb0ELb1ELb1EEENS1_21CollectiveEpilogueFwdINS6_IJS8_SA_S9_EEENS6_IJNS7_ILi1EEESI_SI_EEESC_SE_Li128ELb0ELb1ELb1ELb0EEENS1_19SingleTileSchedulerILb0ELb1ELb1ELi128EEEEEEEEEvNT_6ParamsE,"",@"SHT_CUDA_INFO"
	.sectionflags	@""
	.align	4


	//----- nvinfo : EIATTR_CUDA_API_VERSION
	.align		4
        /*0000*/ 	.byte	0x04, 0x37
        /*0002*/ 	.short	(.L_456 - .L_455)
.L_455:
        /*0004*/ 	.word	0x00000082


	//----- nvinfo : EIATTR_SW2861232_WAR
	.align		4
.L_456:
        /*0008*/ 	.byte	0x01, 0x35
	.zero		2


	//----- nvinfo : EIATTR_PARAM_CBANK
	.align		4
        /*000c*/ 	.byte	0x04, 0x0a
        /*000e*/ 	.short	(.L_458 - .L_457)
	.align		4
.L_457:
        /*0010*/ 	.word	index@(.nv.constant0._ZN7cutlass13device_kernelIN5flash19enable_sm80_to_sm89INS1_16FlashAttnFwdSm80INS1_25CollectiveMainloopFwdSm80ILi4ELi1ELb0EN4cute5tupleIJNS5_1CILi128EEENS7_ILi48EEENS7_ILi96EEEEEELi96ENS_10bfloat16_tEfNS_4arch4Sm80ELb0ELb1ELb0ELb0ELb0ELb0ELb1ELb1EEENS1_21CollectiveEpilogueFwdINS6_IJS8_SA_S9_EEENS6_IJNS7_ILi1EEESI_SI_EEESC_SE_Li128ELb0ELb1ELb1ELb0EEENS1_19SingleTileSchedulerILb0ELb1ELb1ELi128EEEEEEEEEvNT_6ParamsE)
        /*0014*/ 	.short	0x0160
        /*0016*/ 	.short	0x0418


	//----- nvinfo : EIATTR_CBANK_PARAM_SIZE
	.align		4
.L_458:
        /*0018*/ 	.byte	0x03, 0x19
        /*001a*/ 	.short	0x0418


	//----- nvinfo : EIATTR_KPARAM_INFO
	.align		4
        /*001c*/ 	.byte	0x04, 0x17
        /*001e*/ 	.short	(.L_460 - .L_459)
.L_459:
        /*0020*/ 	.word	0x00000000
        /*0024*/ 	.short	0x0000
        /*0026*/ 	.short	0x0000
        /*0028*/ 	.byte	0x00, 0xf0, 0x61, 0x10


	//----- nvinfo : EIATTR_MAXREG_COUNT
	.align		4
.L_460:
        /*002c*/ 	.byte	0x03, 0x1b
        /*002e*/ 	.short	0x00ff


	//----- nvinfo : EIATTR_NUM_BARRIERS
	.align		4
        /*0030*/ 	.byte	0x02, 0x4c
        /*0032*/ 	.byte	0x02
	.zero		1


	//----- nvinfo : EIATTR_MERCURY_ISA_VERSION
	.align		4
        /*0034*/ 	.byte	0x03, 0x5f
        /*0036*/ 	.short	0x0000


	//----- nvinfo : EIATTR_COOP_GROUP_MASK_REGIDS
	.align		4
        /*0038*/ 	.byte	0x04, 0x29
        /*003a*/ 	.short	(.L_462 - .L_461)


	//   ....[0]....
.L_461:
        /*003c*/ 	.word	0xffffffff


	//   ....[1]....
        /*0040*/ 	.word	0xffffffff


	//   ....[2]....
        /*0044*/ 	.word	0xffffffff


	//   ....[3]....
        /*0048*/ 	.word	0xffffffff


	//   ....[4]....
        /*004c*/ 	.word	0xffffffff


	//   ....[5]....
        /*0050*/ 	.word	0xffffffff


	//   ....[6]....
        /*0054*/ 	.word	0xffffffff


	//   ....[7]....
        /*0058*/ 	.word	0xffffffff


	//   ....[8]....
        /*005c*/ 	.word	0xffffffff


	//   ....[9]....
        /*0060*/ 	.word	0xffffffff


	//   ....[10]....
        /*0064*/ 	.word	0xffffffff


	//   ....[11]....
        /*0068*/ 	.word	0xffffffff


	//   ....[12]....
        /*006c*/ 	.word	0xffffffff


	//   ....[13]....
        /*0070*/ 	.word	0xffffffff


	//   ....[14]....
        /*0074*/ 	.word	0xffffffff


	//   ....[15]....
        /*0078*/ 	.word	0xffffffff


	//   ....[16]....
        /*007c*/ 	.word	0xffffffff


	//   ....[17]....
        /*0080*/ 	.word	0xffffffff


	//   ....[18]....
        /*0084*/ 	.word	0xffffffff


	//   ....[19]....
        /*0088*/ 	.word	0xffffffff


	//   ....[20]....
        /*008c*/ 	.word	0xffffffff


	//   ....[21]....
        /*0090*/ 	.word	0xffffffff


	//   ....[22]....
        /*0094*/ 	.word	0xffffffff


	//   ....[23]....
        /*0098*/ 	.word	0xffffffff


	//   ....[24]....
        /*009c*/ 	.word	0xffffffff


	//   ....[25]....
        /*00a0*/ 	.word	0xffffffff


	//   ....[26]....
        /*00a4*/ 	.word	0xffffffff


	//   ....[27]....
        /*00a8*/ 	.word	0xffffffff


	//   ....[28]....
        /*00ac*/ 	.word	0xffffffff


	//   ....[29]....
        /*00b0*/ 	.word	0xffffffff


	//   ....[30]....
        /*00b4*/ 	.word	0xffffffff


	//   ....[31]....
        /*00b8*/ 	.word	0xffffffff


	//   ....[32]....
        /*00bc*/ 	.word	0xffffffff


	//   ....[33]....
        /*00c0*/ 	.word	0xffffffff


	//   ....[34]....
        /*00c4*/ 	.word	0xffffffff


	//   ....[35]....
        /*00c8*/ 	.word	0xffffffff


	//   ....[36]....
        /*00cc*/ 	.word	0xffffffff


	//   ....[37]....
        /*00d0*/ 	.word	0xffffffff


	//   ....[38]....
        /*00d4*/ 	.word	0xffffffff


	//   ....[39]....
        /*00d8*/ 	.word	0xffffffff


	//   ....[40]....
        /*00dc*/ 	.word	0xffffffff


	//   ....[41]....
        /*00e0*/ 	.word	0xffffffff


	//   ....[42]....
        /*00e4*/ 	.word	0xffffffff


	//   ....[43]....
        /*00e8*/ 	.word	0xffffffff


	//   ....[44]....
        /*00ec*/ 	.word	0xffffffff


	//   ....[45]....
        /*00f0*/ 	.word	0xffffffff


	//   ....[46]....
        /*00f4*/ 	.word	0xffffffff


	//   ....[47]....
        /*00f8*/ 	.word	0xffffffff


	//   ....[48]....
        /*00fc*/ 	.word	0xffffffff


	//   ....[49]....
        /*0100*/ 	.word	0xffffffff


	//   ....[50]....
        /*0104*/ 	.word	0xffffffff


	//   ....[51]....
        /*0108*/ 	.word	0xffffffff


	//   ....[52]....
        /*010c*/ 	.word	0xffffffff


	//   ....[53]....
        /*0110*/ 	.word	0xffffffff


	//   ....[54]....
        /*0114*/ 	.word	0xffffffff


	//   ....[55]....
        /*0118*/ 	.word	0xffffffff


	//   ....[56]....
        /*011c*/ 	.word	0xffffffff


	//   ....[57]....
        /*0120*/ 	.word	0xffffffff


	//   ....[58]....
        /*0124*/ 	.word	0xffffffff


	//   ....[59]....
        /*0128*/ 	.word	0xffffffff


	//   ....[60]....
        /*012c*/ 	.word	0xffffffff


	//   ....[61]....
        /*0130*/ 	.word	0xffffffff


	//   ....[62]....
        /*0134*/ 	.word	0xffffffff


	//   ....[63]....
        /*0138*/ 	.word	0xffffffff


	//   ....[64]....
        /*013c*/ 	.word	0xffffffff


	//   ....[65]....
        /*0140*/ 	.word	0xffffffff


	//   ....[66]....
        /*0144*/ 	.word	0xffffffff


	//   ....[67]....
        /*0148*/ 	.word	0xffffffff


	//   ....[68]....
        /*014c*/ 	.word	0xffffffff


	//   ....[69]....
        /*0150*/ 	.word	0xffffffff


	//   ....[70]....
        /*0154*/ 	.word	0xffffffff


	//   ....[71]....
        /*0158*/ 	.word	0xffffffff


	//   ....[72]....
        /*015c*/ 	.word	0xffffffff


	//   ....[73]....
        /*0160*/ 	.word	0xffffffff


	//   ....[74]....
        /*0164*/ 	.word	0xffffffff


	//   ....[75]....
        /*0168*/ 	.word	0xffffffff


	//   ....[76]....
        /*016c*/ 	.word	0xffffffff


	//----- nvinfo : EIATTR_COOP_GROUP_INSTR_OFFSETS
	.align		4
.L_462:
        /*0170*/ 	.byte	0x04, 0x28
        /*0172*/ 	.short	(.L_464 - .L_463)


	//   ....[0]....
.L_463:
        /*0174*/ 	.word	0x00000050


	//   ....[1]....
        /*0178*/ 	.word	0x00001310


	//   ....[2]....
        /*017c*/ 	.word	0x00001360


	//   ....[3]....
        /*0180*/ 	.word	0x00001600


	//   ....[4]....
        /*0184*/ 	.word	0x00001630


	//   ....[5]....
        /*0188*/ 	.word	0x00001770


	//   ....[6]....
        /*018c*/ 	.word	0x000017a0


	//   ....[7]....
        /*0190*/ 	.word	0x000018d0


	//   ....[8]....
        /*0194*/ 	.word	0x00001910


	//   ....[9]....
        /*0198*/ 	.word	0x00002c70


	//   ....[10]....
        /*019c*/ 	.word	0x00002e90


	//   ....[11]....
        /*01a0*/ 	.word	0x000033c0


	//   ....[12]....
        /*01a4*/ 	.word	0x00003b70


	//   ....[13]....
        /*01a8*/ 	.word	0x000041e0


	//   ....[14]....
        /*01ac*/ 	.word	0x000042b0


	//   ....[15]....
        /*01b0*/ 	.word	0x000042f0


	//   ....[16]....
        /*01b4*/ 	.word	0x000043e0


	//   ....[17]....
        /*01b8*/ 	.word	0x00004710


	//   ....[18]....
        /*01bc*/ 	.word	0x000048e0


	//   ....[19]....
        /*01c0*/ 	.word	0x00004900


	//   ....[20]....
        /*01c4*/ 	.word	0x000049d0


	//   ....[21]....
        /*01c8*/ 	.word	0x00006530


	//   ....[22]....
        /*01cc*/ 	.word	0x00006730


	//   ....[23]....
        /*01d0*/ 	.word	0x00006910


	//   ....[24]....
        /*01d4*/ 	.word	0x000073c0


	//   ....[25]....
        /*01d8*/ 	.word	0x00007840


	//   ....[26]....
        /*01dc*/ 	.word	0x00007940


	//   ....[27]....
        /*01e0*/ 	.word	0x00007990


	//   ....[28]....
        /*01e4*/ 	.word	0x00007ae0


	//   ....[29]....
        /*01e8*/ 	.word	0x00007c00


	//   ....[30]....
        /*01ec*/ 	.word	0x00007e00


	//   ....[31]....
        /*01f0*/ 	.word	0x00007e60


	//   ....[32]....
        /*01f4*/ 	.word	0x00007f50


	//   ....[33]....
        /*01f8*/ 	.word	0x0000a7f0


	//   ....[34]....
        /*01fc*/ 	.word	0x0000a860


	//   ....[35]....
        /*0200*/ 	.word	0x0000a8a0


	//   ....[36]....
        /*0204*/ 	.word	0x0000a8f0


	//   ....[37]....
        /*0208*/ 	.word	0x0000a920


	//   ....[38]....
        /*020c*/ 	.word	0x0000a950


	//   ....[39]....
        /*0210*/ 	.word	0x0000ab00


	//   ....[40]....
        /*0214*/ 	.word	0x0000ac30


	//   ....[41]....
        /*0218*/ 	.word	0x0000cfb0


	//   ....[42]....
        /*021c*/ 	.word	0x0000d1a0


	//   ....[43]....
        /*0220*/ 	.word	0x0000d4e0


	//   ....[44]....
        /*0224*/ 	.word	0x0000dca0


	//   ....[45]....
        /*0228*/ 	.word	0x0000e4d0


	//   ....[46]....
        /*022c*/ 	.word	0x0000e560


	//   ....[47]....
        /*0230*/ 	.word	0x0000e600


	//   ....[48]....
        /*0234*/ 	.word	0x0000e630


	//   ....[49]....
        /*0238*/ 	.word	0x0000e690


	//   ....[50]....
        /*023c*/ 	.word	0x0000e870


	//   ....[51]....
        /*0240*/ 	.word	0x0000e9a0


	//   ....[52]....
        /*0244*/ 	.word	0x0000eac0


	//   ....[53]....
        /*0248*/ 	.word	0x00010010


	//   ....[54]....
        /*024c*/ 	.word	0x00010040


	//   ....[55]....
        /*0250*/ 	.word	0x00010050


	//   ....[56]....
        /*0254*/ 	.word	0x00010060


	//   ....[57]....
        /*0258*/ 	.word	0x00010090


	//   ....[58]....
        /*025c*/ 	.word	0x000100c0


	//   ....[59]....
        /*0260*/ 	.word	0x000100e0


	//   ....[60]....
        /*0264*/ 	.word	0x000100f0


	//   ....[61]....
        /*0268*/ 	.word	0x00010f70


	//   ....[62]....
        /*026c*/ 	.word	0x00010fb0


	//   ....[63]....
        /*0270*/ 	.word	0x00010fe0


	//   ....[64]....
        /*0274*/ 	.word	0x00011010


	//   ....[65]....
        /*0278*/ 	.word	0x00011040


	//   ....[66]....
        /*027c*/ 	.word	0x00011070


	//   ....[67]....
        /*0280*/ 	.word	0x000110a0


	//   ....[68]....
        /*0284*/ 	.word	0x000110d0


	//   ....[69]....
        /*0288*/ 	.word	0x00011120


	//   ....[70]....
        /*028c*/ 	.word	0x00011170


	//   ....[71]....
        /*0290*/ 	.word	0x00011610


	//   ....[72]....
        /*0294*/ 	.word	0x00011630


	//   ....[73]....
        /*0298*/ 	.word	0x00011ab0


	//   ....[74]....
        /*029c*/ 	.word	0x00011ad0


	//   ....[75]....
        /*02a0*/ 	.word	0x00011f50


	//   ....[76]....
        /*02a4*/ 	.word	0x00011f60


	//----- nvinfo : EIATTR_EXIT_INSTR_OFFSETS
	.align		4
.L_464:
        /*02a8*/ 	.byte	0x04, 0x1c
        /*02aa*/ 	.short	(.L_466 - .L_465)


	//   ....[0]....
.L_465:
        /*02ac*/ 	.word	0x000001b0


	//   ....[1]....
        /*02b0*/ 	.word	0x00011f70


	//   ....[2]....
        /*02b4*/ 	.word	0x00012390


	//   ....[3]....
        /*02b8*/ 	.word	0x000123e0


	//   ....[4]....
        /*02bc*/ 	.word	0x00012410


	//   ....[5]....
        /*02c0*/ 	.word	0x00012470


	//   ....[6]....
        /*02c4*/ 	.word	0x00012700


	//----- nvinfo : EIATTR_CTAIDZ_USED
	.align		4
.L_466:
        /*02c8*/ 	.byte	0x01, 0x04
	.zero		2


	//----- nvinfo : EIATTR_MAX_THREADS
	.align		4
        /*02cc*/ 	.byte	0x04, 0x05
        /*02ce*/ 	.short	(.L_468 - .L_467)
.L_467:
        /*02d0*/ 	.word	0x00000080
        /*02d4*/ 	.word	0x00000001
        /*02d8*/ 	.word	0x00000001


	//----- nvinfo : EIATTR_CRS_STACK_SIZE
	.align		4
.L_468:
        /*02dc*/ 	.byte	0x04, 0x1e
        /*02de*/ 	.short	(.L_470 - .L_469)
.L_469:
        /*02e0*/ 	.word	0x00000000
.L_470:


//--------------------- .nv.info._ZN7cutlass13device_kernelIN5flash19enable_sm80_to_sm89INS1_16FlashAttnFwdSm80INS1_25CollectiveMainloopFwdSm80ILi4ELi1ELb0EN4cute5tupleIJNS5_1CILi128EEENS7_ILi48EEENS7_ILi96EEEEEELi96ENS_10bfloat16_tEfNS_4arch4Sm80ELb0ELb1ELb0ELb1ELb0ELb0ELb1ELb1EEENS1_21CollectiveEpilogueFwdINS6_IJS8_SA_S9_EEENS6_IJNS7_ILi1EEESI_SI_EEESC_SE_Li128ELb1ELb1ELb1ELb0EEENS1_36VarlenDynamicPersistentTileSchedulerILi128ELi48ELi128ELi128ELb1ELb1ELb0ELb1ELb0ELb1EEEEEEEEEvNT_6ParamsE --------------------------
	.section	.nv.info._ZN7cutlass13device_kernelIN5flash19enable_sm80_to_sm89INS1_16FlashAttnFwdSm80INS1_25CollectiveMainloopFwdSm80ILi4ELi1ELb0EN4cute5tupleIJNS5_1CILi128EEENS7_ILi48EEENS7_ILi96EEEEEELi96ENS_10bfloat16_tEfNS_4arch4Sm80ELb0ELb1ELb0ELb1ELb0ELb0ELb1ELb1EEENS1_21CollectiveEpilogueFwdINS6_IJS8_SA_S9_EEENS6_IJNS7_ILi1EEESI_SI_EEESC_SE_Li128ELb1ELb1ELb1ELb0EEENS1_36VarlenDynamicPersistentTileSchedulerILi128ELi48ELi128ELi128ELb1ELb1ELb0ELb1ELb0ELb1EEEEEEEEEvNT_6ParamsE,"",@"SHT_CUDA_INFO"
	.sectionflags	@""
	.align	4


	//----- nvinfo : EIATTR_CUDA_API_VERSION
	.align		4
        /*0000*/ 	.byte	0x04, 0x37
        /*0002*/ 	.short	(.L_472 - .L_471)
.L_471:
        /*0004*/ 	.word	0x00000082


	//----- nvinfo : EIATTR_SW2861232_WAR
	.align		4
.L_472:
        /*0008*/ 	.byte	0x01, 0x35
	.zero		2


	//----- nvinfo : EIATTR_PARAM_CBANK
	.align		4
        /*000c*/ 	.byte	0x04, 0x0a
        /*000e*/ 	.short	(.L_474 - .L_473)
	.align		4
.L_473:
        /*0010*/ 	.word	index@(.nv.constant0._ZN7cutlass13device_kernelIN5flash19enable_sm80_to_sm89INS1_16FlashAttnFwdSm80INS1_25CollectiveMainloopFwdSm80ILi4ELi1ELb0EN4cute5tupleIJNS5_1CILi128EEENS7_ILi48EEENS7_ILi96EEEEEELi96ENS_10bfloat16_tEfNS_4arch4Sm80ELb0ELb1ELb0ELb1ELb0ELb0ELb1ELb1EEENS1_21CollectiveEpilogueFwdINS6_IJS8_SA_S9_EEENS6_IJNS7_ILi1EEESI_SI_EEESC_SE_Li128ELb1ELb1ELb1ELb0EEENS1_36VarlenDynamicPersistentTileSchedulerILi128ELi48ELi128ELi128ELb1ELb1ELb0ELb1ELb0ELb1EEEEEEEEEvNT_6ParamsE)
        /*0014*/ 	.short	0x0160
        /*0016*/ 	.short	0x0438


	//----- nvinfo : EIATTR_CBANK_PARAM_SIZE
	.align		4
.L_474:
        /*0018*/ 	.byte	0x03, 0x19
        /*001a*/ 	.short	0x0438


	//----- nvinfo : EIATTR_KPARAM_INFO
	.align		4
        /*001c*/ 	.byte	0x04, 0x17
        /*001e*/ 	.short	(.L_476 - .L_475)
.L_475:
        /*0020*/ 	.word	0x00000000
        /*0024*/ 	.short	0x0000
        /*0026*/ 	.short	0x0000
        /*0028*/ 	.byte	0x00, 0xf0, 0xe1, 0x10


	//----- nvinfo : EIATTR_MAXREG_COUNT
	.align		4
.L_476:
        /*002c*/ 	.byte	0x03, 0x1b
        /*002e*/ 	.short	0x00ff


	//----- nvinfo : EIATTR_NUM_BARRIERS
	.align		4
        /*0030*/ 	.byte	0x02, 0x4c
        /*0032*/ 	.byte	0x06
	.zero		1


	//----- nvinfo : EIATTR_ANNOTATIONS
	.align		4
        /*0034*/ 	.byte	0x04, 0x55
        /*0036*/ 	.short	(.L_478 - .L_477)


	//   ....[0]....
.L_477:
        /* <DEDUP_REMOVED lines=94> */


	//----- nvinfo : EIATTR_MERCURY_ISA_VERSION
	.align		4
.L_478:
        /*0600*/ 	.byte	0x03, 0x5f
        /*0602*/ 	.short	0x0000


	//----- nvinfo : EIATTR_INT_WARP_WIDE_INSTR_OFFSETS
	.align		4
        /*0604*/ 	.byte	0x04, 0x31
        /*0606*/ 	.short	(.L_480 - .L_479)


	//   ....[0]....
.L_479:
        /*0608*/ 	.word	0x00011d00


	//   ....[1]....
        /*060c*/ 	.word	0x00011d80


	//----- nvinfo : EIATTR_COOP_GROUP_MASK_REGIDS
	.align		4
.L_480:
        /*0610*/ 	.byte	0x04, 0x29
        /*0612*/ 	.short	(.L_482 - .L_481)


	//   ....[0]....
.L_481:
        /*0614*/ 	.word	0xffffffff


	//   ....[1]....
        /*0618*/ 	.word	0xffffffff


	//   ....[2]....
        /*061c*/ 	.word	0xffffffff


	//   ....[3]....
        /*0620*/ 	.word	0xffffffff


	//   ....[4]....
        /*0624*/ 	.word	0xffffffff


	//   ....[5]....
        /*0628*/ 	.word	0xffffffff


	//   ....[6]....
        /*062c*/ 	.word	0xffffffff


	//   ....[7]....
        /*0630*/ 	.word	0xffffffff


	//   ....[8]....
        /*0634*/ 	.word	0xffffffff


	//   ....[9]....
        /*0638*/ 	.word	0xffffffff


	//   ....[10]....
        /*063c*/ 	.word	0xffffffff


	//   ....[11]....
        /*0640*/ 	.word	0xffffffff


	//   ....[12]....
        /*0644*/ 	.word	0xffffffff


	//   ....[13]....
        /*0648*/ 	.word	0xffffffff


	//   ....[14]....
        /*064c*/ 	.word	0xffffffff


	//   ....[15]....
        /*0650*/ 	.word	0xffffffff


	//   ....[16]....
        /*0654*/ 	.word	0xffffffff


	//   ....[17]....
        /*0658*/ 	.word	0xffffffff


	//   ....[18]....
        /*065c*/ 	.word	0xffffffff


	//   ....[19]....
        /*0660*/ 	.word	0xffffffff


	//   ....[20]....
        /*0664*/ 	.word	0xffffffff


	//   ....[21]....
        /*0668*/ 	.word	0xffffffff


	//   ....[22]....
        /*066c*/ 	.word	0xffffffff


	//   ....[23]....
        /*0670*/ 	.word	0xffffffff


	//   ....[24]....
        /*0674*/ 	.word	0xffffffff


	//   ....[25]....
        /*0678*/ 	.word	0xffffffff


	//   ....[26]....
        /*067c*/ 	.word	0xffffffff


	//   ....[27]....
        /*0680*/ 	.word	0xffffffff


	//   ....[28]....
        /*0684*/ 	.word	0xffffffff


	//   ....[29]....
        /*0688*/ 	.word	0xffffffff


	//   ....[30]....
        /*068c*/ 	.word	0xffffffff


	//   ....[31]....
        /*0690*/ 	.word	0xffffffff


	//   ....[32]....
        /*0694*/ 	.word	0xffffffff


	//   ....[33]....
        /*0698*/ 	.word	0xffffffff


	//   ....[34]....
        /*069c*/ 	.word	0xffffffff


	//   ....[35]....
        /*06a0*/ 	.word	0xffffffff


	//   ....[36]....
        /*06a4*/ 	.word	0xffffffff


	//   ....[37]....
        /*06a8*/ 	.word	0xffffffff


	//   ....[38]....
        /*06ac*/ 	.word	0xffffffff


	//   ....[39]....
        /*06b0*/ 	.word	0xffffffff


	//   ....[40]....
        /*06b4*/ 	.word	0xffffffff


	//   ....[41]....
        /*06b8*/ 	.word	0xffffffff


	//   ....[42]....
        /*06bc*/ 	.word	0xffffffff


	//   ....[43]....
        /*06c0*/ 	.word	0xffffffff


	//   ....[44]....
        /*06c4*/ 	.word	0xffffffff


	//   ....[45]....
        /*06c8*/ 	.word	0xffffffff


	//   ....[46]....
        /*06cc*/ 	.word	0xffffffff


	//   ....[47]....
        /*06d0*/ 	.word	0xffffffff


	//   ....[48]....
        /*06d4*/ 	.word	0xffffffff


	//   ....[49]....
        /*06d8*/ 	.word	0xffffffff


	//   ....[50]....
        /*06dc*/ 	.word	0xffffffff


	//   ....[51]....
        /*06e0*/ 	.word	0xffffffff


	//   ....[52]....
        /*06e4*/ 	.word	0xffffffff


	//   ....[53]....
        /*06e8*/ 	.word	0xffffffff


	//   ....[54]....
        /*06ec*/ 	.word	0xffffffff


	//   ....[55]....
        /*06f0*/ 	.word	0xffffffff


	//   ....[56]....
        /*06f4*/ 	.word	0xffffffff


	//   ....[57]....
        /*06f8*/ 	.word	0xffffffff


	//   ....[58]....
        /*06fc*/ 	.word	0xffffffff


	//   ....[59]....
        /*0700*/ 	.word	0xffffffff


	//   ....[60]....
        /*0704*/ 	.word	0xffffffff


	//   ....[61]....
        /*0708*/ 	.word	0xffffffff


	//   ....[62]....
        /*070c*/ 	.word	0xffffffff


	//   ....[63]....
        /*0710*/ 	.word	0xffffffff


	//   ....[64]....
        /*0714*/ 	.word	0xffffffff


	//   ....[65]....
        /*0718*/ 	.word	0xffffffff


	//   ....[66]....
        /*071c*/ 	.word	0xffffffff


	//   ....[67]....
        /*0720*/ 	.word	0xffffffff


	//   ....[68]....
        /*0724*/ 	.word	0xffffffff


	//   ....[69]....
        /*0728*/ 	.word	0xffffffff


	//   ....[70]....
        /*072c*/ 	.word	0xffffffff


	//   ....[71]....
        /*0730*/ 	.word	0xffffffff


	//   ....[72]....
        /*0734*/ 	.word	0xffffffff


	//   ....[73]....
        /*0738*/ 	.word	0xffffffff


	//   ....[74]....
        /*073c*/ 	.word	0xffffffff


	//   ....[75]....
        /*0740*/ 	.word	0xffffffff


	//   ....[76]....
        /*0744*/ 	.word	0xffffffff


	//   ....[77]....
        /*0748*/ 	.word	0xffffffff


	//   ....[78]....
        /*074c*/ 	.word	0xffffffff


	//   ....[79]....
        /*0750*/ 	.word	0xffffffff


	//   ....[80]....
        /*0754*/ 	.word	0xffffffff


	//   ....[81]....
        /*0758*/ 	.word	0xffffffff


	//   ....[82]....
        /*075c*/ 	.word	0xffffffff


	//   ....[83]....
        /*0760*/ 	.word	0xffffffff


	//   ....[84]....
        /*0764*/ 	.word	0xffffffff


	//   ....[85]....
        /*0768*/ 	.word	0xffffffff


	//   ....[86]....
        /*076c*/ 	.word	0xffffffff


	//   ....[87]....
        /*0770*/ 	.word	0xffffffff


	//   ....[88]....
        /*0774*/ 	.word	0xffffffff


	//   ....[89]....
        /*0778*/ 	.word	0xffffffff


	//   ....[90]....
        /*077c*/ 	.word	0xffffffff


	//   ....[91]....
        /*0780*/ 	.word	0xffffffff


	//   ....[92]....
        /*0784*/ 	.word	0xffffffff


	//   ....[93]....
        /*0788*/ 	.word	0xffffffff


	//   ....[94]....
        /*078c*/ 	.word	0xffffffff


	//   ....[95]....
        /*0790*/ 	.word	0xffffffff


	//   ....[96]....
        /*0794*/ 	.word	0xffffffff


	//   ....[97]....
        /*0798*/ 	.word	0xffffffff


	//   ....[98]....
        /*079c*/ 	.word	0xffffffff


	//   ....[99]....
        /*07a0*/ 	.word	0xffffffff


	//   ....[100]....
        /*07a4*/ 	.word	0xffffffff


	//   ....[101]....
        /*07a8*/ 	.word	0xffffffff


	//   ....[102]....
        /*07ac*/ 	.word	0xffffffff


	//   ....[103]....
        /*07b0*/ 	.word	0xffffffff


	//   ....[104]....
        /*07b4*/ 	.word	0xffffffff


	//   ....[105]....
        /*07b8*/ 	.word	0xffffffff


	//   ....[106]....
        /*07bc*/ 	.word	0xffffffff


	//   ....[107]....
        /*07c0*/ 	.word	0xffffffff


	//   ....[108]....
        /*07c4*/ 	.word	0xffffffff


	//   ....[109]....
        /*07c8*/ 	.word	0xffffffff


	//   ....[110]....
        /*07cc*/ 	.word	0xffffffff


	//   ....[111]....
        /*07d0*/ 	.word	0xffffffff


	//   ....[112]....
        /*07d4*/ 	.word	0xffffffff


	//   ....[113]....
        /*07d8*/ 	.word	0xffffffff


	//   ....[114]....
        /*07dc*/ 	.word	0xffffffff


	//   ....[115]....
        /*07e0*/ 	.word	0xffffffff


	//   ....[116]....
        /*07e4*/ 	.word	0xffffffff


	//   ....[117]....
        /*07e8*/ 	.word	0xffffffff


	//   ....[118]....
        /*07ec*/ 	.word	0xffffffff


	//   ....[119]....
        /*07f0*/ 	.word	0xffffffff


	//   ....[120]....
        /*07f4*/ 	.word	0xffffffff


	//   ....[121]....
        /*07f8*/ 	.word	0xffffffff


	//   ....[122]....
        /*07fc*/ 	.word	0xffffffff


	//   ....[123]....
        /*0800*/ 	.word	0xffffffff


	//   ....[124]....
        /*0804*/ 	.word	0xffffffff


	//   ....[125]....
        /*0808*/ 	.word	0xffffffff


	//   ....[126]....
        /*080c*/ 	.word	0xffffffff


	//   ....[127]....
        /*0810*/ 	.word	0xffffffff


	//   ....[128]....
        /*0814*/ 	.word	0xffffffff


	//   ....[129]....
        /*0818*/ 	.word	0xffffffff


	//   ....[130]....
        /*081c*/ 	.word	0xffffffff


	//   ....[131]....
        /*0820*/ 	.word	0xffffffff


	//   ....[132]....
        /*0824*/ 	.word	0xffffffff


	//   ....[133]....
        /*0828*/ 	.word	0xffffffff


	//   ....[134]....
        /*082c*/ 	.word	0xffffffff


	//   ....[135]....
        /*0830*/ 	.word	0xffffffff


	//   ....[136]....
        /*0834*/ 	.word	0xffffffff


	//   ....[137]....
        /*0838*/ 	.word	0xffffffff


	//   ....[138]....
        /*083c*/ 	.word	0xffffffff


	//   ....[139]....
        /*0840*/ 	.word	0xffffffff


	//   ....[140]....
        /*0844*/ 	.word	0xffffffff


	//   ....[141]....
        /*0848*/ 	.word	0xffffffff


	//   ....[142]....
        /*084c*/ 	.word	0xffffffff


	//   ....[143]....
        /*0850*/ 	.word	0xffffffff


	//   ....[144]....
        /*0854*/ 	.word	0xffffffff


	//   ....[145]....
        /*0858*/ 	.word	0xffffffff


	//   ....[146]....
        /*085c*/ 	.word	0xffffffff


	//   ....[147]....
        /*0860*/ 	.word	0xffffffff


	//   ....[148]....
        /*0864*/ 	.word	0xffffffff


	//   ....[149]....
        /*0868*/ 	.word	0xffffffff


	//   ....[150]....
        /*086c*/ 	.word	0xffffffff


	//   ....[151]....
        /*0870*/ 	.word	0xffffffff


	//   ....[152]....
        /*0874*/ 	.word	0xffffffff


	//   ....[153]....
        /*0878*/ 	.word	0xffffffff


	//   ....[154]....
        /*087c*/ 	.word	0xffffffff


	//   ....[155]....
        /*0880*/ 	.word	0xffffffff


	//   ....[156]....
        /*0884*/ 	.word	0xffffffff


	//   ....[157]....
        /*0888*/ 	.word	0xffffffff


	//   ....[158]....
        /*088c*/ 	.word	0xffffffff


	//   ....[159]....
        /*0890*/ 	.word	0xffffffff


	//   ....[160]....
        /*0894*/ 	.word	0xffffffff


	//   ....[161]....
        /*0898*/ 	.word	0xffffffff


	//   ....[162]....
        /*089c*/ 	.word	0xffffffff


	//   ....[163]....
        /*08a0*/ 	.word	0xffffffff


	//   ....[164]....
        /*08a4*/ 	.word	0xffffffff


	//   ....[165]....
        /*08a8*/ 	.word	0xffffffff


	//   ....[166]....
        /*08ac*/ 	.word	0xffffffff


	//   ....[167]....
        /*08b0*/ 	.word	0xffffffff


	//   ....[168]....
        /*08b4*/ 	.word	0xffffffff


	//   ....[169]....
        /*08b8*/ 	.word	0xffffffff


	//   ....[170]....
        /*08bc*/ 	.word	0xffffffff


	//   ....[171]....
        /*08c0*/ 	.word	0xffffffff


	//   ....[172]....
        /*08c4*/ 	.word	0xffffffff


	//   ....[173]....
        /*08c8*/ 	.word	0xffffffff


	//   ....[174]....
        /*08cc*/ 	.word	0xffffffff


	//   ....[175]....
        /*08d0*/ 	.word	0xffffffff


	//   ....[176]....
        /*08d4*/ 	.word	0xffffffff


	//   ....[177]....
        /*08d8*/ 	.word	0xffffffff


	//   ....[178]....
        /*08dc*/ 	.word	0xffffffff


	//   ....[179]....
        /*08e0*/ 	.word	0xffffffff


	//   ....[180]....
        /*08e4*/ 	.word	0xffffffff


	//   ....[181]....
        /*08e8*/ 	.word	0xffffffff


	//   ....[182]....
        /*08ec*/ 	.word	0xffffffff


	//   ....[183]....
        /*08f0*/ 	.word	0xffffffff


	//   ....[184]....
        /*08f4*/ 	.word	0xffffffff


	//   ....[185]....
        /*08f8*/ 	.word	0xffffffff


	//   ....[186]....
        /*08fc*/ 	.word	0xffffffff


	//   ....[187]....
        /*0900*/ 	.word	0xffffffff


	//   ....[188]....
        /*0904*/ 	.word	0xffffffff


	//   ....[189]....
        /*0908*/ 	.word	0xffffffff


	//   ....[190]....
        /*090c*/ 	.word	0xffffffff


	//   ....[191]....
        /*0910*/ 	.word	0xffffffff


	//   ....[192]....
        /*0914*/ 	.word	0xffffffff


	//   ....[193]....
        /*0918*/ 	.word	0xffffffff


	//   ....[194]....
        /*091c*/ 	.word	0xffffffff


	//----- nvinfo : EIATTR_COOP_GROUP_INSTR_OFFSETS
	.align		4
.L_482:
        /*0920*/ 	.byte	0x04, 0x28
        /*0922*/ 	.short	(.L_484 - .L_483)


	//   ....[0]....
.L_483:
        /*0924*/ 	.word	0x00000050


	//   ....[1]....
        /*0928*/ 	.word	0x00000200


	//   ....[2]....
        /*092c*/ 	.word	0x00000230


	//   ....[3]....
        /*0930*/ 	.word	0x00000260


	//   ....[4]....
        /*0934*/ 	.word	0x00000290


	//   ....[5]....
        /*0938*/ 	.word	0x000002c0


	//   ....[6]....
        /*093c*/ 	.word	0x000002f0


	//   ....[7]....
        /*0940*/ 	.word	0x00000450


	//   ....[8]....
        /*0944*/ 	.word	0x00000490


	//   ....[9]....
        /*0948*/ 	.word	0x000004c0


	//   ....[10]....
        /*094c*/ 	.word	0x000004f0


	//   ....[11]....
        /*0950*/ 	.word	0x00000520


	//   ....[12]....
        /*0954*/ 	.word	0x00000550


	//   ....[13]....
        /*0958*/ 	.word	0x000005e0


	//   ....[14]....
        /*095c*/ 	.word	0x00000630


	//   ....[15]....
        /*0960*/ 	.word	0x00000650


	//   ....[16]....
        /*0964*/ 	.word	0x000006b0


	//   ....[17]....
        /*0968*/ 	.word	0x00002f40


	//   ....[18]....
        /*096c*/ 	.word	0x00002f60


	//   ....[19]....
        /*0970*/ 	.word	0x00003100


	//   ....[20]....
        /*0974*/ 	.word	0x00003110


	//   ....[21]....
        /*0978*/ 	.word	0x000032b0


	//   ....[22]....
        /*097c*/ 	.word	0x000032d0


	//   ....[23]....
        /*0980*/ 	.word	0x00003470


	//   ....[24]....
        /*0984*/ 	.word	0x00003480


	//   ....[25]....
        /*0988*/ 	.word	0x00004550


	//   ....[26]....
        /*098c*/ 	.word	0x00004710


	//   ....[27]....
        /*0990*/ 	.word	0x000048b0


	//   ....[28]....
        /*0994*/ 	.word	0x00005030


	//   ....[29]....
        /*0998*/ 	.word	0x00005680


	//   ....[30]....
        /*099c*/ 	.word	0x00005760


	//   ....[31]....
        /*09a0*/ 	.word	0x000059e0


	//   ....[32]....
        /*09a4*/ 	.word	0x00005a30


	//   ....[33]....
        /*09a8*/ 	.word	0x00005c10


	//   ....[34]....
        /*09ac*/ 	.word	0x00005ca0


	//   ....[35]....
        /*09b0*/ 	.word	0x00005cd0


	//   ....[36]....
        /*09b4*/ 	.word	0x00005d70


	//   ....[37]....
        /*09b8*/ 	.word	0x00007ac0


	//   ....[38]....
        /*09bc*/ 	.word	0x00007cb0


	//   ....[39]....
        /*09c0*/ 	.word	0x00007e70


	//   ....[40]....
        /*09c4*/ 	.word	0x000084f0


	//   ....[41]....
        /*09c8*/ 	.word	0x00008ca0


	//   ....[42]....
        /*09cc*/ 	.word	0x00008de0


	//   ....[43]....
        /*09d0*/ 	.word	0x00008f20


	//   ....[44]....
        /*09d4*/ 	.word	0x00009070


	//   ....[45]....
        /*09d8*/ 	.word	0x00009080


	//   ....[46]....
        /*09dc*/ 	.word	0x00009170


	//   ....[47]....
        /*09e0*/ 	.word	0x000092e0


	//   ....[48]....
        /*09e4*/ 	.word	0x000093b0


	//   ....[49]....
        /*09e8*/ 	.word	0x0000bd50


	//   ....[50]....
        /*09ec*/ 	.word	0x0000bdb0


	//   ....[51]....
        /*09f0*/ 	.word	0x0000bdf0


	//   ....[52]....
        /*09f4*/ 	.word	0x0000be20


	//   ....[53]....
        /*09f8*/ 	.word	0x0000be60


	//   ....[54]....
        /*09fc*/ 	.word	0x0000be90


	//   ....[55]....
        /*0a00*/ 	.word	0x0000c0f0


	//   ....[56]....
        /*0a04*/ 	.word	0x0000c680


	//   ....[57]....
        /*0a08*/ 	.word	0x0000e3c0


	//   ....[58]....
        /*0a0c*/ 	.word	0x0000e5b0


	//   ....[59]....
        /*0a10*/ 	.word	0x0000e770


	//   ....[60]....
        /*0a14*/ 	.word	0x0000edf0


	//   ....[61]....
        /*0a18*/ 	.word	0x0000f5a0


	//   ....[62]....
        /*0a1c*/ 	.word	0x0000f810


	//   ....[63]....
        /*0a20*/ 	.word	0x0000f8f0


	//   ....[64]....
        /*0a24*/ 	.word	0x0000f900


	//   ....[65]....
        /*0a28*/ 	.word	0x0000f920


	//   ....[66]....
        /*0a2c*/ 	.word	0x0000fae0


	//   ....[67]....
        /*0a30*/ 	.word	0x0000fcb0


	//   ....[68]....
        /*0a34*/ 	.word	0x0000fe10


	//   ....[69]....
        /*0a38*/ 	.word	0x00011320


	//   ....[70]....
        /*0a3c*/ 	.word	0x00011370


	//   ....[71]....
        /*0a40*/ 	.word	0x00011390


	//   ....[72]....
        /*0a44*/ 	.word	0x000113b0


	//   ....[73]....
        /*0a48*/ 	.word	0x000113c0


	//   ....[74]....
        /*0a4c*/ 	.word	0x000113e0


	//   ....[75]....
        /*0a50*/ 	.word	0x00011400


	//   ....[76]....
        /*0a54*/ 	.word	0x00011410


	//   ....[77]....
        /*0a58*/ 	.word	0x000129b0


	//   ....[78]....
        /*0a5c*/ 	.word	0x000129c0


	//   ....[79]....
        /*0a60*/ 	.word	0x000129d0


	//   ....[80]....
        /*0a64*/ 	.word	0x000129e0


	//   ....[81]....
        /*0a68*/ 	.word	0x000129f0


	//   ....[82]....
        /*0a6c*/ 	.word	0x00012a00


	//   ....[83]....
        /*0a70*/ 	.word	0x00012a20


	//   ....[84]....
        /*0a74*/ 	.word	0x00012a30


	//   ....[85]....
        /*0a78*/ 	.word	0x00012ee0


	//   ....[86]....
        /*0a7c*/ 	.word	0x00012f00


	//   ....[87]....
        /*0a80*/ 	.word	0x00013070


	//   ....[88]....
        /*0a84*/ 	.word	0x00013080


	//   ....[89]....
        /*0a88*/ 	.word	0x00013200


	//   ....[90]....
        /*0a8c*/ 	.word	0x00013220


	//   ....[91]....
        /*0a90*/ 	.word	0x000133a0


	//   ....[92]....
        /*0a94*/ 	.word	0x000133b0


	//   ....[93]....
        /*0a98*/ 	.word	0x00013740


	//   ....[94]....
        /*0a9c*/ 	.word	0x00013760


	//   ....[95]....
        /*0aa0*/ 	.word	0x00013cd0


	//   ....[96]....
        /*0aa4*/ 	.word	0x00013ce0


	//   ....[97]....
        /*0aa8*/ 	.word	0x00014250


	//   ....[98]....
        /*0aac*/ 	.word	0x00014270


	//   ....[99]....
        /*0ab0*/ 	.word	0x000147f0


	//   ....[100]....
        /*0ab4*/ 	.word	0x00014800


	//   ....[101]....
        /*0ab8*/ 	.word	0x00015580


	//   ....[102]....
        /*0abc*/ 	.word	0x000155a0


	//   ....[103]....
        /*0ac0*/ 	.word	0x00015720


	//   ....[104]....
        /*0ac4*/ 	.word	0x00015730


	//   ....[105]....
        /*0ac8*/ 	.word	0x000158b0


	//   ....[106]....
        /*0acc*/ 	.word	0x000158d0


	//   ....[107]....
        /*0ad0*/ 	.word	0x00015a50


	//   ....[108]....
        /*0ad4*/ 	.word	0x00015a60


	//   ....[109]....
        /*0ad8*/ 	.word	0x00015ca0


	//   ....[110]....
        /*0adc*/ 	.word	0x00015cc0


	//   ....[111]....
        /*0ae0*/ 	.word	0x00015df0


	//   ....[112]....
        /*0ae4*/ 	.word	0x00015e30


	//   ....[113]....
        /*0ae8*/ 	.word	0x00015e60


	//   ....[114]....
        /*0aec*/ 	.word	0x00015e90


	//   ....[115]....
        /*0af0*/ 	.word	0x00015ec0


	//   ....[116]....
        /*0af4*/ 	.word	0x00015ef0


	//   ....[117]....
        /*0af8*/ 	.word	0x00016050


	//   ....[118]....
        /*0afc*/ 	.word	0x00016090


	//   ....[119]....
        /*0b00*/ 	.word	0x000160c0


	//   ....[120]....
        /*0b04*/ 	.word	0x000160f0


	//   ....[121]....
        /*0b08*/ 	.word	0x00016120


	//   ....[122]....
        /*0b0c*/ 	.word	0x00016150


	//   ....[123]....
        /*0b10*/ 	.word	0x000161e0


	//   ....[124]....
        /*0b14*/ 	.word	0x00016240


	//   ....[125]....
        /*0b18*/ 	.word	0x00016250


	//   ....[126]....
        /*0b1c*/ 	.word	0x000162b0


	//   ....[127]....
        /*0b20*/ 	.word	0x00016d10


	//   ....[128]....
        /*0b24*/ 	.word	0x00016d70


	//   ....[129]....
        /*0b28*/ 	.word	0x00016dc0


	//   ....[130]....
        /*0b2c*/ 	.word	0x00016e10


	//   ....[131]....
        /*0b30*/ 	.word	0x00016e60


	//   ....[132]....
        /*0b34*/ 	.word	0x00016ed0


	//   ....[133]....
        /*0b38*/ 	.word	0x00016f10


	//   ....[134]....
        /*0b3c*/ 	.word	0x00016f80


	//   ....[135]....
        /*0b40*/ 	.word	0x00016ff0


	//   ....[136]....
        /*0b44*/ 	.word	0x00017050


	//   ....[137]....
        /*0b48*/ 	.word	0x000170c0


	//   ....[138]....
        /*0b4c*/ 	.word	0x00017130


	//   ....[139]....
        /*0b50*/ 	.word	0x00017190


	//   ....[140]....
        /*0b54*/ 	.word	0x000171f0


	//   ....[141]....
        /*0b58*/ 	.word	0x00017250


	//   ....[142]....
        /*0b5c*/ 	.word	0x000172c0


	//   ....[143]....
        /*0b60*/ 	.word	0x00017320


	//   ....[144]....
        /*0b64*/ 	.word	0x00017380


	//   ....[145]....
        /*0b68*/ 	.word	0x000173d0


	//   ....[146]....
        /*0b6c*/ 	.word	0x00017420


	//   ....[147]....
        /*0b70*/ 	.word	0x00017470


	//   ....[148]....
        /*0b74*/ 	.word	0x000174c0


	//   ....[149]....
        /*0b78*/ 	.word	0x00017510


	//   ....[150]....
        /*0b7c*/ 	.word	0x00017570


	//   ....[151]....
        /*0b80*/ 	.word	0x000175c0


	//   ....[152]....
        /*0b84*/ 	.word	0x00017620


	//   ....[153]....
        /*0b88*/ 	.word	0x00017690


	//   ....[154]....
        /*0b8c*/ 	.word	0x00017700


	//   ....[155]....
        /*0b90*/ 	.word	0x00017760


	//   ....[156]....
        /*0b94*/ 	.word	0x000177c0


	//   ....[157]....
        /*0b98*/ 	.word	0x00017820


	//   ....[158]....
        /*0b9c*/ 	.word	0x00017890


	//   ....[159]....
        /*0ba0*/ 	.word	0x000178f0


	//   ....[160]....
        /*0ba4*/ 	.word	0x00017950


	//   ....[161]....
        /*0ba8*/ 	.word	0x000179b0


	//   ....[162]....
        /*0bac*/ 	.word	0x00017a20


	//   ....[163]....
        /*0bb0*/ 	.word	0x00017a80


	//   ....[164]....
        /*0bb4*/ 	.word	0x00017ae0


	//   ....[165]....
        /*0bb8*/ 	.word	0x00017b40


	//   ....[166]....
        /*0bbc*/ 	.word	0x00017bb0


	//   ....[167]....
        /*0bc0*/ 	.word	0x00017c10


	//   ....[168]....
        /*0bc4*/ 	.word	0x00017c70


	//   ....[169]....
        /*0bc8*/ 	.word	0x00017cd0


	//   ....[170]....
        /*0bcc*/ 	.word	0x00017d40


	//   ....[171]....
        /*0bd0*/ 	.word	0x00017da0


	//   ....[172]....
        /*0bd4*/ 	.word	0x00017e00


	//   ....[173]....
        /*0bd8*/ 	.word	0x00017e60


	//   ....[174]....
        /*0bdc*/ 	.word	0x00017ed0


	//   ....[175]....
        /*0be0*/ 	.word	0x00017f30


	//   ....[176]....
        /*0be4*/ 	.word	0x00017f90


	//   ....[177]....
        /*0be8*/ 	.word	0x00017ff0


	//   ....[178]....
        /*0bec*/ 	.word	0x00018060


	//   ....[179]....
        /*0bf0*/ 	.word	0x000180b0


	//   ....[180]....
        /*0bf4*/ 	.word	0x000180f0


	//   ....[181]....
        /*0bf8*/ 	.word	0x00018140


	//   ....[182]....
        /*0bfc*/ 	.word	0x00018190


	//   ....[183]....
        /*0c00*/ 	.word	0x000181e0


	//   ....[184]....
        /*0c04*/ 	.word	0x00018250


	//   ....[185]....
        /*0c08*/ 	.word	0x00018290


	//   ....[186]....
        /*0c0c*/ 	.word	0x000182e0


	//   ....[187]....
        /*0c10*/ 	.word	0x00018330


	//   ....[188]....
        /*0c14*/ 	.word	0x00018380


	//   ....[189]....
        /*0c18*/ 	.word	0x000183d0


	//   ....[190]....
        /*0c1c*/ 	.word	0x00018440


	//   ....[191]....
        /*0c20*/ 	.word	0x00018480


	//   ....[192]....
        /*0c24*/ 	.word	0x000184f0


	//   ....[193]....
        /*0c28*/ 	.word	0x00018550


	//   ....[194]....
        /*0c2c*/ 	.word	0x000185b0


	//----- nvinfo : EIATTR_EXIT_INSTR_OFFSETS
	.align		4
.L_484:
        /*0c30*/ 	.byte	0x04, 0x1c
        /*0c32*/ 	.short	(.L_486 - .L_485)


	//   ....[0]....
.L_485:
        /*0c34*/ 	.word	0x000010d0


	//   ....[1]....
        /*0c38*/ 	.word	0x00016cd0


	//----- nvinfo : EIATTR_MAX_THREADS
	.align		4
.L_486:
        /*0c3c*/ 	.byte	0x04, 0x05
        /*0c3e*/ 	.short	(.L_488 - .L_487)
.L_487:
        /*0c40*/ 	.word	0x00000080
        /*0c44*/ 	.word	0x00000001
        /*0c48*/ 	.word	0x00000001


	//----- nvinfo : EIATTR_CRS_STACK_SIZE
	.align		4
.L_488:
        /*0c4c*/ 	.byte	0x04, 0x1e
        /*0c4e*/ 	.short	(.L_490 - .L_489)
.L_489:
        /*0c50*/ 	.word	0x00000000
.L_490:


//--------------------- .nv.info._ZN7cutlass13device_kernelIN5flash19enable_sm80_to_sm89INS1_16FlashAttnFwdSm80INS1_25CollectiveMainloopFwdSm80ILi4ELi1ELb0EN4cute5tupleIJNS5_1CILi128EEENS7_ILi48EEENS7_ILi96EEEEEELi96ENS_10bfloat16_tEfNS_4arch4Sm80ELb0ELb1ELb0ELb1ELb0ELb1ELb1ELb1EEENS1_21CollectiveEpilogueFwdINS6_IJS8_SA_S9_EEENS6_IJNS7_ILi1EEESI_SI_EEESC_SE_Li128ELb1ELb1ELb1ELb0EEENS1_36VarlenDynamicPersistentTileSchedulerILi128ELi48ELi128ELi128ELb1ELb1ELb0ELb1ELb0ELb1EEEEEEEEEvNT_6ParamsE --------------------------
	.section	.nv.info._ZN7cutlass13device_kernelIN5flash19enable_sm80_to_sm89INS1_16FlashAttnFwdSm80INS1_25CollectiveMainloopFwdSm80ILi4ELi1ELb0EN4cute5tupleIJNS5_1CILi128EEENS7_ILi48EEENS7_ILi96EEEEEELi96ENS_10bfloat16_tEfNS_4arch4Sm80ELb0ELb1ELb0ELb1ELb0ELb1ELb1ELb1EEENS1_21CollectiveEpilogueFwdINS6_IJS8_SA_S9_EEENS6_IJNS7_ILi1EEESI_SI_EEESC_SE_Li128ELb1ELb1ELb1ELb0EEENS1_36VarlenDynamicPersistentTileSchedulerILi128ELi48ELi128ELi128ELb1ELb1ELb0ELb1ELb0ELb1EEEEEEEEEvNT_6ParamsE,"",@"SHT_CUDA_INFO"
	.sectionflags	@""
	.align	4


	//----- nvinfo : EIATTR_CUDA_API_VERSION
	.align		4
        /*0000*/ 	.byte	0x04, 0x37
        /*0002*/ 	.short	(.L_492 - .L_491)
.L_491:
        /*0004*/ 	.word	0x00000082


	//----- nvinfo : EIATTR_SW2861232_WAR
	.align		4
.L_492:
        /*0008*/ 	.byte	0x01, 0x35
	.zero		2


	//----- nvinfo : EIATTR_PARAM_CBANK
	.align		4
        /*000c*/ 	.byte	0x04, 0x0a
        /*000e*/ 	.short	(.L_494 - .L_493)
	.align		4
.L_493:
        /*0010*/ 	.word	index@(.nv.constant0._ZN7cutlass13device_kernelIN5flash19enable_sm80_to_sm89INS1_16FlashAttnFwdSm80INS1_25CollectiveMainloopFwdSm80ILi4ELi1ELb0EN4cute5tupleIJNS5_1CILi128EEENS7_ILi48EEENS7_ILi96EEEEEELi96ENS_10bfloat16_tEfNS_4arch4Sm80ELb0ELb1ELb0ELb1ELb0ELb1ELb1ELb1EEENS1_21CollectiveEpilogueFwdINS6_IJS8_SA_S9_EEENS6_IJNS7_ILi1EEESI_SI_EEESC_SE_Li128ELb1ELb1ELb1ELb0EEENS1_36VarlenDynamicPersistentTileSchedulerILi128ELi48ELi128ELi128ELb1ELb1ELb0ELb1ELb0ELb1EEEEEEEEEvNT_6ParamsE)
        /*0014*/ 	.short	0x0160
        /*0016*/ 	.short	0x0438


	//----- nvinfo : EIATTR_CBANK_PARAM_SIZE
	.align		4
.L_494:
        /*0018*/ 	.byte	0x03, 0x19
        /*001a*/ 	.short	0x0438


	//----- nvinfo : EIATTR_KPARAM_INFO
	.align		4
        /*001c*/ 	.byte	0x04, 0x17
        /*001e*/ 	.short	(.L_496 - .L_495)
.L_495:
        /*0020*/ 	.word	0x00000000
        /*0024*/ 	.short	0x0000
        /*0026*/ 	.short	0x0000
        /*0028*/ 	.byte	0x00, 0xf0, 0xe1, 0x10


	//----- nvinfo : EIATTR_MAXREG_COUNT
	.align		4
.L_496:
        /*002c*/ 	.byte	0x03, 0x1b
        /*002e*/ 	.short	0x00ff


	//----- nvinfo : EIATTR_NUM_BARRIERS
	.align		4
        /*0030*/ 	.byte	0x02, 0x4c
        /*0032*/ 	.byte	0x06
	.zero		1


	//----- nvinfo : EIATTR_ANNOTATIONS
	.align		4
        /*0034*/ 	.byte	0x04, 0x55
        /*0036*/ 	.short	(.L_498 - .L_497)


	//   ....[0]....
.L_497:
        /* <DEDUP_REMOVED lines=139> */


	//----- nvinfo : EIATTR_MERCURY_ISA_VERSION
	.align		4
.L_498:
        /*08d0*/ 	.byte	0x03, 0x5f
        /*08d2*/ 	.short	0x0000


	//----- nvinfo : EIATTR_INT_WARP_WIDE_INSTR_OFFSETS
	.align		4
        /*08d4*/ 	.byte	0x04, 0x31
        /*08d6*/ 	.short	(.L_500 - .L_499)


	//   ....[0]....
.L_499:
        /*08d8*/ 	.word	0x0001ecb0


	//   ....[1]....
        /*08dc*/ 	.word	0x0001ed30


	//----- nvinfo : EIATTR_COOP_GROUP_MASK_REGIDS
	.align		4
.L_500:
        /*08e0*/ 	.byte	0x04, 0x29
        /*08e2*/ 	.short	(.L_502 - .L_501)


	//   ....[0]....
.L_501:
        /*08e4*/ 	.word	0xffffffff


	//   ....[1]....
        /*08e8*/ 	.word	0xffffffff


	//   ....[2]....
        /*08ec*/ 	.word	0xffffffff


	//   ....[3]....
        /*08f0*/ 	.word	0xffffffff


	//   ....[4]....
        /*08f4*/ 	.word	0xffffffff


	//   ....[5]....
        /*08f8*/ 	.word	0xffffffff


	//   ....[6]....
        /*08fc*/ 	.word	0xffffffff


	//   ....[7]....
        /*0900*/ 	.word	0xffffffff


	//   ....[8]....
        /*0904*/ 	.word	0xffffffff


	//   ....[9]....
        /*0908*/ 	.word	0xffffffff


	//   ....[10]....
        /*090c*/ 	.word	0xffffffff


	//   ....[11]....
        /*0910*/ 	.word	0xffffffff


	//   ....[12]....
        /*0914*/ 	.word	0xffffffff


	//   ....[13]....
        /*0918*/ 	.word	0xffffffff


	//   ....[14]....
        /*091c*/ 	.word	0xffffffff


	//   ....[15]....
        /*0920*/ 	.word	0xffffffff


	//   ....[16]....
        /*0924*/ 	.word	0xffffffff


	//   ....[17]....
        /*0928*/ 	.word	0xffffffff


	//   ....[18]....
        /*092c*/ 	.word	0xffffffff


	//   ....[19]....
        /*0930*/ 	.word	0xffffffff


	//   ....[20]....
        /*0934*/ 	.word	0xffffffff


	//   ....[21]....
        /*0938*/ 	.word	0xffffffff


	//   ....[22]....
        /*093c*/ 	.word	0xffffffff


	//   ....[23]....
        /*0940*/ 	.word	0xffffffff


	//   ....[24]....
        /*0944*/ 	.word	0xffffffff


	//   ....[25]....
        /*0948*/ 	.word	0xffffffff


	//   ....[26]....
        /*094c*/ 	.word	0xffffffff


	//   ....[27]....
        /*0950*/ 	.word	0xffffffff


	//   ....[28]....
        /*0954*/ 	.word	0xffffffff


	//   ....[29]....
        /*0958*/ 	.word	0xffffffff


	//   ....[30]....
        /*095c*/ 	.word	0xffffffff


	//   ....[31]....
        /*0960*/ 	.word	0xffffffff


	//   ....[32]....
        /*0964*/ 	.word	0xffffffff


	//   ....[33]....
        /*0968*/ 	.word	0xffffffff


	//   ....[34]....
        /*096c*/ 	.word	0xffffffff


	//   ....[35]....
        /*0970*/ 	.word	0xffffffff


	//   ....[36]....
        /*0974*/ 	.word	0xffffffff


	//   ....[37]....
        /*0978*/ 	.word	0xffffffff


	//   ....[38]....
        /*097c*/ 	.word	0xffffffff


	//   ....[39]....
        /*0980*/ 	.word	0xffffffff


	//   ....[40]....
        /*0984*/ 	.word	0xffffffff


	//   ....[41]....
        /*0988*/ 	.word	0xffffffff


	//   ....[42]....
        /*098c*/ 	.word	0xffffffff


	//   ....[43]....
        /*0990*/ 	.word	0xffffffff


	//   ....[44]....
        /*0994*/ 	.word	0xffffffff


	//   ....[45]....
        /*0998*/ 	.word	0xffffffff


	//   ....[46]....
        /*099c*/ 	.word	0xffffffff


	//   ....[47]....
        /*09a0*/ 	.word	0xffffffff


	//   ....[48]....
        /*09a4*/ 	.word	0xffffffff


	//   ....[49]....
        /*09a8*/ 	.word	0xffffffff


	//   ....[50]....
        /*09ac*/ 	.word	0xffffffff


	//   ....[51]....
        /*09b0*/ 	.word	0xffffffff


	//   ....[52]....
        /*09b4*/ 	.word	0xffffffff


	//   ....[53]....
        /*09b8*/ 	.word	0xffffffff


	//   ....[54]....
        /*09bc*/ 	.word	0xffffffff


	//   ....[55]....
        /*09c0*/ 	.word	0xffffffff


	//   ....[56]....
        /*09c4*/ 	.word	0xffffffff


	//   ....[57]....
        /*09c8*/ 	.word	0xffffffff


	//   ....[58]....
        /*09cc*/ 	.word	0xffffffff


	//   ....[59]....
        /*09d0*/ 	.word	0xffffffff


	//   ....[60]....
        /*09d4*/ 	.word	0xffffffff


	//   ....[61]....
        /*09d8*/ 	.word	0xffffffff


	//   ....[62]....
        /*09dc*/ 	.word	0xffffffff


	//   ....[63]....
        /*09e0*/ 	.word	0xffffffff


	//   ....[64]....
        /*09e4*/ 	.word	0xffffffff


	//   ....[65]....
        /*09e8*/ 	.word	0xffffffff


	//   ....[66]....
        /*09ec*/ 	.word	0xffffffff


	//   ....[67]....
        /*09f0*/ 	.word	0xffffffff


	//   ....[68]....
        /*09f4*/ 	.word	0xffffffff


	//   ....[69]....
        /*09f8*/ 	.word	0xffffffff


	//   ....[70]....
        /*09fc*/ 	.word	0xffffffff


	//   ....[71]....
        /*0a00*/ 	.word	0xffffffff


	//   ....[72]....
        /*0a04*/ 	.word	0xffffffff


	//   ....[73]....
        /*0a08*/ 	.word	0xffffffff


	//   ....[74]....
        /*0a0c*/ 	.word	0xffffffff


	//   ....[75]....
        /*0a10*/ 	.word	0xffffffff


	//   ....[76]....
        /*0a14*/ 	.word	0xffffffff


	//   ....[77]....
        /*0a18*/ 	.word	0xffffffff


	//   ....[78]....
        /*0a1c*/ 	.word	0xffffffff


	//   ....[79]....
        /*0a20*/ 	.word	0xffffffff


	//   ....[80]....
        /*0a24*/ 	.word	0xffffffff


	//   ....[81]....
        /*0a28*/ 	.word	0xffffffff


	//   ....[82]....
        /*0a2c*/ 	.word	0xffffffff


	//   ....[83]....
        /*0a30*/ 	.word	0xffffffff


	//   ....[84]....
        /*0a34*/ 	.word	0xffffffff


	//   ....[85]....
        /*0a38*/ 	.word	0xffffffff


	//   ....[86]....
        /*0a3c*/ 	.word	0xffffffff


	//   ....[87]....
        /*0a40*/ 	.word	0xffffffff


	//   ....[88]....
        /*0a44*/ 	.word	0xffffffff


	//   ....[89]....
        /*0a48*/ 	.word	0xffffffff


	//   ....[90]....
        /*0a4c*/ 	.word	0xffffffff


	//   ....[91]....
        /*0a50*/ 	.word	0xffffffff


	//   ....[92]....
        /*0a54*/ 	.word	0xffffffff


	//   ....[93]....
        /*0a58*/ 	.word	0xffffffff


	//   ....[94]....
        /*0a5c*/ 	.word	0xffffffff


	//   ....[95]....
        /*0a60*/ 	.word	0xffffffff


	//   ....[96]....
        /*0a64*/ 	.word	0xffffffff


	//   ....[97]....
        /*0a68*/ 	.word	0xffffffff


	//   ....[98]....
        /*0a6c*/ 	.word	0xffffffff


	//   ....[99]....
        /*0a70*/ 	.word	0xffffffff


	//   ....[100]....
        /*0a74*/ 	.word	0xffffffff


	//   ....[101]....
        /*0a78*/ 	.word	0xffffffff


	//   ....[102]....
        /*0a7c*/ 	.word	0xffffffff


	//   ....[103]....
        /*0a80*/ 	.word	0xffffffff


	//   ....[104]....
        /*0a84*/ 	.word	0xffffffff


	//   ....[105]....
        /*0a88*/ 	.word	0xffffffff


	//   ....[106]....
        /*0a8c*/ 	.word	0xffffffff


	//   ....[107]....
        /*0a90*/ 	.word	0xffffffff


	//   ....[108]....
        /*0a94*/ 	.word	0xffffffff


	//   ....[109]....
        /*0a98*/ 	.word	0xffffffff


	//   ....[110]....
        /*0a9c*/ 	.word	0xffffffff


	//   ....[111]....
        /*0aa0*/ 	.word	0xffffffff


	//   ....[112]....
        /*0aa4*/ 	.word	0xffffffff


	//   ....[113]....
        /*0aa8*/ 	.word	0xffffffff


	//   ....[114]....
        /*0aac*/ 	.word	0xffffffff


	//   ....[115]....
        /*0ab0*/ 	.word	0xffffffff


	//   ....[116]....
        /*0ab4*/ 	.word	0xffffffff


	//   ....[117]....
        /*0ab8*/ 	.word	0xffffffff


	//   ....[118]....
        /*0abc*/ 	.word	0xffffffff


	//   ....[119]....
        /*0ac0*/ 	.word	0xffffffff


	//   ....[120]....
        /*0ac4*/ 	.word	0xffffffff


	//   ....[121]....
        /*0ac8*/ 	.word	0xffffffff


	//   ....[122]....
        /*0acc*/ 	.word	0xffffffff


	//   ....[123]....
        /*0ad0*/ 	.word	0xffffffff


	//   ....[124]....
        /*0ad4*/ 	.word	0xffffffff


	//   ....[125]....
        /*0ad8*/ 	.word	0xffffffff


	//   ....[126]....
        /*0adc*/ 	.word	0xffffffff


	//   ....[127]....
        /*0ae0*/ 	.word	0xffffffff


	//   ....[128]....
        /*0ae4*/ 	.word	0xffffffff


	//   ....[129]....
        /*0ae8*/ 	.word	0xffffffff


	//   ....[130]....
        /*0aec*/ 	.word	0xffffffff


	//   ....[131]....
        /*0af0*/ 	.word	0xffffffff


	//   ....[132]....
        /*0af4*/ 	.word	0xffffffff


	//   ....[133]....
        /*0af8*/ 	.word	0xffffffff


	//   ....[134]....
        /*0afc*/ 	.word	0xffffffff


	//   ....[135]....
        /*0b00*/ 	.word	0xffffffff


	//   ....[136]....
        /*0b04*/ 	.word	0xffffffff


	//   ....[137]....
        /*0b08*/ 	.word	0xffffffff


	//   ....[138]....
        /*0b0c*/ 	.word	0xffffffff


	//   ....[139]....
        /*0b10*/ 	.word	0xffffffff


	//   ....[140]....
        /*0b14*/ 	.word	0xffffffff


	//   ....[141]....
        /*0b18*/ 	.word	0xffffffff


	//   ....[142]....
        /*0b1c*/ 	.word	0xffffffff


	//   ....[143]....
        /*0b20*/ 	.word	0xffffffff


	//   ....[144]....
        /*0b24*/ 	.word	0xffffffff


	//   ....[145]....
        /*0b28*/ 	.word	0xffffffff


	//   ....[146]....
        /*0b2c*/ 	.word	0xffffffff


	//   ....[147]....
        /*0b30*/ 	.word	0xffffffff


	//   ....[148]....
        /*0b34*/ 	.word	0xffffffff


	//   ....[149]....
        /*0b38*/ 	.word	0xffffffff


	//   ....[150]....
        /*0b3c*/ 	.word	0xffffffff


	//   ....[151]....
        /*0b40*/ 	.word	0xffffffff


	//   ....[152]....
        /*0b44*/ 	.word	0xffffffff


	//   ....[153]....
        /*0b48*/ 	.word	0xffffffff


	//   ....[154]....
        /*0b4c*/ 	.word	0xffffffff


	//   ....[155]....
        /*0b50*/ 	.word	0xffffffff


	//   ....[156]....
        /*0b54*/ 	.word	0xffffffff


	//   ....[157]....
        /*0b58*/ 	.word	0xffffffff


	//   ....[158]....
        /*0b5c*/ 	.word	0xffffffff


	//   ....[159]....
        /*0b60*/ 	.word	0xffffffff


	//   ....[160]....
        /*0b64*/ 	.word	0xffffffff


	//   ....[161]....
        /*0b68*/ 	.word	0xffffffff


	//   ....[162]....
        /*0b6c*/ 	.word	0xffffffff


	//   ....[163]....
        /*0b70*/ 	.word	0xffffffff


	//   ....[164]....
        /*0b74*/ 	.word	0xffffffff


	//   ....[165]....
        /*0b78*/ 	.word	0xffffffff


	//   ....[166]....
        /*0b7c*/ 	.word	0xffffffff


	//   ....[167]....
        /*0b80*/ 	.word	0xffffffff


	//   ....[168]....
        /*0b84*/ 	.word	0xffffffff


	//   ....[169]....
        /*0b88*/ 	.word	0xffffffff


	//   ....[170]....
        /*0b8c*/ 	.word	0xffffffff


	//   ....[171]....
        /*0b90*/ 	.word	0xffffffff


	//   ....[172]....
        /*0b94*/ 	.word	0xffffffff


	//   ....[173]....
        /*0b98*/ 	.word	0xffffffff


	//   ....[174]....
        /*0b9c*/ 	.word	0xffffffff


	//   ....[175]....
        /*0ba0*/ 	.word	0xffffffff


	//   ....[176]....
        /*0ba4*/ 	.word	0xffffffff


	//   ....[177]....
        /*0ba8*/ 	.word	0xffffffff


	//   ....[178]....
        /*0bac*/ 	.word	0xffffffff


	//   ....[179]....
        /*0bb0*/ 	.word	0xffffffff


	//   ....[180]....
        /*0bb4*/ 	.word	0xffffffff


	//   ....[181]....
        /*0bb8*/ 	.word	0xffffffff


	//   ....[182]....
        /*0bbc*/ 	.word	0xffffffff


	//   ....[183]....
        /*0bc0*/ 	.word	0xffffffff


	//   ....[184]....
        /*0bc4*/ 	.word	0xffffffff


	//   ....[185]....
        /*0bc8*/ 	.word	0xffffffff


	//   ....[186]....
        /*0bcc*/ 	.word	0xffffffff


	//   ....[187]....
        /*0bd0*/ 	.word	0xffffffff


	//   ....[188]....
        /*0bd4*/ 	.word	0xffffffff


	//   ....[189]....
        /*0bd8*/ 	.word	0xffffffff


	//   ....[190]....
        /*0bdc*/ 	.word	0xffffffff


	//   ....[191]....
        /*0be0*/ 	.word	0xffffffff


	//   ....[192]....
        /*0be4*/ 	.word	0xffffffff


	//   ....[193]....
        /*0be8*/ 	.word	0xffffffff


	//   ....[194]....
        /*0bec*/ 	.word	0xffffffff


	//   ....[195]....
        /*0bf0*/ 	.word	0xffffffff


	//   ....[196]....
        /*0bf4*/ 	.word	0xffffffff


	//   ....[197]....
        /*0bf8*/ 	.word	0xffffffff


	//   ....[198]....
        /*0bfc*/ 	.word	0xffffffff


	//   ....[199]....
        /*0c00*/ 	.word	0xffffffff


	//   ....[200]....
        /*0c04*/ 	.word	0xffffffff


	//   ....[201]....
        /*0c08*/ 	.word	0xffffffff


	//   ....[202]....
        /*0c0c*/ 	.word	0xffffffff


	//   ....[203]....
        /*0c10*/ 	.word	0xffffffff


	//   ....[204]....
        /*0c14*/ 	.word	0xffffffff


	//   ....[205]....
        /*0c18*/ 	.word	0xffffffff


	//   ....[206]....
        /*0c1c*/ 	.word	0xffffffff


	//   ....[207]....
        /*0c20*/ 	.word	0xffffffff


	//   ....[208]....
        /*0c24*/ 	.word	0xffffffff


	//   ....[209]....
        /*0c28*/ 	.word	0xffffffff


	//   ....[210]....
        /*0c2c*/ 	.word	0xffffffff


	//----- nvinfo : EIATTR_COOP_GROUP_INSTR_OFFSETS
	.align		4
.L_502:
        /*0c30*/ 	.byte	0x04, 0x28
        /*0c32*/ 	.short	(.L_504 - .L_503)


	//   ....[0]....
.L_503:
        /*0c34*/ 	.word	0x00000050


	//   ....[1]....
        /*0c38*/ 	.word	0x00000200


	//   ....[2]....
        /*0c3c*/ 	.word	0x00000230


	//   ....[3]....
        /*0c40*/ 	.word	0x00000260


	//   ....[4]....
        /*0c44*/ 	.word	0x00000290


	//   ....[5]....
        /*0c48*/ 	.word	0x000002c0


	//   ....[6]....
        /*0c4c*/ 	.word	0x000002f0


	//   ....[7]....
        /*0c50*/ 	.word	0x00000450


	//   ....[8]....
        /*0c54*/ 	.word	0x00000490


	//   ....[9]....
        /*0c58*/ 	.word	0x000004c0


	//   ....[10]....
        /*0c5c*/ 	.word	0x000004f0


	//   ....[11]....
        /*0c60*/ 	.word	0x00000520


	//   ....[12]....
        /*0c64*/ 	.word	0x00000550


	//   ....[13]....
        /*0c68*/ 	.word	0x000005e0


	//   ....[14]....
        /*0c6c*/ 	.word	0x00000630


	//   ....[15]....
        /*0c70*/ 	.word	0x00000650


	//   ....[16]....
        /*0c74*/ 	.word	0x000006b0


	//   ....[17]....
        /*0c78*/ 	.word	0x00008f40


	//   ....[18]....
        /*0c7c*/ 	.word	0x00008f60


	//   ....[19]....
        /*0c80*/ 	.word	0x00009110


	//   ....[20]....
        /*0c84*/ 	.word	0x00009120


	//   ....[21]....
        /*0c88*/ 	.word	0x000092c0


	//   ....[22]....
        /*0c8c*/ 	.word	0x000092e0


	//   ....[23]....
        /*0c90*/ 	.word	0x00009480


	//   ....[24]....
        /*0c94*/ 	.word	0x00009490


	//   ....[25]....
        /*0c98*/ 	.word	0x00009ce0


	//   ....[26]....
        /*0c9c*/ 	.word	0x00009d20


	//   ....[27]....
        /*0ca0*/ 	.word	0x00009d60


	//   ....[28]....
        /*0ca4*/ 	.word	0x00009d70


	//   ....[29]....
        /*0ca8*/ 	.word	0x0000a1e0


	//   ....[30]....
        /*0cac*/ 	.word	0x0000a450


	//   ....[31]....
        /*0cb0*/ 	.word	0x0000a490


	//   ....[32]....
        /*0cb4*/ 	.word	0x0000a4c0


	//   ....[33]....
        /*0cb8*/ 	.word	0x0000d3a0


	//   ....[34]....
        /*0cbc*/ 	.word	0x0000d470


	//   ....[35]....
        /*0cc0*/ 	.word	0x0000d490


	//   ....[36]....
        /*0cc4*/ 	.word	0x0000d4a0


	//   ....[37]....
        /*0cc8*/ 	.word	0x0000d740


	//   ....[38]....
        /*0ccc*/ 	.word	0x0000d9b0


	//   ....[39]....
        /*0cd0*/ 	.word	0x0000d9f0


	//   ....[40]....
        /*0cd4*/ 	.word	0x0000da30


	//   ....[41]....
        /*0cd8*/ 	.word	0x00011560


	//   ....[42]....
        /*0cdc*/ 	.word	0x00011720


	//   ....[43]....
        /*0ce0*/ 	.word	0x000118c0


	//   ....[44]....
        /*0ce4*/ 	.word	0x00012040


	//   ....[45]....
        /*0ce8*/ 	.word	0x000126b0


	//   ....[46]....
        /*0cec*/ 	.word	0x00012780


	//   ....[47]....
        /*0cf0*/ 	.word	0x00012a20


	//   ....[48]....
        /*0cf4*/ 	.word	0x00012a70


	//   ....[49]....
        /*0cf8*/ 	.word	0x00012c70


	//   ....[50]....
        /*0cfc*/ 	.word	0x00012d20


	//   ....[51]....
        /*0d00*/ 	.word	0x00012da0


	//   ....[52]....
        /*0d04*/ 	.word	0x00012e60


	//   ....[53]....
        /*0d08*/ 	.word	0x00014b00


	//   ....[54]....
        /*0d0c*/ 	.word	0x00014cf0


	//   ....[55]....
        /*0d10*/ 	.word	0x00014eb0


	//   ....[56]....
        /*0d14*/ 	.word	0x00015530


	//   ....[57]....
        /*0d18*/ 	.word	0x00015cf0


	//   ....[58]....
        /*0d1c*/ 	.word	0x00015e60


	//   ....[59]....
        /*0d20*/ 	.word	0x00015ef0


	//   ....[60]....
        /*0d24*/ 	.word	0x00016060


	//   ....[61]....
        /*0d28*/ 	.word	0x000160b0


	//   ....[62]....
        /*0d2c*/ 	.word	0x00016250


	//   ....[63]....
        /*0d30*/ 	.word	0x00016470


	//   ....[64]....
        /*0d34*/ 	.word	0x000165f0


	//   ....[65]....
        /*0d38*/ 	.word	0x00018d20


	//   ....[66]....
        /*0d3c*/ 	.word	0x00018d80


	//   ....[67]....
        /*0d40*/ 	.word	0x00018dc0


	//   ....[68]....
        /*0d44*/ 	.word	0x00018df0


	//   ....[69]....
        /*0d48*/ 	.word	0x00018e30


	//   ....[70]....
        /*0d4c*/ 	.word	0x00018e60


	//   ....[71]....
        /*0d50*/ 	.word	0x000190b0


	//   ....[72]....
        /*0d54*/ 	.word	0x00019620


	//   ....[73]....
        /*0d58*/ 	.word	0x0001b3d0


	//   ....[74]....
        /*0d5c*/ 	.word	0x0001b5c0


	//   ....[75]....
        /*0d60*/ 	.word	0x0001b780


	//   ....[76]....
        /*0d64*/ 	.word	0x0001be00


	//   ....[77]....
        /*0d68*/ 	.word	0x0001c5d0


	//   ....[78]....
        /*0d6c*/ 	.word	0x0001c740


	//   ....[79]....
        /*0d70*/ 	.word	0x0001c7d0


	//   ....[80]....
        /*0d74*/ 	.word	0x0001c940


	//   ....[81]....
        /*0d78*/ 	.word	0x0001c980


	//   ....[82]....
        /*0d7c*/ 	.word	0x0001cac0


	//   ....[83]....
        /*0d80*/ 	.word	0x0001ccc0


	//   ....[84]....
        /*0d84*/ 	.word	0x0001ce10


	//   ....[85]....
        /*0d88*/ 	.word	0x0001e2f0


	//   ....[86]....
        /*0d8c*/ 	.word	0x0001e320


	//   ....[87]....
        /*0d90*/ 	.word	0x0001e330


	//   ....[88]....
        /*0d94*/ 	.word	0x0001e340


	//   ....[89]....
        /*0d98*/ 	.word	0x0001e350


	//   ....[90]....
        /*0d9c*/ 	.word	0x0001e380


	//   ....[91]....
        /*0da0*/ 	.word	0x0001e3a0


	//   ....[92]....
        /*0da4*/ 	.word	0x0001e3c0


	//   ....[93]....
        /*0da8*/ 	.word	0x0001f950


	//   ....[94]....
        /*0dac*/ 	.word	0x0001f960


	//   ....[95]....
        /*0db0*/ 	.word	0x0001f980


	//   ....[96]....
        /*0db4*/ 	.word	0x0001f990


	//   ....[97]....
        /*0db8*/ 	.word	0x0001f9a0


	//   ....[98]....
        /*0dbc*/ 	.word	0x0001f9b0


	//   ....[99]....
        /*0dc0*/ 	.word	0x0001f9d0


	//   ....[100]....
        /*0dc4*/ 	.word	0x0001f9e0


	//   ....[101]....
        /*0dc8*/ 	.word	0x0001fe90


	//   ....[102]....
        /*0dcc*/ 	.word	0x0001feb0


	//   ....[103]....
        /*0dd0*/ 	.word	0x00020020


	//   ....[104]....
        /*0dd4*/ 	.word	0x00020030


	//   ....[105]....
        /*0dd8*/ 	.word	0x000201b0


	//   ....[106]....
        /*0ddc*/ 	.word	0x000201d0


	//   ....[107]....
        /*0de0*/ 	.word	0x00020350


	//   ....[108]....
        /*0de4*/ 	.word	0x00020360


	//   ....[109]....
        /*0de8*/ 	.word	0x000206e0


	//   ....[110]....
        /*0dec*/ 	.word	0x00020700


	//   ....[111]....
        /*0df0*/ 	.word	0x00020bd0


	//   ....[112]....
        /*0df4*/ 	.word	0x00020be0


	//   ....[113]....
        /*0df8*/ 	.word	0x00020f60


	//   ....[114]....
        /*0dfc*/ 	.word	0x00020f80


	//   ....[115]....
        /*0e00*/ 	.word	0x00021310


	//   ....[116]....
        /*0e04*/ 	.word	0x00021320


	//   ....[117]....
        /*0e08*/ 	.word	0x00021e70


	//   ....[118]....
        /*0e0c*/ 	.word	0x00021e90


	//   ....[119]....
        /*0e10*/ 	.word	0x00022010


	//   ....[120]....
        /*0e14*/ 	.word	0x00022020


	//   ....[121]....
        /*0e18*/ 	.word	0x000221a0


	//   ....[122]....
        /*0e1c*/ 	.word	0x000221c0


	//   ....[123]....
        /*0e20*/ 	.word	0x00022340


	//   ....[124]....
        /*0e24*/ 	.word	0x00022350


	//   ....[125]....
        /*0e28*/ 	.word	0x00022590


	//   ....[126]....
        /*0e2c*/ 	.word	0x000225b0


	//   ....[127]....
        /*0e30*/ 	.word	0x000226e0


	//   ....[128]....
        /*0e34*/ 	.word	0x00022720


	//   ....[129]....
        /*0e38*/ 	.word	0x00022750


	//   ....[130]....
        /*0e3c*/ 	.word	0x00022780


	//   ....[131]....
        /*0e40*/ 	.word	0x000227b0


	//   ....[132]....
        /*0e44*/ 	.word	0x000227e0


	//   ....[133]....
        /*0e48*/ 	.word	0x00022940


	//   ....[134]....
        /*0e4c*/ 	.word	0x00022980


	//   ....[135]....
        /*0e50*/ 	.word	0x000229b0


	//   ....[136]....
        /*0e54*/ 	.word	0x000229e0


	//   ....[137]....
        /*0e58*/ 	.word	0x00022a10


	//   ....[138]....
        /*0e5c*/ 	.word	0x00022a40


	//   ....[139]....
        /*0e60*/ 	.word	0x00022ad0


	//   ....[140]....
        /*0e64*/ 	.word	0x00022b30


	//   ....[141]....
        /*0e68*/ 	.word	0x00022b40


	//   ....[142]....
        /*0e6c*/ 	.word	0x00022ba0


	//   ....[143]....
        /*0e70*/ 	.word	0x00023600


	//   ....[144]....
        /*0e74*/ 	.word	0x00023660


	//   ....[145]....
        /*0e78*/ 	.word	0x000236b0


	//   ....[146]....
        /*0e7c*/ 	.word	0x00023700


	//   ....[147]....
        /*0e80*/ 	.word	0x00023750


	//   ....[148]....
        /*0e84*/ 	.word	0x000237c0


	//   ....[149]....
        /*0e88*/ 	.word	0x00023800


	//   ....[150]....
        /*0e8c*/ 	.word	0x00023870


	//   ....[151]....
        /*0e90*/ 	.word	0x000238e0


	//   ....[152]....
        /*0e94*/ 	.word	0x00023940


	//   ....[153]....
        /*0e98*/ 	.word	0x000239b0


	//   ....[154]....
        /*0e9c*/ 	.word	0x00023a20


	//   ....[155]....
        /*0ea0*/ 	.word	0x00023a80


	//   ....[156]....
        /*0ea4*/ 	.word	0x00023ae0


	//   ....[157]....
        /*0ea8*/ 	.word	0x00023b40


	//   ....[158]....
        /*0eac*/ 	.word	0x00023bb0


	//   ....[159]....
        /*0eb0*/ 	.word	0x00023c10


	//   ....[160]....
        /*0eb4*/ 	.word	0x00023c70


	//   ....[161]....
        /*0eb8*/ 	.word	0x00023cc0


	//   ....[162]....
        /*0ebc*/ 	.word	0x00023d10


	//   ....[163]....
        /*0ec0*/ 	.word	0x00023d60


	//   ....[164]....
        /*0ec4*/ 	.word	0x00023db0


	//   ....[165]....
        /*0ec8*/ 	.word	0x00023e00


	//   ....[166]....
        /*0ecc*/ 	.word	0x00023e50


	//   ....[167]....
        /*0ed0*/ 	.word	0x00023ea0


	//   ....[168]....
        /*0ed4*/ 	.word	0x00023ef0


	//   ....[169]....
        /*0ed8*/ 	.word	0x00023f60


	//   ....[170]....
        /*0edc*/ 	.word	0x00023fd0


	//   ....[171]....
        /*0ee0*/ 	.word	0x00024030


	//   ....[172]....
        /*0ee4*/ 	.word	0x00024090


	//   ....[173]....
        /*0ee8*/ 	.word	0x000240f0


	//   ....[174]....
        /*0eec*/ 	.word	0x00024160


	//   ....[175]....
        /*0ef0*/ 	.word	0x000241c0


	//   ....[176]....
        /*0ef4*/ 	.word	0x00024220


	//   ....[177]....
        /*0ef8*/ 	.word	0x00024280


	//   ....[178]....
        /*0efc*/ 	.word	0x000242f0


	//   ....[179]....
        /*0f00*/ 	.word	0x00024350


	//   ....[180]....
        /*0f04*/ 	.word	0x000243b0


	//   ....[181]....
        /*0f08*/ 	.word	0x00024410


	//   ....[182]....
        /*0f0c*/ 	.word	0x00024480


	//   ....[183]....
        /*0f10*/ 	.word	0x000244e0


	//   ....[184]....
        /*0f14*/ 	.word	0x00024540


	//   ....[185]....
        /*0f18*/ 	.word	0x000245a0


	//   ....[186]....
        /*0f1c*/ 	.word	0x00024610


	//   ....[187]....
        /*0f20*/ 	.word	0x00024670


	//   ....[188]....
        /*0f24*/ 	.word	0x000246d0


	//   ....[189]....
        /*0f28*/ 	.word	0x00024730


	//   ....[190]....
        /*0f2c*/ 	.word	0x000247a0


	//   ....[191]....
        /*0f30*/ 	.word	0x00024800


	//   ....[192]....
        /*0f34*/ 	.word	0x00024860


	//   ....[193]....
        /*0f38*/ 	.word	0x000248c0


	//   ....[194]....
        /*0f3c*/ 	.word	0x00024930


	//   ....[195]....
        /*0f40*/ 	.word	0x00024980


	//   ....[196]....
        /*0f44*/ 	.word	0x000249c0


	//   ....[197]....
        /*0f48*/ 	.word	0x00024a10


	//   ....[198]....
        /*0f4c*/ 	.word	0x00024a60


	//   ....[199]....
        /*0f50*/ 	.word	0x00024ab0


	//   ....[200]....
        /*0f54*/ 	.word	0x00024b20


	//   ....[201]....
        /*0f58*/ 	.word	0x00024b60


	//   ....[202]....
        /*0f5c*/ 	.word	0x00024bb0


	//   ....[203]....
        /*0f60*/ 	.word	0x00024c00


	//   ....[204]....
        /*0f64*/ 	.word	0x00024c50


	//   ....[205]....
        /*0f68*/ 	.word	0x00024ca0


	//   ....[206]....
        /*0f6c*/ 	.word	0x00024d10


	//   ....[207]....
        /*0f70*/ 	.word	0x00024d50


	//   ....[208]....
        /*0f74*/ 	.word	0x00024dc0


	//   ....[209]....
        /*0f78*/ 	.word	0x00024e20


	//   ....[210]....
        /*0f7c*/ 	.word	0x00024e80


	//----- nvinfo : EIATTR_EXIT_INSTR_OFFSETS
	.align		4
.L_504:
        /*0f80*/ 	.byte	0x04, 0x1c
        /*0f82*/ 	.short	(.L_506 - .L_505)


	//   ....[0]....
.L_505:
        /*0f84*/ 	.word	0x000010d0


	//   ....[1]....
        /*0f88*/ 	.word	0x000235c0


	//----- nvinfo : EIATTR_MAX_THREADS
	.align		4
.L_506:
        /*0f8c*/ 	.byte	0x04, 0x05
        /*0f8e*/ 	.short	(.L_508 - .L_507)
.L_507:
        /*0f90*/ 	.word	0x00000080
        /*0f94*/ 	.word	0x00000001
        /*0f98*/ 	.word	0x00000001


	//----- nvinfo : EIATTR_CRS_STACK_SIZE
	.align		4
.L_508:
        /*0f9c*/ 	.byte	0x04, 0x1e
        /*0f9e*/ 	.short	(.L_510 - .L_509)
.L_509:
        /*0fa0*/ 	.word	0x00000000
.L_510:


//--------------------- .nv.info._ZN7cutlass13device_kernelIN5flash19enable_sm80_to_sm89INS1_16FlashAttnFwdSm80INS1_25CollectiveMainloopFwdSm80ILi4ELi1ELb0EN4cute5tupleIJNS5_1CILi128EEENS7_ILi64EEENS7_ILi96EEEEEELi96ENS_10bfloat16_tEfNS_4arch4Sm80ELb1ELb0ELb0ELb0ELb0ELb0ELb1ELb1EEENS1_21CollectiveEpilogueFwdINS6_IJS8_SA_S9_EEENS6_IJNS7_ILi1EEESI_SI_EEESC_SE_Li128ELb0ELb1ELb1ELb0EEENS1_30DynamicPersistentTileSchedulerILi128ELi128ELb1ELb1ELb0EEEEEEEEEvNT_6ParamsE --------------------------
	.section	.nv.info._ZN7cutlass13device_kernelIN5flash19enable_sm80_to_sm89INS1_16FlashAttnFwdSm80INS1_25CollectiveMainloopFwdSm80ILi4ELi1ELb0EN4cute5tupleIJNS5_1CILi128EEENS7_ILi64EEENS7_ILi96EEEEEELi96ENS_10bfloat16_tEfNS_4arch4Sm80ELb1ELb0ELb0ELb0ELb0ELb0ELb1ELb1EEENS1_21CollectiveEpilogueFwdINS6_IJS8_SA_S9_EEENS6_IJNS7_ILi1EEESI_SI_EEESC_SE_Li128ELb0ELb1ELb1ELb0EEENS1_30DynamicPersistentTileSchedulerILi128ELi128ELb1ELb1ELb0EEEEEEEEEvNT_6ParamsE,"",@"SHT_CUDA_INFO"
	.sectionflags	@""
	.align	4


	//----- nvinfo : EIATTR_CUDA_API_VERSION
	.align		4
        /*0000*/ 	.byte	0x04, 0x37
        /*0002*/ 	.short	(.L_512 - .L_511)
.L_511:
        /*0004*/ 	.word	0x00000082


	//----- nvinfo : EIATTR_SW2861232_WAR
	.align		4
.L_512:
        /*0008*/ 	.byte	0x01, 0x35
	.zero		2


	//----- nvinfo : EIATTR_PARAM_CBANK
	.align		4
        /*000c*/ 	.byte	0x04, 0x0a
        /*000e*/ 	.short	(.L_514 - .L_513)
	.align		4
.L_513:
        /*0010*/ 	.word	index@(.nv.constant0._ZN7cutlass13device_kernelIN5flash19enable_sm80_to_sm89INS1_16FlashAttnFwdSm80INS1_25CollectiveMainloopFwdSm80ILi4ELi1ELb0EN4cute5tupleIJNS5_1CILi128EEENS7_ILi64EEENS7_ILi96EEEEEELi96ENS_10bfloat16_tEfNS_4arch4Sm80ELb1ELb0ELb0ELb0ELb0ELb0ELb1ELb1EEENS1_21CollectiveEpilogueFwdINS6_IJS8_SA_S9_EEENS6_IJNS7_ILi1EEESI_SI_EEESC_SE_Li128ELb0ELb1ELb1ELb0EEENS1_30DynamicPersistentTileSchedulerILi128ELi128ELb1ELb1ELb0EEEEEEEEEvNT_6ParamsE)
        /*0014*/ 	.short	0x0160
        /*0016*/ 	.short	0x0428


	//----- nvinfo : EIATTR_CBANK_PARAM_SIZE
	.align		4
.L_514:
        /*0018*/ 	.byte	0x03, 0x19
        /*001a*/ 	.short	0x0428


	//----- nvinfo : EIATTR_KPARAM_INFO
	.align		4
        /*001c*/ 	.byte	0x04, 0x17
        /*001e*/ 	.short	(.L_516 - .L_515)
.L_515:
        /*0020*/ 	.word	0x00000000
        /*0024*/ 	.short	0x0000
        /*0026*/ 	.short	0x0000
        /*0028*/ 	.byte	0x00, 0xf0, 0xa1, 0x10


	//----- nvinfo : EIATTR_MAXREG_COUNT
	.align		4
.L_516:
        /*002c*/ 	.byte	0x03, 0x1b
        /*002e*/ 	.short	0x00ff


	//----- nvinfo : EIATTR_NUM_BARRIERS
	.align		4
        /*0030*/ 	.byte	0x02, 0x4c
        /*0032*/ 	.byte	0x06
	.zero		1


	//----- nvinfo : EIATTR_ANNOTATIONS
	.align		4
        /*0034*/ 	.byte	0x04, 0x55
        /*0036*/ 	.short	(.L_518 - .L_517)


	//   ....[0]....
.L_517:
        /* <DEDUP_REMOVED lines=60> */


	//----- nvinfo : EIATTR_MERCURY_ISA_VERSION
	.align		4
.L_518:
        /*03e0*/ 	.byte	0x03, 0x5f
        /*03e2*/ 	.short	0x0000


	//----- nvinfo : EIATTR_INT_WARP_WIDE_INSTR_OFFSETS
	.align		4
        /*03e4*/ 	.byte	0x04, 0x31
        /*03e6*/ 	.short	(.L_520 - .L_519)


	//   ....[0]....
.L_519:
        /*03e8*/ 	.word	0x0000d2f0


	//   ....[1]....
        /*03ec*/ 	.word	0x0000d370


	//----- nvinfo : EIATTR_COOP_GROUP_MASK_REGIDS
	.align		4
.L_520:
        /*03f0*/ 	.byte	0x04, 0x29
        /*03f2*/ 	.short	(.L_522 - .L_521)


	//   ....[0]....
.L_521:
        /*03f4*/ 	.word	0xffffffff


	//   ....[1]....
        /*03f8*/ 	.word	0xffffffff


	//   ....[2]....
        /*03fc*/ 	.word	0xffffffff


	//   ....[3]....
        /*0400*/ 	.word	0xffffffff


	//   ....[4]....
        /*0404*/ 	.word	0xffffffff


	//   ....[5]....
        /*0408*/ 	.word	0xffffffff


	//   ....[6]....
        /*040c*/ 	.word	0xffffffff


	//   ....[7]....
        /*0410*/ 	.word	0xffffffff


	//   ....[8]....
        /*0414*/ 	.word	0xffffffff


	//   ....[9]....
        /*0418*/ 	.word	0xffffffff


	//   ....[10]....
        /*041c*/ 	.word	0xffffffff


	//   ....[11]....
        /*0420*/ 	.word	0xffffffff


	//   ....[12]....
        /*0424*/ 	.word	0xffffffff


	//   ....[13]....
        /*0428*/ 	.word	0xffffffff


	//   ....[14]....
        /*042c*/ 	.word	0xffffffff


	//   ....[15]....
        /*0430*/ 	.word	0xffffffff


	//   ....[16]....
        /*0434*/ 	.word	0xffffffff


	//   ....[17]....
        /*0438*/ 	.word	0xffffffff


	//   ....[18]....
        /*043c*/ 	.word	0xffffffff


	//   ....[19]....
        /*0440*/ 	.word	0xffffffff


	//   ....[20]....
        /*0444*/ 	.word	0xffffffff


	//   ....[21]....
        /*0448*/ 	.word	0xffffffff


	//   ....[22]....
        /*044c*/ 	.word	0xffffffff


	//   ....[23]....
        /*0450*/ 	.word	0xffffffff


	//   ....[24]....
        /*0454*/ 	.word	0xffffffff


	//   ....[25]....
        /*0458*/ 	.word	0xffffffff


	//   ....[26]....
        /*045c*/ 	.word	0xffffffff


	//   ....[27]....
        /*0460*/ 	.word	0xffffffff


	//   ....[28]....
        /*0464*/ 	.word	0xffffffff


	//   ....[29]....
        /*0468*/ 	.word	0xffffffff


	//   ....[30]....
        /*046c*/ 	.word	0xffffffff


	//   ....[31]....
        /*0470*/ 	.word	0xffffffff


	//   ....[32]....
        /*0474*/ 	.word	0xffffffff


	//   ....[33]....
        /*0478*/ 	.word	0xffffffff


	//   ....[34]....
        /*047c*/ 	.word	0xffffffff


	//   ....[35]....
        /*0480*/ 	.word	0xffffffff


	//   ....[36]....
        /*0484*/ 	.word	0xffffffff


	//   ....[37]....
        /*0488*/ 	.word	0xffffffff


	//   ....[38]....
        /*048c*/ 	.word	0xffffffff


	//   ....[39]....
        /*0490*/ 	.word	0xffffffff


	//   ....[40]....
        /*0494*/ 	.word	0xffffffff


	//   ....[41]....
        /*0498*/ 	.word	0xffffffff


	//   ....[42]....
        /*049c*/ 	.word	0xffffffff


	//   ....[43]....
        /*04a0*/ 	.word	0xffffffff


	//   ....[44]....
        /*04a4*/ 	.word	0xffffffff


	//   ....[45]....
        /*04a8*/ 	.word	0xffffffff


	//   ....[46]....
        /*04ac*/ 	.word	0xffffffff


	//   ....[47]....
        /*04b0*/ 	.word	0xffffffff


	//   ....[48]....
        /*04b4*/ 	.word	0xffffffff


	//   ....[49]....
        /*04b8*/ 	.word	0xffffffff


	//   ....[50]....
        /*04bc*/ 	.word	0xffffffff


	//   ....[51]....
        /*04c0*/ 	.word	0xffffffff


	//   ....[52]....
        /*04c4*/ 	.word	0xffffffff


	//   ....[53]....
        /*04c8*/ 	.word	0xffffffff


	//   ....[54]....
        /*04cc*/ 	.word	0xffffffff


	//   ....[55]....
        /*04d0*/ 	.word	0xffffffff


	//   ....[56]....
        /*04d4*/ 	.word	0xffffffff


	//   ....[57]....
        /*04d8*/ 	.word	0xffffffff


	//   ....[58]....
        /*04dc*/ 	.word	0xffffffff


	//   ....[59]....
        /*04e0*/ 	.word	0xffffffff


	//   ....[60]....
        /*04e4*/ 	.word	0xffffffff


	//   ....[61]....
        /*04e8*/ 	.word	0xffffffff


	//   ....[62]....
        /*04ec*/ 	.word	0xffffffff


	//   ....[63]....
        /*04f0*/ 	.word	0xffffffff


	//   ....[64]....
        /*04f4*/ 	.word	0xffffffff


	//   ....[65]....
        /*04f8*/ 	.word	0xffffffff


	//   ....[66]....
        /*04fc*/ 	.word	0xffffffff


	//   ....[67]....
        /*0500*/ 	.word	0xffffffff


	//   ....[68]....
        /*0504*/ 	.word	0xffffffff


	//   ....[69]....
        /*0508*/ 	.word	0xffffffff


	//   ....[70]....
        /*050c*/ 	.word	0xffffffff


	//   ....[71]....
        /*0510*/ 	.word	0xffffffff


	//   ....[72]....
        /*0514*/ 	.word	0xffffffff


	//   ....[73]....
        /*0518*/ 	.word	0xffffffff


	//   ....[74]....
        /*051c*/ 	.word	0xffffffff


	//   ....[75]....
        /*0520*/ 	.word	0xffffffff


	//   ....[76]....
        /*0524*/ 	.word	0xffffffff


	//   ....[77]....
        /*0528*/ 	.word	0xffffffff


	//   ....[78]....
        /*052c*/ 	.word	0xffffffff


	//   ....[79]....
        /*0530*/ 	.word	0xffffffff


	//   ....[80]....
        /*0534*/ 	.word	0xffffffff


	//   ....[81]....
        /*0538*/ 	.word	0xffffffff


	//   ....[82]....
        /*053c*/ 	.word	0xffffffff


	//   ....[83]....
        /*0540*/ 	.word	0xffffffff


	//----- nvinfo : EIATTR_COOP_GROUP_INSTR_OFFSETS
	.align		4
.L_522:
        /*0544*/ 	.byte	0x04, 0x28
        /*0546*/ 	.short	(.L_524 - .L_523)


	//   ....[0]....
.L_523:
        /*0548*/ 	.word	0x00000050


	//   ....[1]....
        /*054c*/ 	.word	0x00001830


	//   ....[2]....
        /*0550*/ 	.word	0x00001850


	//   ....[3]....
        /*0554*/ 	.word	0x00001a10


	//   ....[4]....
        /*0558*/ 	.word	0x00001a20


	//   ....[5]....
        /*055c*/ 	.word	0x00001bd0


	//   ....[6]....
        /*0560*/ 	.word	0x00001bf0


	//   ....[7]....
        /*0564*/ 	.word	0x00001da0


	//   ....[8]....
        /*0568*/ 	.word	0x00001db0


	//   ....[9]....
        /*056c*/ 	.word	0x00002f80


	//   ....[10]....
        /*0570*/ 	.word	0x00002f90


	//   ....[11]....
        /*0574*/ 	.word	0x000034f0


	//   ....[12]....
        /*0578*/ 	.word	0x00003590


	//   ....[13]....
        /*057c*/ 	.word	0x00003620


	//   ....[14]....
        /*0580*/ 	.word	0x000036a0


	//   ....[15]....
        /*0584*/ 	.word	0x000036c0


	//   ....[16]....
        /*0588*/ 	.word	0x00003700


	//   ....[17]....
        /*058c*/ 	.word	0x00003ec0


	//   ....[18]....
        /*0590*/ 	.word	0x00003f50


	//   ....[19]....
        /*0594*/ 	.word	0x00003fa0


	//   ....[20]....
        /*0598*/ 	.word	0x00003fc0


	//   ....[21]....
        /*059c*/ 	.word	0x00006290


	//   ....[22]....
        /*05a0*/ 	.word	0x00006360


	//   ....[23]....
        /*05a4*/ 	.word	0x00006380


	//   ....[24]....
        /*05a8*/ 	.word	0x000063a0


	//   ....[25]....
        /*05ac*/ 	.word	0x00006c70


	//   ....[26]....
        /*05b0*/ 	.word	0x00006d70


	//   ....[27]....
        /*05b4*/ 	.word	0x000070f0


	//   ....[28]....
        /*05b8*/ 	.word	0x00007230


	//   ....[29]....
        /*05bc*/ 	.word	0x00007280


	//   ....[30]....
        /*05c0*/ 	.word	0x00007390


	//   ....[31]....
        /*05c4*/ 	.word	0x00007400


	//   ....[32]....
        /*05c8*/ 	.word	0x000074d0


	//   ....[33]....
        /*05cc*/ 	.word	0x0000a640


	//   ....[34]....
        /*05d0*/ 	.word	0x0000a690


	//   ....[35]....
        /*05d4*/ 	.word	0x0000a750


	//   ....[36]....
        /*05d8*/ 	.word	0x0000a7a0


	//   ....[37]....
        /*05dc*/ 	.word	0x0000a7e0


	//   ....[38]....
        /*05e0*/ 	.word	0x0000a8f0


	//   ....[39]....
        /*05e4*/ 	.word	0x0000adc0


	//   ....[40]....
        /*05e8*/ 	.word	0x0000aef0


	//   ....[41]....
        /*05ec*/ 	.word	0x0000c8f0


	//   ....[42]....
        /*05f0*/ 	.word	0x0000c960


	//   ....[43]....
        /*05f4*/ 	.word	0x0000c970


	//   ....[44]....
        /*05f8*/ 	.word	0x0000c980


	//   ....[45]....
        /*05fc*/ 	.word	0x0000c9b0


	//   ....[46]....
        /*0600*/ 	.word	0x0000c9d0


	//   ....[47]....
        /*0604*/ 	.word	0x0000c9e0


	//   ....[48]....
        /*0608*/ 	.word	0x0000c9f0


	//   ....[49]....
        /*060c*/ 	.word	0x0000d4b0


	//   ....[50]....
        /*0610*/ 	.word	0x0000d910


	//   ....[51]....
        /*0614*/ 	.word	0x0000d920


	//   ....[52]....
        /*0618*/ 	.word	0x0000d940


	//   ....[53]....
        /*061c*/ 	.word	0x0000d950


	//   ....[54]....
        /*0620*/ 	.word	0x0000d990


	//   ....[55]....
        /*0624*/ 	.word	0x0000d9b0


	//   ....[56]....
        /*0628*/ 	.word	0x0000d9d0


	//   ....[57]....
        /*062c*/ 	.word	0x0000d9f0


	//   ....[58]....
        /*0630*/ 	.word	0x0000db40


	//   ....[59]....
        /*0634*/ 	.word	0x0000db70


	//   ....[60]....
        /*0638*/ 	.word	0x0000e000


	//   ....[61]....
        /*063c*/ 	.word	0x0000e020


	//   ....[62]....
        /*0640*/ 	.word	0x0000e350


	//   ....[63]....
        /*0644*/ 	.word	0x0000e370


	//   ....[64]....
        /*0648*/ 	.word	0x0000e6a0


	//   ....[65]....
        /*064c*/ 	.word	0x0000e6b0


	//   ....[66]....
        /*0650*/ 	.word	0x0000ed50


	//   ....[67]....
        /*0654*/ 	.word	0x0000ee60


	//   ....[68]....
        /*0658*/ 	.word	0x0000eed0


	//   ....[69]....
        /*065c*/ 	.word	0x0000ef40


	//   ....[70]....
        /*0660*/ 	.word	0x0000efa0


	//   ....[71]....
        /*0664*/ 	.word	0x0000f010


	//   ....[72]....
        /*0668*/ 	.word	0x0000f080


	//   ....[73]....
        /*066c*/ 	.word	0x0000f0f0


	//   ....[74]....
        /*0670*/ 	.word	0x0000f150


	//   ....[75]....
        /*0674*/ 	.word	0x0000f1b0


	//   ....[76]....
        /*0678*/ 	.word	0x0000f210


	//   ....[77]....
        /*067c*/ 	.word	0x0000f260


	//   ....[78]....
        /*0680*/ 	.word	0x0000f2c0


	//   ....[79]....
        /*0684*/ 	.word	0x0000f310


	//   ....[80]....
        /*0688*/ 	.word	0x0000f370


	//   ....[81]....
        /*068c*/ 	.word	0x0000f3c0


	//   ....[82]....
        /*0690*/ 	.word	0x0000f420


	//   ....[83]....
        /*0694*/ 	.word	0x0000f480


	//----- nvinfo : EIATTR_EXIT_INSTR_OFFSETS
	.align		4
.L_524:
        /*0698*/ 	.byte	0x04, 0x1c
        /*069a*/ 	.short	(.L_526 - .L_525)


	//   ....[0]....
.L_525:
        /*069c*/ 	.word	0x000000a0


	//   ....[1]....
        /*06a0*/ 	.word	0x0000ee10


	//----- nvinfo : EIATTR_MAX_THREADS
	.align		4
.L_526:
        /*06a4*/ 	.byte	0x04, 0x05
        /*06a6*/ 	.short	(.L_528 - .L_527)
.L_527:
        /*06a8*/ 	.word	0x00000080
        /*06ac*/ 	.word	0x00000001
        /*06b0*/ 	.word	0x00000001


	//----- nvinfo : EIATTR_CRS_STACK_SIZE
	.align		4
.L_528:
        /*06b4*/ 	.byte	0x04, 0x1e
        /*06b6*/ 	.short	(.L_530 - .L_529)
.L_529:
        /*06b8*/ 	.word	0x00000000
.L_530:


//--------------------- .nv.info._ZN7cutlass13device_kernelIN5flash19enable_sm80_to_sm89INS1_16FlashAttnFwdSm80INS1_25CollectiveMainloopFwdSm80ILi4ELi1ELb0EN4cute5tupleIJNS5_1CILi128EEENS7_ILi48EEENS7_ILi96EEEEEELi96ENS_10bfloat16_tEfNS_4arch4Sm80ELb1ELb0ELb0ELb1ELb0ELb0ELb1ELb1EEENS1_21CollectiveEpilogueFwdINS6_IJS8_SA_S9_EEENS6_IJNS7_ILi1EEESI_SI_EEESC_SE_Li128ELb1ELb1ELb1ELb0EEENS1_36VarlenDynamicPersistentTileSchedulerILi128ELi48ELi128ELi128ELb1ELb1ELb0ELb1ELb1ELb1EEEEEEEEEvNT_6ParamsE --------------------------
	.section	.nv.info._ZN7cutlass13device_kernelIN5flash19enable_sm80_to_sm89INS1_16FlashAttnFwdSm80INS1_25CollectiveMainloopFwdSm80ILi4ELi1ELb0EN4cute5tupleIJNS5_1CILi128EEENS7_ILi48EEENS7_ILi96EEEEEELi96ENS_10bfloat16_tEfNS_4arch4Sm80ELb1ELb0ELb0ELb1ELb0ELb0ELb1ELb1EEENS1_21CollectiveEpilogueFwdINS6_IJS8_SA_S9_EEENS6_IJNS7_ILi1EEESI_SI_EEESC_SE_Li128ELb1ELb1ELb1ELb0EEENS1_36VarlenDynamicPersistentTileSchedulerILi128ELi48ELi128ELi128ELb1ELb1ELb0ELb1ELb1ELb1EEEEEEEEEvNT_6ParamsE,"",@"SHT_CUDA_INFO"
	.sectionflags	@""
	.align	4


	//----- nvinfo : EIATTR_CUDA_API_VERSION
	.align		4
        /*0000*/ 	.byte	0x04, 0x37
        /*0002*/ 	.short	(.L_532 - .L_531)
.L_531:
        /*0004*/ 	.word	0x00000082


	//----- nvinfo : EIATTR_SW2861232_WAR
	.align		4
.L_532:
        /*0008*/ 	.byte	0x01, 0x35
	.zero		2


	//----- nvinfo : EIATTR_PARAM_CBANK
	.align		4
        /*000c*/ 	.byte	0x04, 0x0a
        /*000e*/ 	.short	(.L_534 - .L_533)
	.align		4
.L_533:
        /*0010*/ 	.word	index@(.nv.constant0._ZN7cutlass13device_kernelIN5flash19enable_sm80_to_sm89INS1_16FlashAttnFwdSm80INS1_25CollectiveMainloopFwdSm80ILi4ELi1ELb0EN4cute5tupleIJNS5_1CILi128EEENS7_ILi48EEENS7_ILi96EEEEEELi96ENS_10bfloat16_tEfNS_4arch4Sm80ELb1ELb0ELb0ELb1ELb0ELb0ELb1ELb1EEENS1_21CollectiveEpilogueFwdINS6_IJS8_SA_S9_EEENS6_IJNS7_ILi1EEESI_SI_EEESC_SE_Li128ELb1ELb1ELb1ELb0EEENS1_36VarlenDynamicPersistentTileSchedulerILi128ELi48ELi128ELi128ELb1ELb1ELb0ELb1ELb1ELb1EEEEEEEEEvNT_6ParamsE)
        /*0014*/ 	.short	0x0160
        /*0016*/ 	.short	0x0438


	//----- nvinfo : EIATTR_CBANK_PARAM_SIZE
	.align		4
.L_534:
        /*0018*/ 	.byte	0x03, 0x19
        /*001a*/ 	.short	0x0438


	//----- nvinfo : EIATTR_KPARAM_INFO
	.align		4
        /*001c*/ 	.byte	0x04, 0x17
        /*001e*/ 	.short	(.L_536 - .L_535)
.L_535:
        /*0020*/ 	.word	0x00000000
        /*0024*/ 	.short	0x0000
        /*0026*/ 	.short	0x0000
        /*0028*/ 	.byte	0x00, 0xf0, 0xe1, 0x10


	//----- nvinfo : EIATTR_MAXREG_COUNT
	.align		4
.L_536:
        /*002c*/ 	.byte	0x03, 0x1b
        /*002e*/ 	.short	0x00ff


	//----- nvinfo : EIATTR_NUM_BARRIERS
	.align		4
        /*0030*/ 	.byte	0x02, 0x4c
        /*0032*/ 	.byte	0x06
	.zero		1


	//----- nvinfo : EIATTR_ANNOTATIONS
	.align		4
        /*0034*/ 	.byte	0x04, 0x55
        /*0036*/ 	.short	(.L_538 - .L_537)


	//   ....[0]....
.L_537:
        /* <DEDUP_REMOVED lines=136> */


	//----- nvinfo : EIATTR_MERCURY_ISA_VERSION
	.align		4
.L_538:
        /*08a0*/ 	.byte	0x03, 0x5f
        /*08a2*/ 	.short	0x0000


	//----- nvinfo : EIATTR_INT_WARP_WIDE_INSTR_OFFSETS
	.align		4
        /*08a4*/ 	.byte	0x04, 0x31
        /*08a6*/ 	.short	(.L_540 - .L_539)


	//   ....[0]....
.L_539:
        /*08a8*/ 	.word	0x0000c420


	//   ....[1]....
        /*08ac*/ 	.word	0x0000c4a0


	//----- nvinfo : EIATTR_COOP_GROUP_MASK_REGIDS
	.align		4
.L_540:
        /*08b0*/ 	.byte	0x04, 0x29
        /*08b2*/ 	.short	(.L_542 - .L_541)


	//   ....[0]....
.L_541:
        /*08b4*/ 	.word	0xffffffff


	//   ....[1]....
        /*08b8*/ 	.word	0xffffffff


	//   ....[2]....
        /*08bc*/ 	.word	0xffffffff


	//   ....[3]....
        /*08c0*/ 	.word	0xffffffff


	//   ....[4]....
        /*08c4*/ 	.word	0xffffffff


	//   ....[5]....
        /*08c8*/ 	.word	0xffffffff


	//   ....[6]....
        /*08cc*/ 	.word	0xffffffff


	//   ....[7]....
        /*08d0*/ 	.word	0xffffffff


	//   ....[8]....
        /*08d4*/ 	.word	0xffffffff


	//   ....[9]....
        /*08d8*/ 	.word	0xffffffff


	//   ....[10]....
        /*08dc*/ 	.word	0xffffffff


	//   ....[11]....
        /*08e0*/ 	.word	0xffffffff


	//   ....[12]....
        /*08e4*/ 	.word	0xffffffff


	//   ....[13]....
        /*08e8*/ 	.word	0xffffffff


	//   ....[14]....
        /*08ec*/ 	.word	0xffffffff


	//   ....[15]....
        /*08f0*/ 	.word	0xffffffff


	//   ....[16]....
        /*08f4*/ 	.word	0xffffffff


	//   ....[17]....
        /*08f8*/ 	.word	0xffffffff


	//   ....[18]....
        /*08fc*/ 	.word	0xffffffff


	//   ....[19]....
        /*0900*/ 	.word	0xffffffff


	//   ....[20]....
        /*0904*/ 	.word	0xffffffff


	//   ....[21]....
        /*0908*/ 	.word	0xffffffff


	//   ....[22]....
        /*090c*/ 	.word	0xffffffff


	//   ....[23]....
        /*0910*/ 	.word	0xffffffff


	//   ....[24]....
        /*0914*/ 	.word	0xffffffff


	//   ....[25]....
        /*0918*/ 	.word	0xffffffff


	//   ....[26]....
        /*091c*/ 	.word	0xffffffff


	//   ....[27]....
        /*0920*/ 	.word	0xffffffff


	//   ....[28]....
        /*0924*/ 	.word	0xffffffff


	//   ....[29]....
        /*0928*/ 	.word	0xffffffff


	//   ....[30]....
        /*092c*/ 	.word	0xffffffff


	//   ....[31]....
        /*0930*/ 	.word	0xffffffff


	//   ....[32]....
        /*0934*/ 	.word	0xffffffff


	//   ....[33]....
        /*0938*/ 	.word	0xffffffff


	//   ....[34]....
        /*093c*/ 	.word	0xffffffff


	//   ....[35]....
        /*0940*/ 	.word	0xffffffff


	//   ....[36]....
        /*0944*/ 	.word	0xffffffff


	//   ....[37]....
        /*0948*/ 	.word	0xffffffff


	//   ....[38]....
        /*094c*/ 	.word	0xffffffff


	//   ....[39]....
        /*0950*/ 	.word	0xffffffff


	//   ....[40]....
        /*0954*/ 	.word	0xffffffff


	//   ....[41]....
        /*0958*/ 	.word	0xffffffff


	//   ....[42]....
        /*095c*/ 	.word	0xffffffff


	//   ....[43]....
        /*0960*/ 	.word	0xffffffff


	//   ....[44]....
        /*0964*/ 	.word	0xffffffff


	//   ....[45]....
        /*0968*/ 	.word	0xffffffff


	//   ....[46]....
        /*096c*/ 	.word	0xffffffff


	//   ....[47]....
        /*0970*/ 	.word	0xffffffff


	//   ....[48]....
        /*0974*/ 	.word	0xffffffff


	//   ....[49]....
        /*0978*/ 	.word	0xffffffff


	//   ....[50]....
        /*097c*/ 	.word	0xffffffff


	//   ....[51]....
        /*0980*/ 	.word	0xffffffff


	//   ....[52]....
        /*0984*/ 	.word	0xffffffff


	//   ....[53]....
        /*0988*/ 	.word	0xffffffff


	//   ....[54]....
        /*098c*/ 	.word	0xffffffff


	//   ....[55]....
        /*0990*/ 	.word	0xffffffff


	//   ....[56]....
        /*0994*/ 	.word	0xffffffff


	//   ....[57]....
        /*0998*/ 	.word	0xffffffff


	//   ....[58]....
        /*099c*/ 	.word	0xffffffff


	//   ....[59]....
        /*09a0*/ 	.word	0xffffffff


	//   ....[60]....
        /*09a4*/ 	.word	0xffffffff


	//   ....[61]....
        /*09a8*/ 	.word	0xffffffff


	//   ....[62]....
        /*09ac*/ 	.word	0xffffffff


	//   ....[63]....
        /*09b0*/ 	.word	0xffffffff


	//   ....[64]....
        /*09b4*/ 	.word	0xffffffff


	//   ....[65]....
        /*09b8*/ 	.word	0xffffffff


	//   ....[66]....
        /*09bc*/ 	.word	0xffffffff


	//   ....[67]....
        /*09c0*/ 	.word	0xffffffff


	//   ....[68]....
        /*09c4*/ 	.word	0xffffffff


	//   ....[69]....
        /*09c8*/ 	.word	0xffffffff


	//   ....[70]....
        /*09cc*/ 	.word	0xffffffff


	//   ....[71]....
        /*09d0*/ 	.word	0xffffffff


	//   ....[72]....
        /*09d4*/ 	.word	0xffffffff


	//   ....[73]....
        /*09d8*/ 	.word	0xffffffff


	//   ....[74]....
        /*09dc*/ 	.word	0xffffffff


	//   ....[75]....
        /*09e0*/ 	.word	0xffffffff


	//   ....[76]....
        /*09e4*/ 	.word	0xffffffff


	//   ....[77]....
        /*09e8*/ 	.word	0xffffffff


	//   ....[78]....
        /*09ec*/ 	.word	0xffffffff


	//   ....[79]....
        /*09f0*/ 	.word	0xffffffff


	//   ....[80]....
        /*09f4*/ 	.word	0xffffffff


	//   ....[81]....
        /*09f8*/ 	.word	0xffffffff


	//   ....[82]....
        /*09fc*/ 	.word	0xffffffff


	//   ....[83]....
        /*0a00*/ 	.word	0xffffffff


	//   ....[84]....
        /*0a04*/ 	.word	0xffffffff


	//   ....[85]....
        /*0a08*/ 	.word	0xffffffff


	//   ....[86]....
        /*0a0c*/ 	.word	0xffffffff


	//   ....[87]....
        /*0a10*/ 	.word	0xffffffff


	//   ....[88]....
        /*0a14*/ 	.word	0xffffffff


	//   ....[89]....
        /*0a18*/ 	.word	0xffffffff


	//   ....[90]....
        /*0a1c*/ 	.word	0xffffffff


	//   ....[91]....
        /*0a20*/ 	.word	0xffffffff


	//   ....[92]....
        /*0a24*/ 	.word	0xffffffff


	//   ....[93]....
        /*0a28*/ 	.word	0xffffffff


	//   ....[94]....
        /*0a2c*/ 	.word	0xffffffff


	//   ....[95]....
        /*0a30*/ 	.word	0xffffffff


	//   ....[96]....
        /*0a34*/ 	.word	0xffffffff


	//   ....[97]....
        /*0a38*/ 	.word	0xffffffff


	//   ....[98]....
        /*0a3c*/ 	.word	0xffffffff


	//   ....[99]....
        /*0a40*/ 	.word	0xffffffff


	//   ....[100]....
        /*0a44*/ 	.word	0xffffffff


	//   ....[101]....
        /*0a48*/ 	.word	0xffffffff


	//   ....[102]....
        /*0a4c*/ 	.word	0xffffffff


	//   ....[103]....
        /*0a50*/ 	.word	0xffffffff


	//   ....[104]....
        /*0a54*/ 	.word	0xffffffff


	//   ....[105]....
        /*0a58*/ 	.word	0xffffffff


	//   ....[106]....
        /*0a5c*/ 	.word	0xffffffff


	//   ....[107]....
        /*0a60*/ 	.word	0xffffffff


	//   ....[108]....
        /*0a64*/ 	.word	0xffffffff


	//   ....[109]....
        /*0a68*/ 	.word	0xffffffff


	//   ....[110]....
        /*0a6c*/ 	.word	0xffffffff


	//   ....[111]....
        /*0a70*/ 	.word	0xffffffff


	//   ....[112]....
        /*0a74*/ 	.word	0xffffffff


	//   ....[113]....
        /*0a78*/ 	.word	0xffffffff


	//   ....[114]....
        /*0a7c*/ 	.word	0xffffffff


	//   ....[115]....
        /*0a80*/ 	.word	0xffffffff


	//   ....[116]....
        /*0a84*/ 	.word	0xffffffff


	//   ....[117]....
        /*0a88*/ 	.word	0xffffffff


	//   ....[118]....
        /*0a8c*/ 	.word	0xffffffff


	//   ....[119]....
        /*0a90*/ 	.word	0xffffffff


	//   ....[120]....
        /*0a94*/ 	.word	0xffffffff


	//   ....[121]....
        /*0a98*/ 	.word	0xffffffff


	//   ....[122]....
        /*0a9c*/ 	.word	0xffffffff


	//   ....[123]....
        /*0aa0*/ 	.word	0xffffffff


	//   ....[124]....
        /*0aa4*/ 	.word	0xffffffff


	//   ....[125]....
        /*0aa8*/ 	.word	0xffffffff


	//   ....[126]....
        /*0aac*/ 	.word	0xffffffff


	//   ....[127]....
        /*0ab0*/ 	.word	0xffffffff


	//   ....[128]....
        /*0ab4*/ 	.word	0xffffffff


	//   ....[129]....
        /*0ab8*/ 	.word	0xffffffff


	//   ....[130]....
        /*0abc*/ 	.word	0xffffffff


	//   ....[131]....
        /*0ac0*/ 	.word	0xffffffff


	//   ....[132]....
        /*0ac4*/ 	.word	0xffffffff


	//   ....[133]....
        /*0ac8*/ 	.word	0xffffffff


	//   ....[134]....
        /*0acc*/ 	.word	0xffffffff


	//   ....[135]....
        /*0ad0*/ 	.word	0xffffffff


	//   ....[136]....
        /*0ad4*/ 	.word	0xffffffff


	//   ....[137]....
        /*0ad8*/ 	.word	0xffffffff


	//   ....[138]....
        /*0adc*/ 	.word	0xffffffff


	//   ....[139]....
        /*0ae0*/ 	.word	0xffffffff


	//   ....[140]....
        /*0ae4*/ 	.word	0xffffffff


	//   ....[141]....
        /*0ae8*/ 	.word	0xffffffff


	//   ....[142]....
        /*0aec*/ 	.word	0xffffffff


	//   ....[143]....
        /*0af0*/ 	.word	0xffffffff


	//   ....[144]....
        /*0af4*/ 	.word	0xffffffff


	//   ....[145]....
        /*0af8*/ 	.word	0xffffffff


	//   ....[146]....
        /*0afc*/ 	.word	0xffffffff


	//   ....[147]....
        /*0b00*/ 	.word	0xffffffff


	//   ....[148]....
        /*0b04*/ 	.word	0xffffffff


	//   ....[149]....
        /*0b08*/ 	.word	0xffffffff


	//   ....[150]....
        /*0b0c*/ 	.word	0xffffffff


	//   ....[151]....
        /*0b10*/ 	.word	0xffffffff


	//   ....[152]....
        /*0b14*/ 	.word	0xffffffff


	//   ....[153]....
        /*0b18*/ 	.word	0xffffffff


	//   ....[154]....
        /*0b1c*/ 	.word	0xffffffff


	//   ....[155]....
        /*0b20*/ 	.word	0xffffffff


	//   ....[156]....
        /*0b24*/ 	.word	0xffffffff


	//   ....[157]....
        /*0b28*/ 	.word	0xffffffff


	//   ....[158]....
        /*0b2c*/ 	.word	0xffffffff


	//   ....[159]....
        /*0b30*/ 	.word	0xffffffff


	//   ....[160]....
        /*0b34*/ 	.word	0xffffffff


	//   ....[161]....
        /*0b38*/ 	.word	0xffffffff


	//   ....[162]....
        /*0b3c*/ 	.word	0xffffffff


	//   ....[163]....
        /*0b40*/ 	.word	0xffffffff


	//   ....[164]....
        /*0b44*/ 	.word	0xffffffff


	//   ....[165]....
        /*0b48*/ 	.word	0xffffffff


	//   ....[166]....
        /*0b4c*/ 	.word	0xffffffff


	//   ....[167]....
        /*0b50*/ 	.word	0xffffffff


	//   ....[168]....
        /*0b54*/ 	.word	0xffffffff


	//   ....[169]....
        /*0b58*/ 	.word	0xffffffff


	//   ....[170]....
        /*0b5c*/ 	.word	0xffffffff


	//   ....[171]....
        /*0b60*/ 	.word	0xffffffff


	//   ....[172]....
        /*0b64*/ 	.word	0xffffffff


	//   ....[173]....
        /*0b68*/ 	.word	0xffffffff


	//   ....[174]....
        /*0b6c*/ 	.word	0xffffffff


	//   ....[175]....
        /*0b70*/ 	.word	0xffffffff


	//   ....[176]....
        /*0b74*/ 	.word	0xffffffff


	//   ....[177]....
        /*0b78*/ 	.word	0xffffffff


	//   ....[178]....
        /*0b7c*/ 	.word	0xffffffff


	//   ....[179]....
        /*0b80*/ 	.word	0xffffffff


	//   ....[180]....
        /*0b84*/ 	.word	0xffffffff


	//   ....[181]....
        /*0b88*/ 	.word	0xffffffff


	//   ....[182]....
        /*0b8c*/ 	.word	0xffffffff


	//----- nvinfo : EIATTR_COOP_GROUP_INSTR_OFFSETS
	.align		4
.L_542:
        /*0b90*/ 	.byte	0x04, 0x28
        /*0b92*/ 	.short	(.L_544 - .L_543)


	//   ....[0]....
.L_543:
        /*0b94*/ 	.word	0x00000050


	//   ....[1]....
        /*0b98*/ 	.word	0x00000200


	//   ....[2]....
        /*0b9c*/ 	.word	0x00000230


	//   ....[3]....
        /*0ba0*/ 	.word	0x00000260


	//   ....[4]....
        /*0ba4*/ 	.word	0x00000290


	//   ....[5]....
        /*0ba8*/ 	.word	0x000002c0


	//   ....[6]....
        /*0bac*/ 	.word	0x000002f0


	//   ....[7]....
        /*0bb0*/ 	.word	0x00000450


	//   ....[8]....
        /*0bb4*/ 	.word	0x00000490


	//   ....[9]....
        /*0bb8*/ 	.word	0x000004c0


	//   ....[10]....
        /*0bbc*/ 	.word	0x000004f0


	//   ....[11]....
        /*0bc0*/ 	.word	0x00000520


	//   ....[12]....
        /*0bc4*/ 	.word	0x00000550


	//   ....[13]....
        /*0bc8*/ 	.word	0x000005e0


	//   ....[14]....
        /*0bcc*/ 	.word	0x00000630


	//   ....[15]....
        /*0bd0*/ 	.word	0x00000650


	//   ....[16]....
        /*0bd4*/ 	.word	0x000006b0


	//   ....[17]....
        /*0bd8*/ 	.word	0x00002d70


	//   ....[18]....
        /*0bdc*/ 	.word	0x00002d90


	//   ....[19]....
        /*0be0*/ 	.word	0x00002f50


	//   ....[20]....
        /*0be4*/ 	.word	0x00002f60


	//   ....[21]....
        /*0be8*/ 	.word	0x00003120


	//   ....[22]....
        /*0bec*/ 	.word	0x00003140


	//   ....[23]....
        /*0bf0*/ 	.word	0x00003300


	//   ....[24]....
        /*0bf4*/ 	.word	0x00003310


	//   ....[25]....
        /*0bf8*/ 	.word	0x00004360


	//   ....[26]....
        /*0bfc*/ 	.word	0x00004370


	//   ....[27]....
        /*0c00*/ 	.word	0x00004820


	//   ....[28]....
        /*0c04*/ 	.word	0x000048c0


	//   ....[29]....
        /*0c08*/ 	.word	0x000048e0


	//   ....[30]....
        /*0c0c*/ 	.word	0x00004900


	//   ....[31]....
        /*0c10*/ 	.word	0x000049d0


	//   ....[32]....
        /*0c14*/ 	.word	0x000049e0


	//   ....[33]....
        /*0c18*/ 	.word	0x00004e90


	//   ....[34]....
        /*0c1c*/ 	.word	0x00005070


	//   ....[35]....
        /*0c20*/ 	.word	0x00005190


	//   ....[36]....
        /*0c24*/ 	.word	0x00005240


	//   ....[37]....
        /*0c28*/ 	.word	0x00006d90


	//   ....[38]....
        /*0c2c*/ 	.word	0x00006da0


	//   ....[39]....
        /*0c30*/ 	.word	0x00006db0


	//   ....[40]....
        /*0c34*/ 	.word	0x00006dc0


	//   ....[41]....
        /*0c38*/ 	.word	0x00007150


	//   ....[42]....
        /*0c3c*/ 	.word	0x00007360


	//   ....[43]....
        /*0c40*/ 	.word	0x000075f0


	//   ....[44]....
        /*0c44*/ 	.word	0x000077b0


	//   ....[45]....
        /*0c48*/ 	.word	0x00007800


	//   ....[46]....
        /*0c4c*/ 	.word	0x00007880


	//   ....[47]....
        /*0c50*/ 	.word	0x000078b0


	//   ....[48]....
        /*0c54*/ 	.word	0x000079f0


	//   ....[49]....
        /*0c58*/ 	.word	0x0000a0c0


	//   ....[50]....
        /*0c5c*/ 	.word	0x0000a120


	//   ....[51]....
        /*0c60*/ 	.word	0x0000a150


	//   ....[52]....
        /*0c64*/ 	.word	0x0000a180


	//   ....[53]....
        /*0c68*/ 	.word	0x0000a1c0


	//   ....[54]....
        /*0c6c*/ 	.word	0x0000a1f0


	//   ....[55]....
        /*0c70*/ 	.word	0x0000a440


	//   ....[56]....
        /*0c74*/ 	.word	0x0000a890


	//   ....[57]....
        /*0c78*/ 	.word	0x0000ba60


	//   ....[58]....
        /*0c7c*/ 	.word	0x0000ba90


	//   ....[59]....
        /*0c80*/ 	.word	0x0000baa0


	//   ....[60]....
        /*0c84*/ 	.word	0x0000bab0


	//   ....[61]....
        /*0c88*/ 	.word	0x0000bac0


	//   ....[62]....
        /*0c8c*/ 	.word	0x0000baf0


	//   ....[63]....
        /*0c90*/ 	.word	0x0000bb10


	//   ....[64]....
        /*0c94*/ 	.word	0x0000bb30


	//   ....[65]....
        /*0c98*/ 	.word	0x0000d0b0


	//   ....[66]....
        /*0c9c*/ 	.word	0x0000d0c0


	//   ....[67]....
        /*0ca0*/ 	.word	0x0000d0d0


	//   ....[68]....
        /*0ca4*/ 	.word	0x0000d0e0


	//   ....[69]....
        /*0ca8*/ 	.word	0x0000d0f0


	//   ....[70]....
        /*0cac*/ 	.word	0x0000d100


	//   ....[71]....
        /*0cb0*/ 	.word	0x0000d110


	//   ....[72]....
        /*0cb4*/ 	.word	0x0000d130


	//   ....[73]....
        /*0cb8*/ 	.word	0x0000d5a0


	//   ....[74]....
        /*0cbc*/ 	.word	0x0000d5c0


	//   ....[75]....
        /*0cc0*/ 	.word	0x0000d720


	//   ....[76]....
        /*0cc4*/ 	.word	0x0000d730


	//   ....[77]....
        /*0cc8*/ 	.word	0x0000d8a0


	//   ....[78]....
        /*0ccc*/ 	.word	0x0000d8c0


	//   ....[79]....
        /*0cd0*/ 	.word	0x0000da30


	//   ....[80]....
        /*0cd4*/ 	.word	0x0000da40


	//   ....[81]....
        /*0cd8*/ 	.word	0x0000ddc0


	//   ....[82]....
        /*0cdc*/ 	.word	0x0000dde0


	//   ....[83]....
        /*0ce0*/ 	.word	0x0000e2b0


	//   ....[84]....
        /*0ce4*/ 	.word	0x0000e2c0


	//   ....[85]....
        /*0ce8*/ 	.word	0x0000e790


	//   ....[86]....
        /*0cec*/ 	.word	0x0000e7b0


	//   ....[87]....
        /*0cf0*/ 	.word	0x0000ec80


	//   ....[88]....
        /*0cf4*/ 	.word	0x0000ec90


	//   ....[89]....
        /*0cf8*/ 	.word	0x0000f900


	//   ....[90]....
        /*0cfc*/ 	.word	0x0000f920


	//   ....[91]....
        /*0d00*/ 	.word	0x0000fa90


	//   ....[92]....
        /*0d04*/ 	.word	0x0000faa0


	//   ....[93]....
        /*0d08*/ 	.word	0x0000fc10


	//   ....[94]....
        /*0d0c*/ 	.word	0x0000fc30


	//   ....[95]....
        /*0d10*/ 	.word	0x0000fda0


	//   ....[96]....
        /*0d14*/ 	.word	0x0000fdb0


	//   ....[97]....
        /*0d18*/ 	.word	0x0000ffe0


	//   ....[98]....
        /*0d1c*/ 	.word	0x00010000


	//   ....[99]....
        /*0d20*/ 	.word	0x00010130


	//   ....[100]....
        /*0d24*/ 	.word	0x00010170


	//   ....[101]....
        /*0d28*/ 	.word	0x000101a0


	//   ....[102]....
        /*0d2c*/ 	.word	0x000101d0


	//   ....[103]....
        /*0d30*/ 	.word	0x00010200


	//   ....[104]....
        /*0d34*/ 	.word	0x00010230


	//   ....[105]....
        /*0d38*/ 	.word	0x00010390


	//   ....[106]....
        /*0d3c*/ 	.word	0x000103d0


	//   ....[107]....
        /*0d40*/ 	.word	0x00010400


	//   ....[108]....
        /*0d44*/ 	.word	0x00010430


	//   ....[109]....
        /*0d48*/ 	.word	0x00010460


	//   ....[110]....
        /*0d4c*/ 	.word	0x00010490


	//   ....[111]....
        /*0d50*/ 	.word	0x00010520


	//   ....[112]....
        /*0d54*/ 	.word	0x00010580


	//   ....[113]....
        /*0d58*/ 	.word	0x00010590


	//   ....[114]....
        /*0d5c*/ 	.word	0x000105f0


	//   ....[115]....
        /*0d60*/ 	.word	0x00011050


	//   ....[116]....
        /*0d64*/ 	.word	0x000110b0


	//   ....[117]....
        /*0d68*/ 	.word	0x00011100


	//   ....[118]....
        /*0d6c*/ 	.word	0x00011150


	//   ....[119]....
        /*0d70*/ 	.word	0x000111a0


	//   ....[120]....
        /*0d74*/ 	.word	0x00011210


	//   ....[121]....
        /*0d78*/ 	.word	0x00011250


	//   ....[122]....
        /*0d7c*/ 	.word	0x000112c0


	//   ....[123]....
        /*0d80*/ 	.word	0x00011330


	//   ....[124]....
        /*0d84*/ 	.word	0x00011390


	//   ....[125]....
        /*0d88*/ 	.word	0x00011400


	//   ....[126]....
        /*0d8c*/ 	.word	0x00011470


	//   ....[127]....
        /*0d90*/ 	.word	0x000114d0


	//   ....[128]....
        /*0d94*/ 	.word	0x00011530


	//   ....[129]....
        /*0d98*/ 	.word	0x00011590


	//   ....[130]....
        /*0d9c*/ 	.word	0x00011600


	//   ....[131]....
        /*0da0*/ 	.word	0x00011660


	//   ....[132]....
        /*0da4*/ 	.word	0x000116c0


	//   ....[133]....
        /*0da8*/ 	.word	0x00011710


	//   ....[134]....
        /*0dac*/ 	.word	0x00011760


	//   ....[135]....
        /*0db0*/ 	.word	0x000117b0


	//   ....[136]....
        /*0db4*/ 	.word	0x00011800


	//   ....[137]....
        /*0db8*/ 	.word	0x00011850


	//   ....[138]....
        /*0dbc*/ 	.word	0x000118a0


	//   ....[139]....
        /*0dc0*/ 	.word	0x000118f0


	//   ....[140]....
        /*0dc4*/ 	.word	0x00011940


	//   ....[141]....
        /*0dc8*/ 	.word	0x000119b0


	//   ....[142]....
        /*0dcc*/ 	.word	0x00011a20


	//   ....[143]....
        /*0dd0*/ 	.word	0x00011a80


	//   ....[144]....
        /*0dd4*/ 	.word	0x00011ae0


	//   ....[145]....
        /*0dd8*/ 	.word	0x00011b40


	//   ....[146]....
        /*0ddc*/ 	.word	0x00011bb0


	//   ....[147]....
        /*0de0*/ 	.word	0x00011c10


	//   ....[148]....
        /*0de4*/ 	.word	0x00011c70


	//   ....[149]....
        /*0de8*/ 	.word	0x00011cd0


	//   ....[150]....
        /*0dec*/ 	.word	0x00011d40


	//   ....[151]....
        /*0df0*/ 	.word	0x00011da0


	//   ....[152]....
        /*0df4*/ 	.word	0x00011e00


	//   ....[153]....
        /*0df8*/ 	.word	0x00011e60


	//   ....[154]....
        /*0dfc*/ 	.word	0x00011ed0


	//   ....[155]....
        /*0e00*/ 	.word	0x00011f30


	//   ....[156]....
        /*0e04*/ 	.word	0x00011f90


	//   ....[157]....
        /*0e08*/ 	.word	0x00011ff0


	//   ....[158]....
        /*0e0c*/ 	.word	0x00012060


	//   ....[159]....
        /*0e10*/ 	.word	0x000120c0


	//   ....[160]....
        /*0e14*/ 	.word	0x00012120


	//   ....[161]....
        /*0e18*/ 	.word	0x00012180


	//   ....[162]....
        /*0e1c*/ 	.word	0x000121f0


	//   ....[163]....
        /*0e20*/ 	.word	0x00012250


	//   ....[164]....
        /*0e24*/ 	.word	0x000122b0


	//   ....[165]....
        /*0e28*/ 	.word	0x00012310


	//   ....[166]....
        /*0e2c*/ 	.word	0x00012380


	//   ....[167]....
        /*0e30*/ 	.word	0x000123d0


	//   ....[168]....
        /*0e34*/ 	.word	0x00012410


	//   ....[169]....
        /*0e38*/ 	.word	0x00012460


	//   ....[170]....
        /*0e3c*/ 	.word	0x000124b0


	//   ....[171]....
        /*0e40*/ 	.word	0x00012500


	//   ....[172]....
        /*0e44*/ 	.word	0x00012570


	//   ....[173]....
        /*0e48*/ 	.word	0x000125b0


	//   ....[174]....
        /*0e4c*/ 	.word	0x00012600


	//   ....[175]....
        /*0e50*/ 	.word	0x00012650


	//   ....[176]....
        /*0e54*/ 	.word	0x000126a0


	//   ....[177]....
        /*0e58*/ 	.word	0x000126f0


	//   ....[178]....
        /*0e5c*/ 	.word	0x00012760


	//   ....[179]....
        /*0e60*/ 	.word	0x000127a0


	//   ....[180]....
        /*0e64*/ 	.word	0x00012810


	//   ....[181]....
        /*0e68*/ 	.word	0x00012870


	//   ....[182]....
        /*0e6c*/ 	.word	0x000128d0


	//----- nvinfo : EIATTR_EXIT_INSTR_OFFSETS
	.align		4
.L_544:
        /*0e70*/ 	.byte	0x04, 0x1c
        /*0e72*/ 	.short	(.L_546 - .L_545)


	//   ....[0]....
.L_545:
        /*0e74*/ 	.word	0x000010d0


	//   ....[1]....
        /*0e78*/ 	.word	0x00011010


	//----- nvinfo : EIATTR_MAX_THREADS
	.align		4
.L_546:
        /*0e7c*/ 	.byte	0x04, 0x05
        /*0e7e*/ 	.short	(.L_548 - .L_547)
.L_547:
        /*0e80*/ 	.word	0x00000080
        /*0e84*/ 	.word	0x00000001
        /*0e88*/ 	.word	0x00000001


	//----- nvinfo : EIATTR_CRS_STACK_SIZE
	.align		4
.L_548:
        /*0e8c*/ 	.byte	0x04, 0x1e
        /*0e8e*/ 	.short	(.L_550 - .L_549)
.L_549:
        /*0e90*/ 	.word	0x00000000
.L_550:


//--------------------- .nv.info._ZN7cutlass13device_kernelIN5flash19enable_sm80_to_sm89INS1_16FlashAttnFwdSm80INS1_25CollectiveMainloopFwdSm80ILi4ELi1ELb0EN4cute5tupleIJNS5_1CILi128EEENS7_ILi48EEENS7_ILi96EEEEEELi96ENS_10bfloat16_tEfNS_4arch4Sm80ELb1ELb0ELb0ELb1ELb0ELb1ELb1ELb1EEENS1_21CollectiveEpilogueFwdINS6_IJS8_SA_S9_EEENS6_IJNS7_ILi1EEESI_SI_EEESC_SE_Li128ELb1ELb1ELb1ELb0EEENS1_36VarlenDynamicPersistentTileSchedulerILi128ELi48ELi128ELi128ELb1ELb1ELb0ELb1ELb1ELb1EEEEEEEEEvNT_6ParamsE --------------------------
	.section	.nv.info._ZN7cutlass13device_kernelIN5flash19enable_sm80_to_sm89INS1_16FlashAttnFwdSm80INS1_25CollectiveMainloopFwdSm80ILi4ELi1ELb0EN4cute5tupleIJNS5_1CILi128EEENS7_ILi48EEENS7_ILi96EEEEEELi96ENS_10bfloat16_tEfNS_4arch4Sm80ELb1ELb0ELb0ELb1ELb0ELb1ELb1ELb1EEENS1_21CollectiveEpilogueFwdINS6_IJS8_SA_S9_EEENS6_IJNS7_ILi1EEESI_SI_EEESC_SE_Li128ELb1ELb1ELb1ELb0EEENS1_36VarlenDynamicPersistentTileSchedulerILi128ELi48ELi128ELi128ELb1ELb1ELb0ELb1ELb1ELb1EEEEEEEEEvNT_6ParamsE,"",@"SHT_CUDA_INFO"
	.sectionflags	@""
	.align	4


	//----- nvinfo : EIATTR_CUDA_API_VERSION
	.align		4
        /*0000*/ 	.byte	0x04, 0x37
        /*0002*/ 	.short	(.L_552 - .L_551)
.L_551:
        /*0004*/ 	.word	0x00000082


	//----- nvinfo : EIATTR_SW2861232_WAR
	.align		4
.L_552:
        /*0008*/ 	.byte	0x01, 0x35
	.zero		2


	//----- nvinfo : EIATTR_PARAM_CBANK
	.align		4
        /*000c*/ 	.byte	0x04, 0x0a
        /*000e*/ 	.short	(.L_554 - .L_553)
	.align		4
.L_553:
        /*0010*/ 	.word	index@(.nv.constant0._ZN7cutlass13device_kernelIN5flash19enable_sm80_to_sm89INS1_16FlashAttnFwdSm80INS1_25CollectiveMainloopFwdSm80ILi4ELi1ELb0EN4cute5tupleIJNS5_1CILi128EEENS7_ILi48EEENS7_ILi96EEEEEELi96ENS_10bfloat16_tEfNS_4arch4Sm80ELb1ELb0ELb0ELb1ELb0ELb1ELb1ELb1EEENS1_21CollectiveEpilogueFwdINS6_IJS8_SA_S9_EEENS6_IJNS7_ILi1EEESI_SI_EEESC_SE_Li128ELb1ELb1ELb1ELb0EEENS1_36VarlenDynamicPersistentTileSchedulerILi128ELi48ELi128ELi128ELb1ELb1ELb0ELb1ELb1ELb1EEEEEEEEEvNT_6ParamsE)
        /*0014*/ 	.short	0x0160
        /*0016*/ 	.short	0x0438


	//----- nvinfo : EIATTR_CBANK_PARAM_SIZE
	.align		4
.L_554:
        /*0018*/ 	.byte	0x03, 0x19
        /*001a*/ 	.short	0x0438


	//----- nvinfo : EIATTR_KPARAM_INFO
	.align		4
        /*001c*/ 	.byte	0x04, 0x17
        /*001e*/ 	.short	(.L_556 - .L_555)
.L_555:
        /*0020*/ 	.word	0x00000000
        /*0024*/ 	.short	0x0000
        /*0026*/ 	.short	0x0000
        /*0028*/ 	.byte	0x00, 0xf0, 0xe1, 0x10


	//----- nvinfo : EIATTR_MAXREG_COUNT
	.align		4
.L_556:
        /*002c*/ 	.byte	0x03, 0x1b
        /*002e*/ 	.short	0x00ff


	//----- nvinfo : EIATTR_NUM_BARRIERS
	.align		4
        /*0030*/ 	.byte	0x02, 0x4c
        /*0032*/ 	.byte	0x06
	.zero		1


	//----- nvinfo : EIATTR_ANNOTATIONS
	.align		4
        /*0034*/ 	.byte	0x04, 0x55
        /*0036*/ 	.short	(.L_558 - .L_557)


	//   ....[0]....
.L_557:
        /* <DEDUP_REMOVED lines=122> */


	//----- nvinfo : EIATTR_MERCURY_ISA_VERSION
	.align		4
.L_558:
        /*07c0*/ 	.byte	0x03, 0x5f
        /*07c2*/ 	.short	0x0000


	//----- nvinfo : EIATTR_INT_WARP_WIDE_INSTR_OFFSETS
	.align		4
        /*07c4*/ 	.byte	0x04, 0x31
        /*07c6*/ 	.short	(.L_560 - .L_559)


	//   ....[0]....
.L_559:
        /*07c8*/ 	.word	0x00018f50


	//   ....[1]....
        /*07cc*/ 	.word	0x00018fd0


	//----- nvinfo : EIATTR_COOP_GROUP_MASK_REGIDS
	.align		4
.L_560:
        /*07d0*/ 	.byte	0x04, 0x29
        /*07d2*/ 	.short	(.L_562 - .L_561)


	//   ....[0]....
.L_561:
        /*07d4*/ 	.word	0xffffffff


	//   ....[1]....
        /*07d8*/ 	.word	0xffffffff


	//   ....[2]....
        /*07dc*/ 	.word	0xffffffff


	//   ....[3]....
        /*07e0*/ 	.word	0xffffffff


	//   ....[4]....
        /*07e4*/ 	.word	0xffffffff


	//   ....[5]....
        /*07e8*/ 	.word	0xffffffff


	//   ....[6]....
        /*07ec*/ 	.word	0xffffffff


	//   ....[7]....
        /*07f0*/ 	.word	0xffffffff


	//   ....[8]....
        /*07f4*/ 	.word	0xffffffff


	//   ....[9]....
        /*07f8*/ 	.word	0xffffffff


	//   ....[10]....
        /*07fc*/ 	.word	0xffffffff


	//   ....[11]....
        /*0800*/ 	.word	0xffffffff


	//   ....[12]....
        /*0804*/ 	.word	0xffffffff


	//   ....[13]....
        /*0808*/ 	.word	0xffffffff


	//   ....[14]....
        /*080c*/ 	.word	0xffffffff


	//   ....[15]....
        /*0810*/ 	.word	0xffffffff


	//   ....[16]....
        /*0814*/ 	.word	0xffffffff


	//   ....[17]....
        /*0818*/ 	.word	0xffffffff


	//   ....[18]....
        /*081c*/ 	.word	0xffffffff


	//   ....[19]....
        /*0820*/ 	.word	0xffffffff


	//   ....[20]....
        /*0824*/ 	.word	0xffffffff


	//   ....[21]....
        /*0828*/ 	.word	0xffffffff


	//   ....[22]....
        /*082c*/ 	.word	0xffffffff


	//   ....[23]....
        /*0830*/ 	.word	0xffffffff


	//   ....[24]....
        /*0834*/ 	.word	0xffffffff


	//   ....[25]....
        /*0838*/ 	.word	0xffffffff


	//   ....[26]....
        /*083c*/ 	.word	0xffffffff


	//   ....[27]....
        /*0840*/ 	.word	0xffffffff


	//   ....[28]....
        /*0844*/ 	.word	0xffffffff


	//   ....[29]....
        /*0848*/ 	.word	0xffffffff


	//   ....[30]....
        /*084c*/ 	.word	0xffffffff


	//   ....[31]....
        /*0850*/ 	.word	0xffffffff


	//   ....[32]....
        /*0854*/ 	.word	0xffffffff


	//   ....[33]....
        /*0858*/ 	.word	0xffffffff


	//   ....[34]....
        /*085c*/ 	.word	0xffffffff


	//   ....[35]....
        /*0860*/ 	.word	0xffffffff


	//   ....[36]....
        /*0864*/ 	.word	0xffffffff


	//   ....[37]....
        /*0868*/ 	.word	0xffffffff


	//   ....[38]....
        /*086c*/ 	.word	0xffffffff


	//   ....[39]....
        /*0870*/ 	.word	0xffffffff


	//   ....[40]....
        /*0874*/ 	.word	0xffffffff


	//   ....[41]....
        /*0878*/ 	.word	0xffffffff


	//   ....[42]....
        /*087c*/ 	.word	0xffffffff


	//   ....[43]....
        /*0880*/ 	.word	0xffffffff


	//   ....[44]....
        /*0884*/ 	.word	0xffffffff


	//   ....[45]....
        /*0888*/ 	.word	0xffffffff


	//   ....[46]....
        /*088c*/ 	.word	0xffffffff


	//   ....[47]....
        /*0890*/ 	.word	0xffffffff


	//   ....[48]....
        /*0894*/ 	.word	0xffffffff


	//   ....[49]....
        /*0898*/ 	.word	0xffffffff


	//   ....[50]....
        /*089c*/ 	.word	0xffffffff


	//   ....[51]....
        /*08a0*/ 	.word	0xffffffff


	//   ....[52]....
        /*08a4*/ 	.word	0xffffffff


	//   ....[53]....
        /*08a8*/ 	.word	0xffffffff


	//   ....[54]....
        /*08ac*/ 	.word	0xffffffff


	//   ....[55]....
        /*08b0*/ 	.word	0xffffffff


	//   ....[56]....
        /*08b4*/ 	.word	0xffffffff


	//   ....[57]....
        /*08b8*/ 	.word	0xffffffff


	//   ....[58]....
        /*08bc*/ 	.word	0xffffffff


	//   ....[59]....
        /*08c0*/ 	.word	0xffffffff


	//   ....[60]....
        /*08c4*/ 	.word	0xffffffff


	//   ....[61]....
        /*08c8*/ 	.word	0xffffffff


	//   ....[62]....
        /*08cc*/ 	.word	0xffffffff


	//   ....[63]....
        /*08d0*/ 	.word	0xffffffff


	//   ....[64]....
        /*08d4*/ 	.word	0xffffffff


	//   ....[65]....
        /*08d8*/ 	.word	0xffffffff


	//   ....[66]....
        /*08dc*/ 	.word	0xffffffff


	//   ....[67]....
        /*08e0*/ 	.word	0xffffffff


	//   ....[68]....
        /*08e4*/ 	.word	0xffffffff


	//   ....[69]....
        /*08e8*/ 	.word	0xffffffff


	//   ....[70]....
        /*08ec*/ 	.word	0xffffffff


	//   ....[71]....
        /*08f0*/ 	.word	0xffffffff


	//   ....[72]....
        /*08f4*/ 	.word	0xffffffff


	//   ....[73]....
        /*08f8*/ 	.word	0xffffffff


	//   ....[74]....
        /*08fc*/ 	.word	0xffffffff


	//   ....[75]....
        /*0900*/ 	.word	0xffffffff


	//   ....[76]....
        /*0904*/ 	.word	0xffffffff


	//   ....[77]....
        /*0908*/ 	.word	0xffffffff


	//   ....[78]....
        /*090c*/ 	.word	0xffffffff


	//   ....[79]....
        /*0910*/ 	.word	0xffffffff


	//   ....[80]....
        /*0914*/ 	.word	0xffffffff


	//   ....[81]....
        /*0918*/ 	.word	0xffffffff


	//   ....[82]....
        /*091c*/ 	.word	0xffffffff


	//   ....[83]....
        /*0920*/ 	.word	0xffffffff


	//   ....[84]....
        /*0924*/ 	.word	0xffffffff


	//   ....[85]....
        /*0928*/ 	.word	0xffffffff


	//   ....[86]....
        /*092c*/ 	.word	0xffffffff


	//   ....[87]....
        /*0930*/ 	.word	0xffffffff


	//   ....[88]....
        /*0934*/ 	.word	0xffffffff


	//   ....[89]....
        /*0938*/ 	.word	0xffffffff


	//   ....[90]....
        /*093c*/ 	.word	0xffffffff


	//   ....[91]....
        /*0940*/ 	.word	0xffffffff


	//   ....[92]....
        /*0944*/ 	.word	0xffffffff


	//   ....[93]....
        /*0948*/ 	.word	0xffffffff


	//   ....[94]....
        /*094c*/ 	.word	0xffffffff


	//   ....[95]....
        /*0950*/ 	.word	0xffffffff


	//   ....[96]....
        /*0954*/ 	.word	0xffffffff


	//   ....[97]....
        /*0958*/ 	.word	0xffffffff


	//   ....[98]....
        /*095c*/ 	.word	0xffffffff


	//   ....[99]....
        /*0960*/ 	.word	0xffffffff


	//   ....[100]....
        /*0964*/ 	.word	0xffffffff


	//   ....[101]....
        /*0968*/ 	.word	0xffffffff


	//   ....[102]....
        /*096c*/ 	.word	0xffffffff


	//   ....[103]....
        /*0970*/ 	.word	0xffffffff


	//   ....[104]....
        /*0974*/ 	.word	0xffffffff


	//   ....[105]....
        /*0978*/ 	.word	0xffffffff


	//   ....[106]....
        /*097c*/ 	.word	0xffffffff


	//   ....[107]....
        /*0980*/ 	.word	0xffffffff


	//   ....[108]....
        /*0984*/ 	.word	0xffffffff


	//   ....[109]....
        /*0988*/ 	.word	0xffffffff


	//   ....[110]....
        /*098c*/ 	.word	0xffffffff


	//   ....[111]....
        /*0990*/ 	.word	0xffffffff


	//   ....[112]....
        /*0994*/ 	.word	0xffffffff


	//   ....[113]....
        /*0998*/ 	.word	0xffffffff


	//   ....[114]....
        /*099c*/ 	.word	0xffffffff


	//   ....[115]....
        /*09a0*/ 	.word	0xffffffff


	//   ....[116]....
        /*09a4*/ 	.word	0xffffffff


	//   ....[117]....
        /*09a8*/ 	.word	0xffffffff


	//   ....[118]....
        /*09ac*/ 	.word	0xffffffff


	//   ....[119]....
        /*09b0*/ 	.word	0xffffffff


	//   ....[120]....
        /*09b4*/ 	.word	0xffffffff


	//   ....[121]....
        /*09b8*/ 	.word	0xffffffff


	//   ....[122]....
        /*09bc*/ 	.word	0xffffffff


	//   ....[123]....
        /*09c0*/ 	.word	0xffffffff


	//   ....[124]....
        /*09c4*/ 	.word	0xffffffff


	//   ....[125]....
        /*09c8*/ 	.word	0xffffffff


	//   ....[126]....
        /*09cc*/ 	.word	0xffffffff


	//   ....[127]....
        /*09d0*/ 	.word	0xffffffff


	//   ....[128]....
        /*09d4*/ 	.word	0xffffffff


	//   ....[129]....
        /*09d8*/ 	.word	0xffffffff


	//   ....[130]....
        /*09dc*/ 	.word	0xffffffff


	//   ....[131]....
        /*09e0*/ 	.word	0xffffffff


	//   ....[132]....
        /*09e4*/ 	.word	0xffffffff


	//   ....[133]....
        /*09e8*/ 	.word	0xffffffff


	//   ....[134]....
        /*09ec*/ 	.word	0xffffffff


	//   ....[135]....
        /*09f0*/ 	.word	0xffffffff


	//   ....[136]....
        /*09f4*/ 	.word	0xffffffff


	//   ....[137]....
        /*09f8*/ 	.word	0xffffffff


	//   ....[138]....
        /*09fc*/ 	.word	0xffffffff


	//   ....[139]....
        /*0a00*/ 	.word	0xffffffff


	//   ....[140]....
        /*0a04*/ 	.word	0xffffffff


	//   ....[141]....
        /*0a08*/ 	.word	0xffffffff


	//   ....[142]....
        /*0a0c*/ 	.word	0xffffffff


	//   ....[143]....
        /*0a10*/ 	.word	0xffffffff


	//   ....[144]....
        /*0a14*/ 	.word	0xffffffff


	//   ....[145]....
        /*0a18*/ 	.word	0xffffffff


	//   ....[146]....
        /*0a1c*/ 	.word	0xffffffff


	//   ....[147]....
        /*0a20*/ 	.word	0xffffffff


	//   ....[148]....
        /*0a24*/ 	.word	0xffffffff


	//   ....[149]....
        /*0a28*/ 	.word	0xffffffff


	//   ....[150]....
        /*0a2c*/ 	.word	0xffffffff


	//   ....[151]....
        /*0a30*/ 	.word	0xffffffff


	//   ....[152]....
        /*0a34*/ 	.word	0xffffffff


	//   ....[153]....
        /*0a38*/ 	.word	0xffffffff


	//   ....[154]....
        /*0a3c*/ 	.word	0xffffffff


	//   ....[155]....
        /*0a40*/ 	.word	0xffffffff


	//   ....[156]....
        /*0a44*/ 	.word	0xffffffff


	//   ....[157]....
        /*0a48*/ 	.word	0xffffffff


	//   ....[158]....
        /*0a4c*/ 	.word	0xffffffff


	//   ....[159]....
        /*0a50*/ 	.word	0xffffffff


	//   ....[160]....
        /*0a54*/ 	.word	0xffffffff


	//   ....[161]....
        /*0a58*/ 	.word	0xffffffff


	//   ....[162]....
        /*0a5c*/ 	.word	0xffffffff


	//   ....[163]....
        /*0a60*/ 	.word	0xffffffff


	//   ....[164]....
        /*0a64*/ 	.word	0xffffffff


	//   ....[165]....
        /*0a68*/ 	.word	0xffffffff


	//   ....[166]....
        /*0a6c*/ 	.word	0xffffffff


	//   ....[167]....
        /*0a70*/ 	.word	0xffffffff


	//   ....[168]....
        /*0a74*/ 	.word	0xffffffff


	//   ....[169]....
        /*0a78*/ 	.word	0xffffffff


	//   ....[170]....
        /*0a7c*/ 	.word	0xffffffff


	//   ....[171]....
        /*0a80*/ 	.word	0xffffffff


	//   ....[172]....
        /*0a84*/ 	.word	0xffffffff


	//   ....[173]....
        /*0a88*/ 	.word	0xffffffff


	//   ....[174]....
        /*0a8c*/ 	.word	0xffffffff


	//   ....[175]....
        /*0a90*/ 	.word	0xffffffff


	//   ....[176]....
        /*0a94*/ 	.word	0xffffffff


	//   ....[177]....
        /*0a98*/ 	.word	0xffffffff


	//   ....[178]....
        /*0a9c*/ 	.word	0xffffffff


	//   ....[179]....
        /*0aa0*/ 	.word	0xffffffff


	//   ....[180]....
        /*0aa4*/ 	.word	0xffffffff


	//   ....[181]....
        /*0aa8*/ 	.word	0xffffffff


	//   ....[182]....
        /*0aac*/ 	.word	0xffffffff


	//   ....[183]....
        /*0ab0*/ 	.word	0xffffffff


	//   ....[184]....
        /*0ab4*/ 	.word	0xffffffff


	//   ....[185]....
        /*0ab8*/ 	.word	0xffffffff


	//   ....[186]....
        /*0abc*/ 	.word	0xffffffff


	//   ....[187]....
        /*0ac0*/ 	.word	0xffffffff


	//   ....[188]....
        /*0ac4*/ 	.word	0xffffffff


	//   ....[189]....
        /*0ac8*/ 	.word	0xffffffff


	//   ....[190]....
        /*0acc*/ 	.word	0xffffffff


	//   ....[191]....
        /*0ad0*/ 	.word	0xffffffff


	//   ....[192]....
        /*0ad4*/ 	.word	0xffffffff


	//   ....[193]....
        /*0ad8*/ 	.word	0xffffffff


	//   ....[194]....
        /*0adc*/ 	.word	0xffffffff


	//   ....[195]....
        /*0ae0*/ 	.word	0xffffffff


	//   ....[196]....
        /*0ae4*/ 	.word	0xffffffff


	//   ....[197]....
        /*0ae8*/ 	.word	0xffffffff


	//   ....[198]....
        /*0aec*/ 	.word	0xffffffff


	//----- nvinfo : EIATTR_COOP_GROUP_INSTR_OFFSETS
	.align		4
.L_562:
        /*0af0*/ 	.byte	0x04, 0x28
        /*0af2*/ 	.short	(.L_564 - .L_563)


	//   ....[0]....
.L_563:
        /*0af4*/ 	.word	0x00000050


	//   ....[1]....
        /*0af8*/ 	.word	0x00000200


	//   ....[2]....
        /*0afc*/ 	.word	0x00000230


	//   ....[3]....
        /*0b00*/ 	.word	0x00000260


	//   ....[4]....
        /*0b04*/ 	.word	0x00000290


	//   ....[5]....
        /*0b08*/ 	.word	0x000002c0


	//   ....[6]....
        /*0b0c*/ 	.word	0x000002f0


	//   ....[7]....
        /*0b10*/ 	.word	0x00000450


	//   ....[8]....
        /*0b14*/ 	.word	0x00000490


	//   ....[9]....
        /*0b18*/ 	.word	0x000004c0


	//   ....[10]....
        /*0b1c*/ 	.word	0x000004f0


	//   ....[11]....
        /*0b20*/ 	.word	0x00000520


	//   ....[12]....
        /*0b24*/ 	.word	0x00000550


	//   ....[13]....
        /*0b28*/ 	.word	0x000005e0


	//   ....[14]....
        /*0b2c*/ 	.word	0x00000630


	//   ....[15]....
        /*0b30*/ 	.word	0x00000650


	//   ....[16]....
        /*0b34*/ 	.word	0x000006b0


	//   ....[17]....
        /*0b38*/ 	.word	0x00008860


	//   ....[18]....
        /*0b3c*/ 	.word	0x00008880


	//   ....[19]....
        /*0b40*/ 	.word	0x00008a30


	//   ....[20]....
        /*0b44*/ 	.word	0x00008a40


	//   ....[21]....
        /*0b48*/ 	.word	0x00008be0


	//   ....[22]....
        /*0b4c*/ 	.word	0x00008c00


	//   ....[23]....
        /*0b50*/ 	.word	0x00008da0


	//   ....[24]....
        /*0b54*/ 	.word	0x00008db0


	//   ....[25]....
        /*0b58*/ 	.word	0x00009620


	//   ....[26]....
        /*0b5c*/ 	.word	0x00009640


	//   ....[27]....
        /*0b60*/ 	.word	0x00009650


	//   ....[28]....
        /*0b64*/ 	.word	0x00009660


	//   ....[29]....
        /*0b68*/ 	.word	0x00009ad0


	//   ....[30]....
        /*0b6c*/ 	.word	0x00009d40


	//   ....[31]....
        /*0b70*/ 	.word	0x00009d80


	//   ....[32]....
        /*0b74*/ 	.word	0x00009da0


	//   ....[33]....
        /*0b78*/ 	.word	0x0000cc00


	//   ....[34]....
        /*0b7c*/ 	.word	0x0000ccb0


	//   ....[35]....
        /*0b80*/ 	.word	0x0000ccd0


	//   ....[36]....
        /*0b84*/ 	.word	0x0000cce0


	//   ....[37]....
        /*0b88*/ 	.word	0x0000cf80


	//   ....[38]....
        /*0b8c*/ 	.word	0x0000d1f0


	//   ....[39]....
        /*0b90*/ 	.word	0x0000d230


	//   ....[40]....
        /*0b94*/ 	.word	0x0000d270


	//   ....[41]....
        /*0b98*/ 	.word	0x00010d90


	//   ....[42]....
        /*0b9c*/ 	.word	0x00010db0


	//   ....[43]....
        /*0ba0*/ 	.word	0x000111f0


	//   ....[44]....
        /*0ba4*/ 	.word	0x000112c0


	//   ....[45]....
        /*0ba8*/ 	.word	0x000112d0


	//   ....[46]....
        /*0bac*/ 	.word	0x00011300


	//   ....[47]....
        /*0bb0*/ 	.word	0x00011370


	//   ....[48]....
        /*0bb4*/ 	.word	0x000113a0


	//   ....[49]....
        /*0bb8*/ 	.word	0x00011a00


	//   ....[50]....
        /*0bbc*/ 	.word	0x00011c20


	//   ....[51]....
        /*0bc0*/ 	.word	0x00011c70


	//   ....[52]....
        /*0bc4*/ 	.word	0x00011dc0


	//   ....[53]....
        /*0bc8*/ 	.word	0x00013830


	//   ....[54]....
        /*0bcc*/ 	.word	0x00013840


	//   ....[55]....
        /*0bd0*/ 	.word	0x00013850


	//   ....[56]....
        /*0bd4*/ 	.word	0x00013860


	//   ....[57]....
        /*0bd8*/ 	.word	0x00013bd0


	//   ....[58]....
        /*0bdc*/ 	.word	0x00013df0


	//   ....[59]....
        /*0be0*/ 	.word	0x000140c0


	//   ....[60]....
        /*0be4*/ 	.word	0x00014240


	//   ....[61]....
        /*0be8*/ 	.word	0x00014290


	//   ....[62]....
        /*0bec*/ 	.word	0x00014320


	//   ....[63]....
        /*0bf0*/ 	.word	0x00014360


	//   ....[64]....
        /*0bf4*/ 	.word	0x00014480


	//   ....[65]....
        /*0bf8*/ 	.word	0x00016be0


	//   ....[66]....
        /*0bfc*/ 	.word	0x00016c40


	//   ....[67]....
        /*0c00*/ 	.word	0x00016c70


	//   ....[68]....
        /*0c04*/ 	.word	0x00016ca0


	//   ....[69]....
        /*0c08*/ 	.word	0x00016ce0


	//   ....[70]....
        /*0c0c*/ 	.word	0x00016d10


	//   ....[71]....
        /*0c10*/ 	.word	0x00016f70


	//   ....[72]....
        /*0c14*/ 	.word	0x000173b0


	//   ....[73]....
        /*0c18*/ 	.word	0x00018590


	//   ....[74]....
        /*0c1c*/ 	.word	0x000185c0


	//   ....[75]....
        /*0c20*/ 	.word	0x000185d0


	//   ....[76]....
        /*0c24*/ 	.word	0x000185e0


	//   ....[77]....
        /*0c28*/ 	.word	0x000185f0


	//   ....[78]....
        /*0c2c*/ 	.word	0x00018620


	//   ....[79]....
        /*0c30*/ 	.word	0x00018640


	//   ....[80]....
        /*0c34*/ 	.word	0x00018660


	//   ....[81]....
        /*0c38*/ 	.word	0x00019bf0


	//   ....[82]....
        /*0c3c*/ 	.word	0x00019c00


	//   ....[83]....
        /*0c40*/ 	.word	0x00019c20


	//   ....[84]....
        /*0c44*/ 	.word	0x00019c30


	//   ....[85]....
        /*0c48*/ 	.word	0x00019c40


	//   ....[86]....
        /*0c4c*/ 	.word	0x00019c50


	//   ....[87]....
        /*0c50*/ 	.word	0x00019c70


	//   ....[88]....
        /*0c54*/ 	.word	0x00019d70


	//   ....[89]....
        /*0c58*/ 	.word	0x0001a160


	//   ....[90]....
        /*0c5c*/ 	.word	0x0001a180


	//   ....[91]....
        /*0c60*/ 	.word	0x0001a2f0


	//   ....[92]....
        /*0c64*/ 	.word	0x0001a300


	//   ....[93]....
        /*0c68*/ 	.word	0x0001a480


	//   ....[94]....
        /*0c6c*/ 	.word	0x0001a4a0


	//   ....[95]....
        /*0c70*/ 	.word	0x0001a620


	//   ....[96]....
        /*0c74*/ 	.word	0x0001a630


	//   ....[97]....
        /*0c78*/ 	.word	0x0001a9b0


	//   ....[98]....
        /*0c7c*/ 	.word	0x0001a9d0


	//   ....[99]....
        /*0c80*/ 	.word	0x0001aea0


	//   ....[100]....
        /*0c84*/ 	.word	0x0001aeb0


	//   ....[101]....
        /*0c88*/ 	.word	0x0001b210


	//   ....[102]....
        /*0c8c*/ 	.word	0x0001b230


	//   ....[103]....
        /*0c90*/ 	.word	0x0001b5b0


	//   ....[104]....
        /*0c94*/ 	.word	0x0001b5c0


	//   ....[105]....
        /*0c98*/ 	.word	0x0001c110


	//   ....[106]....
        /*0c9c*/ 	.word	0x0001c130


	//   ....[107]....
        /*0ca0*/ 	.word	0x0001c2b0


	//   ....[108]....
        /*0ca4*/ 	.word	0x0001c2c0


	//   ....[109]....
        /*0ca8*/ 	.word	0x0001c440


	//   ....[110]....
        /*0cac*/ 	.word	0x0001c460


	//   ....[111]....
        /*0cb0*/ 	.word	0x0001c5e0


	//   ....[112]....
        /*0cb4*/ 	.word	0x0001c5f0


	//   ....[113]....
        /*0cb8*/ 	.word	0x0001c830


	//   ....[114]....
        /*0cbc*/ 	.word	0x0001c850


	//   ....[115]....
        /*0cc0*/ 	.word	0x0001c980


	//   ....[116]....
        /*0cc4*/ 	.word	0x0001c9c0


	//   ....[117]....
        /*0cc8*/ 	.word	0x0001c9f0


	//   ....[118]....
        /*0ccc*/ 	.word	0x0001ca20


	//   ....[119]....
        /*0cd0*/ 	.word	0x0001ca50


	//   ....[120]....
        /*0cd4*/ 	.word	0x0001ca80


	//   ....[121]....
        /*0cd8*/ 	.word	0x0001cbe0


	//   ....[122]....
        /*0cdc*/ 	.word	0x0001cc20


	//   ....[123]....
        /*0ce0*/ 	.word	0x0001cc50


	//   ....[124]....
        /*0ce4*/ 	.word	0x0001cc80


	//   ....[125]....
        /*0ce8*/ 	.word	0x0001ccb0


	//   ....[126]....
        /*0cec*/ 	.word	0x0001cce0


	//   ....[127]....
        /*0cf0*/ 	.word	0x0001cd70


	//   ....[128]....
        /*0cf4*/ 	.word	0x0001cdd0


	//   ....[129]....
        /*0cf8*/ 	.word	0x0001cde0


	//   ....[130]....
        /*0cfc*/ 	.word	0x0001ce40


	//   ....[131]....
        /*0d00*/ 	.word	0x0001d8a0


	//   ....[132]....
        /*0d04*/ 	.word	0x0001d900


	//   ....[133]....
        /*0d08*/ 	.word	0x0001d950


	//   ....[134]....
        /*0d0c*/ 	.word	0x0001d9a0


	//   ....[135]....
        /*0d10*/ 	.word	0x0001d9f0


	//   ....[136]....
        /*0d14*/ 	.word	0x0001da60


	//   ....[137]....
        /*0d18*/ 	.word	0x0001daa0


	//   ....[138]....
        /*0d1c*/ 	.word	0x0001db10


	//   ....[139]....
        /*0d20*/ 	.word	0x0001db80


	//   ....[140]....
        /*0d24*/ 	.word	0x0001dbe0


	//   ....[141]....
        /*0d28*/ 	.word	0x0001dc50


	//   ....[142]....
        /*0d2c*/ 	.word	0x0001dcc0


	//   ....[143]....
        /*0d30*/ 	.word	0x0001dd20


	//   ....[144]....
        /*0d34*/ 	.word	0x0001dd80


	//   ....[145]....
        /*0d38*/ 	.word	0x0001dde0


	//   ....[146]....
        /*0d3c*/ 	.word	0x0001de50


	//   ....[147]....
        /*0d40*/ 	.word	0x0001deb0


	//   ....[148]....
        /*0d44*/ 	.word	0x0001df10


	//   ....[149]....
        /*0d48*/ 	.word	0x0001df60


	//   ....[150]....
        /*0d4c*/ 	.word	0x0001dfb0


	//   ....[151]....
        /*0d50*/ 	.word	0x0001e000


	//   ....[152]....
        /*0d54*/ 	.word	0x0001e050


	//   ....[153]....
        /*0d58*/ 	.word	0x0001e0a0


	//   ....[154]....
        /*0d5c*/ 	.word	0x0001e0f0


	//   ....[155]....
        /*0d60*/ 	.word	0x0001e140


	//   ....[156]....
        /*0d64*/ 	.word	0x0001e190


	//   ....[157]....
        /*0d68*/ 	.word	0x0001e200


	//   ....[158]....
        /*0d6c*/ 	.word	0x0001e270


	//   ....[159]....
        /*0d70*/ 	.word	0x0001e2d0


	//   ....[160]....
        /*0d74*/ 	.word	0x0001e330


	//   ....[161]....
        /*0d78*/ 	.word	0x0001e390


	//   ....[162]....
        /*0d7c*/ 	.word	0x0001e400


	//   ....[163]....
        /*0d80*/ 	.word	0x0001e460


	//   ....[164]....
        /*0d84*/ 	.word	0x0001e4c0


	//   ....[165]....
        /*0d88*/ 	.word	0x0001e520


	//   ....[166]....
        /*0d8c*/ 	.word	0x0001e590


	//   ....[167]....
        /*0d90*/ 	.word	0x0001e5f0


	//   ....[168]....
        /*0d94*/ 	.word	0x0001e650


	//   ....[169]....
        /*0d98*/ 	.word	0x0001e6b0


	//   ....[170]....
        /*0d9c*/ 	.word	0x0001e720


	//   ....[171]....
        /*0da0*/ 	.word	0x0001e780


	//   ....[172]....
        /*0da4*/ 	.word	0x0001e7e0


	//   ....[173]....
        /*0da8*/ 	.word	0x0001e840


	//   ....[174]....
        /*0dac*/ 	.word	0x0001e8b0


	//   ....[175]....
        /*0db0*/ 	.word	0x0001e910


	//   ....[176]....
        /*0db4*/ 	.word	0x0001e970


	//   ....[177]....
        /*0db8*/ 	.word	0x0001e9d0


	//   ....[178]....
        /*0dbc*/ 	.word	0x0001ea40


	//   ....[179]....
        /*0dc0*/ 	.word	0x0001eaa0


	//   ....[180]....
        /*0dc4*/ 	.word	0x0001eb00


	//   ....[181]....
        /*0dc8*/ 	.word	0x0001eb60


	//   ....[182]....
        /*0dcc*/ 	.word	0x0001ebd0


	//   ....[183]....
        /*0dd0*/ 	.word	0x0001ec20


	//   ....[184]....
        /*0dd4*/ 	.word	0x0001ec60


	//   ....[185]....
        /*0dd8*/ 	.word	0x0001ecb0


	//   ....[186]....
        /*0ddc*/ 	.word	0x0001ed00


	//   ....[187]....
        /*0de0*/ 	.word	0x0001ed50


	//   ....[188]....
        /*0de4*/ 	.word	0x0001edc0


	//   ....[189]....
        /*0de8*/ 	.word	0x0001ee00


	//   ....[190]....
        /*0dec*/ 	.word	0x0001ee50


	//   ....[191]....
        /*0df0*/ 	.word	0x0001eea0


	//   ....[192]....
        /*0df4*/ 	.word	0x0001eef0


	//   ....[193]....
        /*0df8*/ 	.word	0x0001ef40


	//   ....[194]....
        /*0dfc*/ 	.word	0x0001efb0


	//   ....[195]....
        /*0e00*/ 	.word	0x0001eff0


	//   ....[196]....
        /*0e04*/ 	.word	0x0001f060


	//   ....[197]....
        /*0e08*/ 	.word	0x0001f0c0


	//   ....[198]....
        /*0e0c*/ 	.word	0x0001f120


	//----- nvinfo : EIATTR_EXIT_INSTR_OFFSETS
	.align		4
.L_564:
        /*0e10*/ 	.byte	0x04, 0x1c
        /*0e12*/ 	.short	(.L_566 - .L_565)


	//   ....[0]....
.L_565:
        /*0e14*/ 	.word	0x000010d0


	//   ....[1]....
        /*0e18*/ 	.word	0x0001d860


	//----- nvinfo : EIATTR_MAX_THREADS
	.align		4
.L_566:
        /*0e1c*/ 	.byte	0x04, 0x05
        /*0e1e*/ 	.short	(.L_568 - .L_567)
.L_567:
        /*0e20*/ 	.word	0x00000080
        /*0e24*/ 	.word	0x00000001
        /*0e28*/ 	.word	0x00000001


	//----- nvinfo : EIATTR_CRS_STACK_SIZE
	.align		4
.L_568:
        /*0e2c*/ 	.byte	0x04, 0x1e
        /*0e2e*/ 	.short	(.L_570 - .L_569)
.L_569:
        /*0e30*/ 	.word	0x00000000
.L_570:


//--------------------- .nv.callgraph             --------------------------
	.section	.nv.callgraph,"",@"SHT_CUDA_CALLGRAPH"
	.align	4
	.sectionentsize	8
	.align		4
        /*0000*/ 	.word	0x00000000
	.align		4
        /*0004*/ 	.word	0xffffffff
	.align		4
        /*0008*/ 	.word	0x00000000
	.align		4
        /*000c*/ 	.word	0xfffffffe
	.align		4
        /*0010*/ 	.word	0x00000000
	.align		4
        /*0014*/ 	.word	0xfffffffd
	.align		4
        /*0018*/ 	.word	0x00000000
	.align		4
        /*001c*/ 	.word	0xfffffffc


//--------------------- .nv.rel.action            --------------------------
	.section	.nv.rel.action,"",@"SHT_CUDA_RELOCINFO"
	.align	8
	.sectionentsize	8
        /*0000*/ 	.byte	0x73, 0x00, 0x00, 0x00, 0x00, 0x00, 0x00, 0x00, 0x00, 0x00, 0x00, 0x11, 0x25, 0x00, 0x05, 0x36


//--------------------- .nv.constant4             --------------------------
	.section	.nv.constant4,"a",@progbits
	.align	8
	.align		8
.nv.constant4:
        /*0000*/ 	.dword	_ZN82_INTERNAL_67ea0664_46_flash_fwd_hdim96_bf16_split_softcapall_sm80_cu_de61a85f_33134cuda3std3__45__cpo5beginE
	.align		8
        /*0008*/ 	.dword	_ZN82_INTERNAL_67ea0664_46_flash_fwd_hdim96_bf16_split_softcapall_sm80_cu_de61a85f_33134cuda3std3__45__cpo3endE
	.align		8
        /*0010*/ 	.dword	_ZN82_INTERNAL_67ea0664_46_flash_fwd_hdim96_bf16_split_softcapall_sm80_cu_de61a85f_33134cuda3std3__45__cpo6cbeginE
	.align		8
        /*0018*/ 	.dword	_ZN82_INTERNAL_67ea0664_46_flash_fwd_hdim96_bf16_split_softcapall_sm80_cu_de61a85f_33134cuda3std3__45__cpo4cendE
	.align		8
        /*0020*/ 	.dword	_ZN82_INTERNAL_67ea0664_46_flash_fwd_hdim96_bf16_split_softcapall_sm80_cu_de61a85f_33134cuda3std3__484_GLOBAL__N__67ea0664_46_flash_fwd_hdim96_bf16_split_softcapall_sm80_cu_de61a85f_33136ignoreE
	.align		8
        /*0028*/ 	.dword	_ZN82_INTERNAL_67ea0664_46_flash_fwd_hdim96_bf16_split_softcapall_sm80_cu_de61a85f_33134cuda3std3__419piecewise_constructE
	.align		8
        /*0030*/ 	.dword	_ZN82_INTERNAL_67ea0664_46_flash_fwd_hdim96_bf16_split_softcapall_sm80_cu_de61a85f_33134cuda3std3__48in_placeE
	.align		8
        /*0038*/ 	.dword	_ZN82_INTERNAL_67ea0664_46_flash_fwd_hdim96_bf16_split_softcapall_sm80_cu_de61a85f_33134cuda3std6ranges3__45__cpo4swapE
	.align		8
        /*0040*/ 	.dword	_ZN82_INTERNAL_67ea0664_46_flash_fwd_hdim96_bf16_split_softcapall_sm80_cu_de61a85f_33134cuda3std6ranges3__45__cpo9iter_moveE
	.align		8
        /*0048*/ 	.dword	_ZN82_INTERNAL_67ea0664_46_flash_fwd_hdim96_bf16_split_softcapall_sm80_cu_de61a85f_33134cute7productE
	.align		8
        /*0050*/ 	.dword	_ZN82_INTERNAL_67ea0664_46_flash_fwd_hdim96_bf16_split_softcapall_sm80_cu_de61a85f_33134cute1_E


//--------------------- .nv.constant0._ZN7cutlass13device_kernelIN5flash19enable_sm80_to_sm89INS1_16FlashAttnFwdSm80INS1_25CollectiveMainloopFwdSm80ILi4ELi1ELb0EN4cute5tupleIJNS5_1CILi128EEENS7_ILi64EEENS7_ILi96EEEEEELi96ENS_10bfloat16_tEfNS_4arch4Sm80ELb0ELb0ELb1ELb0ELb0ELb0ELb1ELb1EEENS1_21CollectiveEpilogueFwdINS6_IJS8_SA_S9_EEENS6_IJNS7_ILi1EEESI_SI_EEESC_SE_Li128ELb0ELb1ELb1ELb0EEENS1_19SingleTileSchedulerILb0ELb1ELb1ELi128EEEEEEEEEvNT_6ParamsE --------------------------
	.section	.nv.constant0._ZN7cutlass13device_kernelIN5flash19enable_sm80_to_sm89INS1_16FlashAttnFwdSm80INS1_25CollectiveMainloopFwdSm80ILi4ELi1ELb0EN4cute5tupleIJNS5_1CILi128EEENS7_ILi64EEENS7_ILi96EEEEEELi96ENS_10bfloat16_tEfNS_4arch4Sm80ELb0ELb0ELb1ELb0ELb0ELb0ELb1ELb1EEENS1_21CollectiveEpilogueFwdINS6_IJS8_SA_S9_EEENS6_IJNS7_ILi1EEESI_SI_EEESC_SE_Li128ELb0ELb1ELb1ELb0EEENS1_19SingleTileSchedulerILb0ELb1ELb1ELi128EEEEEEEEEvNT_6ParamsE,"a",@progbits
	.sectionflags	@""
	.align	4
.nv.constant0._ZN7cutlass13device_kernelIN5flash19enable_sm80_to_sm89INS1_16FlashAttnFwdSm80INS1_25CollectiveMainloopFwdSm80ILi4ELi1ELb0EN4cute5tupleIJNS5_1CILi128EEENS7_ILi64EEENS7_ILi96EEEEEELi96ENS_10bfloat16_tEfNS_4arch4Sm80ELb0ELb0ELb1ELb0ELb0ELb0ELb1ELb1EEENS1_21CollectiveEpilogueFwdINS6_IJS8_SA_S9_EEENS6_IJNS7_ILi1EEESI_SI_EEESC_SE_Li128ELb0ELb1ELb1ELb0EEENS1_19SingleTileSchedulerILb0ELb1ELb1ELi128EEEEEEEEEvNT_6ParamsE:
	.zero		1400


//--------------------- .nv.constant0._ZN7cutlass13device_kernelIN5flash19enable_sm80_to_sm89INS1_16FlashAttnFwdSm80INS1_25CollectiveMainloopFwdSm80ILi4ELi1ELb0EN4cute5tupleIJNS5_1CILi128EEENS7_ILi48EEENS7_ILi96EEEEEELi96ENS_10bfloat16_tEfNS_4arch4Sm80ELb0ELb0ELb1ELb1ELb0ELb0ELb1ELb1EEENS1_21CollectiveEpilogueFwdINS6_IJS8_SA_S9_EEENS6_IJNS7_ILi1EEESI_SI_EEESC_SE_Li128ELb1ELb1ELb1ELb0EEENS1_36VarlenDynamicPersistentTileSchedulerILi128ELi48ELi128ELi128ELb1ELb1ELb0ELb0ELb1ELb1EEEEEEEEEvNT_6ParamsE --------------------------
	.section	.nv.constant0._ZN7cutlass13device_kernelIN5flash19enable_sm80_to_sm89INS1_16FlashAttnFwdSm80INS1_25CollectiveMainloopFwdSm80ILi4ELi1ELb0EN4cute5tupleIJNS5_1CILi128EEENS7_ILi48EEENS7_ILi96EEEEEELi96ENS_10bfloat16_tEfNS_4arch4Sm80ELb0ELb0ELb1ELb1ELb0ELb0ELb1ELb1EEENS1_21CollectiveEpilogueFwdINS6_IJS8_SA_S9_EEENS6_IJNS7_ILi1EEESI_SI_EEESC_SE_Li128ELb1ELb1ELb1ELb0EEENS1_36VarlenDynamicPersistentTileSchedulerILi128ELi48ELi128ELi128ELb1ELb1ELb0ELb0ELb1ELb1EEEEEEEEEvNT_6ParamsE,"a",@progbits
	.sectionflags	@""
	.align	4
.nv.constant0._ZN7cutlass13device_kernelIN5flash19enable_sm80_to_sm89INS1_16FlashAttnFwdSm80INS1_25CollectiveMainloopFwdSm80ILi4ELi1ELb0EN4cute5tupleIJNS5_1CILi128EEENS7_ILi48EEENS7_ILi96EEEEEELi96ENS_10bfloat16_tEfNS_4arch4Sm80ELb0ELb0ELb1ELb1ELb0ELb0ELb1ELb1EEENS1_21CollectiveEpilogueFwdINS6_IJS8_SA_S9_EEENS6_IJNS7_ILi1EEESI_SI_EEESC_SE_Li128ELb1ELb1ELb1ELb0EEENS1_36VarlenDynamicPersistentTileSchedulerILi128ELi48ELi128ELi128ELb1ELb1ELb0ELb0ELb1ELb1EEEEEEEEEvNT_6ParamsE:
	.zero		1432


//--------------------- .nv.constant0._ZN7cutlass13device_kernelIN5flash19enable_sm80_to_sm89INS1_16FlashAttnFwdSm80INS1_25CollectiveMainloopFwdSm80ILi4ELi1ELb0EN4cute5tupleIJNS5_1CILi128EEENS7_ILi48EEENS7_ILi96EEEEEELi96ENS_10bfloat16_tEfNS_4arch4Sm80ELb0ELb0ELb1ELb1ELb0ELb1ELb1ELb1EEENS1_21CollectiveEpilogueFwdINS6_IJS8_SA_S9_EEENS6_IJNS7_ILi1EEESI_SI_EEESC_SE_Li128ELb1ELb1ELb1ELb0EEENS1_36VarlenDynamicPersistentTileSchedulerILi128ELi48ELi128ELi128ELb1ELb1ELb0ELb0ELb1ELb1EEEEEEEEEvNT_6ParamsE --------------------------
	.section	.nv.constant0._ZN7cutlass13device_kernelIN5flash19enable_sm80_to_sm89INS1_16FlashAttnFwdSm80INS1_25CollectiveMainloopFwdSm80ILi4ELi1ELb0EN4cute5tupleIJNS5_1CILi128EEENS7_ILi48EEENS7_ILi96EEEEEELi96ENS_10bfloat16_tEfNS_4arch4Sm80ELb0ELb0ELb1ELb1ELb0ELb1ELb1ELb1EEENS1_21CollectiveEpilogueFwdINS6_IJS8_SA_S9_EEENS6_IJNS7_ILi1EEESI_SI_EEESC_SE_Li128ELb1ELb1ELb1ELb0EEENS1_36VarlenDynamicPersistentTileSchedulerILi128ELi48ELi128ELi128ELb1ELb1ELb0ELb0ELb1ELb1EEEEEEEEEvNT_6ParamsE,"a",@progbits
	.sectionflags	@""
	.align	4
.nv.constant0._ZN7cutlass13device_kernelIN5flash19enable_sm80_to_sm89INS1_16FlashAttnFwdSm80INS1_25CollectiveMainloopFwdSm80ILi4ELi1ELb0EN4cute5tupleIJNS5_1CILi128EEENS7_ILi48EEENS7_ILi96EEEEEELi96ENS_10bfloat16_tEfNS_4arch4Sm80ELb0ELb0ELb1ELb1ELb0ELb1ELb1ELb1EEENS1_21CollectiveEpilogueFwdINS6_IJS8_SA_S9_EEENS6_IJNS7_ILi1EEESI_SI_EEESC_SE_Li128ELb1ELb1ELb1ELb0EEENS1_36VarlenDynamicPersistentTileSchedulerILi128ELi48ELi128ELi128ELb1ELb1ELb0ELb0ELb1ELb1EEEEEEEEEvNT_6ParamsE:
	.zero		1432


//--------------------- .nv.constant0._ZN7cutlass13device_kernelIN5flash19enable_sm80_to_sm89INS1_16FlashAttnFwdSm80INS1_25CollectiveMainloopFwdSm80ILi4ELi1ELb0EN4cute5tupleIJNS5_1CILi128EEENS7_ILi48EEENS7_ILi96EEEEEELi96ENS_10bfloat16_tEfNS_4arch4Sm80ELb0ELb1ELb1ELb0ELb0ELb0ELb1ELb1EEENS1_21CollectiveEpilogueFwdINS6_IJS8_SA_S9_EEENS6_IJNS7_ILi1EEESI_SI_EEESC_SE_Li128ELb0ELb1ELb1ELb0EEENS1_19SingleTileSchedulerILb0ELb1ELb1ELi128EEEEEEEEEvNT_6ParamsE --------------------------
	.section	.nv.constant0._ZN7cutlass13device_kernelIN5flash19enable_sm80_to_sm89INS1_16FlashAttnFwdSm80INS1_25CollectiveMainloopFwdSm80ILi4ELi1ELb0EN4cute5tupleIJNS5_1CILi128EEENS7_ILi48EEENS7_ILi96EEEEEELi96ENS_10bfloat16_tEfNS_4arch4Sm80ELb0ELb1ELb1ELb0ELb0ELb0ELb1ELb1EEENS1_21CollectiveEpilogueFwdINS6_IJS8_SA_S9_EEENS6_IJNS7_ILi1EEESI_SI_EEESC_SE_Li128ELb0ELb1ELb1ELb0EEENS1_19SingleTileSchedulerILb0ELb1ELb1ELi128EEEEEEEEEvNT_6ParamsE,"a",@progbits
	.sectionflags	@""
	.align	4
.nv.constant0._ZN7cutlass13device_kernelIN5flash19enable_sm80_to_sm89INS1_16FlashAttnFwdSm80INS1_25CollectiveMainloopFwdSm80ILi4ELi1ELb0EN4cute5tupleIJNS5_1CILi128EEENS7_ILi48EEENS7_ILi96EEEEEELi96ENS_10bfloat16_tEfNS_4arch4Sm80ELb0ELb1ELb1ELb0ELb0ELb0ELb1ELb1EEENS1_21CollectiveEpilogueFwdINS6_IJS8_SA_S9_EEENS6_IJNS7_ILi1EEESI_SI_EEESC_SE_Li128ELb0ELb1ELb1ELb0EEENS1_19SingleTileSchedulerILb0ELb1ELb1ELi128EEEEEEEEEvNT_6ParamsE:
	.zero		1400


//--------------------- .nv.constant0._ZN7cutlass13device_kernelIN5flash19enable_sm80_to_sm89INS1_16FlashAttnFwdSm80INS1_25CollectiveMainloopFwdSm80ILi4ELi1ELb0EN4cute5tupleIJNS5_1CILi128EEENS7_ILi48EEENS7_ILi96EEEEEELi96ENS_10bfloat16_tEfNS_4arch4Sm80ELb0ELb1ELb1ELb1ELb0ELb0ELb1ELb1EEENS1_21CollectiveEpilogueFwdINS6_IJS8_SA_S9_EEENS6_IJNS7_ILi1EEESI_SI_EEESC_SE_Li128ELb1ELb1ELb1ELb0EEENS1_36VarlenDynamicPersistentTileSchedulerILi128ELi48ELi128ELi128ELb1ELb1ELb0ELb1ELb0ELb1EEEEEEEEEvNT_6ParamsE --------------------------
	.section	.nv.constant0._ZN7cutlass13device_kernelIN5flash19enable_sm80_to_sm89INS1_16FlashAttnFwdSm80INS1_25CollectiveMainloopFwdSm80ILi4ELi1ELb0EN4cute5tupleIJNS5_1CILi128EEENS7_ILi48EEENS7_ILi96EEEEEELi96ENS_10bfloat16_tEfNS_4arch4Sm80ELb0ELb1ELb1ELb1ELb0ELb0ELb1ELb1EEENS1_21CollectiveEpilogueFwdINS6_IJS8_SA_S9_EEENS6_IJNS7_ILi1EEESI_SI_EEESC_SE_Li128ELb1ELb1ELb1ELb0EEENS1_36VarlenDynamicPersistentTileSchedulerILi128ELi48ELi128ELi128ELb1ELb1ELb0ELb1ELb0ELb1EEEEEEEEEvNT_6ParamsE,"a",@progbits
	.sectionflags	@""
	.align	4
.nv.constant0._ZN7cutlass13device_kernelIN5flash19enable_sm80_to_sm89INS1_16FlashAttnFwdSm80INS1_25CollectiveMainloopFwdSm80ILi4ELi1ELb0EN4cute5tupleIJNS5_1CILi128EEENS7_ILi48EEENS7_ILi96EEEEEELi96ENS_10bfloat16_tEfNS_4arch4Sm80ELb0ELb1ELb1ELb1ELb0ELb0ELb1ELb1EEENS1_21CollectiveEpilogueFwdINS6_IJS8_SA_S9_EEENS6_IJNS7_ILi1EEESI_SI_EEESC_SE_Li128ELb1ELb1ELb1ELb0EEENS1_36VarlenDynamicPersistentTileSchedulerILi128ELi48ELi128ELi128ELb1ELb1ELb0ELb1ELb0ELb1EEEEEEEEEvNT_6ParamsE:
	.zero		1432


//--------------------- .nv.constant0._ZN7cutlass13device_kernelIN5flash19enable_sm80_to_sm89INS1_16FlashAttnFwdSm80INS1_25CollectiveMainloopFwdSm80ILi4ELi1ELb0EN4cute5tupleIJNS5_1CILi128EEENS7_ILi48EEENS7_ILi96EEEEEELi96ENS_10bfloat16_tEfNS_4arch4Sm80ELb0ELb1ELb1ELb1ELb0ELb1ELb1ELb1EEENS1_21CollectiveEpilogueFwdINS6_IJS8_SA_S9_EEENS6_IJNS7_ILi1EEESI_SI_EEESC_SE_Li128ELb1ELb1ELb1ELb0EEENS1_36VarlenDynamicPersistentTileSchedulerILi128ELi48ELi128ELi128ELb1ELb1ELb0ELb1ELb0ELb1EEEEEEEEEvNT_6ParamsE --------------------------
	.section	.nv.constant0._ZN7cutlass13device_kernelIN5flash19enable_sm80_to_sm89INS1_16FlashAttnFwdSm80INS1_25CollectiveMainloopFwdSm80ILi4ELi1ELb0EN4cute5tupleIJNS5_1CILi128EEENS7_ILi48EEENS7_ILi96EEEEEELi96ENS_10bfloat16_tEfNS_4arch4Sm80ELb0ELb1ELb1ELb1ELb0ELb1ELb1ELb1EEENS1_21CollectiveEpilogueFwdINS6_IJS8_SA_S9_EEENS6_IJNS7_ILi1EEESI_SI_EEESC_SE_Li128ELb1ELb1ELb1ELb0EEENS1_36VarlenDynamicPersistentTileSchedulerILi128ELi48ELi128ELi128ELb1ELb1ELb0ELb1ELb0ELb1EEEEEEEEEvNT_6ParamsE,"a",@progbits
	.sectionflags	@""
	.align	4
.nv.constant0._ZN7cutlass13device_kernelIN5flash19enable_sm80_to_sm89INS1_16FlashAttnFwdSm80INS1_25CollectiveMainloopFwdSm80ILi4ELi1ELb0EN4cute5tupleIJNS5_1CILi128EEENS7_ILi48EEENS7_ILi96EEEEEELi96ENS_10bfloat16_tEfNS_4arch4Sm80ELb0ELb1ELb1ELb1ELb0ELb1ELb1ELb1EEENS1_21CollectiveEpilogueFwdINS6_IJS8_SA_S9_EEENS6_IJNS7_ILi1EEESI_SI_EEESC_SE_Li128ELb1ELb1ELb1ELb0EEENS1_36VarlenDynamicPersistentTileSchedulerILi128ELi48ELi128ELi128ELb1ELb1ELb0ELb1ELb0ELb1EEEEEEEEEvNT_6ParamsE:
	.zero		1432


//--------------------- .nv.constant0._ZN7cutlass13device_kernelIN5flash19enable_sm80_to_sm89INS1_16FlashAttnFwdSm80INS1_25CollectiveMainloopFwdSm80ILi4ELi1ELb0EN4cute5tupleIJNS5_1CILi128EEENS7_ILi64EEENS7_ILi96EEEEEELi96ENS_10bfloat16_tEfNS_4arch4Sm80ELb1ELb0ELb1ELb0ELb0ELb0ELb1ELb1EEENS1_21CollectiveEpilogueFwdINS6_IJS8_SA_S9_EEENS6_IJNS7_ILi1EEESI_SI_EEESC_SE_Li128ELb0ELb1ELb1ELb0EEENS1_30DynamicPersistentTileSchedulerILi128ELi128ELb1ELb1ELb0EEEEEEEEEvNT_6ParamsE --------------------------
	.section	.nv.constant0._ZN7cutlass13device_kernelIN5flash19enable_sm80_to_sm89INS1_16FlashAttnFwdSm80INS1_25CollectiveMainloopFwdSm80ILi4ELi1ELb0EN4cute5tupleIJNS5_1CILi128EEENS7_ILi64EEENS7_ILi96EEEEEELi96ENS_10bfloat16_tEfNS_4arch4Sm80ELb1ELb0ELb1ELb0ELb0ELb0ELb1ELb1EEENS1_21CollectiveEpilogueFwdINS6_IJS8_SA_S9_EEENS6_IJNS7_ILi1EEESI_SI_EEESC_SE_Li128ELb0ELb1ELb1ELb0EEENS1_30DynamicPersistentTileSchedulerILi128ELi128ELb1ELb1ELb0EEEEEEEEEvNT_6ParamsE,"a",@progbits
	.sectionflags	@""
	.align	4
.nv.constant0._ZN7cutlass13device_kernelIN5flash19enable_sm80_to_sm89INS1_16FlashAttnFwdSm80INS1_25CollectiveMainloopFwdSm80ILi4ELi1ELb0EN4cute5tupleIJNS5_1CILi128EEENS7_ILi64EEENS7_ILi96EEEEEELi96ENS_10bfloat16_tEfNS_4arch4Sm80ELb1ELb0ELb1ELb0ELb0ELb0ELb1ELb1EEENS1_21CollectiveEpilogueFwdINS6_IJS8_SA_S9_EEENS6_IJNS7_ILi1EEESI_SI_EEESC_SE_Li128ELb0ELb1ELb1ELb0EEENS1_30DynamicPersistentTileSchedulerILi128ELi128ELb1ELb1ELb0EEEEEEEEEvNT_6ParamsE:
	.zero		1416


//--------------------- .nv.constant0._ZN7cutlass13device_kernelIN5flash19enable_sm80_to_sm89INS1_16FlashAttnFwdSm80INS1_25CollectiveMainloopFwdSm80ILi4ELi1ELb0EN4cute5tupleIJNS5_1CILi128EEENS7_ILi48EEENS7_ILi96EEEEEELi96ENS_10bfloat16_tEfNS_4arch4Sm80ELb1ELb0ELb1ELb1ELb0ELb0ELb1ELb1EEENS1_21CollectiveEpilogueFwdINS6_IJS8_SA_S9_EEENS6_IJNS7_ILi1EEESI_SI_EEESC_SE_Li128ELb1ELb1ELb1ELb0EEENS1_36VarlenDynamicPersistentTileSchedulerILi128ELi48ELi128ELi128ELb1ELb1ELb0ELb1ELb1ELb1EEEEEEEEEvNT_6ParamsE --------------------------
	.section	.nv.constant0._ZN7cutlass13device_kernelIN5flash19enable_sm80_to_sm89INS1_16FlashAttnFwdSm80INS1_25CollectiveMainloopFwdSm80ILi4ELi1ELb0EN4cute5tupleIJNS5_1CILi128EEENS7_ILi48EEENS7_ILi96EEEEEELi96ENS_10bfloat16_tEfNS_4arch4Sm80ELb1ELb0ELb1ELb1ELb0ELb0ELb1ELb1EEENS1_21CollectiveEpilogueFwdINS6_IJS8_SA_S9_EEENS6_IJNS7_ILi1EEESI_SI_EEESC_SE_Li128ELb1ELb1ELb1ELb0EEENS1_36VarlenDynamicPersistentTileSchedulerILi128ELi48ELi128ELi128ELb1ELb1ELb0ELb1ELb1ELb1EEEEEEEEEvNT_6ParamsE,"a",@progbits
	.sectionflags	@""
	.align	4
.nv.constant0._ZN7cutlass13device_kernelIN5flash19enable_sm80_to_sm89INS1_16FlashAttnFwdSm80INS1_25CollectiveMainloopFwdSm80ILi4ELi1ELb0EN4cute5tupleIJNS5_1CILi128EEENS7_ILi48EEENS7_ILi96EEEEEELi96ENS_10bfloat16_tEfNS_4arch4Sm80ELb1ELb0ELb1ELb1ELb0ELb0ELb1ELb1EEENS1_21CollectiveEpilogueFwdINS6_IJS8_SA_S9_EEENS6_IJNS7_ILi1EEESI_SI_EEESC_SE_Li128ELb1ELb1ELb1ELb0EEENS1_36VarlenDynamicPersistentTileSchedulerILi128ELi48ELi128ELi128ELb1ELb1ELb0ELb1ELb1ELb1EEEEEEEEEvNT_6ParamsE:
	.zero		1432


//--------------------- .nv.constant0._ZN7cutlass13device_kernelIN5flash19enable_sm80_to_sm89INS1_16FlashAttnFwdSm80INS1_25CollectiveMainloopFwdSm80ILi4ELi1ELb0EN4cute5tupleIJNS5_1CILi128EEENS7_ILi48EEENS7_ILi96EEEEEELi96ENS_10bfloat16_tEfNS_4arch4Sm80ELb1ELb0ELb1ELb1ELb0ELb1ELb1ELb1EEENS1_21CollectiveEpilogueFwdINS6_IJS8_SA_S9_EEENS6_IJNS7_ILi1EEESI_SI_EEESC_SE_Li128ELb1ELb1ELb1ELb0EEENS1_36VarlenDynamicPersistentTileSchedulerILi128ELi48ELi128ELi128ELb1ELb1ELb0ELb1ELb1ELb1EEEEEEEEEvNT_6ParamsE --------------------------
	.section	.nv.constant0._ZN7cutlass13device_kernelIN5flash19enable_sm80_to_sm89INS1_16FlashAttnFwdSm80INS1_25CollectiveMainloopFwdSm80ILi4ELi1ELb0EN4cute5tupleIJNS5_1CILi128EEENS7_ILi48EEENS7_ILi96EEEEEELi96ENS_10bfloat16_tEfNS_4arch4Sm80ELb1ELb0ELb1ELb1ELb0ELb1ELb1ELb1EEENS1_21CollectiveEpilogueFwdINS6_IJS8_SA_S9_EEENS6_IJNS7_ILi1EEESI_SI_EEESC_SE_Li128ELb1ELb1ELb1ELb0EEENS1_36VarlenDynamicPersistentTileSchedulerILi128ELi48ELi128ELi128ELb1ELb1ELb0ELb1ELb1ELb1EEEEEEEEEvNT_6ParamsE,"a",@progbits
	.sectionflags	@""
	.align	4
.nv.constant0._ZN7cutlass13device_kernelIN5flash19enable_sm80_to_sm89INS1_16FlashAttnFwdSm80INS1_25CollectiveMainloopFwdSm80ILi4ELi1ELb0EN4cute5tupleIJNS5_1CILi128EEENS7_ILi48EEENS7_ILi96EEEEEELi96ENS_10bfloat16_tEfNS_4arch4Sm80ELb1ELb0ELb1ELb1ELb0ELb1ELb1ELb1EEENS1_21CollectiveEpilogueFwdINS6_IJS8_SA_S9_EEENS6_IJNS7_ILi1EEESI_SI_EEESC_SE_Li128ELb1ELb1ELb1ELb0EEENS1_36VarlenDynamicPersistentTileSchedulerILi128ELi48ELi128ELi128ELb1ELb1ELb0ELb1ELb1ELb1EEEEEEEEEvNT_6ParamsE:
	.zero		1432


//--------------------- .nv.constant0._ZN7cutlass13device_kernelIN5flash19enable_sm80_to_sm89INS1_16FlashAttnFwdSm80INS1_25CollectiveMainloopFwdSm80ILi4ELi1ELb0EN4cute5tupleIJNS5_1CILi128EEENS7_ILi64EEENS7_ILi96EEEEEELi96ENS_10bfloat16_tEfNS_4arch4Sm80ELb0ELb0ELb0ELb0ELb0ELb0ELb1ELb1EEENS1_21CollectiveEpilogueFwdINS6_IJS8_SA_S9_EEENS6_IJNS7_ILi1EEESI_SI_EEESC_SE_Li128ELb0ELb1ELb1ELb0EEENS1_19SingleTileSchedulerILb0ELb1ELb1ELi128EEEEEEEEEvNT_6ParamsE --------------------------
	.section	.nv.constant0._ZN7cutlass13device_kernelIN5flash19enable_sm80_to_sm89INS1_16FlashAttnFwdSm80INS1_25CollectiveMainloopFwdSm80ILi4ELi1ELb0EN4cute5tupleIJNS5_1CILi128EEENS7_ILi64EEENS7_ILi96EEEEEELi96ENS_10bfloat16_tEfNS_4arch4Sm80ELb0ELb0ELb0ELb0ELb0ELb0ELb1ELb1EEENS1_21CollectiveEpilogueFwdINS6_IJS8_SA_S9_EEENS6_IJNS7_ILi1EEESI_SI_EEESC_SE_Li128ELb0ELb1ELb1ELb0EEENS1_19SingleTileSchedulerILb0ELb1ELb1ELi128EEEEEEEEEvNT_6ParamsE,"a",@progbits
	.sectionflags	@""
	.align	4
.nv.constant0._ZN7cutlass13device_kernelIN5flash19enable_sm80_to_sm89INS1_16FlashAttnFwdSm80INS1_25CollectiveMainloopFwdSm80ILi4ELi1ELb0EN4cute5tupleIJNS5_1CILi128EEENS7_ILi64EEENS7_ILi96EEEEEELi96ENS_10bfloat16_tEfNS_4arch4Sm80ELb0ELb0ELb0ELb0ELb0ELb0ELb1ELb1EEENS1_21CollectiveEpilogueFwdINS6_IJS8_SA_S9_EEENS6_IJNS7_ILi1EEESI_SI_EEESC_SE_Li128ELb0ELb1ELb1ELb0EEENS1_19SingleTileSchedulerILb0ELb1ELb1ELi128EEEEEEEEEvNT_6ParamsE:
	.zero		1400


//--------------------- .nv.constant0._ZN7cutlass13device_kernelIN5flash19enable_sm80_to_sm89INS1_16FlashAttnFwdSm80INS1_25CollectiveMainloopFwdSm80ILi4ELi1ELb0EN4cute5tupleIJNS5_1CILi128EEENS7_ILi48EEENS7_ILi96EEEEEELi96ENS_10bfloat16_tEfNS_4arch4Sm80ELb0ELb0ELb0ELb1ELb0ELb0ELb1ELb1EEENS1_21CollectiveEpilogueFwdINS6_IJS8_SA_S9_EEENS6_IJNS7_ILi1EEESI_SI_EEESC_SE_Li128ELb1ELb1ELb1ELb0EEENS1_36VarlenDynamicPersistentTileSchedulerILi128ELi48ELi128ELi128ELb1ELb1ELb0ELb0ELb1ELb1EEEEEEEEEvNT_6ParamsE --------------------------
	.section	.nv.constant0._ZN7cutlass13device_kernelIN5flash19enable_sm80_to_sm89INS1_16FlashAttnFwdSm80INS1_25CollectiveMainloopFwdSm80ILi4ELi1ELb0EN4cute5tupleIJNS5_1CILi128EEENS7_ILi48EEENS7_ILi96EEEEEELi96ENS_10bfloat16_tEfNS_4arch4Sm80ELb0ELb0ELb0ELb1ELb0ELb0ELb1ELb1EEENS1_21CollectiveEpilogueFwdINS6_IJS8_SA_S9_EEENS6_IJNS7_ILi1EEESI_SI_EEESC_SE_Li128ELb1ELb1ELb1ELb0EEENS1_36VarlenDynamicPersistentTileSchedulerILi128ELi48ELi128ELi128ELb1ELb1ELb0ELb0ELb1ELb1EEEEEEEEEvNT_6ParamsE,"a",@progbits
	.sectionflags	@""
	.align	4
.nv.constant0._ZN7cutlass13device_kernelIN5flash19enable_sm80_to_sm89INS1_16FlashAttnFwdSm80INS1_25CollectiveMainloopFwdSm80ILi4ELi1ELb0EN4cute5tupleIJNS5_1CILi128EEENS7_ILi48EEENS7_ILi96EEEEEELi96ENS_10bfloat16_tEfNS_4arch4Sm80ELb0ELb0ELb0ELb1ELb0ELb0ELb1ELb1EEENS1_21CollectiveEpilogueFwdINS6_IJS8_SA_S9_EEENS6_IJNS7_ILi1EEESI_SI_EEESC_SE_Li128ELb1ELb1ELb1ELb0EEENS1_36VarlenDynamicPersistentTileSchedulerILi128ELi48ELi128ELi128ELb1ELb1ELb0ELb0ELb1ELb1EEEEEEEEEvNT_6ParamsE:
	.zero		1432


//--------------------- .nv.constant0._ZN7cutlass13device_kernelIN5flash19enable_sm80_to_sm89INS1_16FlashAttnFwdSm80INS1_25CollectiveMainloopFwdSm80ILi4ELi1ELb0EN4cute5tupleIJNS5_1CILi128EEENS7_ILi48EEENS7_ILi96EEEEEELi96ENS_10bfloat16_tEfNS_4arch4Sm80ELb0ELb0ELb0ELb1ELb0ELb1ELb1ELb1EEENS1_21CollectiveEpilogueFwdINS6_IJS8_SA_S9_EEENS6_IJNS7_ILi1EEESI_SI_EEESC_SE_Li128ELb1ELb1ELb1ELb0EEENS1_36VarlenDynamicPersistentTileSchedulerILi128ELi48ELi128ELi128ELb1ELb1ELb0ELb0ELb1ELb1EEEEEEEEEvNT_6ParamsE --------------------------
	.section	.nv.constant0._ZN7cutlass13device_kernelIN5flash19enable_sm80_to_sm89INS1_16FlashAttnFwdSm80INS1_25CollectiveMainloopFwdSm80ILi4ELi1ELb0EN4cute5tupleIJNS5_1CILi128EEENS7_ILi48EEENS7_ILi96EEEEEELi96ENS_10bfloat16_tEfNS_4arch4Sm80ELb0ELb0ELb0ELb1ELb0ELb1ELb1ELb1EEENS1_21CollectiveEpilogueFwdINS6_IJS8_SA_S9_EEENS6_IJNS7_ILi1EEESI_SI_EEESC_SE_Li128ELb1ELb1ELb1ELb0EEENS1_36VarlenDynamicPersistentTileSchedulerILi128ELi48ELi128ELi128ELb1ELb1ELb0ELb0ELb1ELb1EEEEEEEEEvNT_6ParamsE,"a",@progbits
	.sectionflags	@""
	.align	4
.nv.constant0._ZN7cutlass13device_kernelIN5flash19enable_sm80_to_sm89INS1_16FlashAttnFwdSm80INS1_25CollectiveMainloopFwdSm80ILi4ELi1ELb0EN4cute5tupleIJNS5_1CILi128EEENS7_ILi48EEENS7_ILi96EEEEEELi96ENS_10bfloat16_tEfNS_4arch4Sm80ELb0ELb0ELb0ELb1ELb0ELb1ELb1ELb1EEENS1_21CollectiveEpilogueFwdINS6_IJS8_SA_S9_EEENS6_IJNS7_ILi1EEESI_SI_EEESC_SE_Li128ELb1ELb1ELb1ELb0EEENS1_36VarlenDynamicPersistentTileSchedulerILi128ELi48ELi128ELi128ELb1ELb1ELb0ELb0ELb1ELb1EEEEEEEEEvNT_6ParamsE:
	.zero		1432


//--------------------- .nv.constant0._ZN7cutlass13device_kernelIN5flash19enable_sm80_to_sm89INS1_16FlashAttnFwdSm80INS1_25CollectiveMainloopFwdSm80ILi4ELi1ELb0EN4cute5tupleIJNS5_1CILi128EEENS7_ILi48EEENS7_ILi96EEEEEELi96ENS_10bfloat16_tEfNS_4arch4Sm80ELb0ELb1ELb0ELb0ELb0ELb0ELb1ELb1EEENS1_21CollectiveEpilogueFwdINS6_IJS8_SA_S9_EEENS6_IJNS7_ILi1EEESI_SI_EEESC_SE_Li128ELb0ELb1ELb1ELb0EEENS1_19SingleTileSchedulerILb0ELb1ELb1ELi128EEEEEEEEEvNT_6ParamsE --------------------------
	.section	.nv.constant0._ZN7cutlass13device_kernelIN5flash19enable_sm80_to_sm89INS1_16FlashAttnFwdSm80INS1_25CollectiveMainloopFwdSm80ILi4ELi1ELb0EN4cute5tupleIJNS5_1CILi128EEENS7_ILi48EEENS7_ILi96EEEEEELi96ENS_10bfloat16_tEfNS_4arch4Sm80ELb0ELb1ELb0ELb0ELb0ELb0ELb1ELb1EEENS1_21CollectiveEpilogueFwdINS6_IJS8_SA_S9_EEENS6_IJNS7_ILi1EEESI_SI_EEESC_SE_Li128ELb0ELb1ELb1ELb0EEENS1_19SingleTileSchedulerILb0ELb1ELb1ELi128EEEEEEEEEvNT_6ParamsE,"a",@progbits
	.sectionflags	@""
	.align	4
.nv.constant0._ZN7cutlass13device_kernelIN5flash19enable_sm80_to_sm89INS1_16FlashAttnFwdSm80INS1_25CollectiveMainloopFwdSm80ILi4ELi1ELb0EN4cute5tupleIJNS5_1CILi128EEENS7_ILi48EEENS7_ILi96EEEEEELi96ENS_10bfloat16_tEfNS_4arch4Sm80ELb0ELb1ELb0ELb0ELb0ELb0ELb1ELb1EEENS1_21CollectiveEpilogueFwdINS6_IJS8_SA_S9_EEENS6_IJNS7_ILi1EEESI_SI_EEESC_SE_Li128ELb0ELb1ELb1ELb0EEENS1_19SingleTileSchedulerILb0ELb1ELb1ELi128EEEEEEEEEvNT_6ParamsE:
	.zero		1400


//--------------------- .nv.constant0._ZN7cutlass13device_kernelIN5flash19enable_sm80_to_sm89INS1_16FlashAttnFwdSm80INS1_25CollectiveMainloopFwdSm80ILi4ELi1ELb0EN4cute5tupleIJNS5_1CILi128EEENS7_ILi48EEENS7_ILi96EEEEEELi96ENS_10bfloat16_tEfNS_4arch4Sm80ELb0ELb1ELb0ELb1ELb0ELb0ELb1ELb1EEENS1_21CollectiveEpilogueFwdINS6_IJS8_SA_S9_EEENS6_IJNS7_ILi1EEESI_SI_EEESC_SE_Li128ELb1ELb1ELb1ELb0EEENS1_36VarlenDynamicPersistentTileSchedulerILi128ELi48ELi128ELi128ELb1ELb1ELb0ELb1ELb0ELb1EEEEEEEEEvNT_6ParamsE --------------------------
	.section	.nv.constant0._ZN7cutlass13device_kernelIN5flash19enable_sm80_to_sm89INS1_16FlashAttnFwdSm80INS1_25CollectiveMainloopFwdSm80ILi4ELi1ELb0EN4cute5tupleIJNS5_1CILi128EEENS7_ILi48EEENS7_ILi96EEEEEELi96ENS_10bfloat16_tEfNS_4arch4Sm80ELb0ELb1ELb0ELb1ELb0ELb0ELb1ELb1EEENS1_21CollectiveEpilogueFwdINS6_IJS8_SA_S9_EEENS6_IJNS7_ILi1EEESI_SI_EEESC_SE_Li128ELb1ELb1ELb1ELb0EEENS1_36VarlenDynamicPersistentTileSchedulerILi128ELi48ELi128ELi128ELb1ELb1ELb0ELb1ELb0ELb1EEEEEEEEEvNT_6ParamsE,"a",@progbits
	.sectionflags	@""
	.align	4
.nv.constant0._ZN7cutlass13device_kernelIN5flash19enable_sm80_to_sm89INS1_16FlashAttnFwdSm80INS1_25CollectiveMainloopFwdSm80ILi4ELi1ELb0EN4cute5tupleIJNS5_1CILi128EEENS7_ILi48EEENS7_ILi96EEEEEELi96ENS_10bfloat16_tEfNS_4arch4Sm80ELb0ELb1ELb0ELb1ELb0ELb0ELb1ELb1EEENS1_21CollectiveEpilogueFwdINS6_IJS8_SA_S9_EEENS6_IJNS7_ILi1EEESI_SI_EEESC_SE_Li128ELb1ELb1ELb1ELb0EEENS1_36VarlenDynamicPersistentTileSchedulerILi128ELi48ELi128ELi128ELb1ELb1ELb0ELb1ELb0ELb1EEEEEEEEEvNT_6ParamsE:
	.zero		1432


//--------------------- .nv.constant0._ZN7cutlass13device_kernelIN5flash19enable_sm80_to_sm89INS1_16FlashAttnFwdSm80INS1_25CollectiveMainloopFwdSm80ILi4ELi1ELb0EN4cute5tupleIJNS5_1CILi128EEENS7_ILi48EEENS7_ILi96EEEEEELi96ENS_10bfloat16_tEfNS_4arch4Sm80ELb0ELb1ELb0ELb1ELb0ELb1ELb1ELb1EEENS1_21CollectiveEpilogueFwdINS6_IJS8_SA_S9_EEENS6_IJNS7_ILi1EEESI_SI_EEESC_SE_Li128ELb1ELb1ELb1ELb0EEENS1_36VarlenDynamicPersistentTileSchedulerILi128ELi48ELi128ELi128ELb1ELb1ELb0ELb1ELb0ELb1EEEEEEEEEvNT_6ParamsE --------------------------
	.section	.nv.constant0._ZN7cutlass13device_kernelIN5flash19enable_sm80_to_sm89INS1_16FlashAttnFwdSm80INS1_25CollectiveMainloopFwdSm80ILi4ELi1ELb0EN4cute5tupleIJNS5_1CILi128EEENS7_ILi48EEENS7_ILi96EEEEEELi96ENS_10bfloat16_tEfNS_4arch4Sm80ELb0ELb1ELb0ELb1ELb0ELb1ELb1ELb1EEENS1_21CollectiveEpilogueFwdINS6_IJS8_SA_S9_EEENS6_IJNS7_ILi1EEESI_SI_EEESC_SE_Li128ELb1ELb1ELb1ELb0EEENS1_36VarlenDynamicPersistentTileSchedulerILi128ELi48ELi128ELi128ELb1ELb1ELb0ELb1ELb0ELb1EEEEEEEEEvNT_6ParamsE,"a",@progbits
	.sectionflags	@""
	.align	4
.nv.constant0._ZN7cutlass13device_kernelIN5flash19enable_sm80_to_sm89INS1_16FlashAttnFwdSm80INS1_25CollectiveMainloopFwdSm80ILi4ELi1ELb0EN4cute5tupleIJNS5_1CILi128EEENS7_ILi48EEENS7_ILi96EEEEEELi96ENS_10bfloat16_tEfNS_4arch4Sm80ELb0ELb1ELb0ELb1ELb0ELb1ELb1ELb1EEENS1_21CollectiveEpilogueFwdINS6_IJS8_SA_S9_EEENS6_IJNS7_ILi1EEESI_SI_EEESC_SE_Li128ELb1ELb1ELb1ELb0EEENS1_36VarlenDynamicPersistentTileSchedulerILi128ELi48ELi128ELi128ELb1ELb1ELb0ELb1ELb0ELb1EEEEEEEEEvNT_6ParamsE:
	.zero		1432


//--------------------- .nv.constant0._ZN7cutlass13device_kernelIN5flash19enable_sm80_to_sm89INS1_16FlashAttnFwdSm80INS1_25CollectiveMainloopFwdSm80ILi4ELi1ELb0EN4cute5tupleIJNS5_1CILi128EEENS7_ILi64EEENS7_ILi96EEEEEELi96ENS_10bfloat16_tEfNS_4arch4Sm80ELb1ELb0ELb0ELb0ELb0ELb0ELb1ELb1EEENS1_21CollectiveEpilogueFwdINS6_IJS8_SA_S9_EEENS6_IJNS7_ILi1EEESI_SI_EEESC_SE_Li128ELb0ELb1ELb1ELb0EEENS1_30DynamicPersistentTileSchedulerILi128ELi128ELb1ELb1ELb0EEEEEEEEEvNT_6ParamsE --------------------------
	.section	.nv.constant0._ZN7cutlass13device_kernelIN5flash19enable_sm80_to_sm89INS1_16FlashAttnFwdSm80INS1_25CollectiveMainloopFwdSm80ILi4ELi1ELb0EN4cute5tupleIJNS5_1CILi128EEENS7_ILi64EEENS7_ILi96EEEEEELi96ENS_10bfloat16_tEfNS_4arch4Sm80ELb1ELb0ELb0ELb0ELb0ELb0ELb1ELb1EEENS1_21CollectiveEpilogueFwdINS6_IJS8_SA_S9_EEENS6_IJNS7_ILi1EEESI_SI_EEESC_SE_Li128ELb0ELb1ELb1ELb0EEENS1_30DynamicPersistentTileSchedulerILi128ELi128ELb1ELb1ELb0EEEEEEEEEvNT_6ParamsE,"a",@progbits
	.sectionflags	@""
	.align	4
.nv.constant0._ZN7cutlass13device_kernelIN5flash19enable_sm80_to_sm89INS1_16FlashAttnFwdSm80INS1_25CollectiveMainloopFwdSm80ILi4ELi1ELb0EN4cute5tupleIJNS5_1CILi128EEENS7_ILi64EEENS7_ILi96EEEEEELi96ENS_10bfloat16_tEfNS_4arch4Sm80ELb1ELb0ELb0ELb0ELb0ELb0ELb1ELb1EEENS1_21CollectiveEpilogueFwdINS6_IJS8_SA_S9_EEENS6_IJNS7_ILi1EEESI_SI_EEESC_SE_Li128ELb0ELb1ELb1ELb0EEENS1_30DynamicPersistentTileSchedulerILi128ELi128ELb1ELb1ELb0EEEEEEEEEvNT_6ParamsE:
	.zero		1416


//--------------------- .nv.constant0._ZN7cutlass13device_kernelIN5flash19enable_sm80_to_sm89INS1_16FlashAttnFwdSm80INS1_25CollectiveMainloopFwdSm80ILi4ELi1ELb0EN4cute5tupleIJNS5_1CILi128EEENS7_ILi48EEENS7_ILi96EEEEEELi96ENS_10bfloat16_tEfNS_4arch4Sm80ELb1ELb0ELb0ELb1ELb0ELb0ELb1ELb1EEENS1_21CollectiveEpilogueFwdINS6_IJS8_SA_S9_EEENS6_IJNS7_ILi1EEESI_SI_EEESC_SE_Li128ELb1ELb1ELb1ELb0EEENS1_36VarlenDynamicPersistentTileSchedulerILi128ELi48ELi128ELi128ELb1ELb1ELb0ELb1ELb1ELb1EEEEEEEEEvNT_6ParamsE --------------------------
	.section	.nv.constant0._ZN7cutlass13device_kernelIN5flash19enable_sm80_to_sm89INS1_16FlashAttnFwdSm80INS1_25CollectiveMainloopFwdSm80ILi4ELi1ELb0EN4cute5tupleIJNS5_1CILi128EEENS7_ILi48EEENS7_ILi96EEEEEELi96ENS_10bfloat16_tEfNS_4arch4Sm80ELb1ELb0ELb0ELb1ELb0ELb0ELb1ELb1EEENS1_21CollectiveEpilogueFwdINS6_IJS8_SA_S9_EEENS6_IJNS7_ILi1EEESI_SI_EEESC_SE_Li128ELb1ELb1ELb1ELb0EEENS1_36VarlenDynamicPersistentTileSchedulerILi128ELi48ELi128ELi128ELb1ELb1ELb0ELb1ELb1ELb1EEEEEEEEEvNT_6ParamsE,"a",@progbits
	.sectionflags	@""
	.align	4
.nv.constant0._ZN7cutlass13device_kernelIN5flash19enable_sm80_to_sm89INS1_16FlashAttnFwdSm80INS1_25CollectiveMainloopFwdSm80ILi4ELi1ELb0EN4cute5tupleIJNS5_1CILi128EEENS7_ILi48EEENS7_ILi96EEEEEELi96ENS_10bfloat16_tEfNS_4arch4Sm80ELb1ELb0ELb0ELb1ELb0ELb0ELb1ELb1EEENS1_21CollectiveEpilogueFwdINS6_IJS8_SA_S9_EEENS6_IJNS7_ILi1EEESI_SI_EEESC_SE_Li128ELb1ELb1ELb1ELb0EEENS1_36VarlenDynamicPersistentTileSchedulerILi128ELi48ELi128ELi128ELb1ELb1ELb0ELb1ELb1ELb1EEEEEEEEEvNT_6ParamsE:
	.zero		1432


//--------------------- .nv.constant0._ZN7cutlass13device_kernelIN5flash19enable_sm80_to_sm89INS1_16FlashAttnFwdSm80INS1_25CollectiveMainloopFwdSm80ILi4ELi1ELb0EN4cute5tupleIJNS5_1CILi128EEENS7_ILi48EEENS7_ILi96EEEEEELi96ENS_10bfloat16_tEfNS_4arch4Sm80ELb1ELb0ELb0ELb1ELb0ELb1ELb1ELb1EEENS1_21CollectiveEpilogueFwdINS6_IJS8_SA_S9_EEENS6_IJNS7_ILi1EEESI_SI_EEESC_SE_Li128ELb1ELb1ELb1ELb0EEENS1_36VarlenDynamicPersistentTileSchedulerILi128ELi48ELi128ELi128ELb1ELb1ELb0ELb1ELb1ELb1EEEEEEEEEvNT_6ParamsE --------------------------
	.section	.nv.constant0._ZN7cutlass13device_kernelIN5flash19enable_sm80_to_sm89INS1_16FlashAttnFwdSm80INS1_25CollectiveMainloopFwdSm80ILi4ELi1ELb0EN4cute5tupleIJNS5_1CILi128EEENS7_ILi48EEENS7_ILi96EEEEEELi96ENS_10bfloat16_tEfNS_4arch4Sm80ELb1ELb0ELb0ELb1ELb0ELb1ELb1ELb1EEENS1_21CollectiveEpilogueFwdINS6_IJS8_SA_S9_EEENS6_IJNS7_ILi1EEESI_SI_EEESC_SE_Li128ELb1ELb1ELb1ELb0EEENS1_36VarlenDynamicPersistentTileSchedulerILi128ELi48ELi128ELi128ELb1ELb1ELb0ELb1ELb1ELb1EEEEEEEEEvNT_6ParamsE,"a",@progbits
	.sectionflags	@""
	.align	4
.nv.constant0._ZN7cutlass13device_kernelIN5flash19enable_sm80_to_sm89INS1_16FlashAttnFwdSm80INS1_25CollectiveMainloopFwdSm80ILi4ELi1ELb0EN4cute5tupleIJNS5_1CILi128EEENS7_ILi48EEENS7_ILi96EEEEEELi96ENS_10bfloat16_tEfNS_4arch4Sm80ELb1ELb0ELb0ELb1ELb0ELb1ELb1ELb1EEENS1_21CollectiveEpilogueFwdINS6_IJS8_SA_S9_EEENS6_IJNS7_ILi1EEESI_SI_EEESC_SE_Li128ELb1ELb1ELb1ELb0EEENS1_36VarlenDynamicPersistentTileSchedulerILi128ELi48ELi128ELi128ELb1ELb1ELb0ELb1ELb1ELb1EEEEEEEEEvNT_6ParamsE:
	.zero		1432


//--------------------- .text._ZN7cutlass13device_kernelIN5flash19enable_sm80_to_sm89INS1_16FlashAttnFwdSm80INS1_25CollectiveMainloopFwdSm80ILi4ELi1ELb0EN4cute5tupleIJNS5_1CILi128EEENS7_ILi64EEENS7_ILi96EEEEEELi96ENS_10bfloat16_tEfNS_4arch4Sm80ELb0ELb0ELb1ELb0ELb0ELb0ELb1ELb1EEENS1_21CollectiveEpilogueFwdINS6_IJS8_SA_S9_EEENS6_IJNS7_ILi1EEESI_SI_EEESC_SE_Li128ELb0ELb1ELb1ELb0EEENS1_19SingleTileSchedulerILb0ELb1ELb1ELi128EEEEEEEEEvNT_6ParamsE --------------------------
	.section	.text._ZN7cutlass13device_kernelIN5flash19enable_sm80_to_sm89INS1_16FlashAttnFwdSm80INS1_25CollectiveMainloopFwdSm80ILi4ELi1ELb0EN4cute5tupleIJNS5_1CILi128EEENS7_ILi64EEENS7_ILi96EEEEEELi96ENS_10bfloat16_tEfNS_4arch4Sm80ELb0ELb0ELb1ELb0ELb0ELb0ELb1ELb1EEENS1_21CollectiveEpilogueFwdINS6_IJS8_SA_S9_EEENS6_IJNS7_ILi1EEESI_SI_EEESC_SE_Li128ELb0ELb1ELb1ELb0EEENS1_19SingleTileSchedulerILb0ELb1ELb1ELi128EEEEEEEEEvNT_6ParamsE,"ax",@progbits
	.sectioninfo	@"SHI_REGISTERS=255"
	.align	128
.text._ZN7cutlass13device_kernelIN5flash19enable_sm80_to_sm89INS1_16FlashAttnFwdSm80INS1_25CollectiveMainloopFwdSm80ILi4ELi1ELb0EN4cute5tupleIJNS5_1CILi128EEENS7_ILi64EEENS7_ILi96EEEEEELi96ENS_10bfloat16_tEfNS_4arch4Sm80ELb0ELb0ELb1ELb0ELb0ELb0ELb1ELb1EEENS1_21CollectiveEpilogueFwdINS6_IJS8_SA_S9_EEENS6_IJNS7_ILi1EEESI_SI_EEESC_SE_Li128ELb0ELb1ELb1ELb0EEENS1_19SingleTileSchedulerILb0ELb1ELb1ELi128EEEEEEEEEvNT_6ParamsE:
        .type           _ZN7cutlass13device_kernelIN5flash19enable_sm80_to_sm89INS1_16FlashAttnFwdSm80INS1_25CollectiveMainloopFwdSm80ILi4ELi1ELb0EN4cute5tupleIJNS5_1CILi128EEENS7_ILi64EEENS7_ILi96EEEEEELi96ENS_10bfloat16_tEfNS_4arch4Sm80ELb0ELb0ELb1ELb0ELb0ELb0ELb1ELb1EEENS1_21CollectiveEpilogueFwdINS6_IJS8_SA_S9_EEENS6_IJNS7_ILi1EEESI_SI_EEESC_SE_Li128ELb0ELb1ELb1ELb0EEENS1_19SingleTileSchedulerILb0ELb1ELb1ELi128EEEEEEEEEvNT_6ParamsE,@function
        .size           _ZN7cutlass13device_kernelIN5flash19enable_sm80_to_sm89INS1_16FlashAttnFwdSm80INS1_25CollectiveMainloopFwdSm80ILi4ELi1ELb0EN4cute5tupleIJNS5_1CILi128EEENS7_ILi64EEENS7_ILi96EEEEEELi96ENS_10bfloat16_tEfNS_4arch4Sm80ELb0ELb0ELb1ELb0ELb0ELb0ELb1ELb1EEENS1_21CollectiveEpilogueFwdINS6_IJS8_SA_S9_EEENS6_IJNS7_ILi1EEESI_SI_EEESC_SE_Li128ELb0ELb1ELb1ELb0EEENS1_19SingleTileSchedulerILb0ELb1ELb1ELi128EEEEEEEEEvNT_6ParamsE,(.L_x_2848 - _ZN7cutlass13device_kernelIN5flash19enable_sm80_to_sm89INS1_16FlashAttnFwdSm80INS1_25CollectiveMainloopFwdSm80ILi4ELi1ELb0EN4cute5tupleIJNS5_1CILi128EEENS7_ILi64EEENS7_ILi96EEEEEELi96ENS_10bfloat16_tEfNS_4arch4Sm80ELb0ELb0ELb1ELb0ELb0ELb0ELb1ELb1EEENS1_21CollectiveEpilogueFwdINS6_IJS8_SA_S9_EEENS6_IJNS7_ILi1EEESI_SI_EEESC_SE_Li128ELb0ELb1ELb1ELb0EEENS1_19SingleTileSchedulerILb0ELb1ELb1ELi128EEEEEEEEEvNT_6ParamsE)
        .other          _ZN7cutlass13device_kernelIN5flash19enable_sm80_to_sm89INS1_16FlashAttnFwdSm80INS1_25CollectiveMainloopFwdSm80ILi4ELi1ELb0EN4cute5tupleIJNS5_1CILi128EEENS7_ILi64EEENS7_ILi96EEEEEELi96ENS_10bfloat16_tEfNS_4arch4Sm80ELb0ELb0ELb1ELb0ELb0ELb0ELb1ELb1EEENS1_21CollectiveEpilogueFwdINS6_IJS8_SA_S9_EEENS6_IJNS7_ILi1EEESI_SI_EEESC_SE_Li128ELb0ELb1ELb1ELb0EEENS1_19SingleTileSchedulerILb0ELb1ELb1ELi128EEEEEEEEEvNT_6ParamsE,@"STO_CUDA_ENTRY STV_DEFAULT"
_ZN7cutlass13device_kernelIN5flash19enable_sm80_to_sm89INS1_16FlashAttnFwdSm80INS1_25CollectiveMainloopFwdSm80ILi4ELi1ELb0EN4cute5tupleIJNS5_1CILi128EEENS7_ILi64EEENS7_ILi96EEEEEELi96ENS_10bfloat16_tEfNS_4arch4Sm80ELb0ELb0ELb1ELb0ELb0ELb0ELb1ELb1EEENS1_21CollectiveEpilogueFwdINS6_IJS8_SA_S9_EEENS6_IJNS7_ILi1EEESI_SI_EEESC_SE_Li128ELb0ELb1ELb1ELb0EEENS1_19SingleTileSchedulerILb0ELb1ELb1ELi128EEEEEEEEEvNT_6ParamsE:
[----:B------:R-:W-:-:S03]  /*0000*/  MOV R1, c[0x0][0x28] ;  /* 0x00000a0000017a02 */ /* 0x000fc60000000f00 */
[----:B------:R-:W1:Y:S01]  /*0010*/  S2R R174, SR_TID.X ;  /* 0x0000000000ae7919 */ /* 0x000e620000002100 */
[----:B------:R-:W-:-:S03]  /*0020*/  IADD3 R1, R1, -0x60, RZ ;  /* 0xffffffa001017810 */ /* 0x000fc60007ffe0ff */
[----:B------:R-:W2:Y:S04]  /*0030*/  S2R R2, SR_CTAID.Y ;  /* 0x0000000000027919 */ /* 0x000ea80000002600 */
[----:B------:R-:W3:Y:S01]  /*0040*/  S2R R28, SR_CTAID.Z ;  /* 0x00000000001c7919 */ /* 0x000ee20000002700 */
[----:B-1----:R-:W-:-:S06]  /*0050*/  SHF.R.U32.HI R0, RZ, 0x5, R174 ;  /* 0x00000005ff007819 */ /* 0x002fcc00000116ae */
[----:B------:R-:W1:Y:S02]  /*0060*/  SHFL.IDX PT, R0, R0, RZ, 0x1f ;  /* 0x00001fff00007589 */ /* 0x000e6400000e0000 */
[----:B-1----:R-:W-:-:S13]  /*0070*/  ISETP.NE.AND P0, PT, R0, RZ, PT ;  /* 0x000000ff0000720c */ /* 0x002fda0003f05270 */
[----:B------:R-:W-:Y:S05]  /*0080*/  @!P0 BRA `(.L_x_0) ;  /* 0x0000008000008947 */ /* 0x000fea0003800000 */
[----:B--23--:R1:W-:Y:S01]  /*0090*/  STL [R1+0x50], R2 ;  /* 0x0000500201007387 */ /* 0x00c3e20000100800 */
[----:B------:R-:W-:-:S04]  /*00a0*/  MOV R0, c[0x0][0x550] ;  /* 0x0001540000007a02 */ /* 0x000fc80000000f00 */
[----:B------:R-:W-:-:S13]  /*00b0*/  ISETP.NE.AND P0, PT, R0, 0x1, PT ;  /* 0x000000010000780c */ /* 0x000fda0003f05270 */
[----:B------:R-:W-:Y:S05]  /*00c0*/  @!P0 BRA `(.L_x_1) ;  /* 0x000000a000008947 */ /* 0x000fea0003800000 */
[----:B------:R-:W-:-:S05]  /*00d0*/  IMAD.HI.U32 R0, R2, c[0x0][0x554], RZ ;  /* 0x0001550002007a27 */ /* 0x000fca00078e00ff */
[----:B------:R-:W-:-:S05]  /*00e0*/  SHF.R.U32.HI R0, RZ, c[0x0][0x558], R0 ;  /* 0x00015600ff007a19 */ /* 0x000fca0000011600 */
[----:B------:R2:W-:Y:S01]  /*00f0*/  STL [R1+0x50], R0 ;  /* 0x0000500001007387 */ /* 0x0005e20000100800 */
[----:B------:R-:W-:Y:S05]  /*0100*/  BRA `(.L_x_1) ;  /* 0x0000006000007947 */ /* 0x000fea0003800000 */
.L_x_0:
[----:B--23--:R-:W-:Y:S01]  /*0110*/  IMAD.MOV.U32 R0, RZ, RZ, c[0x0][0x550] ;  /* 0x00015400ff007624 */ /* 0x00cfe200078e00ff */
[----:B------:R-:W-:-:S04]  /*0120*/  MOV R3, R2 ;  /* 0x0000000200037202 */ /* 0x000fc80000000f00 */
[----:B------:R-:W-:-:S13]  /*0130*/  ISETP.NE.AND P0, PT, R0, 0x1, PT ;  /* 0x000000010000780c */ /* 0x000fda0003f05270 */
[----:B------:R-:W-:-:S05]  /*0140*/  @P0 IMAD.HI.U32 R0, R2, c[0x0][0x554], RZ ;  /* 0x0001550002000a27 */ /* 0x000fca00078e00ff */
[----:B------:R-:W-:-:S05]  /*0150*/  @P0 SHF.R.U32.HI R3, RZ, c[0x0][0x558], R0 ;  /* 0x00015600ff030a19 */ /* 0x000fca0000011600 */
[----:B------:R1:W-:Y:S02]  /*0160*/  STL [R1+0x50], R3 ;  /* 0x0000500301007387 */ /* 0x0003e40000100800 */
.L_x_1:
[----:B------:R-:W3:Y:S01]  /*0170*/  LDL R22, [R1+0x50] ;  /* 0x0000500001167983 */ /* 0x000ee20000100800 */
[----:B------:R-:W-:Y:S02]  /*0180*/  ISETP.GE.AND P0, PT, R28, RZ, PT ;  /* 0x000000ff1c00720c */ /* 0x000fe40003f06270 */
[----:B--23--:R-:W-:-:S05]  /*0190*/  IADD3 R0, -R22, RZ, RZ ;  /* 0x000000ff16007210 */ /* 0x00cfca0007ffe1ff */
[----:B------:R-:W-:-:S06]  /*01a0*/  IMAD R10, R0, c[0x0][0x550], R2 ;  /* 0x00015400000a7a24 */ /* 0x000fcc00078e0202 */
[----:B------:R-:W-:Y:S05]  /*01b0*/  @!P0 EXIT ;  /* 0x000000000000894d */ /* 0x000fea0003800000 */
[----:B-1----:R-:W-:-:S05]  /*01c0*/  IMAD.MOV.U32 R3, RZ, RZ, c[0x0][0x1d0] ;  /* 0x00007400ff037624 */ /* 0x002fca00078e00ff */
[C---:B------:R-:W-:Y:S02]  /*01d0*/  ISETP.GE.AND P0, PT, R3.reuse, 0x1, PT ;  /* 0x000000010300780c */ /* 0x040fe40003f06270 */
[----:B------:R-:W-:-:S04]  /*01e0*/  IADD3 R2, R3, 0x3f, RZ ;  /* 0x0000003f03027810 */ /* 0x000fc80007ffe0ff */
[----:B------:R-:W-:-:S04]  /*01f0*/  SHF.R.S32.HI R0, RZ, 0x1f, R2 ;  /* 0x0000001fff007819 */ /* 0x000fc80000011402 */
[----:B------:R-:W-:Y:S01]  /*0200*/  LEA.HI R2, R0, R2, RZ, 0x6 ;  /* 0x0000000200027211 */ /* 0x000fe200078f30ff */
[----:B------:R-:W-:-:S03]  /*0210*/  IMAD.MOV.U32 R0, RZ, RZ, RZ ;  /* 0x000000ffff007224 */ /* 0x000fc600078e00ff */
[----:B------:R-:W-:Y:S01]  /*0220*/  SHF.R.S32.HI R11, RZ, 0x6, R2 ;  /* 0x00000006ff0b7819 */ /* 0x000fe20000011402 */
[----:B------:R-:W-:Y:S05]  /*0230*/  @!P0 BRA `(.L_x_2) ;  /* 0x0000020000008947 */ /* 0x000fea0003800000 */
[----:B------:R-:W-:-:S04]  /*0240*/  SHF.R.U32.HI R0, RZ, 0x10, R10 ;  /* 0x00000010ff007819 */ /* 0x000fc8000001160a */
[----:B------:R-:W-:-:S04]  /*0250*/  ISETP.NE.AND P0, PT, R0, RZ, PT ;  /* 0x000000ff0000720c */ /* 0x000fc80003f05270 */
[----:B------:R-:W-:-:S04]  /*0260*/  SEL R5, R0, c[0x0][0x338], P0 ;  /* 0x0000ce0000057a07 */ /* 0x000fc80000000000 */
[----:B------:R-:W-:Y:S02]  /*0270*/  IABS R0, R5 ;  /* 0x0000000500007213 */ /* 0x000fe40000000000 */
[----:B------:R-:W-:-:S03]  /*0280*/  IADD3 R7, R11, -0x1, R5 ;  /* 0xffffffff0b077810 */ /* 0x000fc60007ffe005 */
[----:B------:R-:W-:Y:S01]  /*0290*/  IMAD.MOV.U32 R4, RZ, RZ, R0 ;  /* 0x000000ffff047224 */ /* 0x000fe200078e0000 */
[----:B------:R-:W-:-:S03]  /*02a0*/  IABS R9, R7 ;  /* 0x0000000700097213 */ /* 0x000fc60000000000 */
[----:B------:R-:W1:Y:S08]  /*02b0*/  I2F.RP R2, R4 ;  /* 0x0000000400027306 */ /* 0x000e700000209400 */
[----:B-1----:R-:W1:Y:S02]  /*02c0*/  MUFU.RCP R2, R2 ;  /* 0x0000000200027308 */ /* 0x002e640000001000 */
[----:B-1----:R-:W-:-:S06]  /*02d0*/  IADD3 R2, R2, 0xffffffe, RZ ;  /* 0x0ffffffe02027810 */ /* 0x002fcc0007ffe0ff */
[----:B------:R-:W1:Y:S02]  /*02e0*/  F2I.FTZ.U32.TRUNC.NTZ R3, R2 ;  /* 0x0000000200037305 */ /* 0x000e64000021f000 */
[----:B-1----:R-:W-:Y:S02]  /*02f0*/  IMAD.MOV R0, RZ, RZ, -R3 ;  /* 0x000000ffff007224 */ /* 0x002fe400078e0a03 */
[----:B------:R-:W-:Y:S02]  /*0300*/  IMAD.MOV.U32 R2, RZ, RZ, RZ ;  /* 0x000000ffff027224 */ /* 0x000fe400078e00ff */
[----:B------:R-:W-:Y:S01]  /*0310*/  IMAD.MOV.U32 R6, RZ, RZ, R0 ;  /* 0x000000ffff067224 */ /* 0x000fe200078e0000 */
[----:B------:R-:W-:-:S03]  /*0320*/  IABS R0, R5 ;  /* 0x0000000500007213 */ /* 0x000fc60000000000 */
[----:B------:R-:W-:Y:S02]  /*0330*/  IMAD R6, R6, R4, RZ ;  /* 0x0000000406067224 */ /* 0x000fe400078e02ff */
[----:B------:R-:W-:Y:S02]  /*0340*/  IMAD.MOV R8, RZ, RZ, -R0 ;  /* 0x000000ffff087224 */ /* 0x000fe400078e0a00 */
[----:B------:R-:W-:-:S04]  /*0350*/  IMAD.HI.U32 R0, R3, R6, R2 ;  /* 0x0000000603007227 */ /* 0x000fc800078e0002 */
[----:B------:R-:W-:Y:S02]  /*0360*/  IMAD.MOV.U32 R2, RZ, RZ, R9 ;  /* 0x000000ffff027224 */ /* 0x000fe400078e0009 */
[----:B------:R-:W-:Y:S02]  /*0370*/  IMAD.MOV.U32 R3, RZ, RZ, R8 ;  /* 0x000000ffff037224 */ /* 0x000fe400078e0008 */
[----:B------:R-:W-:-:S04]  /*0380*/  IMAD.HI.U32 R0, R0, R2, RZ ;  /* 0x0000000200007227 */ /* 0x000fc800078e00ff */
[----:B------:R-:W-:-:S05]  /*0390*/  IMAD R2, R0, R3, R2 ;  /* 0x0000000300027224 */ /* 0x000fca00078e0202 */
[----:B------:R-:W-:-:S13]  /*03a0*/  ISETP.GT.U32.AND P1, PT, R4, R2, PT ;  /* 0x000000020400720c */ /* 0x000fda0003f24070 */
[----:B------:R-:W-:Y:S01]  /*03b0*/  @!P1 IMAD.IADD R2, R2, 0x1, -R4 ;  /* 0x0000000102029824 */ /* 0x000fe200078e0a04 */
[----:B------:R-:W-:Y:S02]  /*03c0*/  @!P1 IADD3 R0, R0, 0x1, RZ ;  /* 0x0000000100009810 */ /* 0x000fe40007ffe0ff */
[----:B------:R-:W-:Y:S02]  /*03d0*/  ISETP.NE.AND P1, PT, R5, RZ, PT ;  /* 0x000000ff0500720c */ /* 0x000fe40003f25270 */
[----:B------:R-:W-:Y:S02]  /*03e0*/  ISETP.GE.U32.AND P2, PT, R2, R4, PT ;  /* 0x000000040200720c */ /* 0x000fe40003f46070 */
[----:B------:R-:W-:-:S04]  /*03f0*/  LOP3.LUT R2, R7, R5, RZ, 0x3c, !PT ;  /* 0x0000000507027212 */ /* 0x000fc800078e3cff */
[----:B------:R-:W-:-:S07]  /*0400*/  ISETP.GE.AND P0, PT, R2, RZ, PT ;  /* 0x000000ff0200720c */ /* 0x000fce0003f06270 */
[----:B------:R-:W-:-:S06]  /*0410*/  @P2 IADD3 R0, R0, 0x1, RZ ;  /* 0x0000000100002810 */ /* 0x000fcc0007ffe0ff */
[----:B------:R-:W-:Y:S01]  /*0420*/  @!P0 IMAD.MOV R0, RZ, RZ, -R0 ;  /* 0x000000ffff008224 */ /* 0x000fe200078e0a00 */
[----:B------:R-:W-:Y:S02]  /*0430*/  @!P1 LOP3.LUT R0, RZ, R5, RZ, 0x33, !PT ;  /* 0x00000005ff009212 */ /* 0x000fe400078e33ff */
.L_x_2:
[----:B------:R-:W-:Y:S01]  /*0440*/  LOP3.LUT R2, R10, 0xffff, RZ, 0xc0, !PT ;  /* 0x0000ffff0a027812 */ /* 0x000fe200078ec0ff */
[----:B------:R-:W-:Y:S01]  /*0450*/  ULDC.64 UR6, c[0x0][0x118] ;  /* 0x0000460000067ab9 */ /* 0x000fe20000000a00 */
[----:B------:R-:W-:Y:S01]  /*0460*/  PLOP3.LUT P4, PT, PT, PT, PT, 0x80, 0x0 ;  /* 0x000000000000781c */ /* 0x000fe20003f8f070 */
[----:B------:R-:W-:Y:S01]  /*0470*/  CS2R R20, SRZ ;  /* 0x0000000000147805 */ /* 0x000fe2000001ff00 */
[----:B------:R-:W-:Y:S01]  /*0480*/  CS2R R18, SRZ ;  /* 0x0000000000127805 */ /* 0x000fe2000001ff00 */
[----:B------:R-:W-:Y:S01]  /*0490*/  IMAD R181, R2, R0, RZ ;  /* 0x0000000002b57224 */ /* 0x000fe200078e02ff */
[----:B------:R-:W-:Y:S01]  /*04a0*/  CS2R R94, SRZ ;  /* 0x00000000005e7805 */ /* 0x000fe2000001ff00 */
[----:B------:R-:W-:Y:S01]  /*04b0*/  CS2R R92, SRZ ;  /* 0x00000000005c7805 */ /* 0x000fe2000001ff00 */
[----:B------:R-:W-:Y:S01]  /*04c0*/  CS2R R98, SRZ ;  /* 0x0000000000627805 */ /* 0x000fe2000001ff00 */
[----:B------:R-:W-:Y:S01]  /*04d0*/  IMAD.IADD R0, R181, 0x1, R0 ;  /* 0x00000001b5007824 */ /* 0x000fe200078e0200 */
[----:B------:R1:W-:Y:S01]  /*04e0*/  STL [R1+0x54], R181 ;  /* 0x000054b501007387 */ /* 0x0003e20000100800 */
[----:B------:R-:W-:Y:S01]  /*04f0*/  CS2R R96, SRZ ;  /* 0x0000000000607805 */ /* 0x000fe2000001ff00 */
[----:B------:R-:W-:Y:S01]  /*0500*/  CS2R R90, SRZ ;  /* 0x00000000005a7805 */ /* 0x000fe2000001ff00 */
[----:B------:R-:W-:Y:S01]  /*0510*/  CS2R R88, SRZ ;  /* 0x0000000000587805 */ /* 0x000fe2000001ff00 */
[----:B------:R-:W-:Y:S01]  /*0520*/  IMNMX R173, R11, R0, PT ;  /* 0x000000000bad7217 */ /* 0x000fe20003800200 */
[----:B------:R-:W-:Y:S01]  /*0530*/  CS2R R86, SRZ ;  /* 0x0000000000567805 */ /* 0x000fe2000001ff00 */
[----:B------:R-:W-:Y:S01]  /*0540*/  CS2R R84, SRZ ;  /* 0x0000000000547805 */ /* 0x000fe2000001ff00 */
[----:B------:R-:W-:Y:S01]  /*0550*/  CS2R R78, SRZ ;  /* 0x00000000004e7805 */ /* 0x000fe2000001ff00 */
[----:B------:R-:W-:Y:S01]  /*0560*/  ISETP.GT.AND P0, PT, R173, R181, PT ;  /* 0x000000b5ad00720c */ /* 0x000fe20003f04270 */
[----:B------:R-:W-:Y:S01]  /*0570*/  CS2R R76, SRZ ;  /* 0x00000000004c7805 */ /* 0x000fe2000001ff00 */
        /* <DEDUP_REMOVED lines=38> */
[----:B------:R-:W-:Y:S05]  /*07e0*/  @!P0 BRA `(.L_x_3) ;  /* 0x0000917000008947 */ /* 0x000fea0003800000 */
[----:B-1----:R-:W-:-:S04]  /*07f0*/  ISETP.NE.U32.AND P1, PT, RZ, c[0x0][0x340], PT ;  /* 0x0000d000ff007a0c */ /* 0x002fc80003f25070 */
[----:B------:R-:W-:-:S13]  /*0800*/  ISETP.NE.AND.EX P1, PT, RZ, c[0x0][0x344], PT, P1 ;  /* 0x0000d100ff007a0c */ /* 0x000fda0003f25310 */
[----:B------:R-:W-:-:S04]  /*0810*/  @P1 IMAD.MOV.U32 R2, RZ, RZ, 0x4 ;  /* 0x00000004ff021424 */ /* 0x000fc800078e00ff */
[----:B------:R-:W-:-:S05]  /*0820*/  @P1 IMAD.WIDE R2, R28, R2, c[0x0][0x340] ;  /* 0x0000d0001c021625 */ /* 0x000fca00078e0202 */
[----:B------:R1:W2:Y:S01]  /*0830*/  @P1 LDG.E R17, [R2.64] ;  /* 0x0000000602111981 */ /* 0x0002a2000c1e1900 */
[----:B------:R-:W-:Y:S01]  /*0840*/  SHF.R.S32.HI R23, RZ, 0x1f, R174 ;  /* 0x0000001fff177819 */ /* 0x000fe200000114ae */
[----:B------:R-:W-:Y:S01]  /*0850*/  IMAD.MOV.U32 R4, RZ, RZ, c[0x0][0x2c4] ;  /* 0x0000b100ff047624 */ /* 0x000fe200078e00ff */
[----:B------:R-:W-:Y:S01]  /*0860*/  SHF.R.S32.HI R16, RZ, 0x1f, R22 ;  /* 0x0000001fff107819 */ /* 0x000fe20000011416 */
[----:B------:R-:W3:Y:S01]  /*0870*/  S2R R29, SR_CTAID.X ;  /* 0x00000000001d7919 */ /* 0x000ee20000002500 */
[CC--:B------:R-:W-:Y:S01]  /*0880*/  LEA.HI R20, R23.reuse, R174.reuse, RZ, 0x2 ;  /* 0x000000ae17147211 */ /* 0x0c0fe200078f10ff */
[----:B------:R-:W-:Y:S01]  /*0890*/  ULDC UR5, c[0x0][0x2c4] ;  /* 0x0000b10000057ab9 */ /* 0x000fe20000000800 */
[----:B------:R-:W-:Y:S01]  /*08a0*/  ISETP.NE.AND P0, PT, R4, 0x1, PT ;  /* 0x000000010400780c */ /* 0x000fe20003f05270 */
[----:B------:R-:W-:Y:S01]  /*08b0*/  IMAD R0, R16, c[0x0][0x1b8], RZ ;  /* 0x00006e0010007a24 */ /* 0x000fe200078e02ff */
[----:B------:R-:W-:Y:S01]  /*08c0*/  LOP3.LUT R4, R20, 0xfffffffc, RZ, 0xc0, !PT ;  /* 0xfffffffc14047812 */ /* 0x000fe200078ec0ff */
[----:B------:R-:W-:Y:S01]  /*08d0*/  ULDC UR4, c[0x0][0x168] ;  /* 0x00005a0000047ab9 */ /* 0x000fe20000000800 */
[-C--:B------:R-:W-:Y:S01]  /*08e0*/  LEA.HI R26, R23, R174.reuse, RZ, 0x3 ;  /* 0x000000ae171a7211 */ /* 0x080fe200078f18ff */
[----:B------:R-:W-:Y:S01]  /*08f0*/  IMAD R0, R22, c[0x0][0x1bc], R0 ;  /* 0x00006f0016007a24 */ /* 0x000fe200078e0200 */
[----:B------:R-:W-:Y:S01]  /*0900*/  SHF.R.S32.HI R19, RZ, 0x2, R20 ;  /* 0x00000002ff137819 */ /* 0x000fe20000011414 */
[----:B------:R-:W-:Y:S01]  /*0910*/  UIMAD UR4, UR5, UR4, URZ ;  /* 0x00000004050472a4 */ /* 0x000fe2000f8e023f */
[----:B------:R-:W-:Y:S01]  /*0920*/  IADD3 R4, -R4, R174, RZ ;  /* 0x000000ae04047210 */ /* 0x000fe20007ffe1ff */
[----:B------:R-:W-:Y:S01]  /*0930*/  BSSY B0, `(.L_x_4) ;  /* 0x000007b000007945 */ /* 0x000fe20003800000 */
[----:B------:R-:W-:-:S02]  /*0940*/  SHF.R.S32.HI R24, RZ, 0x3, R26 ;  /* 0x00000003ff187819 */ /* 0x000fc4000001141a */
[----:B------:R-:W-:Y:S01]  /*0950*/  SHF.R.S32.HI R27, RZ, 0x1f, R28 ;  /* 0x0000001fff1b7819 */ /* 0x000fe2000001141c */
[C-C-:B------:R-:W-:Y:S01]  /*0960*/  IMAD R5, R4.reuse, 0x20, R19.reuse ;  /* 0x0000002004057824 */ /* 0x140fe200078e0213 */
[-C--:B------:R-:W-:Y:S01]  /*0970*/  LEA.HI R25, R23, R174.reuse, RZ, 0x4 ;  /* 0x000000ae17197211 */ /* 0x080fe200078f20ff */
[----:B------:R-:W-:Y:S01]  /*0980*/  IMAD.SHL.U32 R4, R4, 0x8, RZ ;  /* 0x0000000804047824 */ /* 0x000fe200078e00ff */
[----:B------:R-:W-:Y:S01]  /*0990*/  SHF.R.S32.HI R9, RZ, 0x1f, R19 ;  /* 0x0000001fff097819 */ /* 0x000fe20000011413 */
[----:B------:R-:W-:Y:S01]  /*09a0*/  IMAD R8, R27, c[0x0][0x1c0], RZ ;  /* 0x000070001b087a24 */ /* 0x000fe200078e02ff */
[----:B------:R-:W-:Y:S01]  /*09b0*/  LOP3.LUT R12, R25, 0xfffffff0, RZ, 0xc0, !PT ;  /* 0xfffffff0190c7812 */ /* 0x000fe200078ec0ff */
[----:B-1----:R-:W-:Y:S01]  /*09c0*/  IMAD.WIDE.U32 R2, R22, c[0x0][0x1b8], RZ ;  /* 0x00006e0016027a25 */ /* 0x002fe200078e00ff */
[----:B------:R-:W-:Y:S02]  /*09d0*/  LEA.HI R160, R23, R174, RZ, 0x5 ;  /* 0x000000ae17a07211 */ /* 0x000fe400078f28ff */
[----:B---3--:R-:W-:Y:S01]  /*09e0*/  LEA R11, R29, R5, 0x7 ;  /* 0x000000051d0b7211 */ /* 0x008fe200078e38ff */
[----:B------:R-:W-:Y:S01]  /*09f0*/  IMAD.IADD R3, R3, 0x1, R0 ;  /* 0x0000000103037824 */ /* 0x000fe200078e0200 */
[----:B------:R-:W-:Y:S01]  /*0a00*/  ISETP.GE.AND P3, PT, R4, c[0x0][0x1d4], PT ;  /* 0x0000750004007a0c */ /* 0x000fe20003f66270 */
[----:B------:R-:W-:-:S02]  /*0a10*/  IMAD.SHL.U32 R0, R24, 0x40, RZ ;  /* 0x0000004018007824 */ /* 0x000fc400078e00ff */
[----:B------:R-:W-:Y:S01]  /*0a20*/  @P0 IMAD.HI.U32 R5, R11, c[0x0][0x2c8], RZ ;  /* 0x0000b2000b050a27 */ /* 0x000fe200078e00ff */
[----:B------:R-:W-:Y:S02]  /*0a30*/  P2R R31, PR, RZ, 0x8 ;  /* 0x00000008ff1f7803 */ /* 0x000fe40000000000 */
[----:B------:R-:W-:Y:S01]  /*0a40*/  LOP3.LUT R0, R0, 0xc0, RZ, 0xc0, !PT ;  /* 0x000000c000007812 */ /* 0x000fe200078ec0ff */
[C---:B------:R-:W-:Y:S02]  /*0a50*/  IMAD R8, R28.reuse, c[0x0][0x1c4], R8 ;  /* 0x000071001c087a24 */ /* 0x040fe400078e0208 */
[----:B------:R-:W-:Y:S01]  /*0a60*/  IMAD.WIDE.U32 R2, R28, c[0x0][0x1c0], R2 ;  /* 0x000070001c027a25 */ /* 0x000fe200078e0002 */
[----:B------:R-:W-:Y:S01]  /*0a70*/  LOP3.LUT R7, R0, 0x18, R4, 0xf8, !PT ;  /* 0x0000001800077812 */ /* 0x000fe200078ef804 */
[----:B------:R1:W-:Y:S01]  /*0a80*/  STL [R1+0x5c], R31 ;  /* 0x00005c1f01007387 */ /* 0x0003e20000100800 */
[----:B------:R-:W-:Y:S01]  /*0a90*/  SHF.R.U32.HI R6, RZ, 0x3, R0 ;  /* 0x00000003ff067819 */ /* 0x000fe20000011600 */
[----:B------:R-:W-:Y:S01]  /*0aa0*/  IMAD.MOV.U32 R0, RZ, RZ, R11 ;  /* 0x000000ffff007224 */ /* 0x000fe200078e000b */
[----:B------:R-:W-:Y:S01]  /*0ab0*/  @P0 SHF.R.U32.HI R0, RZ, c[0x0][0x2cc], R5 ;  /* 0x0000b300ff000a19 */ /* 0x000fe20000011605 */
[----:B------:R-:W-:Y:S01]  /*0ac0*/  IMAD.IADD R3, R3, 0x1, R8 ;  /* 0x0000000103037824 */ /* 0x000fe200078e0208 */
[----:B------:R-:W-:Y:S01]  /*0ad0*/  LOP3.LUT R233, R7, R6, RZ, 0x3c, !PT ;  /* 0x0000000607e97212 */ /* 0x000fe200078e3cff */
[----:B------:R-:W-:Y:S01]  /*0ae0*/  IMAD R7, R9, c[0x0][0x1e0], RZ ;  /* 0x0000780009077a24 */ /* 0x000fe200078e02ff */
[--C-:B------:R-:W-:Y:S01]  /*0af0*/  SHF.R.S32.HI R10, RZ, 0x1f, R0.reuse ;  /* 0x0000001fff0a7819 */ /* 0x100fe20000011400 */
[----:B------:R-:W-:Y:S01]  /*0b00*/  IMAD.MOV R13, RZ, RZ, -R0 ;  /* 0x000000ffff0d7224 */ /* 0x000fe200078e0a00 */
[----:B------:R-:W-:Y:S01]  /*0b10*/  SHF.R.S32.HI R5, RZ, 0x1f, R4 ;  /* 0x0000001fff057819 */ /* 0x000fe20000011404 */
[----:B------:R-:W-:-:S04]  /*0b20*/  IMAD.WIDE.U32 R2, R0, c[0x0][0x1b0], R2 ;  /* 0x00006c0000027a25 */ /* 0x000fc800078e0002 */
[----:B------:R-:W-:Y:S02]  /*0b30*/  IMAD R10, R10, c[0x0][0x1b0], RZ ;  /* 0x00006c000a0a7a24 */ /* 0x000fe400078e02ff */
[----:B------:R-:W-:Y:S02]  /*0b40*/  IMAD R6, R9, c[0x0][0x208], RZ ;  /* 0x0000820009067a24 */ /* 0x000fe400078e02ff */
[----:B------:R-:W-:Y:S02]  /*0b50*/  IMAD R0, R0, c[0x0][0x1b4], R10 ;  /* 0x00006d0000007a24 */ /* 0x000fe400078e020a */
[----:B------:R-:W-:Y:S02]  /*0b60*/  IMAD R10, R13, c[0x0][0x2c4], R11 ;  /* 0x0000b1000d0a7a24 */ /* 0x000fe400078e020b */
[----:B------:R-:W-:Y:S01]  /*0b70*/  IMAD.IADD R18, R174, 0x1, -R12 ;  /* 0x00000001ae127824 */ /* 0x000fe200078e0a0c */
[----:B------:R-:W-:Y:S01]  /*0b80*/  IADD3 R3, R3, R0, RZ ;  /* 0x0000000003037210 */ /* 0x000fe20007ffe0ff */
[C---:B------:R-:W-:Y:S01]  /*0b90*/  IMAD R14, R19.reuse, c[0x0][0x1e4], R7 ;  /* 0x00007900130e7a24 */ /* 0x040fe200078e0207 */
[----:B------:R-:W-:Y:S01]  /*0ba0*/  SHF.R.S32.HI R0, RZ, 0x1f, R10 ;  /* 0x0000001fff007819 */ /* 0x000fe2000001140a */
[C---:B------:R-:W-:Y:S01]  /*0bb0*/  IMAD R15, R19.reuse, c[0x0][0x20c], R6 ;  /* 0x00008300130f7a24 */ /* 0x040fe200078e0206 */
[----:B------:R-:W-:Y:S01]  /*0bc0*/  LEA.HI R21, R18, R18, RZ, 0x1 ;  /* 0x0000001212157211 */ /* 0x000fe200078f08ff */
[----:B------:R-:W-:-:S03]  /*0bd0*/  IMAD.WIDE.U32 R8, R19, c[0x0][0x1e0], R4 ;  /* 0x0000780013087a25 */ /* 0x000fc600078e0004 */
[----:B------:R-:W-:Y:S01]  /*0be0*/  SHF.R.S32.HI R12, RZ, 0x1, R21 ;  /* 0x00000001ff0c7819 */ /* 0x000fe20000011415 */
[----:B------:R-:W-:Y:S01]  /*0bf0*/  IMAD.WIDE.U32 R6, R19, c[0x0][0x208], R4 ;  /* 0x0000820013067a25 */ /* 0x000fe200078e0004 */
[----:B------:R-:W-:Y:S02]  /*0c00*/  IADD3 R9, R9, R14, RZ ;  /* 0x0000000e09097210 */ /* 0x000fe40007ffe0ff */
[----:B------:R-:W-:Y:S01]  /*0c10*/  SHF.R.S32.HI R13, RZ, 0x1f, R21 ;  /* 0x0000001fff0d7819 */ /* 0x000fe20000011415 */
[----:B------:R-:W-:Y:S02]  /*0c20*/  IMAD R0, R0, c[0x0][0x1a8], RZ ;  /* 0x00006a0000007a24 */ /* 0x000fe400078e02ff */
[----:B------:R-:W-:Y:S02]  /*0c30*/  IMAD.IADD R7, R7, 0x1, R15 ;  /* 0x0000000107077824 */ /* 0x000fe400078e020f */
[C---:B------:R-:W-:Y:S02]  /*0c40*/  IMAD R14, R16.reuse, c[0x0][0x1e8], RZ ;  /* 0x00007a00100e7a24 */ /* 0x040fe400078e02ff */
[----:B------:R-:W-:-:S02]  /*0c50*/  IMAD R15, R16, c[0x0][0x210], RZ ;  /* 0x00008400100f7a24 */ /* 0x000fc400078e02ff */
[----:B------:R-:W-:Y:S01]  /*0c60*/  IMAD R16, R10, c[0x0][0x1ac], R0 ;  /* 0x00006b000a107a24 */ /* 0x000fe200078e0200 */
[----:B------:R-:W-:Y:S01]  /*0c70*/  IADD3 R0, R4, 0x40, RZ ;  /* 0x0000004004007810 */ /* 0x000fe20007ffe0ff */
[----:B------:R-:W-:Y:S01]  /*0c80*/  IMAD.WIDE.U32 R10, R10, c[0x0][0x1a8], R2 ;  /* 0x00006a000a0a7a25 */ /* 0x000fe200078e0002 */
[----:B------:R-:W-:Y:S02]  /*0c90*/  LEA.HI R2, R13, R12, RZ, 0x2 ;  /* 0x0000000c0d027211 */ /* 0x000fe400078f10ff */
[----:B------:R-:W-:Y:S01]  /*0ca0*/  ISETP.GE.AND P6, PT, R0, c[0x0][0x1d4], PT ;  /* 0x0000750000007a0c */ /* 0x000fe20003fc6270 */
[----:B------:R-:W-:Y:S01]  /*0cb0*/  IMAD R14, R22, c[0x0][0x1ec], R14 ;  /* 0x00007b00160e7a24 */ /* 0x000fe200078e020e */
[----:B------:R-:W-:Y:S01]  /*0cc0*/  LOP3.LUT R13, R2, 0xfffffffc, RZ, 0xc0, !PT ;  /* 0xfffffffc020d7812 */ /* 0x000fe200078ec0ff */
[----:B------:R-:W-:Y:S01]  /*0cd0*/  IMAD R15, R22, c[0x0][0x214], R15 ;  /* 0x00008500160f7a24 */ /* 0x000fe200078e020f */
[----:B------:R-:W-:Y:S01]  /*0ce0*/  ISETP.GE.AND P5, PT, R0, c[0x0][0x198], PT ;  /* 0x0000660000007a0c */ /* 0x000fe20003fa6270 */
[----:B------:R-:W-:-:S04]  /*0cf0*/  IMAD.WIDE.U32 R8, R22, c[0x0][0x1e8], R8 ;  /* 0x00007a0016087a25 */ /* 0x000fc800078e0008 */
[----:B------:R-:W-:-:S04]  /*0d00*/  IMAD.WIDE.U32 R2, R22, c[0x0][0x210], R6 ;  /* 0x0000840016027a25 */ /* 0x000fc800078e0006 */
[----:B------:R-:W-:Y:S01]  /*0d10*/  IMAD.IADD R0, R11, 0x1, R16 ;  /* 0x000000010b007824 */ /* 0x000fe200078e0210 */
[----:B------:R-:W-:Y:S01]  /*0d20*/  LEA R16, P0, R10, c[0x0][0x160], 0x1 ;  /* 0x000058000a107a11 */ /* 0x000fe200078008ff */
[----:B------:R-:W-:Y:S02]  /*0d30*/  IMAD.IADD R22, R12, 0x1, -R13 ;  /* 0x000000010c167824 */ /* 0x000fe400078e0a0d */
[----:B------:R-:W-:Y:S01]  /*0d40*/  IMAD.IADD R13, R9, 0x1, R14 ;  /* 0x00000001090d7824 */ /* 0x000fe200078e020e */
[----:B------:R-:W-:Y:S01]  /*0d50*/  IADD3 R9, R3, R15, RZ ;  /* 0x0000000f03097210 */ /* 0x000fe20007ffe0ff */
[----:B------:R-:W-:Y:S01]  /*0d60*/  IMAD.MOV.U32 R12, RZ, RZ, R8 ;  /* 0x000000ffff0c7224 */ /* 0x000fe200078e0008 */
[----:B------:R-:W-:Y:S01]  /*0d70*/  LEA.HI.X R15, R10, c[0x0][0x164], R0, 0x1, P0 ;  /* 0x000059000a0f7a11 */ /* 0x000fe200000f0c00 */
[----:B------:R-:W-:Y:S01]  /*0d80*/  IMAD.MOV.U32 R23, RZ, RZ, 0x10 ;  /* 0x00000010ff177424 */ /* 0x000fe200078e00ff */
[----:B------:R-:W-:Y:S01]  /*0d90*/  LEA.HI R0, R20, R19, RZ, 0x1 ;  /* 0x0000001314007211 */ /* 0x000fe200078f08ff */
[----:B------:R1:W3:Y:S01]  /*0da0*/  SHFL.IDX PT, R6, R16, RZ, 0x1c1f ;  /* 0x001c1fff10067589 */ /* 0x0002e200000e0000 */
[----:B------:R-:W-:-:S02]  /*0db0*/  SHF.R.S32.HI R20, RZ, 0x5, R160 ;  /* 0x00000005ff147819 */ /* 0x000fc400000114a0 */
[----:B------:R-:W-:Y:S01]  /*0dc0*/  LOP3.LUT R0, R0, 0x7fffffe, RZ, 0xc0, !PT ;  /* 0x07fffffe00007812 */ /* 0x000fe200078ec0ff */
[----:B------:R1:W4:Y:S01]  /*0dd0*/  SHFL.IDX PT, R7, R15, RZ, 0x1c1f ;  /* 0x001c1fff0f077589 */ /* 0x00032200000e0000 */
[----:B------:R-:W-:Y:S02]  /*0de0*/  IADD3 R14, R4, 0x20, RZ ;  /* 0x00000020040e7810 */ /* 0x000fe40007ffe0ff */
[----:B------:R-:W-:Y:S02]  /*0df0*/  IADD3 R0, R19, -R0, RZ ;  /* 0x8000000013007210 */ /* 0x000fe40007ffe0ff */
[----:B------:R-:W-:Y:S02]  /*0e00*/  MOV R8, R2 ;  /* 0x0000000200087202 */ /* 0x000fe40000000f00 */
[----:B------:R-:W-:Y:S01]  /*0e10*/  ISETP.GE.AND P4, PT, R14, c[0x0][0x1d4], PT ;  /* 0x000075000e007a0c */ /* 0x000fe20003f86270 */
[----:B------:R-:W-:Y:S01]  /*0e20*/  IMAD R11, R20, 0x8, R0 ;  /* 0x00000008140b7824 */ /* 0x000fe200078e0200 */
[----:B------:R-:W-:-:S02]  /*0e30*/  LOP3.LUT P2, RZ, R22, 0x2, RZ, 0xc0, !PT ;  /* 0x0000000216ff7812 */ /* 0x000fc4000784c0ff */
[----:B------:R-:W-:Y:S01]  /*0e40*/  P2R R34, PR, RZ, 0x10 ;  /* 0x00000010ff227803 */ /* 0x000fe20000000000 */
[----:B------:R-:W-:Y:S01]  /*0e50*/  IMAD.U32 R233, R11, 0x20, R233 ;  /* 0x000000200be97824 */ /* 0x000fe200078e00e9 */
[----:B------:R-:W-:-:S03]  /*0e60*/  ISETP.GE.AND P4, PT, R14, c[0x0][0x198], PT ;  /* 0x000066000e007a0c */ /* 0x000fc60003f86270 */
[----:B------:R1:W-:Y:S01]  /*0e70*/  STL [R1+0x58], R34 ;  /* 0x0000582201007387 */ /* 0x0003e20000100800 */
[--C-:B--2---:R-:W-:Y:S01]  /*0e80*/  @P1 SHF.R.S32.HI R3, RZ, 0x1f, R17.reuse ;  /* 0x0000001fff031819 */ /* 0x104fe20000011411 */
[----:B------:R-:W-:Y:S01]  /*0e90*/  @P1 IMAD.MOV.U32 R2, RZ, RZ, R17 ;  /* 0x000000ffff021224 */ /* 0x000fe200078e0011 */
[----:B------:R-:W-:Y:S01]  /*0ea0*/  @!P1 MOV R3, R27 ;  /* 0x0000001b00039202 */ /* 0x000fe20000000f00 */
[----:B------:R-:W-:Y:S01]  /*0eb0*/  @!P1 IMAD.MOV.U32 R2, RZ, RZ, R28 ;  /* 0x000000ffff029224 */ /* 0x000fe200078e001c */
[----:B------:R-:W-:Y:S01]  /*0ec0*/  ISETP.GE.AND P1, PT, R4, c[0x0][0x198], PT ;  /* 0x0000660004007a0c */ /* 0x000fe20003f26270 */
[----:B------:R-:W-:Y:S02]  /*0ed0*/  IMAD R17, R29, 0x80, R19 ;  /* 0x000000801d117824 */ /* 0x000fe400078e0213 */
[C---:B------:R-:W-:Y:S02]  /*0ee0*/  IMAD R10, R3.reuse, c[0x0][0x1f0], RZ ;  /* 0x00007c00030a7a24 */ /* 0x040fe400078e02ff */
[----:B------:R-:W-:Y:S01]  /*0ef0*/  IMAD R0, R3, c[0x0][0x218], RZ ;  /* 0x0000860003007a24 */ /* 0x000fe200078e02ff */
[----:B------:R-:W-:Y:S01]  /*0f00*/  ISETP.GE.AND P0, PT, R17, UR4, PT ;  /* 0x0000000411007c0c */ /* 0x000fe2000bf06270 */
[C---:B------:R-:W-:Y:S01]  /*0f10*/  IMAD R10, R2.reuse, c[0x0][0x1f4], R10 ;  /* 0x00007d00020a7a24 */ /* 0x040fe200078e020a */
[----:B------:R-:W-:Y:S01]  /*0f20*/  SEL R3, R23, 0xfffffff0, !P2 ;  /* 0xfffffff017037807 */ /* 0x000fe20005000000 */
[----:B------:R-:W-:-:S02]  /*0f30*/  IMAD R0, R2, c[0x0][0x21c], R0 ;  /* 0x0000870002007a24 */ /* 0x000fc400078e0200 */
[----:B------:R-:W-:Y:S01]  /*0f40*/  IMAD.WIDE.U32 R36, R2, c[0x0][0x1f0], R12 ;  /* 0x00007c0002247a25 */ /* 0x000fe200078e000c */
[----:B------:R-:W-:-:S03]  /*0f50*/  SEL R12, RZ, 0x1, P3 ;  /* 0x00000001ff0c7807 */ /* 0x000fc60001800000 */
[----:B------:R-:W-:Y:S01]  /*0f60*/  IMAD.WIDE.U32 R32, R2, c[0x0][0x218], R8 ;  /* 0x0000860002207a25 */ /* 0x000fe200078e0008 */
[----:B------:R-:W-:Y:S01]  /*0f70*/  IADD3 R39, R37, R10, RZ ;  /* 0x0000000a25277210 */ /* 0x000fe20007ffe0ff */
[----:B------:R1:W-:Y:S02]  /*0f80*/  STL.64 [R1+0x48], R36 ;  /* 0x0000482401007387 */ /* 0x0003e40000100a00 */
[----:B------:R-:W-:Y:S02]  /*0f90*/  IMAD.IADD R30, R33, 0x1, R0 ;  /* 0x00000001211e7824 */ /* 0x000fe400078e0200 */
[----:B------:R1:W-:Y:S04]  /*0fa0*/  STL.64 [R1+0x40], R32 ;  /* 0x0000402001007387 */ /* 0x0003e80000100a00 */
[----:B------:R1:W-:Y:S04]  /*0fb0*/  STL [R1+0x30], R30 ;  /* 0x0000301e01007387 */ /* 0x0003e80000100800 */
[----:B------:R1:W-:Y:S01]  /*0fc0*/  STL [R1+0x3c], R39 ;  /* 0x00003c2701007387 */ /* 0x0003e20000100800 */
[----:B------:R-:W-:Y:S05]  /*0fd0*/  @P0 BRA `(.L_x_5) ;  /* 0x0000010000000947 */ /* 0x000fea0003800000 */
[----:B---34-:R-:W-:Y:S02]  /*0fe0*/  IADD3 R0, R4, 0x40, RZ ;  /* 0x0000004004007810 */ /* 0x018fe40007ffe0ff */
[----:B------:R-:W-:-:S02]  /*0ff0*/  SHF.R.S32.HI R8, RZ, 0x1f, R14 ;  /* 0x0000001fff087819 */ /* 0x000fc4000001140e */
[----:B------:R-:W-:Y:S02]  /*1000*/  SHF.R.S32.HI R2, RZ, 0x1f, R0 ;  /* 0x0000001fff027819 */ /* 0x000fe40000011400 */
[----:B------:R-:W-:Y:S02]  /*1010*/  LEA.HI R10, R8, R14, RZ, 0x3 ;  /* 0x0000000e080a7211 */ /* 0x000fe400078f18ff */
[----:B------:R-:W-:Y:S01]  /*1020*/  LEA.HI R2, R2, R0, RZ, 0x3 ;  /* 0x0000000002027211 */ /* 0x000fe200078f18ff */
[----:B------:R-:W-:Y:S01]  /*1030*/  IMAD.SHL.U32 R0, R233, 0x2, RZ ;  /* 0x00000002e9007824 */ /* 0x000fe200078e00ff */
[----:B------:R-:W-:Y:S02]  /*1040*/  LEA R8, P0, R4, R6, 0x1 ;  /* 0x0000000604087211 */ /* 0x000fe400078008ff */
[----:B------:R-:W-:Y:S02]  /*1050*/  LOP3.LUT R10, R10, 0xfffffff8, RZ, 0xc0, !PT ;  /* 0xfffffff80a0a7812 */ /* 0x000fe400078ec0ff */
[----:B------:R-:W-:-:S02]  /*1060*/  LOP3.LUT R2, R2, 0xfffffff8, RZ, 0xc0, !PT ;  /* 0xfffffff802027812 */ /* 0x000fc400078ec0ff */
[----:B------:R-:W-:Y:S01]  /*1070*/  LEA.HI.X R9, R4, R7, R5, 0x1, P0 ;  /* 0x0000000704097211 */ /* 0x000fe200000f0c05 */
[----:B------:R-:W-:-:S04]  /*1080*/  IMAD.WIDE R10, R10, 0x2, R6 ;  /* 0x000000020a0a7825 */ /* 0x000fc800078e0206 */
[----:B------:R-:W-:Y:S01]  /*1090*/  IMAD.WIDE R6, R2, 0x2, R6 ;  /* 0x0000000202067825 */ /* 0x000fe200078e0206 */
[----:B------:R-:W-:Y:S01]  /*10a0*/  @!PT LDS RZ, [RZ] ;  /* 0x00000000fffff984 */ /* 0x000fe20000000800 */
[----:B------:R2:W-:Y:S04]  /*10b0*/  LDGSTS.E.BYPASS.LTC128B.128 [R0+0x6100], [R8.64], !P1 ;  /* 0x0610000008007fae */ /* 0x0005e8000c901d46 */
[----:B------:R2:W-:Y:S04]  /*10c0*/  LDGSTS.E.BYPASS.LTC128B.128 [R0+0x8100], [R10.64], !P4 ;  /* 0x081000000a007fae */ /* 0x0005e8000e101d46 */
[----:B------:R2:W-:Y:S02]  /*10d0*/  LDGSTS.E.BYPASS.LTC128B.128 [R0+0xa100], [R6.64], !P5 ;  /* 0x0a10000006007fae */ /* 0x0005e4000e901d46 */
.L_x_5:
[----:B---34-:R-:W-:Y:S05]  /*10e0*/  BSYNC B0 ;  /* 0x0000000000007941 */ /* 0x018fea0003800000 */
.L_x_4:
[----:B--2---:R-:W-:Y:S01]  /*10f0*/  IADD3 R0, R17, 0x20, RZ ;  /* 0x0000002011007810 */ /* 0x004fe20007ffe0ff */
[----:B------:R2:W3:Y:S01]  /*1100*/  SHFL.IDX PT, R7, R15, 0x1, 0x1c1f ;  /* 0x003c1f000f077f89 */ /* 0x0004e200000e0000 */
[----:B------:R-:W-:Y:S02]  /*1110*/  BSSY B0, `(.L_x_6) ;  /* 0x0000014000007945 */ /* 0x000fe40003800000 */
[----:B------:R-:W-:Y:S01]  /*1120*/  ISETP.GE.AND P0, PT, R0, UR4, PT ;  /* 0x0000000400007c0c */ /* 0x000fe2000bf06270 */
[----:B------:R2:W4:-:S12]  /*1130*/  SHFL.IDX PT, R6, R16, 0x1, 0x1c1f ;  /* 0x003c1f0010067f89 */ /* 0x00051800000e0000 */
[----:B------:R-:W-:Y:S05]  /*1140*/  @P0 BRA `(.L_x_7) ;  /* 0x0000010000000947 */ /* 0x000fea0003800000 */
[----:B------:R-:W-:Y:S02]  /*1150*/  IADD3 R0, R4, 0x40, RZ ;  /* 0x0000004004007810 */ /* 0x000fe40007ffe0ff */
[----:B------:R-:W-:Y:S02]  /*1160*/  SHF.R.S32.HI R8, RZ, 0x1f, R14 ;  /* 0x0000001fff087819 */ /* 0x000fe4000001140e */
[----:B------:R-:W-:Y:S02]  /*1170*/  SHF.R.S32.HI R2, RZ, 0x1f, R0 ;  /* 0x0000001fff027819 */ /* 0x000fe40000011400 */
[----:B------:R-:W-:Y:S02]  /*1180*/  LEA.HI R10, R8, R14, RZ, 0x3 ;  /* 0x0000000e080a7211 */ /* 0x000fe400078f18ff */
[----:B------:R-:W-:Y:S01]  /*1190*/  LEA.HI R2, R2, R0, RZ, 0x3 ;  /* 0x0000000002027211 */ /* 0x000fe200078f18ff */
[----:B------:R-:W-:Y:S01]  /*11a0*/  IMAD.SHL.U32 R0, R233, 0x2, RZ ;  /* 0x00000002e9007824 */ /* 0x000fe200078e00ff */
[----:B----4-:R-:W-:-:S02]  /*11b0*/  LEA R8, P0, R4, R6, 0x1 ;  /* 0x0000000604087211 */ /* 0x010fc400078008ff */
[----:B------:R-:W-:Y:S02]  /*11c0*/  LOP3.LUT R10, R10, 0xfffffff8, RZ, 0xc0, !PT ;  /* 0xfffffff80a0a7812 */ /* 0x000fe400078ec0ff */
[----:B------:R-:W-:Y:S02]  /*11d0*/  LOP3.LUT R2, R2, 0xfffffff8, RZ, 0xc0, !PT ;  /* 0xfffffff802027812 */ /* 0x000fe400078ec0ff */
[----:B---3--:R-:W-:Y:S01]  /*11e0*/  LEA.HI.X R9, R4, R7, R5, 0x1, P0 ;  /* 0x0000000704097211 */ /* 0x008fe200000f0c05 */
[----:B------:R-:W-:-:S04]  /*11f0*/  IMAD.WIDE R10, R10, 0x2, R6 ;  /* 0x000000020a0a7825 */ /* 0x000fc800078e0206 */
[----:B------:R-:W-:Y:S01]  /*1200*/  IMAD.WIDE R6, R2, 0x2, R6 ;  /* 0x0000000202067825 */ /* 0x000fe200078e0206 */
[----:B------:R-:W-:Y:S01]  /*1210*/  @!PT LDS RZ, [RZ] ;  /* 0x00000000fffff984 */ /* 0x000fe20000000800 */
[----:B------:R3:W-:Y:S04]  /*1220*/  LDGSTS.E.BYPASS.LTC128B.128 [R0+0x6900], [R8.64], !P1 ;  /* 0x0690000008007fae */ /* 0x0007e8000c901d46 */
[----:B------:R3:W-:Y:S04]  /*1230*/  LDGSTS.E.BYPASS.LTC128B.128 [R0+0x8900], [R10.64], !P4 ;  /* 0x089000000a007fae */ /* 0x0007e8000e101d46 */
[----:B------:R3:W-:Y:S02]  /*1240*/  LDGSTS.E.BYPASS.LTC128B.128 [R0+0xa900], [R6.64], !P5 ;  /* 0x0a90000006007fae */ /* 0x0007e4000e901d46 */
.L_x_7:
[----:B------:R-:W-:Y:S05]  /*1250*/  BSYNC B0 ;  /* 0x0000000000007941 */ /* 0x000fea0003800000 */
.L_x_6:
[----:B---3--:R-:W-:Y:S01]  /*1260*/  IADD3 R0, R17, 0x40, RZ ;  /* 0x0000004011007810 */ /* 0x008fe20007ffe0ff */
[----:B------:R3:W1:Y:S01]  /*1270*/  SHFL.IDX PT, R7, R15, 0x2, 0x1c1f ;  /* 0x005c1f000f077f89 */ /* 0x00066200000e0000 */
[----:B------:R-:W-:Y:S02]  /*1280*/  BSSY B0, `(.L_x_8) ;  /* 0x0000014000007945 */ /* 0x000fe40003800000 */
[----:B------:R-:W-:Y:S01]  /*1290*/  ISETP.GE.AND P0, PT, R0, UR4, PT ;  /* 0x0000000400007c0c */ /* 0x000fe2000bf06270 */
[----:B----4-:R3:W4:-:S12]  /*12a0*/  SHFL.IDX PT, R6, R16, 0x2, 0x1c1f ;  /* 0x005c1f0010067f89 */ /* 0x01071800000e0000 */
        /* <DEDUP_REMOVED lines=10> */
[----:B-1----:R-:W-:Y:S01]  /*1350*/  LEA.HI.X R9, R4, R7, R5, 0x1, P0 ;  /* 0x0000000704097211 */ /* 0x002fe200000f0c05 */
[----:B------:R-:W-:-:S04]  /*1360*/  IMAD.WIDE R10, R10, 0x2, R6 ;  /* 0x000000020a0a7825 */ /* 0x000fc800078e0206 */
[----:B------:R-:W-:Y:S01]  /*1370*/  IMAD.WIDE R6, R2, 0x2, R6 ;  /* 0x0000000202067825 */ /* 0x000fe200078e0206 */
[----:B------:R-:W-:Y:S01]  /*1380*/  @!PT LDS RZ, [RZ] ;  /* 0x00000000fffff984 */ /* 0x000fe20000000800 */
[----:B------:R1:W-:Y:S04]  /*1390*/  LDGSTS.E.BYPASS.LTC128B.128 [R0+0x7100], [R8.64], !P1 ;  /* 0x0710000008007fae */ /* 0x0003e8000c901d46 */
[----:B------:R1:W-:Y:S04]  /*13a0*/  LDGSTS.E.BYPASS.LTC128B.128 [R0+0x9100], [R10.64], !P4 ;  /* 0x091000000a007fae */ /* 0x0003e8000e101d46 */
[----:B------:R1:W-:Y:S02]  /*13b0*/  LDGSTS.E.BYPASS.LTC128B.128 [R0+0xb100], [R6.64], !P5 ;  /* 0x0b10000006007fae */ /* 0x0003e4000e901d46 */
.L_x_9:
[----:B------:R-:W-:Y:S05]  /*13c0*/  BSYNC B0 ;  /* 0x0000000000007941 */ /* 0x000fea0003800000 */
.L_x_8:
[----:B-1--4-:R-:W1:Y:S01]  /*13d0*/  SHFL.IDX PT, R6, R16, 0x3, 0x1c1f ;  /* 0x007c1f0010067f89 */ /* 0x012e6200000e0000 */
[----:B------:R-:W-:Y:S01]  /*13e0*/  IADD3 R0, R17, 0x60, RZ ;  /* 0x0000006011007810 */ /* 0x000fe20007ffe0ff */
[----:B------:R-:W-:Y:S01]  /*13f0*/  IMAD.MOV.U32 R161, RZ, RZ, 0x6 ;  /* 0x00000006ffa17424 */ /* 0x000fe200078e00ff */
[----:B------:R-:W-:Y:S01]  /*1400*/  IADD3 R148, R173, -0x1, RZ ;  /* 0xffffffffad947810 */ /* 0x000fe20007ffe0ff */
[----:B------:R4:W5:Y:S01]  /*1410*/  SHFL.IDX PT, R7, R15, 0x3, 0x1c1f ;  /* 0x007c1f000f077f89 */ /* 0x00096200000e0000 */
[----:B------:R-:W-:Y:S01]  /*1420*/  ISETP.GE.AND P3, PT, R0, UR4, PT ;  /* 0x0000000400007c0c */ /* 0x000fe2000bf66270 */
[----:B------:R-:W-:Y:S01]  /*1430*/  IMAD.SHL.U32 R233, R233, 0x2, RZ ;  /* 0x00000002e9e97824 */ /* 0x000fe200078e00ff */
[----:B------:R-:W-:Y:S01]  /*1440*/  IADD3 R2, -R19, c[0x0][0x1d0], RZ ;  /* 0x0000740013027a10 */ /* 0x000fe20007ffe1ff */
[----:B------:R-:W-:Y:S01]  /*1450*/  IMAD.MOV.U32 R166, RZ, RZ, R38 ;  /* 0x000000ffffa67224 */ /* 0x000fe200078e0026 */
[----:B------:R-:W-:Y:S01]  /*1460*/  SHF.R.S32.HI R13, RZ, 0x1f, R18 ;  /* 0x0000001fff0d7819 */ /* 0x000fe20000011412 */
[----:B------:R-:W-:Y:S01]  /*1470*/  IMAD.MOV.U32 R167, RZ, RZ, R39 ;  /* 0x000000ffffa77224 */ /* 0x000fe200078e0027 */
[----:B------:R-:W-:Y:S01]  /*1480*/  IADD3 R163, R173, -0x2, RZ ;  /* 0xfffffffeada37810 */ /* 0x000fe20007ffe0ff */
[----:B------:R-:W-:Y:S01]  /*1490*/  IMAD R2, R148, -0x40, R2 ;  /* 0xffffffc094027824 */ /* 0x000fe200078e0202 */
[----:B------:R-:W-:Y:S01]  /*14a0*/  LEA.HI R13, R13, R18, RZ, 0x3 ;  /* 0x000000120d0d7211 */ /* 0x000fe200078f18ff */
[----:B------:R-:W-:-:S02]  /*14b0*/  IMAD.MOV.U32 R166, RZ, RZ, R36 ;  /* 0x000000ffffa67224 */ /* 0x000fc400078e0024 */
[----:B------:R-:W-:Y:S01]  /*14c0*/  IMAD.MOV.U32 R159, RZ, RZ, -0x40 ;  /* 0xffffffc0ff9f7424 */ /* 0x000fe200078e00ff */
[----:B------:R-:W-:Y:S01]  /*14d0*/  ISETP.GE.AND P2, PT, R2, 0x1, PT ;  /* 0x000000010200780c */ /* 0x000fe20003f46270 */
[----:B------:R-:W-:Y:S01]  /*14e0*/  IMAD.MOV.U32 R17, RZ, RZ, c[0x0][0x20c] ;  /* 0x00008300ff117624 */ /* 0x000fe200078e00ff */
[----:B------:R-:W-:Y:S01]  /*14f0*/  STL.64 [R1+0x38], R166 ;  /* 0x000038a601007387 */ /* 0x000fe20000100a00 */
[----:B------:R-:W-:Y:S01]  /*1500*/  IMAD R159, R148, R159, c[0x0][0x1d0] ;  /* 0x00007400949f7624 */ /* 0x000fe200078e029f */
[C---:B-1----:R-:W-:Y:S02]  /*1510*/  @!P3 LEA R8, P0, R4.reuse, R6, 0x1 ;  /* 0x000000060408b211 */ /* 0x042fe400078008ff */
[----:B--234-:R-:W-:Y:S02]  /*1520*/  SHF.R.S32.HI R15, RZ, 0x1f, R148 ;  /* 0x0000001fff0f7819 */ /* 0x01cfe40000011494 */
[C---:B-----5:R-:W-:Y:S01]  /*1530*/  @!P3 LEA.HI.X R9, R4.reuse, R7, R5, 0x1, P0 ;  /* 0x000000070409b211 */ /* 0x060fe200000f0c05 */
[----:B------:R-:W-:Y:S01]  /*1540*/  IMAD.MOV.U32 R5, RZ, RZ, c[0x0][0x1e0] ;  /* 0x00007800ff057624 */ /* 0x000fe200078e00ff */
[----:B------:R-:W-:-:S03]  /*1550*/  @!P3 IADD3 R4, R4, 0x40, RZ ;  /* 0x000000400404b810 */ /* 0x000fc60007ffe0ff */
[----:B------:R-:W-:Y:S01]  /*1560*/  @!PT LDS RZ, [RZ] ;  /* 0x00000000fffff984 */ /* 0x000fe20000000800 */
[----:B------:R1:W-:Y:S01]  /*1570*/  @!P3 LDGSTS.E.BYPASS.LTC128B.128 [R233+0x7900], [R8.64], !P1 ;  /* 0x0790000008e9bfae */ /* 0x0003e2000c901d46 */
[C---:B------:R-:W-:Y:S01]  /*1580*/  SHF.L.U64.HI R161, R5.reuse, R161, c[0x0][0x1e4] ;  /* 0x0000790005a17619 */ /* 0x040fe200000102a1 */
[C---:B------:R-:W-:Y:S01]  /*1590*/  IMAD.SHL.U32 R162, R5.reuse, 0x40, RZ ;  /* 0x0000004005a27824 */ /* 0x040fe200078e00ff */
[----:B------:R-:W-:Y:S01]  /*15a0*/  ISETP.GE.AND P1, PT, R2, 0x21, PT ;  /* 0x000000210200780c */ /* 0x000fe20003f26270 */
[----:B------:R-:W-:Y:S02]  /*15b0*/  IMAD.SHL.U32 R164, R5, 0x20, RZ ;  /* 0x0000002005a47824 */ /* 0x000fe400078e00ff */
[----:B------:R-:W-:-:S04]  /*15c0*/  IMAD R0, R161, R148, RZ ;  /* 0x00000094a1007224 */ /* 0x000fc800078e02ff */
[-C--:B------:R-:W-:Y:S02]  /*15d0*/  IMAD R0, R15, R162.reuse, R0 ;  /* 0x000000a20f007224 */ /* 0x080fe400078e0200 */
[----:B-1----:R-:W-:-:S04]  /*15e0*/  IMAD.WIDE.U32 R8, R148, R162, R166 ;  /* 0x000000a294087225 */ /* 0x002fc800078e00a6 */
[----:B------:R-:W-:Y:S01]  /*15f0*/  IMAD.IADD R0, R9, 0x1, R0 ;  /* 0x0000000109007824 */ /* 0x000fe200078e0200 */
[----:B------:R-:W-:Y:S01]  /*1600*/  @P2 LEA R10, P0, R8, c[0x0][0x1c8], 0x1 ;  /* 0x00007200080a2a11 */ /* 0x000fe200078008ff */
[----:B------:R-:W-:-:S03]  /*1610*/  IMAD.MOV.U32 R9, RZ, RZ, 0x5 ;  /* 0x00000005ff097424 */ /* 0x000fc600078e00ff */
[----:B------:R-:W-:Y:S02]  /*1620*/  @P2 LEA.HI.X R11, R8, c[0x0][0x1cc], R0, 0x1, P0 ;  /* 0x00007300080b2a11 */ /* 0x000fe400000f0c00 */
[----:B------:R-:W-:Y:S02]  /*1630*/  @P1 IADD3 R2, P0, R164, R8, RZ ;  /* 0x00000008a4021210 */ /* 0x000fe40007f1e0ff */
[----:B------:R-:W-:Y:S02]  /*1640*/  @!P3 SHF.R.S32.HI R8, RZ, 0x1f, R14 ;  /* 0x0000001fff08b819 */ /* 0x000fe4000001140e */
[----:B------:R-:W-:Y:S02]  /*1650*/  SHF.L.U64.HI R165, R5, R9, c[0x0][0x1e4] ;  /* 0x0000790005a57619 */ /* 0x000fe40000010209 */
[----:B------:R-:W-:Y:S02]  /*1660*/  @!P3 LEA.HI R8, R8, R14, RZ, 0x3 ;  /* 0x0000000e0808b211 */ /* 0x000fe400078f18ff */
[----:B------:R-:W-:Y:S01]  /*1670*/  SHF.R.S32.HI R14, RZ, 0x4, R25 ;  /* 0x00000004ff0e7819 */ /* 0x000fe20000011419 */
[----:B------:R-:W-:Y:S01]  /*1680*/  @P1 IMAD.X R0, R165, 0x1, R0, P0 ;  /* 0x00000001a5001824 */ /* 0x000fe200000e0600 */
[----:B------:R-:W-:-:S05]  /*1690*/  @!P3 LOP3.LUT R8, R8, 0xfffffff8, RZ, 0xc0, !PT ;  /* 0xfffffff80808b812 */ /* 0x000fca00078ec0ff */
[----:B------:R-:W-:-:S05]  /*16a0*/  @!P3 IMAD.WIDE R8, R8, 0x2, R6 ;  /* 0x000000020808b825 */ /* 0x000fca00078e0206 */
[----:B------:R1:W-:Y:S01]  /*16b0*/  @!P3 LDGSTS.E.BYPASS.LTC128B.128 [R233+0x9900], [R8.64], !P4 ;  /* 0x0990000008e9bfae */ /* 0x0003e2000e101d46 */
[----:B------:R-:W-:-:S04]  /*16c0*/  ISETP.NE.AND P4, PT, R34, RZ, PT ;  /* 0x000000ff2200720c */ /* 0x000fc80003f85270 */
[----:B------:R-:W-:Y:S02]  /*16d0*/  SEL R5, RZ, 0x2, P4 ;  /* 0x00000002ff057807 */ /* 0x000fe40002000000 */
[----:B-1----:R-:W-:-:S04]  /*16e0*/  @P1 LEA R8, P0, R2, c[0x0][0x1c8], 0x1 ;  /* 0x0000720002081a11 */ /* 0x002fc800078008ff */
[----:B------:R-:W-:Y:S02]  /*16f0*/  @P1 LEA.HI.X R9, R2, c[0x0][0x1cc], R0, 0x1, P0 ;  /* 0x0000730002091a11 */ /* 0x000fe400000f0c00 */
[----:B------:R-:W-:Y:S02]  /*1700*/  @!P3 SHF.R.S32.HI R0, RZ, 0x1f, R4 ;  /* 0x0000001fff00b819 */ /* 0x000fe40000011404 */
[----:B------:R-:W-:Y:S02]  /*1710*/  SEL R2, RZ, 0x4, P6 ;  /* 0x00000004ff027807 */ /* 0x000fe40003000000 */
[----:B------:R-:W-:Y:S02]  /*1720*/  @!P3 LEA.HI R4, R0, R4, RZ, 0x3 ;  /* 0x000000040004b211 */ /* 0x000fe400078f18ff */
[----:B------:R-:W-:Y:S02]  /*1730*/  LOP3.LUT R0, R26, 0xfffffff8, RZ, 0xc0, !PT ;  /* 0xfffffff81a007812 */ /* 0x000fe400078ec0ff */
[----:B------:R-:W-:-:S02]  /*1740*/  @!P3 LOP3.LUT R4, R4, 0xfffffff8, RZ, 0xc0, !PT ;  /* 0xfffffff80404b812 */ /* 0x000fc400078ec0ff */
[----:B------:R-:W-:Y:S01]  /*1750*/  IADD3 R16, R2, R5, R12 ;  /* 0x0000000502107210 */ /* 0x000fe20007ffe00c */
[----:B------:R-:W-:Y:S01]  /*1760*/  IMAD.IADD R0, R174, 0x1, -R0 ;  /* 0x00000001ae007824 */ /* 0x000fe200078e0a00 */
[----:B------:R-:W-:Y:S01]  /*1770*/  LEA.HI R5, R25, R14, RZ, 0x1 ;  /* 0x0000000e19057211 */ /* 0x000fe200078f08ff */
[----:B------:R-:W-:Y:S01]  /*1780*/  @!P3 IMAD.WIDE R6, R4, 0x2, R6 ;  /* 0x000000020406b825 */ /* 0x000fe200078e0206 */
[----:B------:R-:W-:Y:S02]  /*1790*/  LOP3.LUT R4, R21, 0x7fffffe, RZ, 0xc0, !PT ;  /* 0x07fffffe15047812 */ /* 0x000fe400078ec0ff */
[----:B------:R-:W-:Y:S02]  /*17a0*/  LEA.HI R2, R0, R0, RZ, 0x1 ;  /* 0x0000000000027211 */ /* 0x000fe400078f08ff */
[----:B------:R1:W-:Y:S01]  /*17b0*/  @!P3 LDGSTS.E.BYPASS.LTC128B.128 [R233+0xb900], [R6.64], !P5 ;  /* 0x0b90000006e9bfae */ /* 0x0003e2000e901d46 */
[----:B------:R-:W-:Y:S01]  /*17c0*/  ISETP.NE.AND P5, PT, R31, RZ, PT ;  /* 0x000000ff1f00720c */ /* 0x000fe20003fa5270 */
[----:B------:R-:W-:Y:S01]  /*17d0*/  IMAD.IADD R151, R18, 0x1, -R4 ;  /* 0x0000000112977824 */ /* 0x000fe200078e0a04 */
[----:B------:R-:W-:Y:S01]  /*17e0*/  LOP3.LUT R5, R5, 0xfffffffe, RZ, 0xc0, !PT ;  /* 0xfffffffe05057812 */ /* 0x000fe200078ec0ff */
[----:B------:R-:W0:Y:S01]  /*17f0*/  LDGDEPBAR ;  /* 0x00000000000079af */ /* 0x000e220000000000 */
[----:B------:R-:W-:-:S03]  /*1800*/  LOP3.LUT R12, R2, 0x3fffffe, RZ, 0xc0, !PT ;  /* 0x03fffffe020c7812 */ /* 0x000fc600078ec0ff */
[----:B------:R-:W-:Y:S01]  /*1810*/  BAR.SYNC.DEFER_BLOCKING 0x0 ;  /* 0x0000000000007b1d */ /* 0x000fe20000010000 */
[----:B------:R-:W-:Y:S02]  /*1820*/  IMAD.IADD R4, R14, 0x1, -R5 ;  /* 0x000000010e047824 */ /* 0x000fe400078e0a05 */
[----:B------:R-:W-:Y:S02]  /*1830*/  IMAD.IADD R5, R0, 0x1, -R12 ;  /* 0x0000000100057824 */ /* 0x000fe400078e0a0c */
[----:B------:R-:W-:Y:S02]  /*1840*/  IMAD.SHL.U32 R0, R22, 0x40, RZ ;  /* 0x0000004016007824 */ /* 0x000fe400078e00ff */
[----:B------:R-:W-:-:S03]  /*1850*/  IMAD.SHL.U32 R12, R24, 0x8, RZ ;  /* 0x00000008180c7824 */ /* 0x000fc600078e00ff */
[----:B------:R-:W-:Y:S02]  /*1860*/  LOP3.LUT R0, R0, 0xc0, RZ, 0xc0, !PT ;  /* 0x000000c000007812 */ /* 0x000fe400078ec0ff */
[----:B-1----:R-:W-:Y:S01]  /*1870*/  SHF.R.S32.HI R7, RZ, 0x1, R2 ;  /* 0x00000001ff077819 */ /* 0x002fe20000011402 */
[----:B------:R-:W-:Y:S01]  /*1880*/  IMAD.SHL.U32 R2, R4, 0x8, RZ ;  /* 0x0000000804027824 */ /* 0x000fe200078e00ff */
[----:B------:R-:W-:Y:S01]  /*1890*/  @!PT LDS RZ, [RZ] ;  /* 0x00000000fffff984 */ /* 0x000fe20000000800 */
[----:B------:R-:W-:Y:S01]  /*18a0*/  @!PT LDS RZ, [RZ] ;  /* 0x00000000fffff984 */ /* 0x000fe20000000800 */
[----:B------:R-:W-:Y:S01]  /*18b0*/  @!PT LDS RZ, [RZ] ;  /* 0x00000000fffff984 */ /* 0x000fe20000000800 */
[----:B------:R1:W-:Y:S04]  /*18c0*/  @P2 LDGSTS.E.BYPASS.LTC128B.128 [R233+0x3100], [R10.64], !P5 ;  /* 0x031000000ae92fae */ /* 0x0003e8000e901d46 */
[----:B------:R-:W-:Y:S01]  /*18d0*/  LOP3.LUT R6, R0, 0x8, R2, 0xf8, !PT ;  /* 0x0000000800067812 */ /* 0x000fe200078ef802 */
[----:B------:R-:W-:Y:S01]  /*18e0*/  IMAD.SHL.U32 R2, R13, 0x20, RZ ;  /* 0x000000200d027824 */ /* 0x000fe200078e00ff */
[----:B------:R1:W-:Y:S04]  /*18f0*/  @P2 LDGSTS.E.BYPASS.LTC128B.128 [R233+0x4100], [R10.64+0x40], !P4 ;  /* 0x041000400ae92fae */ /* 0x0003e8000e101d46 */
[----:B------:R-:W-:Y:S01]  /*1900*/  LOP3.LUT R149, R2, 0xffffff00, RZ, 0xc0, !PT ;  /* 0xffffff0002957812 */ /* 0x000fe200078ec0ff */
[----:B------:R1:W-:Y:S01]  /*1910*/  @P2 LDGSTS.E.BYPASS.LTC128B.128 [R233+0x5100], [R10.64+0x80], !P6 ;  /* 0x051000800ae92fae */ /* 0x0003e2000f101d46 */
[----:B------:R-:W-:-:S03]  /*1920*/  LOP3.LUT P2, RZ, R7, 0x2, RZ, 0xc0, !PT ;  /* 0x0000000207ff7812 */ /* 0x000fc6000784c0ff */
[----:B------:R2:W-:Y:S04]  /*1930*/  @P1 LDGSTS.E.BYPASS.LTC128B.128 [R233+0x3900], [R8.64], !P5 ;  /* 0x0390000008e91fae */ /* 0x0005e8000e901d46 */
[----:B------:R2:W-:Y:S04]  /*1940*/  @P1 LDGSTS.E.BYPASS.LTC128B.128 [R233+0x4900], [R8.64+0x40], !P4 ;  /* 0x0490004008e91fae */ /* 0x0005e8000e101d46 */
[----:B------:R2:W-:Y:S01]  /*1950*/  @P1 LDGSTS.E.BYPASS.LTC128B.128 [R233+0x5900], [R8.64+0x80], !P6 ;  /* 0x0590008008e91fae */ /* 0x0005e2000f101d46 */
[----:B------:R-:W-:-:S03]  /*1960*/  LOP3.LUT P1, RZ, R16, 0x2, RZ, 0xc0, !PT ;  /* 0x0000000210ff7812 */ /* 0x000fc6000782c0ff */
[----:B------:R-:W0:Y:S01]  /*1970*/  LDGDEPBAR ;  /* 0x00000000000079af */ /* 0x000e220000000000 */
[----:B-1----:R-:W-:-:S04]  /*1980*/  IMAD.WIDE.U32 R10, R148, c[0x0][0x208], RZ ;  /* 0x00008200940a7a25 */ /* 0x002fc800078e00ff */
[----:B--2---:R-:W-:Y:S01]  /*1990*/  IMAD R9, R4, 0x8, R5 ;  /* 0x0000000804097824 */ /* 0x004fe200078e0205 */
[----:B------:R-:W-:Y:S01]  /*19a0*/  SHF.R.U32.HI R5, RZ, 0x3, R0 ;  /* 0x00000003ff057819 */ /* 0x000fe20000011600 */
[----:B------:R-:W-:Y:S01]  /*19b0*/  IMAD.SHL.U32 R4, R7, 0x40, RZ ;  /* 0x0000004007047824 */ /* 0x000fe200078e00ff */
[----:B------:R-:W-:-:S04]  /*19c0*/  DEPBAR.LE SB0, 0x1 ;  /* 0x000080400000791a */ /* 0x000fc80000000000 */
[----:B------:R-:W-:Y:S01]  /*19d0*/  LOP3.LUT R0, R4, 0xc0, RZ, 0xc0, !PT ;  /* 0x000000c004007812 */ /* 0x000fe200078ec0ff */
[----:B------:R-:W-:-:S04]  /*19e0*/  DEPBAR.LE SB0, 0x0 ;  /* 0x000080000000791a */ /* 0x000fc80000000000 */
[----:B------:R-:W-:Y:S01]  /*19f0*/  IMAD R8, R15, c[0x0][0x208], RZ ;  /* 0x000082000f087a24 */ /* 0x000fe200078e02ff */
[----:B------:R-:W-:Y:S01]  /*1a00*/  LOP3.LUT R2, R0, 0x8, R12, 0xf8, !PT ;  /* 0x0000000800027812 */ /* 0x000fe200078ef80c */
[----:B------:R-:W-:Y:S01]  /*1a10*/  IMAD.MOV.U32 R15, RZ, RZ, c[0x0][0x208] ;  /* 0x00008200ff0f7624 */ /* 0x000fe200078e00ff */
[----:B------:R-:W-:Y:S01]  /*1a20*/  SHF.R.U32.HI R0, RZ, 0x3, R0 ;  /* 0x00000003ff007819 */ /* 0x000fe20000011600 */
[----:B------:R-:W-:Y:S01]  /*1a30*/  IMAD R8, R148, c[0x0][0x20c], R8 ;  /* 0x0000830094087a24 */ /* 0x000fe200078e0208 */
[----:B------:R-:W-:Y:S01]  /*1a40*/  LOP3.LUT R150, R6, R5, RZ, 0x3c, !PT ;  /* 0x0000000506967212 */ /* 0x000fe200078e3cff */
[----:B------:R-:W-:Y:S01]  /*1a50*/  IMAD R5, R20, 0x200, R149 ;  /* 0x0000020014057824 */ /* 0x000fe200078e0295 */
[----:B------:R-:W-:Y:S01]  /*1a60*/  LOP3.LUT R4, R2, R0, RZ, 0x3c, !PT ;  /* 0x0000000002047212 */ /* 0x000fe200078e3cff */
[----:B------:R-:W-:Y:S01]  /*1a70*/  IMAD.IADD R0, R11, 0x1, R8 ;  /* 0x000000010b007824 */ /* 0x000fe200078e0208 */
[----:B------:R-:W-:Y:S01]  /*1a80*/  BAR.SYNC.DEFER_BLOCKING 0x0 ;  /* 0x0000000000007b1d */ /* 0x000fe20000010000 */
[----:B------:R-:W-:Y:S01]  /*1a90*/  LEA R6, P0, R10, R32, 0x6 ;  /* 0x000000200a067211 */ /* 0x000fe200078030ff */
[----:B------:R-:W-:-:S03]  /*1aa0*/  IMAD R2, R151, 0x20, R5 ;  /* 0x0000002097027824 */ /* 0x000fc600078e0205 */
[----:B------:R-:W-:Y:S01]  /*1ab0*/  LEA.HI.X R5, R10, R30, R0, 0x6, P0 ;  /* 0x0000001e0a057211 */ /* 0x000fe200000f3400 */
[----:B------:R-:W-:Y:S01]  /*1ac0*/  IMAD.IADD R2, R150, 0x1, R2 ;  /* 0x0000000196027824 */ /* 0x000fe200078e0202 */
[----:B------:R-:W-:Y:S01]  /*1ad0*/  LEA R12, P0, R6, c[0x0][0x1f8], 0x1 ;  /* 0x00007e00060c7a11 */ /* 0x000fe200078008ff */
[----:B------:R-:W-:Y:S02]  /*1ae0*/  IMAD.U32 R0, R9, 0x20, R4 ;  /* 0x0000002009007824 */ /* 0x000fe400078e0004 */
[----:B------:R-:W-:Y:S01]  /*1af0*/  IMAD.SHL.U32 R219, R2, 0x2, RZ ;  /* 0x0000000202db7824 */ /* 0x000fe200078e00ff */
[----:B------:R-:W-:Y:S01]  /*1b00*/  LEA.HI.X R13, R6, c[0x0][0x1fc], R5, 0x1, P0 ;  /* 0x00007f00060d7a11 */ /* 0x000fe200000f0c05 */
[----:B------:R-:W-:Y:S01]  /*1b10*/  IMAD.SHL.U32 R216, R0, 0x2, RZ ;  /* 0x0000000200d87824 */ /* 0x000fe200078e00ff */
[----:B------:R-:W-:Y:S01]  /*1b20*/  LEA R14, P0, R15, R12, 0x6 ;  /* 0x0000000c0f0e7211 */ /* 0x000fe200078030ff */
[----:B------:R-:W-:Y:S02]  /*1b30*/  IMAD R220, R3, 0x2, R219 ;  /* 0x0000000203dc7824 */ /* 0x000fe400078e02db */
[----:B------:R-:W-:Y:S01]  /*1b40*/  IMAD.IADD R0, R159, 0x1, -R19 ;  /* 0x000000019f007824 */ /* 0x000fe200078e0a13 */
[----:B------:R-:W-:-:S02]  /*1b50*/  IADD3 R2, R216, 0x3100, RZ ;  /* 0x00003100d8027810 */ /* 0x000fc40007ffe0ff */
[----:B------:R-:W-:Y:S02]  /*1b60*/  IADD3 R221, R216, 0x3120, RZ ;  /* 0x00003120d8dd7810 */ /* 0x000fe40007ffe0ff */
[----:B------:R-:W-:Y:S02]  /*1b70*/  @P2 IADD3 R221, R2, -0x20, RZ ;  /* 0xffffffe002dd2810 */ /* 0x000fe40007ffe0ff */
[C---:B------:R-:W-:Y:S01]  /*1b80*/  ISETP.LT.OR P3, PT, R0.reuse, 0x1, P5 ;  /* 0x000000010000780c */ /* 0x040fe20002f61670 */
[----:B------:R-:W-:Y:S01]  /*1b90*/  LDSM.16.M88.4 R8, [R219+0x6100] ;  /* 0x00610000db08783b */ /* 0x000fe20000000200 */
[----:B------:R-:W-:Y:S02]  /*1ba0*/  ISETP.LT.OR P2, PT, R0, 0x1, !P1 ;  /* 0x000000010000780c */ /* 0x000fe40004f41670 */
[----:B------:R-:W-:Y:S01]  /*1bb0*/  LEA.HI.X R15, R15, R13, R17, 0x6, P0 ;  /* 0x0000000d0f0f7211 */ /* 0x000fe200000f3411 */
[----:B------:R-:W1:Y:S01]  /*1bc0*/  LDSM.16.M88.4 R20, [R216+0x3100] ;  /* 0x00310000d814783b */ /* 0x000e620000000200 */
[----:B------:R-:W-:-:S02]  /*1bd0*/  LOP3.LUT P0, RZ, R16, 0x4, RZ, 0xc0, !PT ;  /* 0x0000000410ff7812 */ /* 0x000fc4000780c0ff */
[C---:B------:R-:W-:Y:S01]  /*1be0*/  ISETP.LT.OR P1, PT, R0.reuse, 0x21, !P1 ;  /* 0x000000210000780c */ /* 0x040fe20004f21670 */
[----:B------:R-:W2:Y:S04]  /*1bf0*/  LDSM.16.M88.4 R4, [R219+0x7100] ;  /* 0x00710000db04783b */ /* 0x000ea80000000200 */
[----:B------:R-:W3:Y:S04]  /*1c00*/  LDSM.16.M88.4 R32, [R216+0x3500] ;  /* 0x00350000d820783b */ /* 0x000ee80000000200 */
[----:B------:R-:W4:Y:S04]  /*1c10*/  LDSM.16.M88.4 R44, [R216+0x3900] ;  /* 0x00390000d82c783b */ /* 0x000f280000000200 */
[----:B------:R-:W5:Y:S04]  /*1c20*/  LDSM.16.M88.4 R40, [R216+0x3d00] ;  /* 0x003d0000d828783b */ /* 0x000f680000000200 */
[----:B------:R-:W-:Y:S04]  /*1c30*/  LDSM.16.M88.4 R36, [R220+0x6100] ;  /* 0x00610000dc24783b */ /* 0x000fe80000000200 */
[----:B------:R-:W4:Y:S04]  /*1c40*/  LDSM.16.M88.4 R48, [R221] ;  /* 0x00000000dd30783b */ /* 0x000f280000000200 */
[----:B------:R-:W5:Y:S04]  /*1c50*/  LDSM.16.M88.4 R16, [R220+0x7100] ;  /* 0x00710000dc10783b */ /* 0x000f680000000200 */
[----:B------:R-:W-:Y:S04]  /*1c60*/  LDSM.16.M88.4 R60, [R221+0x400] ;  /* 0x00040000dd3c783b */ /* 0x000fe80000000200 */
[----:B------:R-:W-:Y:S04]  /*1c70*/  LDSM.16.M88.4 R72, [R221+0x800] ;  /* 0x00080000dd48783b */ /* 0x000fe80000000200 */
[----:B------:R-:W-:Y:S01]  /*1c80*/  LDSM.16.M88.4 R84, [R221+0xc00] ;  /* 0x000c0000dd54783b */ /* 0x000fe20000000200 */
[----:B-1----:R-:W-:Y:S03]  /*1c90*/  HMMA.16816.F32.BF16 R24, R8, R20, RZ ;  /* 0x000000140818723c */ /* 0x002fe600000418ff */
[----:B------:R-:W-:Y:S01]  /*1ca0*/  @!PT LDS RZ, [RZ] ;  /* 0x00000000fffff984 */ /* 0x000fe20000000800 */
[----:B------:R-:W-:Y:S01]  /*1cb0*/  @!PT LDS RZ, [RZ] ;  /* 0x00000000fffff984 */ /* 0x000fe20000000800 */
[----:B------:R-:W-:Y:S01]  /*1cc0*/  @!PT LDS RZ, [RZ] ;  /* 0x00000000fffff984 */ /* 0x000fe20000000800 */
[----:B------:R1:W-:Y:S01]  /*1cd0*/  LDGSTS.E.BYPASS.LTC128B.128 [R233+0x100], [R12.64], !P3 ;  /* 0x001000000ce97fae */ /* 0x0003e2000d901d46 */
[----:B------:R-:W-:-:S02]  /*1ce0*/  ISETP.LT.OR P3, PT, R0, 0x1, !P0 ;  /* 0x000000010000780c */ /* 0x000fc40004761670 */
[C---:B------:R-:W-:Y:S01]  /*1cf0*/  ISETP.LT.OR P0, PT, R0.reuse, 0x21, !P0 ;  /* 0x000000210000780c */ /* 0x040fe20004701670 */
[----:B------:R1:W-:Y:S01]  /*1d00*/  LDGSTS.E.BYPASS.LTC128B.128 [R233+0x1100], [R12.64+0x40], !P2 ;  /* 0x011000400ce97fae */ /* 0x0003e2000d101d46 */
[----:B------:R-:W-:Y:S01]  /*1d10*/  ISETP.LT.OR P2, PT, R0, 0x21, P5 ;  /* 0x000000210000780c */ /* 0x000fe20002f41670 */
[C---:B--2---:R-:W-:Y:S08]  /*1d20*/  HMMA.16816.F32.BF16 R52, R4.reuse, R20, RZ ;  /* 0x000000140434723c */ /* 0x044ff000000418ff */
[----:B------:R1:W-:Y:S01]  /*1d30*/  LDGSTS.E.BYPASS.LTC128B.128 [R233+0x2100], [R12.64+0x80], !P3 ;  /* 0x021000800ce97fae */ /* 0x0003e2000d901d46 */
[C---:B---3--:R-:W-:Y:S03]  /*1d40*/  HMMA.16816.F32.BF16 R68, R4.reuse, R32, RZ ;  /* 0x000000200444723c */ /* 0x048fe600000418ff */
[----:B------:R1:W-:Y:S04]  /*1d50*/  LDGSTS.E.BYPASS.LTC128B.128 [R233+0x900], [R14.64], !P2 ;  /* 0x009000000ee97fae */ /* 0x0003e8000d101d46 */
[----:B------:R1:W-:Y:S01]  /*1d60*/  LDGSTS.E.BYPASS.LTC128B.128 [R233+0x1900], [R14.64+0x40], !P1 ;  /* 0x019000400ee97fae */ /* 0x0003e2000c901d46 */
[----:B----4-:R-:W-:Y:S01]  /*1d70*/  HMMA.16816.F32.BF16 R56, R4, R44, RZ ;  /* 0x0000002c0438723c */ /* 0x010fe200000418ff */
[----:B------:R-:W-:-:S02]  /*1d80*/  ISETP.GT.AND P1, PT, R148, R181, PT ;  /* 0x000000b59400720c */ /* 0x000fc40003f24270 */
[----:B------:R1:W-:Y:S04]  /*1d90*/  LDGSTS.E.BYPASS.LTC128B.128 [R233+0x2900], [R14.64+0x80], !P0 ;  /* 0x029000800ee97fae */ /* 0x0003e8000c101d46 */
[----:B------:R-:W-:Y:S01]  /*1da0*/  LDSM.16.M88.4 R64, [R216+0x4100] ;  /* 0x00410000d840783b */ /* 0x000fe20000000200 */
[C---:B-----5:R-:W-:Y:S03]  /*1db0*/  HMMA.16816.F32.BF16 R76, R4.reuse, R40, RZ ;  /* 0x00000028044c723c */ /* 0x060fe600000418ff */
[----:B------:R-:W2:Y:S04]  /*1dc0*/  LDSM.16.M88.4 R28, [R219+0x8100] ;  /* 0x00810000db1c783b */ /* 0x000ea80000000200 */
[----:B------:R-:W-:Y:S01]  /*1dd0*/  LDSM.16.M88.4 R80, [R221+0x1000] ;  /* 0x00100000dd50783b */ /* 0x000fe20000000200 */
[C---:B------:R-:W-:Y:S03]  /*1de0*/  HMMA.16816.F32.BF16 R112, R4.reuse, R22, RZ ;  /* 0x000000160470723c */ /* 0x040fe600000418ff */
[----:B------:R-:W0:Y:S05]  /*1df0*/  LDGDEPBAR ;  /* 0x00000000000079af */ /* 0x000e2a0000000000 */
[C---:B------:R-:W-:Y:S01]  /*1e00*/  HMMA.16816.F32.BF16 R108, R4.reuse, R34, RZ ;  /* 0x00000022046c723c */ /* 0x040fe200000418ff */
[----:B-1----:R-:W-:Y:S07]  /*1e10*/  LDSM.16.M88.4 R12, [R220+0x9100] ;  /* 0x00910000dc0c783b */ /* 0x002fee0000000200 */
[C---:B------:R-:W-:Y:S08]  /*1e20*/  HMMA.16816.F32.BF16 R104, R4.reuse, R46, RZ ;  /* 0x0000002e0468723c */ /* 0x040ff000000418ff */
[----:B------:R-:W-:Y:S08]  /*1e30*/  HMMA.16816.F32.BF16 R96, R4, R42, RZ ;  /* 0x0000002a0460723c */ /* 0x000ff000000418ff */
[----:B------:R-:W-:Y:S01]  /*1e40*/  HMMA.16816.F32.BF16 R4, R36, R48, R24 ;  /* 0x000000302404723c */ /* 0x000fe20000041818 */
[----:B------:R-:W1:Y:S07]  /*1e50*/  LDSM.16.M88.4 R24, [R219+0x9100] ;  /* 0x00910000db18783b */ /* 0x000e6e0000000200 */
[C---:B------:R-:W-:Y:S01]  /*1e60*/  HMMA.16816.F32.BF16 R92, R8.reuse, R22, RZ ;  /* 0x00000016085c723c */ /* 0x040fe200000418ff */
[----:B------:R-:W3:Y:S07]  /*1e70*/  LDSM.16.M88.4 R20, [R220+0x8100] ;  /* 0x00810000dc14783b */ /* 0x000eee0000000200 */
[C---:B------:R-:W-:Y:S08]  /*1e80*/  HMMA.16816.F32.BF16 R88, R8.reuse, R32, RZ ;  /* 0x000000200858723c */ /* 0x040ff000000418ff */
[----:B------:R-:W-:Y:S08]  /*1e90*/  HMMA.16816.F32.BF16 R120, R8, R34, RZ ;  /* 0x000000220878723c */ /* 0x000ff000000418ff */
[----:B------:R-:W-:Y:S08]  /*1ea0*/  HMMA.16816.F32.BF16 R32, R16, R48, R52 ;  /* 0x000000301020723c */ /* 0x000ff00000041834 */
[----:B--2---:R-:W-:Y:S08]  /*1eb0*/  HMMA.16816.F32.BF16 R4, R28, R64, R4 ;  /* 0x000000401c04723c */ /* 0x004ff00000041804 */
[C---:B------:R-:W-:Y:S08]  /*1ec0*/  HMMA.16816.F32.BF16 R100, R8.reuse, R44, RZ ;  /* 0x0000002c0864723c */ /* 0x040ff000000418ff */
[C---:B------:R-:W-:Y:S08]  /*1ed0*/  HMMA.16816.F32.BF16 R128, R8.reuse, R46, RZ ;  /* 0x0000002e0880723c */ /* 0x040ff000000418ff */
[C---:B------:R-:W-:Y:S08]  /*1ee0*/  HMMA.16816.F32.BF16 R116, R8.reuse, R40, RZ ;  /* 0x000000280874723c */ /* 0x040ff000000418ff */
[----:B------:R-:W-:Y:S01]  /*1ef0*/  HMMA.16816.F32.BF16 R124, R8, R42, RZ ;  /* 0x0000002a087c723c */ /* 0x000fe200000418ff */
[----:B------:R-:W-:Y:S04]  /*1f00*/  LDSM.16.M88.4 R8, [R219+0xa100] ;  /* 0x00a10000db08783b */ /* 0x000fe80000000200 */
[----:B------:R-:W-:Y:S03]  /*1f10*/  LDSM.16.M88.4 R40, [R216+0x4500] ;  /* 0x00450000d828783b */ /* 0x000fe60000000200 */
[----:B------:R-:W-:Y:S01]  /*1f20*/  HMMA.16816.F32.BF16 R136, R16, R72, R56 ;  /* 0x000000481088723c */ /* 0x000fe20000041838 */
[----:B------:R-:W2:Y:S07]  /*1f30*/  LDSM.16.M88.4 R56, [R216+0x5100] ;  /* 0x00510000d838783b */ /* 0x000eae0000000200 */
[----:B-1----:R-:W-:Y:S01]  /*1f40*/  HMMA.16816.F32.BF16 R44, R24, R64, R32 ;  /* 0x00000040182c723c */ /* 0x002fe20000041820 */
[----:B------:R-:W-:Y:S07]  /*1f50*/  LDSM.16.M88.4 R32, [R220+0xa100] ;  /* 0x00a10000dc20783b */ /* 0x000fee0000000200 */
[----:B------:R-:W-:Y:S08]  /*1f60*/  HMMA.16816.F32.BF16 R52, R36, R50, R92 ;  /* 0x000000322434723c */ /* 0x000ff0000004185c */
[C---:B------:R-:W-:Y:S08]  /*1f70*/  HMMA.16816.F32.BF16 R144, R16.reuse, R84, R76 ;  /* 0x000000541090723c */ /* 0x040ff0000004184c */
[C---:B------:R-:W-:Y:S01]  /*1f80*/  HMMA.16816.F32.BF16 R76, R16.reuse, R50, R112 ;  /* 0x00000032104c723c */ /* 0x040fe20000041870 */
[----:B------:R-:W-:Y:S07]  /*1f90*/  LDSM.16.M88.4 R48, [R221+0x2000] ;  /* 0x00200000dd30783b */ /* 0x000fee0000000200 */
[C---:B------:R-:W-:Y:S08]  /*1fa0*/  HMMA.16816.F32.BF16 R132, R16.reuse, R60, R68 ;  /* 0x0000003c1084723c */ /* 0x040ff00000041844 */
[C---:B------:R-:W-:Y:S08]  /*1fb0*/  HMMA.16816.F32.BF16 R108, R16.reuse, R62, R108 ;  /* 0x0000003e106c723c */ /* 0x040ff0000004186c */
[C---:B------:R-:W-:Y:S08]  /*1fc0*/  HMMA.16816.F32.BF16 R112, R16.reuse, R74, R104 ;  /* 0x0000004a1070723c */ /* 0x040ff00000041868 */
[----:B------:R-:W-:Y:S08]  /*1fd0*/  HMMA.16816.F32.BF16 R140, R16, R86, R96 ;  /* 0x00000056108c723c */ /* 0x000ff00000041860 */
[----:B---3--:R-:W-:Y:S01]  /*1fe0*/  HMMA.16816.F32.BF16 R16, R20, R80, R4 ;  /* 0x000000501410723c */ /* 0x008fe20000041804 */
[----:B------:R-:W1:Y:S07]  /*1ff0*/  LDSM.16.M88.4 R4, [R219+0xb100] ;  /* 0x00b10000db04783b */ /* 0x000e6e0000000200 */
[C---:B------:R-:W-:Y:S08]  /*2000*/  HMMA.16816.F32.BF16 R68, R36.reuse, R60, R88 ;  /* 0x0000003c2444723c */ /* 0x040ff00000041858 */
[----:B------:R-:W-:Y:S08]  /*2010*/  HMMA.16816.F32.BF16 R88, R36, R62, R120 ;  /* 0x0000003e2458723c */ /* 0x000ff00000041878 */
[----:B------:R-:W-:Y:S08]  /*2020*/  HMMA.16816.F32.BF16 R60, R12, R80, R44 ;  /* 0x000000500c3c723c */ /* 0x000ff0000004182c */
[----:B------:R-:W-:Y:S08]  /*2030*/  HMMA.16816.F32.BF16 R44, R28, R66, R52 ;  /* 0x000000421c2c723c */ /* 0x000ff00000041834 */
[----:B--2---:R-:W-:Y:S01]  /*2040*/  HMMA.16816.F32.BF16 R52, R8, R56, R16 ;  /* 0x000000380834723c */ /* 0x004fe20000041810 */
[----:B------:R-:W2:Y:S07]  /*2050*/  LDSM.16.M88.4 R16, [R220+0xb100] ;  /* 0x00b10000dc10783b */ /* 0x000eae0000000200 */
[----:B------:R-:W-:Y:S08]  /*2060*/  HMMA.16816.F32.BF16 R76, R24, R66, R76 ;  /* 0x00000042184c723c */ /* 0x000ff0000004184c */
[C---:B------:R-:W-:Y:S08]  /*2070*/  HMMA.16816.F32.BF16 R100, R36.reuse, R72, R100 ;  /* 0x000000482464723c */ /* 0x040ff00000041864 */
[C---:B------:R-:W-:Y:S08]  /*2080*/  HMMA.16816.F32.BF16 R116, R36.reuse, R84, R116 ;  /* 0x000000542474723c */ /* 0x040ff00000041874 */
[C---:B------:R-:W-:Y:S08]  /*2090*/  HMMA.16816.F32.BF16 R128, R36.reuse, R74, R128 ;  /* 0x0000004a2480723c */ /* 0x040ff00000041880 */
[----:B------:R-:W-:Y:S01]  /*20a0*/  HMMA.16816.F32.BF16 R124, R36, R86, R124 ;  /* 0x00000056247c723c */ /* 0x000fe2000004187c */
[----:B------:R-:W3:Y:S07]  /*20b0*/  LDSM.16.M88.4 R36, [R221+0x1400] ;  /* 0x00140000dd24783b */ /* 0x000eee0000000200 */
[----:B------:R-:W-:Y:S08]  /*20c0*/  HMMA.16816.F32.BF16 R44, R20, R82, R44 ;  /* 0x00000052142c723c */ /* 0x000ff0000004182c */
[----:B-1----:R-:W-:Y:S08]  /*20d0*/  HMMA.16816.F32.BF16 R72, R4, R56, R60 ;  /* 0x000000380448723c */ /* 0x002ff0000004183c */
[----:B------:R-:W-:Y:S01]  /*20e0*/  HMMA.16816.F32.BF16 R84, R32, R48, R52 ;  /* 0x000000302054723c */ /* 0x000fe20000041834 */
[----:B------:R-:W-:Y:S07]  /*20f0*/  LDSM.16.M88.4 R52, [R216+0x4900] ;  /* 0x00490000d834783b */ /* 0x000fee0000000200 */
[----:B------:R-:W-:Y:S08]  /*2100*/  HMMA.16816.F32.BF16 R60, R12, R82, R76 ;  /* 0x000000520c3c723c */ /* 0x000ff0000004184c */
[-C--:B------:R-:W-:Y:S08]  /*2110*/  HMMA.16816.F32.BF16 R64, R28, R40.reuse, R68 ;  /* 0x000000281c40723c */ /* 0x080ff00000041844 */
[----:B------:R-:W-:Y:S01]  /*2120*/  HMMA.16816.F32.BF16 R68, R24, R40, R132 ;  /* 0x000000281844723c */ /* 0x000fe20000041884 */
[----:B------:R-:W-:-:S04]  /*2130*/  FMUL.FTZ R0, R84, c[0x0][0x320] ;  /* 0x0000c80054007a20 */ /* 0x000fc80000410000 */
[----:B------:R1:W-:Y:S03]  /*2140*/  MUFU.TANH R158, R0 ;  /* 0x00000000009e7308 */ /* 0x0003e60000002400 */
[-C--:B------:R-:W-:Y:S08]  /*2150*/  HMMA.16816.F32.BF16 R96, R24, R42.reuse, R108 ;  /* 0x0000002a1860723c */ /* 0x080ff0000004186c */
[----:B------:R-:W-:Y:S01]  /*2160*/  HMMA.16816.F32.BF16 R92, R28, R42, R88 ;  /* 0x0000002a1c5c723c */ /* 0x000fe20000041858 */
[----:B-1----:R-:W-:-:S07]  /*2170*/  FMUL.FTZ R0, R85, c[0x0][0x320] ;  /* 0x0000c80055007a20 */ /* 0x002fce0000410000 */
[----:B------:R-:W-:Y:S01]  /*2180*/  HMMA.16816.F32.BF16 R40, R8, R58, R44 ;  /* 0x0000003a0828723c */ /* 0x000fe2000004182c */
[----:B------:R-:W1:Y:S01]  /*2190*/  LDSM.16.M88.4 R44, [R216+0x5500] ;  /* 0x00550000d82c783b */ /* 0x000e620000000200 */
[----:B------:R4:W-:Y:S06]  /*21a0*/  MUFU.TANH R157, R0 ;  /* 0x00000000009d7308 */ /* 0x0009ec0000002400 */
[----:B--2---:R-:W-:Y:S08]  /*21b0*/  HMMA.16816.F32.BF16 R76, R16, R48, R72 ;  /* 0x00000030104c723c */ /* 0x004ff00000041848 */
[----:B------:R-:W-:Y:S01]  /*21c0*/  HMMA.16816.F32.BF16 R56, R4, R58, R60 ;  /* 0x0000003a0438723c */ /* 0x000fe2000004183c */
[----:B----4-:R-:W-:-:S04]  /*21d0*/  FMUL.FTZ R0, R86, c[0x0][0x320] ;  /* 0x0000c80056007a20 */ /* 0x010fc80000410000 */
[----:B------:R2:W-:Y:S03]  /*21e0*/  MUFU.TANH R156, R0 ;  /* 0x00000000009c7308 */ /* 0x0005e60000002400 */
[----:B---3--:R-:W-:Y:S08]  /*21f0*/  HMMA.16816.F32.BF16 R64, R20, R36, R64 ;  /* 0x000000241440723c */ /* 0x008ff00000041840 */
[----:B------:R-:W-:Y:S01]  /*2200*/  HMMA.16816.F32.BF16 R60, R32, R50, R40 ;  /* 0x00000032203c723c */ /* 0x000fe20000041828 */
[----:B------:R-:W3:Y:S01]  /*2210*/  LDSM.16.M88.4 R40, [R221+0x2400] ;  /* 0x00240000dd28783b */ /* 0x000ee20000000200 */
[----:B--2---:R-:W-:-:S06]  /*2220*/  FMUL.FTZ R0, R87, c[0x0][0x320] ;  /* 0x0000c80057007a20 */ /* 0x004fcc0000410000 */
[----:B------:R-:W-:Y:S01]  /*2230*/  HMMA.16816.F32.BF16 R72, R16, R50, R56 ;  /* 0x000000321048723c */ /* 0x000fe20000041838 */
[----:B------:R2:W-:Y:S07]  /*2240*/  MUFU.TANH R155, R0 ;  /* 0x00000000009b7308 */ /* 0x0005ee0000002400 */
[----:B-1----:R-:W-:Y:S08]  /*2250*/  HMMA.16816.F32.BF16 R48, R8, R44, R64 ;  /* 0x0000002c0830723c */ /* 0x002ff00000041840 */
[----:B------:R-:W-:Y:S01]  /*2260*/  HMMA.16816.F32.BF16 R68, R12, R36, R68 ;  /* 0x000000240c44723c */ /* 0x000fe20000041844 */
[----:B--2---:R-:W-:-:S04]  /*2270*/  FMUL.FTZ R0, R76, c[0x0][0x320] ;  /* 0x0000c8004c007a20 */ /* 0x004fc80000410000 */
[----:B------:R1:W2:Y:S03]  /*2280*/  MUFU.TANH R154, R0 ;  /* 0x00000000009a7308 */ /* 0x0002a60000002400 */
[-C--:B------:R-:W-:Y:S08]  /*2290*/  HMMA.16816.F32.BF16 R88, R28, R52.reuse, R100 ;  /* 0x000000341c58723c */ /* 0x080ff00000041864 */
[----:B------:R-:W-:Y:S01]  /*22a0*/  HMMA.16816.F32.BF16 R100, R24, R52, R136 ;  /* 0x000000341864723c */ /* 0x000fe20000041888 */
[----:B-1----:R-:W-:-:S07]  /*22b0*/  FMUL.FTZ R0, R77, c[0x0][0x320] ;  /* 0x0000c8004d007a20 */ /* 0x002fce0000410000 */
[----:B------:R-:W-:Y:S01]  /*22c0*/  HMMA.16816.F32.BF16 R56, R20, R38, R92 ;  /* 0x000000261438723c */ /* 0x000fe2000004185c */
[----:B------:R1:W4:Y:S07]  /*22d0*/  MUFU.TANH R153, R0 ;  /* 0x0000000000997308 */ /* 0x00032e0000002400 */
[----:B---3--:R-:W-:Y:S01]  /*22e0*/  HMMA.16816.F32.BF16 R64, R32, R40, R48 ;  /* 0x000000282040723c */ /* 0x008fe20000041830 */
[----:B------:R-:W-:Y:S07]  /*22f0*/  LDSM.16.M88.4 R48, [R221+0x1800] ;  /* 0x00180000dd30783b */ /* 0x000fee0000000200 */
[----:B------:R-:W-:Y:S01]  /*2300*/  HMMA.16816.F32.BF16 R68, R4, R44, R68 ;  /* 0x0000002c0444723c */ /* 0x000fe20000041844 */
[----:B-1----:R-:W-:-:S04]  /*2310*/  FMUL.FTZ R0, R78, c[0x0][0x320] ;  /* 0x0000c8004e007a20 */ /* 0x002fc80000410000 */
[----:B------:R1:W3:Y:S03]  /*2320*/  MUFU.TANH R152, R0 ;  /* 0x0000000000987308 */ /* 0x0002e60000002400 */
[----:B------:R-:W-:Y:S01]  /*2330*/  HMMA.16816.F32.BF16 R80, R12, R38, R96 ;  /* 0x000000260c50723c */ /* 0x000fe20000041860 */
[----:B------:R-:W-:Y:S07]  /*2340*/  LDSM.16.M88.4 R36, [R216+0x5900] ;  /* 0x00590000d824783b */ /* 0x000fee0000000200 */
[----:B------:R-:W-:Y:S01]  /*2350*/  HMMA.16816.F32.BF16 R56, R8, R46, R56 ;  /* 0x0000002e0838723c */ /* 0x000fe20000041838 */
[----:B-1----:R-:W-:-:S02]  /*2360*/  FMUL.FTZ R0, R79, c[0x0][0x320] ;  /* 0x0000c8004f007a20 */ /* 0x002fc40000410000 */
[----:B------:R-:W1:Y:S05]  /*2370*/  LDSM.16.M88.4 R76, [R216+0x4d00] ;  /* 0x004d0000d84c783b */ /* 0x000e6a0000000200 */
[----:B------:R-:W-:Y:S01]  /*2380*/  HMMA.16816.F32.BF16 R84, R16, R40, R68 ;  /* 0x000000281054723c */ /* 0x000fe20000041844 */
[----:B------:R5:W-:Y:S07]  /*2390*/  MUFU.TANH R138, R0 ;  /* 0x00000000008a7308 */ /* 0x000bee0000002400 */
[-C--:B------:R-:W-:Y:S08]  /*23a0*/  HMMA.16816.F32.BF16 R92, R24, R54.reuse, R112 ;  /* 0x00000036185c723c */ /* 0x080ff00000041870 */
[----:B------:R-:W-:Y:S01]  /*23b0*/  HMMA.16816.F32.BF16 R52, R28, R54, R128 ;  /* 0x000000361c34723c */ /* 0x000fe20000041880 */
[----:B-----5:R-:W-:-:S04]  /*23c0*/  FMUL.FTZ R0, R60, c[0x0][0x320] ;  /* 0x0000c8003c007a20 */ /* 0x020fc80000410000 */
[----:B------:R5:W-:Y:S03]  /*23d0*/  MUFU.TANH R139, R0 ;  /* 0x00000000008b7308 */ /* 0x000be60000002400 */
[----:B------:R-:W-:Y:S01]  /*23e0*/  HMMA.16816.F32.BF16 R68, R4, R46, R80 ;  /* 0x0000002e0444723c */ /* 0x000fe20000041850 */
[----:B------:R-:W2:Y:S07]  /*23f0*/  LDSM.16.M88.4 R44, [R221+0x2800] ;  /* 0x00280000dd2c783b */ /* 0x000eae0000000200 */
[----:B------:R-:W-:Y:S01]  /*2400*/  HMMA.16816.F32.BF16 R56, R32, R42, R56 ;  /* 0x0000002a2038723c */ /* 0x000fe20000041838 */
[----:B-----5:R-:W-:-:S07]  /*2410*/  FMUL.FTZ R0, R61, c[0x0][0x320] ;  /* 0x0000c8003d007a20 */ /* 0x020fce0000410000 */
[C---:B-1----:R-:W-:Y:S01]  /*2420*/  HMMA.16816.F32.BF16 R104, R24.reuse, R76, R144 ;  /* 0x0000004c1868723c */ /* 0x042fe20000041890 */
[----:B------:R1:W-:Y:S07]  /*2430*/  MUFU.TANH R123, R0 ;  /* 0x00000000007b7308 */ /* 0x0003ee0000002400 */
[----:B------:R-:W-:Y:S08]  /*2440*/  HMMA.16816.F32.BF16 R96, R24, R78, R140 ;  /* 0x0000004e1860723c */ /* 0x000ff0000004188c */
[----:B------:R-:W-:Y:S01]  /*2450*/  HMMA.16816.F32.BF16 R24, R12, R48, R100 ;  /* 0x000000300c18723c */ /* 0x000fe20000041864 */
[----:B-1----:R-:W-:-:S04]  /*2460*/  FMUL.FTZ R0, R62, c[0x0][0x320] ;  /* 0x0000c8003e007a20 */ /* 0x002fc80000410000 */
[----:B------:R1:W-:Y:S03]  /*2470*/  MUFU.TANH R122, R0 ;  /* 0x00000000007a7308 */ /* 0x0003e60000002400 */
[----:B------:R-:W-:Y:S08]  /*2480*/  HMMA.16816.F32.BF16 R52, R20, R50, R52 ;  /* 0x000000321434723c */ /* 0x000ff00000041834 */
[----:B------:R-:W-:Y:S01]  /*2490*/  HMMA.16816.F32.BF16 R68, R16, R42, R68 ;  /* 0x0000002a1044723c */ /* 0x000fe20000041844 */
[----:B------:R-:W5:Y:S01]  /*24a0*/  LDSM.16.M88.4 R40, [R221+0x1c00] ;  /* 0x001c0000dd28783b */ /* 0x000f620000000200 */
[----:B-1----:R-:W-:-:S06]  /*24b0*/  FMUL.FTZ R0, R63, c[0x0][0x320] ;  /* 0x0000c8003f007a20 */ /* 0x002fcc0000410000 */
[----:B------:R-:W-:Y:S01]  /*24c0*/  HMMA.16816.F32.BF16 R60, R20, R48, R88 ;  /* 0x00000030143c723c */ /* 0x000fe20000041858 */
[----:B------:R1:W-:Y:S07]  /*24d0*/  MUFU.TANH R121, R0 ;  /* 0x0000000000797308 */ /* 0x0003ee0000002400 */
[----:B------:R-:W-:Y:S08]  /*24e0*/  HMMA.16816.F32.BF16 R24, R4, R36, R24 ;  /* 0x000000240418723c */ /* 0x000ff00000041818 */
[----:B------:R-:W-:Y:S01]  /*24f0*/  HMMA.16816.F32.BF16 R48, R12, R50, R92 ;  /* 0x000000320c30723c */ /* 0x000fe2000004185c */
[----:B-1----:R-:W-:-:S04]  /*2500*/  FMUL.FTZ R0, R72, c[0x0][0x320] ;  /* 0x0000c80048007a20 */ /* 0x002fc80000410000 */
[----:B------:R1:W1:Y:S03]  /*2510*/  MUFU.TANH R120, R0 ;  /* 0x0000000000787308 */ /* 0x0002660000002400 */
[----:B------:R-:W-:Y:S01]  /*2520*/  HMMA.16816.F32.BF16 R60, R8, R36, R60 ;  /* 0x00000024083c723c */ /* 0x000fe2000004183c */
[----:B-1----:R-:W-:-:S04]  /*2530*/  FMUL.FTZ R0, R73, c[0x0][0x320] ;  /* 0x0000c80049007a20 */ /* 0x002fc80000410000 */
[----:B------:R1:W1:Y:S11]  /*2540*/  MUFU.TANH R111, R0 ;  /* 0x00000000006f7308 */ /* 0x0002760000002400 */
[----:B------:R-:W-:Y:S08]  /*2550*/  @!UPT UIADD3 URZ, URZ, URZ, URZ ;  /* 0x0000003f3f3ff290 */ /* 0x000ff0000fffe03f */
[----:B--2---:R-:W-:Y:S01]  /*2560*/  HMMA.16816.F32.BF16 R60, R32, R44, R60 ;  /* 0x0000002c203c723c */ /* 0x004fe2000004183c */
[----:B-1----:R-:W-:-:S04]  /*2570*/  FMUL.FTZ R0, R74, c[0x0][0x320] ;  /* 0x0000c8004a007a20 */ /* 0x002fc80000410000 */
[----:B------:R1:W2:Y:S11]  /*2580*/  MUFU.TANH R109, R0 ;  /* 0x00000000006d7308 */ /* 0x0002b60000002400 */
[----:B------:R-:W-:Y:S08]  /*2590*/  @!UPT UIADD3 URZ, URZ, URZ, URZ ;  /* 0x0000003f3f3ff290 */ /* 0x000ff0000fffe03f */
[----:B------:R-:W-:Y:S02]  /*25a0*/  FMUL.FTZ R63, R63, c[0x0][0x320] ;  /* 0x0000c8003f3f7a20 */ /* 0x000fe40000410000 */
[----:B-1----:R-:W-:-:S04]  /*25b0*/  FMUL.FTZ R0, R75, c[0x0][0x320] ;  /* 0x0000c8004b007a20 */ /* 0x002fc80000410000 */
[----:B------:R-:W-:Y:S01]  /*25c0*/  MUFU.TANH R63, R63 ;  /* 0x0000003f003f7308 */ /* 0x000fe20000002400 */
[C---:B------:R-:W-:Y:S07]  /*25d0*/  HMMA.16816.F32.BF16 R72, R28.reuse, R76, R116 ;  /* 0x0000004c1c48723c */ /* 0x040fee0000041874 */
[----:B------:R1:W-:Y:S01]  /*25e0*/  MUFU.TANH R108, R0 ;  /* 0x00000000006c7308 */ /* 0x0003e20000002400 */
[----:B------:R-:W-:Y:S08]  /*25f0*/  HMMA.16816.F32.BF16 R76, R28, R78, R124 ;  /* 0x0000004e1c4c723c */ /* 0x000ff0000004187c */
[----:B------:R-:W-:Y:S01]  /*2600*/  HMMA.16816.F32.BF16 R28, R8, R38, R52 ;  /* 0x00000026081c723c */ /* 0x000fe20000041834 */
[----:B-1----:R-:W-:-:S07]  /*2610*/  FMUL.FTZ R0, R64, c[0x0][0x320] ;  /* 0x0000c80040007a20 */ /* 0x002fce0000410000 */
[----:B------:R-:W-:Y:S01]  /*2620*/  HMMA.16816.F32.BF16 R36, R4, R38, R48 ;  /* 0x000000260424723c */ /* 0x000fe20000041830 */
[----:B------:R1:W-:Y:S11]  /*2630*/  MUFU.TANH R110, R0 ;  /* 0x00000000006e7308 */ /* 0x0003f60000002400 */
[----:B------:R-:W-:Y:S04]  /*2640*/  @!UPT UIADD3 URZ, URZ, URZ, URZ ;  /* 0x0000003f3f3ff290 */ /* 0x000fe8000fffe03f */
[----:B------:R-:W-:Y:S01]  /*2650*/  HMMA.16816.F32.BF16 R52, R32, R46, R28 ;  /* 0x0000002e2034723c */ /* 0x000fe2000004181c */
[----:B------:R-:W-:Y:S01]  /*2660*/  LDSM.16.M88.4 R28, [R221+0x2c00] ;  /* 0x002c0000dd1c783b */ /* 0x000fe20000000200 */
[----:B-1----:R-:W-:-:S04]  /*2670*/  FMUL.FTZ R0, R65, c[0x0][0x320] ;  /* 0x0000c80041007a20 */ /* 0x002fc80000410000 */
[----:B------:R1:W-:Y:S02]  /*2680*/  MUFU.TANH R132, R0 ;  /* 0x0000000000847308 */ /* 0x0003e40000002400 */
[----:B-1----:R-:W-:Y:S11]  /*2690*/  FMUL.FTZ R0, R66, c[0x0][0x320] ;  /* 0x0000c80042007a20 */ /* 0x002ff60000410000 */
[----:B------:R-:W-:Y:S05]  /*26a0*/  @!UPT UIADD3 URZ, URZ, URZ, URZ ;  /* 0x0000003f3f3ff290 */ /* 0x000fea000fffe03f */
[----:B------:R-:W-:Y:S01]  /*26b0*/  FMUL.FTZ R2, R55, c[0x0][0x320] ;  /* 0x0000c80037027a20 */ /* 0x000fe20000410000 */
[----:B------:R1:W-:Y:S01]  /*26c0*/  MUFU.TANH R137, R0 ;  /* 0x0000000000897308 */ /* 0x0003e20000002400 */
[----:B------:R-:W-:Y:S02]  /*26d0*/  FMUL.FTZ R54, R54, c[0x0][0x320] ;  /* 0x0000c80036367a20 */ /* 0x000fe40000410000 */
[----:B-1----:R-:W-:Y:S02]  /*26e0*/  FMUL.FTZ R0, R67, c[0x0][0x320] ;  /* 0x0000c80043007a20 */ /* 0x002fe40000410000 */
[----:B-----5:R-:W-:Y:S03]  /*26f0*/  HMMA.16816.F32.BF16 R64, R12, R40, R104 ;  /* 0x000000280c40723c */ /* 0x020fe60000041868 */
[----:B------:R1:W-:Y:S02]  /*2700*/  MUFU.TANH R136, R0 ;  /* 0x0000000000887308 */ /* 0x0003e40000002400 */
[----:B-1----:R-:W-:-:S06]  /*2710*/  FMUL.FTZ R0, R84, c[0x0][0x320] ;  /* 0x0000c80054007a20 */ /* 0x002fcc0000410000 */
[----:B------:R1:W5:Y:S02]  /*2720*/  MUFU.TANH R88, R0 ;  /* 0x0000000000587308 */ /* 0x0003640000002400 */
[----:B-1----:R-:W-:-:S06]  /*2730*/  FMUL.FTZ R0, R85, c[0x0][0x320] ;  /* 0x0000c80055007a20 */ /* 0x002fcc0000410000 */
[----:B------:R1:W1:Y:S02]  /*2740*/  MUFU.TANH R84, R0 ;  /* 0x0000000000547308 */ /* 0x0002640000002400 */
[----:B-1----:R-:W-:-:S06]  /*2750*/  FMUL.FTZ R0, R86, c[0x0][0x320] ;  /* 0x0000c80056007a20 */ /* 0x002fcc0000410000 */
[----:B------:R1:W1:Y:S02]  /*2760*/  MUFU.TANH R100, R0 ;  /* 0x0000000000647308 */ /* 0x0002640000002400 */
[----:B-1----:R-:W-:-:S06]  /*2770*/  FMUL.FTZ R0, R87, c[0x0][0x320] ;  /* 0x0000c80057007a20 */ /* 0x002fcc0000410000 */
[----:B------:R1:W-:Y:S02]  /*2780*/  MUFU.TANH R101, R0 ;  /* 0x0000000000657308 */ /* 0x0003e40000002400 */
[----:B-1----:R-:W-:-:S06]  /*2790*/  FMUL.FTZ R0, R56, c[0x0][0x320] ;  /* 0x0000c80038007a20 */ /* 0x002fcc0000410000 */
[----:B------:R1:W-:Y:S02]  /*27a0*/  MUFU.TANH R134, R0 ;  /* 0x0000000000867308 */ /* 0x0003e40000002400 */
[----:B-1----:R-:W-:-:S06]  /*27b0*/  FMUL.FTZ R0, R57, c[0x0][0x320] ;  /* 0x0000c80039007a20 */ /* 0x002fcc0000410000 */
[----:B------:R1:W-:Y:S02]  /*27c0*/  MUFU.TANH R133, R0 ;  /* 0x0000000000857308 */ /* 0x0003e40000002400 */
[----:B-1----:R-:W-:-:S06]  /*27d0*/  FMUL.FTZ R0, R58, c[0x0][0x320] ;  /* 0x0000c8003a007a20 */ /* 0x002fcc0000410000 */
[----:B------:R1:W-:Y:S02]  /*27e0*/  MUFU.TANH R135, R0 ;  /* 0x0000000000877308 */ /* 0x0003e40000002400 */
[----:B-1----:R-:W-:Y:S02]  /*27f0*/  FMUL.FTZ R0, R59, c[0x0][0x320] ;  /* 0x0000c8003b007a20 */ /* 0x002fe40000410000 */
[----:B------:R-:W-:Y:S01]  /*2800*/  HMMA.16816.F32.BF16 R56, R16, R44, R24 ;  /* 0x0000002c1038723c */ /* 0x000fe20000041818 */
[----:B------:R-:W1:Y:S03]  /*2810*/  LDSM.16.M88.4 R24, [R216+0x5d00] ;  /* 0x005d0000d818783b */ /* 0x000e660000000200 */
[----:B------:R2:W-:Y:S01]  /*2820*/  MUFU.TANH R144, R0 ;  /* 0x0000000000907308 */ /* 0x0005e20000002400 */
[----:B------:R-:W-:-:S04]  /*2830*/  DEPBAR.LE SB0, 0x0 ;  /* 0x000080000000791a */ /* 0x000fc80000000000 */
[----:B------:R-:W-:Y:S01]  /*2840*/  HMMA.16816.F32.BF16 R44, R16, R46, R36 ;  /* 0x0000002e102c723c */ /* 0x000fe20000041824 */
[----:B--2---:R-:W-:-:S04]  /*2850*/  FMUL.FTZ R0, R68, c[0x0][0x320] ;  /* 0x0000c80044007a20 */ /* 0x004fc80000410000 */
[----:B------:R2:W1:Y:S10]  /*2860*/  MUFU.TANH R83, R0 ;  /* 0x0000000000537308 */ /* 0x0004740000002400 */
[----:B------:R-:W-:-:S02]  /*2870*/  FMUL.FTZ R59, R59, c[0x0][0x320] ;  /* 0x0000c8003b3b7a20 */ /* 0x000fc40000410000 */
[----:B------:R-:W-:Y:S02]  /*2880*/  FMUL.FTZ R58, R58, c[0x0][0x320] ;  /* 0x0000c8003a3a7a20 */ /* 0x000fe40000410000 */
[----:B------:R-:W-:Y:S02]  /*2890*/  FMUL.FTZ R56, R56, c[0x0][0x320] ;  /* 0x0000c80038387a20 */ /* 0x000fe40000410000 */
[----:B------:R-:W-:Y:S02]  /*28a0*/  FMUL.FTZ R57, R57, c[0x0][0x320] ;  /* 0x0000c80039397a20 */ /* 0x000fe40000410000 */
[----:B------:R-:W-:Y:S01]  /*28b0*/  MUFU.TANH R147, R56 ;  /* 0x0000003800937308 */ /* 0x000fe20000002400 */
[----:B--2---:R-:W-:-:S07]  /*28c0*/  FMUL.FTZ R0, R69, c[0x0][0x320] ;  /* 0x0000c80045007a20 */ /* 0x004fce0000410000 */
[----:B------:R-:W-:Y:S08]  /*28d0*/  MUFU.TANH R56, R2 ;  /* 0x0000000200387308 */ /* 0x000ff00000002400 */
[----:B------:R2:W-:Y:S08]  /*28e0*/  MUFU.TANH R82, R0 ;  /* 0x0000000000527308 */ /* 0x0005f00000002400 */
[----:B------:R-:W-:Y:S01]  /*28f0*/  MUFU.TANH R172, R57 ;  /* 0x0000003900ac7308 */ /* 0x000fe20000002400 */
[----:B--2---:R-:W-:-:S07]  /*2900*/  FMUL.FTZ R0, R70, c[0x0][0x320] ;  /* 0x0000c80046007a20 */ /* 0x004fce0000410000 */
[----:B------:R-:W-:Y:S08]  /*2910*/  MUFU.TANH R57, R54 ;  /* 0x0000003600397308 */ /* 0x000ff00000002400 */
[----:B------:R2:W-:Y:S02]  /*2920*/  MUFU.TANH R81, R0 ;  /* 0x0000000000517308 */ /* 0x0005e40000002400 */
[----:B--2---:R-:W-:-:S02]  /*2930*/  FMUL.FTZ R0, R71, c[0x0][0x320] ;  /* 0x0000c80047007a20 */ /* 0x004fc40000410000 */
[----:B------:R-:W-:Y:S04]  /*2940*/  HMMA.16816.F32.BF16 R68, R12, R42, R96 ;  /* 0x0000002a0c44723c */ /* 0x000fe80000041860 */
[----:B------:R2:W1:Y:S04]  /*2950*/  MUFU.TANH R80, R0 ;  /* 0x0000000000507308 */ /* 0x0004680000002400 */
[C---:B------:R-:W-:Y:S08]  /*2960*/  HMMA.16816.F32.BF16 R12, R20.reuse, R40, R72 ;  /* 0x00000028140c723c */ /* 0x040ff00000041848 */
[----:B------:R-:W-:Y:S01]  /*2970*/  HMMA.16816.F32.BF16 R20, R20, R42, R76 ;  /* 0x0000002a1414723c */ /* 0x000fe2000004184c */
[----:B--2---:R-:W-:-:S02]  /*2980*/  FMUL.FTZ R0, R60, c[0x0][0x320] ;  /* 0x0000c8003c007a20 */ /* 0x004fc40000410000 */
[----:B------:R-:W-:Y:S05]  /*2990*/  MUFU.TANH R60, R59 ;  /* 0x0000003b003c7308 */ /* 0x000fea0000002400 */
[-C--:B-1----:R-:W-:Y:S03]  /*29a0*/  HMMA.16816.F32.BF16 R40, R4, R24.reuse, R64 ;  /* 0x000000180428723c */ /* 0x082fe60000041840 */
[----:B------:R1:W-:Y:S05]  /*29b0*/  MUFU.TANH R177, R0 ;  /* 0x0000000000b17308 */ /* 0x0003ea0000002400 */
[----:B------:R-:W-:Y:S08]  /*29c0*/  HMMA.16816.F32.BF16 R12, R8, R24, R12 ;  /* 0x00000018080c723c */ /* 0x000ff0000004180c */
[----:B------:R-:W-:Y:S01]  /*29d0*/  HMMA.16816.F32.BF16 R36, R4, R26, R68 ;  /* 0x0000001a0424723c */ /* 0x000fe20000041844 */
[----:B-1----:R-:W-:-:S02]  /*29e0*/  FMUL.FTZ R0, R61, c[0x0][0x320] ;  /* 0x0000c8003d007a20 */ /* 0x002fc40000410000 */
[----:B------:R-:W-:Y:S04]  /*29f0*/  MUFU.TANH R61, R58 ;  /* 0x0000003a003d7308 */ /* 0x000fe80000002400 */
[----:B------:R-:W-:Y:S01]  /*2a00*/  @P1 SHF.R.S32.HI R7, RZ, 0x1f, R163 ;  /* 0x0000001fff071819 */ /* 0x000fe200000114a3 */
[----:B------:R-:W-:Y:S01]  /*2a10*/  HMMA.16816.F32.BF16 R48, R8, R26, R20 ;  /* 0x0000001a0830723c */ /* 0x000fe20000041814 */
[----:B------:R-:W-:-:S04]  /*2a20*/  @P1 IMAD R6, R161, R163, RZ ;  /* 0x000000a3a1061224 */ /* 0x000fc800078e02ff */
[----:B------:R-:W-:Y:S01]  /*2a30*/  @P1 IMAD R6, R7, R162, R6 ;  /* 0x000000a207061224 */ /* 0x000fe200078e0206 */
[----:B------:R1:W-:Y:S01]  /*2a40*/  MUFU.TANH R179, R0 ;  /* 0x0000000000b37308 */ /* 0x0003e20000002400 */
[----:B------:R-:W-:Y:S01]  /*2a50*/  FMUL.FTZ R8, R44, c[0x0][0x320] ;  /* 0x0000c8002c087a20 */ /* 0x000fe20000410000 */
[C---:B------:R-:W-:Y:S01]  /*2a60*/  HMMA.16816.F32.BF16 R24, R32.reuse, R28, R12 ;  /* 0x0000001c2018723c */ /* 0x040fe2000004180c */
[----:B------:R-:W-:Y:S02]  /*2a70*/  FMUL.FTZ R7, R45, c[0x0][0x320] ;  /* 0x0000c8002d077a20 */ /* 0x000fe40000410000 */
[----:B-1----:R-:W-:Y:S11]  /*2a80*/  FMUL.FTZ R0, R62, c[0x0][0x320] ;  /* 0x0000c8003e007a20 */ /* 0x002ff60000410000 */
[----:B------:R-:W-:Y:S02]  /*2a90*/  @!UPT UIADD3 URZ, URZ, URZ, URZ ;  /* 0x0000003f3f3ff290 */ /* 0x000fe4000fffe03f */
[----:B------:R-:W-:Y:S01]  /*2aa0*/  HMMA.16816.F32.BF16 R32, R32, R30, R48 ;  /* 0x0000001e2020723c */ /* 0x000fe20000041830 */
[----:B------:R1:W-:Y:S02]  /*2ab0*/  MUFU.TANH R62, R0 ;  /* 0x00000000003e7308 */ /* 0x0003e40000002400 */
[----:B-1----:R-:W-:-:S06]  /*2ac0*/  FMUL.FTZ R0, R52, c[0x0][0x320] ;  /* 0x0000c80034007a20 */ /* 0x002fcc0000410000 */
[----:B------:R1:W-:Y:S08]  /*2ad0*/  MUFU.TANH R52, R8 ;  /* 0x0000000800347308 */ /* 0x0003f00000002400 */
[----:B------:R2:W-:Y:S01]  /*2ae0*/  MUFU.TANH R59, R0 ;  /* 0x00000000003b7308 */ /* 0x0005e20000002400 */
[C---:B-1----:R-:W-:Y:S07]  /*2af0*/  HMMA.16816.F32.BF16 R8, R16.reuse, R28, R40 ;  /* 0x0000001c1008723c */ /* 0x042fee0000041828 */
[----:B------:R-:W-:Y:S01]  /*2b00*/  MUFU.TANH R40, R7 ;  /* 0x0000000700287308 */ /* 0x000fe20000002400 */
[----:B--2---:R-:W-:Y:S01]  /*2b10*/  FMUL.FTZ R0, R53, c[0x0][0x320] ;  /* 0x0000c80035007a20 */ /* 0x004fe20000410000 */
[----:B------:R-:W-:Y:S06]  /*2b20*/  HMMA.16816.F32.BF16 R16, R16, R30, R36 ;  /* 0x0000001e1010723c */ /* 0x000fec0000041824 */
[----:B------:R1:W-:Y:S02]  /*2b30*/  MUFU.TANH R58, R0 ;  /* 0x00000000003a7308 */ /* 0x0003e40000002400 */
[----:B-1----:R-:W-:-:S05]  /*2b40*/  LOP3.LUT R0, R160, 0xffffffe0, RZ, 0xc0, !PT ;  /* 0xffffffe0a0007812 */ /* 0x002fca00078ec0ff */
[----:B------:R-:W-:-:S05]  /*2b50*/  IMAD.IADD R0, R174, 0x1, -R0 ;  /* 0x00000001ae007824 */ /* 0x000fca00078e0a00 */
[----:B------:R-:W-:-:S04]  /*2b60*/  SHF.R.S32.HI R4, RZ, 0x1f, R0 ;  /* 0x0000001fff047819 */ /* 0x000fc80000011400 */
[----:B------:R-:W-:Y:S01]  /*2b70*/  LEA.HI R2, R4, R0, RZ, 0x2 ;  /* 0x0000000004027211 */ /* 0x000fe200078f10ff */
[----:B------:R-:W-:-:S03]  /*2b80*/  @P1 IMAD.WIDE.U32 R4, R163, R162, R166 ;  /* 0x000000a2a3041225 */ /* 0x000fc600078e00a6 */
[----:B------:R-:W-:Y:S01]  /*2b90*/  LOP3.LUT R2, R2, 0x7ffffffc, RZ, 0xc0, !PT ;  /* 0x7ffffffc02027812 */ /* 0x000fe200078ec0ff */
[----:B------:R-:W-:Y:S01]  /*2ba0*/  BAR.SYNC.DEFER_BLOCKING 0x0 ;  /* 0x0000000000007b1d */ /* 0x000fe20000010000 */
[----:B------:R-:W-:-:S03]  /*2bb0*/  @P1 LEA R14, P0, R4, c[0x0][0x1c8], 0x1 ;  /* 0x00007200040e1a11 */ /* 0x000fc600078008ff */
[----:B------:R-:W-:Y:S02]  /*2bc0*/  IMAD.IADD R0, R0, 0x1, -R2 ;  /* 0x0000000100007824 */ /* 0x000fe400078e0a02 */
[----:B------:R-:W-:Y:S02]  /*2bd0*/  @P1 IMAD.IADD R2, R5, 0x1, R6 ;  /* 0x0000000105021824 */ /* 0x000fe400078e0206 */
[----:B------:R-:W-:Y:S02]  /*2be0*/  IMAD R0, R0, -0x2, R159 ;  /* 0xfffffffe00007824 */ /* 0x000fe400078e029f */
[----:B------:R-:W-:Y:S01]  /*2bf0*/  FMUL.FTZ R5, R16, c[0x0][0x320] ;  /* 0x0000c80010057a20 */ /* 0x000fe20000410000 */
[----:B------:R-:W-:Y:S01]  /*2c00*/  @P1 LEA.HI.X R15, R4, c[0x0][0x1cc], R2, 0x1, P0 ;  /* 0x00007300040f1a11 */ /* 0x000fe200000f0c02 */
[----:B------:R-:W-:Y:S01]  /*2c10*/  FMUL.FTZ R2, R47, c[0x0][0x320] ;  /* 0x0000c8002f027a20 */ /* 0x000fe20000410000 */
[----:B------:R-:W-:Y:S01]  /*2c20*/  ISETP.GT.AND P2, PT, R0, RZ, PT ;  /* 0x000000ff0000720c */ /* 0x000fe20003f44270 */
[----:B------:R-:W-:Y:S01]  /*2c30*/  FMUL.FTZ R4, R46, c[0x0][0x320] ;  /* 0x0000c8002e047a20 */ /* 0x000fe20000410000 */
[C---:B------:R-:W-:Y:S01]  /*2c40*/  ISETP.GT.AND P0, PT, R0.reuse, 0x1, PT ;  /* 0x000000010000780c */ /* 0x040fe20003f04270 */
[----:B------:R1:W-:Y:S01]  /*2c50*/  MUFU.TANH R12, R2 ;  /* 0x00000002000c7308 */ /* 0x0003e20000002400 */
[----:B------:R-:W-:-:S02]  /*2c60*/  ISETP.GT.AND P3, PT, R0, 0x8, PT ;  /* 0x000000080000780c */ /* 0x000fc40003f64270 */
[----:B------:R-:W-:Y:S02]  /*2c70*/  FSEL R21, R154, -INF , P2 ;  /* 0xff8000009a157808 */ /* 0x000fe40001000000 */
[----:B----4-:R-:W-:Y:S02]  /*2c80*/  FSEL R22, R153, -INF , P0 ;  /* 0xff80000099167808 */ /* 0x010fe40000000000 */
[----:B---3--:R-:W-:Y:S01]  /*2c90*/  FSEL R28, R152, -INF , P2 ;  /* 0xff800000981c7808 */ /* 0x008fe20001000000 */
[----:B------:R2:W3:Y:S01]  /*2ca0*/  MUFU.TANH R7, R4 ;  /* 0x0000000400077308 */ /* 0x0004e20000002400 */
[----:B------:R-:W-:Y:S01]  /*2cb0*/  FSEL R43, R156, -INF , P2 ;  /* 0xff8000009c2b7808 */ /* 0x000fe20001000000 */
[----:B------:R-:W-:Y:S01]  /*2cc0*/  @!PT LDS RZ, [RZ] ;  /* 0x00000000fffff984 */ /* 0x000fe20000000800 */
[----:B------:R-:W-:Y:S01]  /*2cd0*/  @!PT LDS RZ, [RZ] ;  /* 0x00000000fffff984 */ /* 0x000fe20000000800 */
[----:B------:R-:W-:Y:S01]  /*2ce0*/  @!PT LDS RZ, [RZ] ;  /* 0x00000000fffff984 */ /* 0x000fe20000000800 */
[----:B------:R4:W-:Y:S01]  /*2cf0*/  @P1 LDGSTS.E.BYPASS.LTC128B.128 [R233+0x3100], [R14.64], !P5 ;  /* 0x031000000ee91fae */ /* 0x0009e2000e901d46 */
[----:B------:R-:W-:Y:S02]  /*2d00*/  FSEL R38, R158, -INF , P2 ;  /* 0xff8000009e267808 */ /* 0x000fe40001000000 */
[----:B------:R-:W-:Y:S01]  /*2d10*/  ISETP.GT.AND P2, PT, R0, 0x9, PT ;  /* 0x000000090000780c */ /* 0x000fe20003f44270 */
[----:B------:R4:W-:Y:S01]  /*2d20*/  @P1 LDGSTS.E.BYPASS.LTC128B.128 [R233+0x4100], [R14.64+0x40], !P4 ;  /* 0x041000400ee91fae */ /* 0x0009e2000e101d46 */
[----:B------:R-:W-:Y:S01]  /*2d30*/  FSEL R23, R120, -INF , P3 ;  /* 0xff80000078177808 */ /* 0x000fe20001800000 */
[----:B-1----:R-:W-:Y:S01]  /*2d40*/  FMUL.FTZ R2, R24, c[0x0][0x320] ;  /* 0x0000c80018027a20 */ /* 0x002fe20000410000 */
[----:B------:R-:W-:Y:S01]  /*2d50*/  FSEL R29, R138, -INF , P0 ;  /* 0xff8000008a1d7808 */ /* 0x000fe20000000000 */
[----:B------:R4:W-:Y:S01]  /*2d60*/  @P1 LDGSTS.E.BYPASS.LTC128B.128 [R233+0x5100], [R14.64+0x80], !P6 ;  /* 0x051000800ee91fae */ /* 0x0009e2000f101d46 */
[----:B------:R-:W-:Y:S01]  /*2d70*/  FSEL R46, R155, -INF , P0 ;  /* 0xff8000009b2e7808 */ /* 0x000fe20000000000 */
[----:B------:R1:W-:Y:S01]  /*2d80*/  MUFU.TANH R20, R2 ;  /* 0x0000000200147308 */ /* 0x0003e20000002400 */
[----:B------:R-:W-:-:S02]  /*2d90*/  FSEL R39, R157, -INF , P0 ;  /* 0xff8000009d277808 */ /* 0x000fc40000000000 */
[----:B------:R-:W-:Y:S01]  /*2da0*/  ISETP.GT.AND P0, PT, R0, 0x10, PT ;  /* 0x000000100000780c */ /* 0x000fe20003f04270 */
[----:B--2---:R-:W-:Y:S01]  /*2db0*/  FMUL.FTZ R4, R9, c[0x0][0x320] ;  /* 0x0000c80009047a20 */ /* 0x004fe20000410000 */
[----:B------:R-:W-:Y:S02]  /*2dc0*/  FSEL R24, R111, -INF , P2 ;  /* 0xff8000006f187808 */ /* 0x000fe40001000000 */
[----:B------:R-:W-:Y:S01]  /*2dd0*/  FSEL R36, R109, -INF , P3 ;  /* 0xff8000006d247808 */ /* 0x000fe20001800000 */
[----:B------:R2:W-:Y:S01]  /*2de0*/  MUFU.TANH R16, R4 ;  /* 0x0000000400107308 */ /* 0x0005e20000002400 */
[----:B------:R-:W-:Y:S02]  /*2df0*/  FSEL R45, R122, -INF , P3 ;  /* 0xff8000007a2d7808 */ /* 0x000fe40001800000 */
[----:B------:R-:W-:Y:S02]  /*2e00*/  FSEL R41, R139, -INF , P3 ;  /* 0xff8000008b297808 */ /* 0x000fe40001800000 */
[----:B------:R-:W-:-:S02]  /*2e10*/  ISETP.GT.AND P3, PT, R0, 0x11, PT ;  /* 0x000000110000780c */ /* 0x000fc40003f64270 */
[----:B-----5:R-:W-:Y:S01]  /*2e20*/  FSEL R47, R88, -INF , P0 ;  /* 0xff800000582f7808 */ /* 0x020fe20000000000 */
[----:B-1----:R-:W-:Y:S01]  /*2e30*/  FMUL.FTZ R2, R26, c[0x0][0x320] ;  /* 0x0000c8001a027a20 */ /* 0x002fe20000410000 */
[----:B------:R-:W-:Y:S01]  /*2e40*/  FSEL R37, R108, -INF , P2 ;  /* 0xff8000006c257808 */ /* 0x000fe20001000000 */
[----:B------:R1:W-:Y:S01]  /*2e50*/  MUFU.TANH R9, R5 ;  /* 0x0000000500097308 */ /* 0x0003e20000002400 */
[----:B------:R-:W-:Y:S02]  /*2e60*/  FSEL R44, R121, -INF , P2 ;  /* 0xff800000792c7808 */ /* 0x000fe40001000000 */
[----:B------:R-:W-:Y:S02]  /*2e70*/  FSEL R42, R123, -INF , P2 ;  /* 0xff8000007b2a7808 */ /* 0x000fe40001000000 */
[----:B------:R-:W-:Y:S01]  /*2e80*/  ISETP.GT.AND P2, PT, R0, 0x18, PT ;  /* 0x000000180000780c */ /* 0x000fe20003f44270 */
[----:B--2---:R-:W-:Y:S01]  /*2e90*/  FMUL.FTZ R4, R17, c[0x0][0x320] ;  /* 0x0000c80011047a20 */ /* 0x004fe20000410000 */
[----:B------:R-:W-:Y:S01]  /*2ea0*/  FSEL R54, R84, -INF , P3 ;  /* 0xff80000054367808 */ /* 0x000fe20001800000 */
[----:B------:R2:W-:Y:S01]  /*2eb0*/  MUFU.TANH R13, R2 ;  /* 0x00000002000d7308 */ /* 0x0005e20000002400 */
[----:B------:R-:W-:-:S02]  /*2ec0*/  FSEL R100, R100, -INF , P0 ;  /* 0xff80000064647808 */ /* 0x000fc40000000000 */
[----:B------:R-:W-:Y:S02]  /*2ed0*/  FSEL R137, R137, -INF , P0 ;  /* 0xff80000089897808 */ /* 0x000fe40000000000 */
[----:B------:R-:W-:Y:S02]  /*2ee0*/  FSEL R107, R110, -INF , P0 ;  /* 0xff8000006e6b7808 */ /* 0x000fe40000000000 */
[----:B------:R-:W-:Y:S01]  /*2ef0*/  ISETP.GT.AND P0, PT, R0, 0x19, PT ;  /* 0x000000190000780c */ /* 0x000fe20003f04270 */
[----:B-1----:R-:W-:Y:S01]  /*2f00*/  FMUL.FTZ R5, R11, c[0x0][0x320] ;  /* 0x0000c8000b057a20 */ /* 0x002fe20000410000 */
[----:B------:R-:W-:Y:S02]  /*2f10*/  FSEL R53, R83, -INF , P2 ;  /* 0xff80000053357808 */ /* 0x000fe40001000000 */
[----:B------:R-:W-:Y:S02]  /*2f20*/  FSEL R106, R80, -INF , P0 ;  /* 0xff800000506a7808 */ /* 0x000fe40000000000 */
[----:B------:R-:W-:-:S02]  /*2f30*/  FSEL R55, R82, -INF , P0 ;  /* 0xff80000052377808 */ /* 0x000fc40000000000 */
[----:B------:R-:W-:Y:S01]  /*2f40*/  FSEL R144, R144, -INF , P0 ;  /* 0xff80000090907808 */ /* 0x000fe20000000000 */
[----:B--2---:R-:W-:Y:S01]  /*2f50*/  FMUL.FTZ R2, R8, c[0x0][0x320] ;  /* 0x0000c80008027a20 */ /* 0x004fe20000410000 */
[----:B------:R-:W-:Y:S02]  /*2f60*/  FSEL R133, R133, -INF , P0 ;  /* 0xff80000085857808 */ /* 0x000fe40000000000 */
[----:B------:R-:W-:Y:S01]  /*2f70*/  FSEL R101, R101, -INF , P3 ;  /* 0xff80000065657808 */ /* 0x000fe20001800000 */
[----:B------:R1:W-:Y:S01]  /*2f80*/  MUFU.TANH R8, R2 ;  /* 0x0000000200087308 */ /* 0x0003e20000002400 */
[----:B------:R-:W-:Y:S02]  /*2f90*/  FSEL R136, R136, -INF , P3 ;  /* 0xff80000088887808 */ /* 0x000fe40001800000 */
[----:B------:R-:W-:Y:S02]  /*2fa0*/  FSEL R132, R132, -INF , P3 ;  /* 0xff80000084847808 */ /* 0x000fe40001800000 */
[----:B------:R-:W-:-:S02]  /*2fb0*/  ISETP.GT.AND P0, PT, R0, 0x28, PT ;  /* 0x000000280000780c */ /* 0x000fc40003f04270 */
[----:B------:R-:W-:Y:S02]  /*2fc0*/  ISETP.GT.AND P3, PT, R0, 0x20, PT ;  /* 0x000000200000780c */ /* 0x000fe40003f64270 */
[----:B------:R-:W-:Y:S02]  /*2fd0*/  FSEL R105, R81, -INF , P2 ;  /* 0xff80000051697808 */ /* 0x000fe40001000000 */
[----:B------:R-:W-:Y:S02]  /*2fe0*/  FSEL R135, R135, -INF , P2 ;  /* 0xff80000087877808 */ /* 0x000fe40001000000 */
[----:B------:R-:W-:Y:S02]  /*2ff0*/  FSEL R134, R134, -INF , P2 ;  /* 0xff80000086867808 */ /* 0x000fe40001000000 */
[----:B---3--:R-:W-:Y:S01]  /*3000*/  FSEL R175, R7, -INF , P0 ;  /* 0xff80000007af7808 */ /* 0x008fe20000000000 */
[----:B-1----:R-:W-:Y:S01]  /*3010*/  FMUL.FTZ R2, R10, c[0x0][0x320] ;  /* 0x0000c8000a027a20 */ /* 0x002fe20000410000 */
[----:B------:R-:W-:Y:S01]  /*3020*/  ISETP.GT.AND P2, PT, R0, 0x21, PT ;  /* 0x000000210000780c */ /* 0x000fe20003f44270 */
[----:B------:R1:W-:Y:S01]  /*3030*/  MUFU.TANH R7, R4 ;  /* 0x0000000400077308 */ /* 0x0003e20000002400 */
[----:B------:R-:W-:-:S02]  /*3040*/  FSEL R147, R147, -INF , P3 ;  /* 0xff80000093937808 */ /* 0x000fc40001800000 */
[----:B------:R-:W-:Y:S02]  /*3050*/  FSEL R172, R172, -INF , P2 ;  /* 0xff800000acac7808 */ /* 0x000fe40001000000 */
[----:B------:R-:W-:Y:S02]  /*3060*/  FSEL R173, R61, -INF , P3 ;  /* 0xff8000003dad7808 */ /* 0x000fe40001800000 */
[----:B------:R-:W-:Y:S01]  /*3070*/  FSEL R186, R62, -INF , P3 ;  /* 0xff8000003eba7808 */ /* 0x000fe20001800000 */
[----:B------:R2:W3:Y:S01]  /*3080*/  MUFU.TANH R6, R2 ;  /* 0x0000000200067308 */ /* 0x0004e20000002400 */
[----:B------:R-:W-:Y:S02]  /*3090*/  FSEL R177, R177, -INF , P3 ;  /* 0xff800000b1b17808 */ /* 0x000fe40001800000 */
[----:B------:R-:W-:Y:S02]  /*30a0*/  FSEL R174, R60, -INF , P2 ;  /* 0xff8000003cae7808 */ /* 0x000fe40001000000 */
[----:B------:R-:W-:-:S02]  /*30b0*/  FSEL R187, R63, -INF , P2 ;  /* 0xff8000003fbb7808 */ /* 0x000fc40001000000 */
[----:B------:R-:W-:Y:S01]  /*30c0*/  FSEL R179, R179, -INF , P2 ;  /* 0xff800000b3b37808 */ /* 0x000fe20001000000 */
[----:B------:R5:W3:Y:S01]  /*30d0*/  MUFU.TANH R10, R5 ;  /* 0x00000005000a7308 */ /* 0x000ae20000002400 */
[----:B-1----:R-:W-:Y:S02]  /*30e0*/  FMNMX.FTZ R4, R28, R29, !PT ;  /* 0x0000001d1c047209 */ /* 0x002fe40007810000 */
[----:B------:R-:W-:Y:S02]  /*30f0*/  ISETP.GT.AND P3, PT, R0, 0x29, PT ;  /* 0x000000290000780c */ /* 0x000fe40003f64270 */
[----:B------:R-:W-:Y:S02]  /*3100*/  FMNMX.FTZ R4, R36, R4, !PT ;  /* 0x0000000424047209 */ /* 0x000fe40007810000 */
[----:B------:R-:W-:Y:S02]  /*3110*/  ISETP.GT.AND P2, PT, R0, 0x30, PT ;  /* 0x000000300000780c */ /* 0x000fe40003f44270 */
[----:B--2---:R-:W-:-:S02]  /*3120*/  FMNMX.FTZ R2, R21, R22, !PT ;  /* 0x0000001615027209 */ /* 0x004fc40007810000 */
[----:B------:R-:W-:Y:S02]  /*3130*/  FSEL R146, R52, -INF , P0 ;  /* 0xff80000034927808 */ /* 0x000fe40000000000 */
[----:B------:R-:W-:Y:S02]  /*3140*/  FMNMX.FTZ R2, R23, R2, !PT ;  /* 0x0000000217027209 */ /* 0x000fe40007810000 */
[----:B------:R-:W-:Y:S01]  /*3150*/  FMNMX.FTZ R4, R37, R4, !PT ;  /* 0x0000000425047209 */ /* 0x000fe20007810000 */
[----:B-----5:R-:W-:Y:S01]  /*3160*/  FMUL.FTZ R5, R19, c[0x0][0x320] ;  /* 0x0000c80013057a20 */ /* 0x020fe20000410000 */
[----:B------:R-:W-:Y:S02]  /*3170*/  FMNMX.FTZ R2, R24, R2, !PT ;  /* 0x0000000218027209 */ /* 0x000fe40007810000 */
[----:B------:R-:W-:Y:S02]  /*3180*/  FSEL R185, R57, -INF , P0 ;  /* 0xff80000039b97808 */ /* 0x000fe40000000000 */
[----:B------:R-:W-:-:S02]  /*3190*/  FMNMX.FTZ R2, R47, R2, !PT ;  /* 0x000000022f027209 */ /* 0x000fc40007810000 */
[----:B------:R-:W-:Y:S02]  /*31a0*/  FSEL R184, R59, -INF , P0 ;  /* 0xff8000003bb87808 */ /* 0x000fe40000000000 */
[----:B------:R-:W-:Y:S02]  /*31b0*/  FMNMX.FTZ R2, R54, R2, !PT ;  /* 0x0000000236027209 */ /* 0x000fe40007810000 */
[----:B------:R-:W-:Y:S02]  /*31c0*/  FSEL R176, R12, -INF , P3 ;  /* 0xff8000000cb07808 */ /* 0x000fe40001800000 */
[----:B------:R-:W-:Y:S02]  /*31d0*/  FMNMX.FTZ R2, R53, R2, !PT ;  /* 0x0000000235027209 */ /* 0x000fe40007810000 */
[----:B------:R-:W-:Y:S02]  /*31e0*/  FSEL R145, R40, -INF , P3 ;  /* 0xff80000028917808 */ /* 0x000fe40001800000 */
[----:B------:R-:W-:-:S02]  /*31f0*/  FMNMX.FTZ R2, R55, R2, !PT ;  /* 0x0000000237027209 */ /* 0x000fc40007810000 */
[----:B------:R-:W-:Y:S02]  /*3200*/  FSEL R192, R56, -INF , P3 ;  /* 0xff80000038c07808 */ /* 0x000fe40001800000 */
[----:B------:R-:W-:Y:S02]  /*3210*/  FMNMX.FTZ R2, R147, R2, !PT ;  /* 0x0000000293027209 */ /* 0x000fe40007810000 */
[----:B------:R-:W-:Y:S02]  /*3220*/  FSEL R178, R58, -INF , P3 ;  /* 0xff8000003ab27808 */ /* 0x000fe40001800000 */
[----:B------:R-:W-:Y:S02]  /*3230*/  FMNMX.FTZ R2, R172, R2, !PT ;  /* 0x00000002ac027209 */ /* 0x000fe40007810000 */
[----:B---3--:R-:W-:Y:S02]  /*3240*/  FSEL R227, R6, -INF , P2 ;  /* 0xff80000006e37808 */ /* 0x008fe40001000000 */
[----:B------:R-:W-:-:S02]  /*3250*/  FSEL R210, R8, -INF , P2 ;  /* 0xff80000008d27808 */ /* 0x000fc40001000000 */
[----:B------:R-:W-:Y:S01]  /*3260*/  FSEL R180, R13, -INF , P2 ;  /* 0xff8000000db47808 */ /* 0x000fe20001000000 */
[----:B------:R1:W2:Y:S01]  /*3270*/  MUFU.TANH R8, R5 ;  /* 0x0000000500087308 */ /* 0x0002a20000002400 */
[----:B------:R-:W-:Y:S02]  /*3280*/  FSEL R244, R20, -INF , P2 ;  /* 0xff80000014f47808 */ /* 0x000fe40001000000 */
[C---:B------:R-:W-:Y:S02]  /*3290*/  ISETP.GT.AND P0, PT, R0.reuse, 0x31, PT ;  /* 0x000000310000780c */ /* 0x040fe40003f04270 */
[C---:B------:R-:W-:Y:S02]  /*32a0*/  ISETP.GT.AND P3, PT, R0.reuse, 0x38, PT ;  /* 0x000000380000780c */ /* 0x040fe40003f64270 */
[----:B------:R-:W-:Y:S02]  /*32b0*/  ISETP.GT.AND P2, PT, R0, 0x39, PT ;  /* 0x000000390000780c */ /* 0x000fe40003f44270 */
[----:B------:R-:W-:-:S02]  /*32c0*/  FMNMX.FTZ R0, R146, R2, !PT ;  /* 0x0000000292007209 */ /* 0x000fc40007810000 */
[----:B------:R-:W-:Y:S01]  /*32d0*/  FMNMX.FTZ R2, R100, R4, !PT ;  /* 0x0000000464027209 */ /* 0x000fe20007810000 */
[----:B------:R-:W-:Y:S01]  /*32e0*/  FMUL.FTZ R4, R18, c[0x0][0x320] ;  /* 0x0000c80012047a20 */ /* 0x000fe20000410000 */
[----:B------:R-:W-:Y:S02]  /*32f0*/  FMNMX.FTZ R0, R145, R0, !PT ;  /* 0x0000000091007209 */ /* 0x000fe40007810000 */
[----:B------:R-:W-:Y:S01]  /*3300*/  FMNMX.FTZ R2, R101, R2, !PT ;  /* 0x0000000265027209 */ /* 0x000fe20007810000 */
[----:B-1----:R-:W-:Y:S01]  /*3310*/  FMUL.FTZ R5, R25, c[0x0][0x320] ;  /* 0x0000c80019057a20 */ /* 0x002fe20000410000 */
[----:B------:R-:W-:Y:S02]  /*3320*/  FSEL R203, R16, -INF , P0 ;  /* 0xff80000010cb7808 */ /* 0x000fe40000000000 */
[----:B------:R-:W-:Y:S01]  /*3330*/  FMNMX.FTZ R0, R210, R0, !PT ;  /* 0x00000000d2007209 */ /* 0x000fe20007810000 */
[----:B------:R-:W-:Y:S01]  /*3340*/  MUFU.TANH R12, R5 ;  /* 0x00000005000c7308 */ /* 0x000fe20000002400 */
[----:B------:R-:W-:-:S02]  /*3350*/  FMNMX.FTZ R2, R105, R2, !PT ;  /* 0x0000000269027209 */ /* 0x000fc40007810000 */
[----:B------:R-:W-:Y:S02]  /*3360*/  FSEL R204, R9, -INF , P3 ;  /* 0xff80000009cc7808 */ /* 0x000fe40001800000 */
[----:B------:R-:W-:Y:S02]  /*3370*/  FMNMX.FTZ R0, R203, R0, !PT ;  /* 0x00000000cb007209 */ /* 0x000fe40007810000 */
[----:B------:R-:W-:Y:S01]  /*3380*/  FMNMX.FTZ R2, R106, R2, !PT ;  /* 0x000000026a027209 */ /* 0x000fe20007810000 */
[----:B------:R1:W3:Y:S01]  /*3390*/  MUFU.TANH R9, R4 ;  /* 0x0000000400097308 */ /* 0x0002e20000002400 */
[----:B------:R-:W-:Y:S02]  /*33a0*/  FSEL R206, R7, -INF , P2 ;  /* 0xff80000007ce7808 */ /* 0x000fe40001000000 */
[----:B------:R-:W-:Y:S02]  /*33b0*/  FMNMX.FTZ R0, R204, R0, !PT ;  /* 0x00000000cc007209 */ /* 0x000fe40007810000 */
[----:B------:R-:W-:-:S02]  /*33c0*/  FMNMX.FTZ R2, R173, R2, !PT ;  /* 0x00000002ad027209 */ /* 0x000fc40007810000 */
[----:B------:R-:W-:Y:S02]  /*33d0*/  FMNMX.FTZ R6, R206, R0, !PT ;  /* 0x00000000ce067209 */ /* 0x000fe40007810000 */
[----:B------:R-:W-:Y:S02]  /*33e0*/  FMNMX.FTZ R0, R174, R2, !PT ;  /* 0x00000002ae007209 */ /* 0x000fe40007810000 */
[----:B------:R-:W-:Y:S01]  /*33f0*/  FSEL R207, R10, -INF , P0 ;  /* 0xff8000000acf7808 */ /* 0x000fe20000000000 */
[----:B------:R-:W5:Y:S01]  /*3400*/  SHFL.BFLY PT, R7, R6, 0x2, 0x1f ;  /* 0x0c401f0006077f89 */ /* 0x000f6200000e0000 */
[----:B------:R-:W-:Y:S02]  /*3410*/  FMNMX.FTZ R0, R175, R0, !PT ;  /* 0x00000000af007209 */ /* 0x000fe40007810000 */
[----:B--2---:R-:W-:Y:S01]  /*3420*/  FSEL R209, R8, -INF , P2 ;  /* 0xff80000008d17808 */ /* 0x004fe20001000000 */
[----:B------:R-:W-:Y:S01]  /*3430*/  FMUL.FTZ R8, R33, c[0x0][0x320] ;  /* 0x0000c80021087a20 */ /* 0x000fe20000410000 */
[----:B-1----:R-:W-:-:S02]  /*3440*/  FMNMX.FTZ R4, R38, R39, !PT ;  /* 0x0000002726047209 */ /* 0x002fc40007810000 */
[----:B------:R-:W-:Y:S02]  /*3450*/  FMNMX.FTZ R0, R176, R0, !PT ;  /* 0x00000000b0007209 */ /* 0x000fe40007810000 */
[----:B------:R-:W-:Y:S01]  /*3460*/  FMNMX.FTZ R4, R41, R4, !PT ;  /* 0x0000000429047209 */ /* 0x000fe20007810000 */
[----:B------:R-:W-:Y:S01]  /*3470*/  MUFU.TANH R8, R8 ;  /* 0x0000000800087308 */ /* 0x000fe20000002400 */
[----:B------:R-:W-:Y:S02]  /*3480*/  FMNMX.FTZ R0, R227, R0, !PT ;  /* 0x00000000e3007209 */ /* 0x000fe40007810000 */
[----:B------:R-:W-:Y:S01]  /*3490*/  FMNMX.FTZ R2, R42, R4, !PT ;  /* 0x000000042a027209 */ /* 0x000fe20007810000 */
[----:B------:R-:W-:Y:S01]  /*34a0*/  FMUL.FTZ R4, R32, c[0x0][0x320] ;  /* 0x0000c80020047a20 */ /* 0x000fe20000410000 */
[----:B---3--:R-:W-:Y:S01]  /*34b0*/  FSEL R205, R9, -INF , P3 ;  /* 0xff80000009cd7808 */ /* 0x008fe20001800000 */
[----:B------:R-:W-:Y:S01]  /*34c0*/  FMUL.FTZ R9, R35, c[0x0][0x320] ;  /* 0x0000c80023097a20 */ /* 0x000fe20000410000 */
[----:B------:R-:W-:Y:S01]  /*34d0*/  FMNMX.FTZ R2, R107, R2, !PT ;  /* 0x000000026b027209 */ /* 0x000fe20007810000 */
[----:B------:R1:W2:Y:S01]  /*34e0*/  MUFU.TANH R11, R4 ;  /* 0x00000004000b7308 */ /* 0x0002a20000002400 */
[----:B------:R-:W-:-:S02]  /*34f0*/  FMNMX.FTZ R0, R207, R0, !PT ;  /* 0x00000000cf007209 */ /* 0x000fc40007810000 */
[----:B------:R-:W-:Y:S02]  /*3500*/  FMNMX.FTZ R2, R132, R2, !PT ;  /* 0x0000000284027209 */ /* 0x000fe40007810000 */
[----:B------:R-:W-:Y:S02]  /*3510*/  FMNMX.FTZ R0, R205, R0, !PT ;  /* 0x00000000cd007209 */ /* 0x000fe40007810000 */
[----:B------:R-:W-:Y:S02]  /*3520*/  FMNMX.FTZ R2, R134, R2, !PT ;  /* 0x0000000286027209 */ /* 0x000fe40007810000 */
[----:B------:R-:W-:Y:S02]  /*3530*/  FMNMX.FTZ R5, R209, R0, !PT ;  /* 0x00000000d1057209 */ /* 0x000fe40007810000 */
[----:B------:R-:W-:Y:S02]  /*3540*/  FMNMX.FTZ R2, R133, R2, !PT ;  /* 0x0000000285027209 */ /* 0x000fe40007810000 */
[----:B-----5:R-:W-:Y:S01]  /*3550*/  FMNMX.FTZ R102, R6, R7, !PT ;  /* 0x0000000706667209 */ /* 0x020fe20007810000 */
[----:B------:R-:W-:Y:S01]  /*3560*/  FMUL.FTZ R6, R27, c[0x0][0x320] ;  /* 0x0000c8001b067a20 */ /* 0x000fe20000410000 */
[----:B------:R-:W-:Y:S01]  /*3570*/  FMNMX.FTZ R2, R177, R2, !PT ;  /* 0x00000002b1027209 */ /* 0x000fe20007810000 */
[----:B------:R-:W3:Y:S01]  /*3580*/  SHFL.BFLY PT, R7, R5, 0x2, 0x1f ;  /* 0x0c401f0005077f89 */ /* 0x000ee200000e0000 */
[----:B-1----:R-:W-:Y:S01]  /*3590*/  FMNMX.FTZ R4, R43, R46, !PT ;  /* 0x0000002e2b047209 */ /* 0x002fe20007810000 */
[----:B------:R1:W5:Y:S01]  /*35a0*/  MUFU.TANH R10, R6 ;  /* 0x00000006000a7308 */ /* 0x0003620000002400 */
[----:B------:R-:W-:-:S02]  /*35b0*/  FMNMX.FTZ R0, R179, R2, !PT ;  /* 0x00000002b3007209 */ /* 0x000fc40007810000 */
[----:B------:R-:W-:Y:S02]  /*35c0*/  FMNMX.FTZ R4, R45, R4, !PT ;  /* 0x000000042d047209 */ /* 0x000fe40007810000 */
[----:B------:R-:W-:Y:S02]  /*35d0*/  FMNMX.FTZ R0, R184, R0, !PT ;  /* 0x00000000b8007209 */ /* 0x000fe40007810000 */
[----:B------:R-:W-:Y:S02]  /*35e0*/  FMNMX.FTZ R2, R44, R4, !PT ;  /* 0x000000042c027209 */ /* 0x000fe40007810000 */
[----:B------:R-:W-:Y:S01]  /*35f0*/  FMNMX.FTZ R0, R178, R0, !PT ;  /* 0x00000000b2007209 */ /* 0x000fe20007810000 */
[----:B------:R-:W4:Y:S01]  /*3600*/  SHFL.BFLY PT, R4, R102, 0x1, 0x1f ;  /* 0x0c201f0066047f89 */ /* 0x000f2200000e0000 */
[----:B------:R-:W-:Y:S02]  /*3610*/  FMNMX.FTZ R2, R137, R2, !PT ;  /* 0x0000000289027209 */ /* 0x000fe40007810000 */
[----:B------:R-:W-:-:S02]  /*3620*/  FSEL R208, R12, -INF , P0 ;  /* 0xff8000000cd07808 */ /* 0x000fc40000000000 */
[----:B------:R-:W-:Y:S01]  /*3630*/  FMNMX.FTZ R0, R244, R0, !PT ;  /* 0x00000000f4007209 */ /* 0x000fe20007810000 */
[----:B-1----:R-:W-:Y:S01]  /*3640*/  FMUL.FTZ R6, R34, c[0x0][0x320] ;  /* 0x0000c80022067a20 */ /* 0x002fe20000410000 */
[----:B------:R-:W-:Y:S02]  /*3650*/  FMNMX.FTZ R2, R136, R2, !PT ;  /* 0x0000000288027209 */ /* 0x000fe40007810000 */
[----:B--2---:R-:W-:Y:S02]  /*3660*/  FSEL R215, R11, -INF , P3 ;  /* 0xff8000000bd77808 */ /* 0x004fe40001800000 */
[----:B------:R-:W-:Y:S01]  /*3670*/  FMNMX.FTZ R0, R208, R0, !PT ;  /* 0x00000000d0007209 */ /* 0x000fe20007810000 */
[----:B------:R1:W2:Y:S01]  /*3680*/  MUFU.TANH R11, R6 ;  /* 0x00000006000b7308 */ /* 0x0002a20000002400 */
[----:B------:R-:W-:Y:S02]  /*3690*/  FMNMX.FTZ R2, R135, R2, !PT ;  /* 0x0000000287027209 */ /* 0x000fe40007810000 */
[----:B------:R-:W-:-:S02]  /*36a0*/  FSEL R224, R8, -INF , P2 ;  /* 0xff80000008e07808 */ /* 0x000fc40001000000 */
[----:B------:R-:W-:Y:S02]  /*36b0*/  FMNMX.FTZ R0, R215, R0, !PT ;  /* 0x00000000d7007209 */ /* 0x000fe40007810000 */
[----:B------:R-:W-:Y:S02]  /*36c0*/  FMNMX.FTZ R2, R144, R2, !PT ;  /* 0x0000000290027209 */ /* 0x000fe40007810000 */
[----:B---3--:R-:W-:Y:S02]  /*36d0*/  FMNMX.FTZ R7, R5, R7, !PT ;  /* 0x0000000705077209 */ /* 0x008fe40007810000 */
[----:B------:R-:W-:Y:S01]  /*36e0*/  FMNMX.FTZ R2, R186, R2, !PT ;  /* 0x00000002ba027209 */ /* 0x000fe20007810000 */
[----:B------:R3:W3:Y:S01]  /*36f0*/  MUFU.TANH R5, R9 ;  /* 0x0000000900057308 */ /* 0x0006e20000002400 */
[----:B-----5:R-:W-:Y:S02]  /*3700*/  FSEL R223, R10, -INF , P0 ;  /* 0xff8000000adf7808 */ /* 0x020fe40000000000 */
[----:B----4-:R-:W-:Y:S01]  /*3710*/  FMNMX.FTZ R102, R102, R4, !PT ;  /* 0x0000000466667209 */ /* 0x010fe20007810000 */
[----:B------:R-:W-:Y:S01]  /*3720*/  IMAD R4, R151, 0x20, R149 ;  /* 0x0000002097047824 */ /* 0x000fe200078e0295 */
[----:B-1----:R-:W-:-:S02]  /*3730*/  FMNMX.FTZ R6, R224, R0, !PT ;  /* 0x00000000e0067209 */ /* 0x002fc40007810000 */
[----:B------:R-:W-:Y:S01]  /*3740*/  FMNMX.FTZ R0, R187, R2, !PT ;  /* 0x00000002bb007209 */ /* 0x000fe20007810000 */
[C---:B------:R-:W-:Y:S01]  /*3750*/  FMUL.FTZ R13, R102.reuse, c[0x0][0x2d0] ;  /* 0x0000b400660d7a20 */ /* 0x040fe20000410000 */
[----:B--2---:R-:W-:Y:S01]  /*3760*/  FSEL R222, R11, -INF , P3 ;  /* 0xff8000000bde7808 */ /* 0x004fe20001800000 */
[----:B------:R-:W1:Y:S01]  /*3770*/  SHFL.BFLY PT, R8, R6, 0x2, 0x1f ;  /* 0x0c401f0006087f89 */ /* 0x000e6200000e0000 */
[----:B------:R-:W-:Y:S02]  /*3780*/  FMNMX.FTZ R0, R185, R0, !PT ;  /* 0x00000000b9007209 */ /* 0x000fe40007810000 */
[----:B------:R-:W-:Y:S02]  /*3790*/  FSETP.NEU.FTZ.AND P0, PT, R102, -INF , PT ;  /* 0xff8000006600780b */ /* 0x000fe40003f1d000 */
[----:B------:R-:W-:Y:S01]  /*37a0*/  FMNMX.FTZ R0, R192, R0, !PT ;  /* 0x00000000c0007209 */ /* 0x000fe20007810000 */
[----:B---3--:R-:W2:Y:S01]  /*37b0*/  SHFL.BFLY PT, R9, R7, 0x1, 0x1f ;  /* 0x0c201f0007097f89 */ /* 0x008ea200000e0000 */
[----:B------:R-:W-:-:S02]  /*37c0*/  FSEL R225, R5, -INF , P2 ;  /* 0xff80000005e17808 */ /* 0x000fc40001000000 */
[----:B------:R-:W-:Y:S02]  /*37d0*/  FMNMX.FTZ R2, R180, R0, !PT ;  /* 0x00000000b4027209 */ /* 0x000fe40007810000 */
[----:B------:R-:W-:Y:S02]  /*37e0*/  FSEL R13, R13, RZ, P0 ;  /* 0x000000ff0d0d7208 */ /* 0x000fe40000000000 */
[----:B------:R-:W-:-:S03]  /*37f0*/  FMNMX.FTZ R2, R223, R2, !PT ;  /* 0x00000002df027209 */ /* 0x000fc60007810000 */
[--C-:B------:R-:W-:Y:S01]  /*3800*/  FFMA.FTZ R0, R21, c[0x0][0x2d0], -R13.reuse ;  /* 0x0000b40015007a23 */ /* 0x100fe2000001080d */
[----:B------:R-:W-:Y:S01]  /*3810*/  FMNMX.FTZ R2, R222, R2, !PT ;  /* 0x00000002de027209 */ /* 0x000fe20007810000 */
[----:B------:R-:W-:Y:S02]  /*3820*/  FFMA.FTZ R5, R22, c[0x0][0x2d0], -R13 ;  /* 0x0000b40016057a23 */ /* 0x000fe4000001080d */
[----:B------:R3:W-:Y:S01]  /*3830*/  MUFU.EX2 R252, R0 ;  /* 0x0000000000fc7308 */ /* 0x0007e20000000800 */
[----:B-1----:R-:W-:Y:S02]  /*3840*/  FMNMX.FTZ R8, R6, R8, !PT ;  /* 0x0000000806087209 */ /* 0x002fe40007810000 */
[----:B------:R-:W-:-:S05]  /*3850*/  FMNMX.FTZ R6, R225, R2, !PT ;  /* 0x00000002e1067209 */ /* 0x000fca0007810000 */
[----:B------:R1:W-:Y:S01]  /*3860*/  MUFU.EX2 R250, R5 ;  /* 0x0000000500fa7308 */ /* 0x0003e20000000800 */
[----:B------:R-:W4:Y:S01]  /*3870*/  SHFL.BFLY PT, R10, R8, 0x1, 0x1f ;  /* 0x0c201f00080a7f89 */ /* 0x000f2200000e0000 */
[----:B--2---:R-:W-:Y:S01]  /*3880*/  FMNMX.FTZ R2, R7, R9, !PT ;  /* 0x0000000907027209 */ /* 0x004fe20007810000 */
[----:B------:R-:W-:Y:S02]  /*3890*/  FFMA.FTZ R7, R23, c[0x0][0x2d0], -R13 ;  /* 0x0000b40017077a23 */ /* 0x000fe4000001080d */
[----:B------:R-:W2:Y:S02]  /*38a0*/  SHFL.BFLY PT, R9, R6, 0x2, 0x1f ;  /* 0x0c401f0006097f89 */ /* 0x000ea400000e0000 */
[----:B------:R-:W-:Y:S01]  /*38b0*/  FMUL.FTZ R12, R2, c[0x0][0x2d0] ;  /* 0x0000b400020c7a20 */ /* 0x000fe20000410000 */
[----:B------:R5:W-:Y:S01]  /*38c0*/  MUFU.EX2 R249, R7 ;  /* 0x0000000700f97308 */ /* 0x000be20000000800 */
[----:B---3--:R-:W-:Y:S01]  /*38d0*/  IMAD.IADD R0, R150, 0x1, R4 ;  /* 0x0000000196007824 */ /* 0x008fe200078e0204 */
[----:B------:R-:W-:Y:S01]  /*38e0*/  @P1 LEA R4, P0, R164, R14, 0x1 ;  /* 0x0000000ea4041211 */ /* 0x000fe200078008ff */
[----:B------:R-:W-:-:S02]  /*38f0*/  IMAD.MOV.U32 R14, RZ, RZ, R163 ;  /* 0x000000ffff0e7224 */ /* 0x000fc400078e00a3 */
[----:B------:R-:W-:Y:S01]  /*3900*/  IMAD.SHL.U32 R217, R0, 0x2, RZ ;  /* 0x0000000200d97824 */ /* 0x000fe200078e00ff */
[----:B-1----:R-:W-:-:S03]  /*3910*/  @P1 LEA.HI.X R5, R164, R15, R165, 0x1, P0 ;  /* 0x0000000fa4051211 */ /* 0x002fc600000f0ca5 */
[----:B------:R-:W-:Y:S01]  /*3920*/  IMAD R218, R3, 0x2, R217 ;  /* 0x0000000203da7824 */ /* 0x000fe200078e02d9 */
[----:B------:R-:W-:Y:S01]  /*3930*/  FSETP.NEU.FTZ.AND P0, PT, R2, -INF , PT ;  /* 0xff8000000200780b */ /* 0x000fe20003f1d000 */
[----:B------:R-:W-:Y:S01]  /*3940*/  IMAD.MOV.U32 R15, RZ, RZ, R181 ;  /* 0x000000ffff0f7224 */ /* 0x000fe200078e00b5 */
[----:B------:R2:W-:Y:S02]  /*3950*/  @P1 LDGSTS.E.BYPASS.LTC128B.128 [R233+0x3900], [R4.64], !P5 ;  /* 0x0390000004e91fae */ /* 0x0005e4000e901d46 */
[----:B------:R-:W-:Y:S01]  /*3960*/  FSEL R12, R12, RZ, P0 ;  /* 0x000000ff0c0c7208 */ /* 0x000fe20000000000 */
[----:B-----5:R-:W-:Y:S01]  /*3970*/  FFMA.FTZ R7, R24, c[0x0][0x2d0], -R13 ;  /* 0x0000b40018077a23 */ /* 0x020fe2000001080d */
[----:B------:R2:W-:Y:S01]  /*3980*/  @P1 LDGSTS.E.BYPASS.LTC128B.128 [R233+0x4900], [R4.64+0x40], !P4 ;  /* 0x0490004004e91fae */ /* 0x0005e2000e101d46 */
[----:B----4-:R-:W-:Y:S02]  /*3990*/  FMNMX.FTZ R104, R8, R10, !PT ;  /* 0x0000000a08687209 */ /* 0x010fe40007810000 */
[--C-:B------:R-:W-:Y:S01]  /*39a0*/  FFMA.FTZ R0, R29, c[0x0][0x2d0], -R12.reuse ;  /* 0x0000b4001d007a23 */ /* 0x100fe2000001080c */
[----:B------:R1:W3:Y:S01]  /*39b0*/  MUFU.EX2 R251, R7 ;  /* 0x0000000700fb7308 */ /* 0x0002e20000000800 */
[----:B------:R2:W-:Y:S01]  /*39c0*/  @P1 LDGSTS.E.BYPASS.LTC128B.128 [R233+0x5900], [R4.64+0x80], !P6 ;  /* 0x0590008004e91fae */ /* 0x0005e2000f101d46 */
[----:B------:R-:W-:Y:S01]  /*39d0*/  FSETP.NEU.FTZ.AND P0, PT, R104, -INF , PT ;  /* 0xff8000006800780b */ /* 0x000fe20003f1d000 */
[----:B------:R-:W-:-:S02]  /*39e0*/  FFMA.FTZ R3, R37, c[0x0][0x2d0], -R12 ;  /* 0x0000b40025037a23 */ /* 0x000fc4000001080c */
[----:B------:R-:W-:Y:S03]  /*39f0*/  LDSM.16.MT88.4 R24, [R217+0x100] ;  /* 0x00010000d918783b */ /* 0x000fe60000004200 */
[----:B------:R4:W-:Y:S01]  /*3a00*/  MUFU.EX2 R246, R0 ;  /* 0x0000000000f67308 */ /* 0x0009e20000000800 */
[----:B------:R-:W-:Y:S04]  /*3a10*/  LDSM.16.MT88.4 R16, [R218+0x100] ;  /* 0x00010000da10783b */ /* 0x000fe80000004200 */
[----:B------:R-:W-:Y:S03]  /*3a20*/  LDSM.16.MT88.4 R20, [R217+0x1100] ;  /* 0x00110000d914783b */ /* 0x000fe60000004200 */
[----:B------:R-:W-:Y:S01]  /*3a30*/  MUFU.EX2 R247, R3 ;  /* 0x0000000300f77308 */ /* 0x000fe20000000800 */
[--C-:B-1----:R-:W-:Y:S01]  /*3a40*/  FFMA.FTZ R7, R28, c[0x0][0x2d0], -R12.reuse ;  /* 0x0000b4001c077a23 */ /* 0x102fe2000001080c */
[----:B------:R-:W-:Y:S04]  /*3a50*/  LDSM.16.MT88.4 R32, [R217+0x2100] ;  /* 0x00210000d920783b */ /* 0x000fe80000004200 */
[----:B------:R-:W-:Y:S01]  /*3a60*/  LDSM.16.MT88.4 R28, [R218+0x1100] ;  /* 0x00110000da1c783b */ /* 0x000fe20000004200 */
[----:B----4-:R-:W-:Y:S01]  /*3a70*/  FFMA.FTZ R0, R36, c[0x0][0x2d0], -R12 ;  /* 0x0000b40024007a23 */ /* 0x010fe2000001080c */
[----:B------:R-:W-:Y:S02]  /*3a80*/  MUFU.EX2 R248, R7 ;  /* 0x0000000700f87308 */ /* 0x000fe40000000800 */
[----:B------:R-:W0:Y:S01]  /*3a90*/  LDGDEPBAR ;  /* 0x00000000000079af */ /* 0x000e220000000000 */
[----:B--2---:R-:W-:-:S02]  /*3aa0*/  FMNMX.FTZ R4, R6, R9, !PT ;  /* 0x0000000906047209 */ /* 0x004fc40007810000 */
[----:B---3--:R-:W-:-:S03]  /*3ab0*/  F2FP.BF16.PACK_AB R6, R251, R249 ;  /* 0x000000f9fb06723e */ /* 0x008fc600000010ff */
[----:B------:R-:W1:Y:S01]  /*3ac0*/  SHFL.BFLY PT, R5, R4, 0x1, 0x1f ;  /* 0x0c201f0004057f89 */ /* 0x000e6200000e0000 */
[----:B------:R2:W3:Y:S02]  /*3ad0*/  MUFU.EX2 R245, R0 ;  /* 0x0000000000f57308 */ /* 0x0004e40000000800 */
[----:B--2---:R-:W-:Y:S01]  /*3ae0*/  FMUL.FTZ R0, R104, c[0x0][0x2d0] ;  /* 0x0000b40068007a20 */ /* 0x004fe20000410000 */
[----:B---3--:R-:W-:-:S04]  /*3af0*/  F2FP.BF16.PACK_AB R7, R247, R245 ;  /* 0x000000f5f707723e */ /* 0x008fc800000010ff */
[----:B------:R-:W-:Y:S02]  /*3b00*/  FSEL R0, R0, RZ, P0 ;  /* 0x000000ff00007208 */ /* 0x000fe40000000000 */
[----:B-1----:R-:W-:Y:S02]  /*3b10*/  FMNMX.FTZ R103, R4, R5, !PT ;  /* 0x0000000504677209 */ /* 0x002fe40007810000 */
[----:B------:R-:W-:Y:S01]  /*3b20*/  F2FP.BF16.PACK_AB R4, R250, R252 ;  /* 0x000000fcfa04723e */ /* 0x000fe200000010ff */
[--C-:B------:R-:W-:Y:S01]  /*3b30*/  FFMA.FTZ R3, R38, c[0x0][0x2d0], -R0.reuse ;  /* 0x0000b40026037a23 */ /* 0x100fe20000010800 */
[----:B------:R-:W-:Y:S01]  /*3b40*/  FSETP.NEU.FTZ.AND P0, PT, R103, -INF , PT ;  /* 0xff8000006700780b */ /* 0x000fe20003f1d000 */
[--C-:B------:R-:W-:Y:S01]  /*3b50*/  FFMA.FTZ R8, R41, c[0x0][0x2d0], -R0.reuse ;  /* 0x0000b40029087a23 */ /* 0x100fe20000010800 */
[----:B------:R-:W-:Y:S01]  /*3b60*/  F2FP.BF16.PACK_AB R5, R246, R248 ;  /* 0x000000f8f605723e */ /* 0x000fe200000010ff */
[----:B------:R1:W-:Y:S06]  /*3b70*/  MUFU.EX2 R241, R3 ;  /* 0x0000000300f17308 */ /* 0x0003ec0000000800 */
[C---:B------:R-:W-:Y:S02]  /*3b80*/  HMMA.16816.F32.BF16 R120, R4.reuse, R24, RZ ;  /* 0x000000180478723c */ /* 0x040fe400000418ff */
[----:B------:R2:W-:Y:S06]  /*3b90*/  MUFU.EX2 R242, R8 ;  /* 0x0000000800f27308 */ /* 0x0005ec0000000800 */
[----:B------:R-:W-:Y:S01]  /*3ba0*/  HMMA.16816.F32.BF16 R116, R4, R16, RZ ;  /* 0x000000100474723c */ /* 0x000fe200000418ff */
[----:B-1----:R-:W-:-:S02]  /*3bb0*/  FFMA.FTZ R3, R39, c[0x0][0x2d0], -R0 ;  /* 0x0000b40027037a23 */ /* 0x002fc40000010800 */
[----:B------:R-:W1:Y:S02]  /*3bc0*/  LDSM.16.MT88.4 R36, [R218+0x2100] ;  /* 0x00210000da24783b */ /* 0x000e640000004200 */
[----:B------:R3:W-:Y:S03]  /*3bd0*/  MUFU.EX2 R236, R3 ;  /* 0x0000000300ec7308 */ /* 0x0007e60000000800 */
[----:B------:R-:W-:Y:S01]  /*3be0*/  HMMA.16816.F32.BF16 R112, R4, R20, RZ ;  /* 0x000000140470723c */ /* 0x000fe200000418ff */
[----:B--2---:R-:W-:-:S04]  /*3bf0*/  FFMA.FTZ R8, R42, c[0x0][0x2d0], -R0 ;  /* 0x0000b4002a087a23 */ /* 0x004fc80000010800 */
[----:B------:R-:W2:Y:S03]  /*3c00*/  MUFU.EX2 R243, R8 ;  /* 0x0000000800f37308 */ /* 0x000ea60000000800 */
[----:B------:R-:W-:Y:S01]  /*3c10*/  HMMA.16816.F32.BF16 R108, R4, R28, RZ ;  /* 0x0000001c046c723c */ /* 0x000fe200000418ff */
[----:B---3--:R-:W-:-:S07]  /*3c20*/  FMUL.FTZ R3, R103, c[0x0][0x2d0] ;  /* 0x0000b40067037a20 */ /* 0x008fce0000410000 */
[----:B------:R-:W-:Y:S01]  /*3c30*/  HMMA.16816.F32.BF16 R96, R4, R32, RZ ;  /* 0x000000200460723c */ /* 0x000fe200000418ff */
[----:B------:R-:W-:Y:S02]  /*3c40*/  FSEL R3, R3, RZ, P0 ;  /* 0x000000ff03037208 */ /* 0x000fe40000000000 */
[----:B--2---:R-:W-:-:S03]  /*3c50*/  F2FP.BF16.PACK_AB R10, R243, R242 ;  /* 0x000000f2f30a723e */ /* 0x004fc600000010ff */
[--C-:B------:R-:W-:Y:S02]  /*3c60*/  FFMA.FTZ R8, R43, c[0x0][0x2d0], -R3.reuse ;  /* 0x0000b4002b087a23 */ /* 0x100fe40000010803 */
[C---:B------:R-:W-:Y:S01]  /*3c70*/  HMMA.16816.F32.BF16 R88, R4.reuse, R26, RZ ;  /* 0x0000001a0458723c */ /* 0x040fe200000418ff */
[----:B------:R-:W-:Y:S01]  /*3c80*/  LDSM.16.MT88.4 R40, [R218+0x2500] ;  /* 0x00250000da28783b */ /* 0x000fe20000004200 */
[----:B------:R2:W-:Y:S06]  /*3c90*/  MUFU.EX2 R232, R8 ;  /* 0x0000000800e87308 */ /* 0x0005ec0000000800 */
[C---:B------:R-:W-:Y:S08]  /*3ca0*/  HMMA.16816.F32.BF16 R84, R4.reuse, R18, RZ ;  /* 0x000000120454723c */ /* 0x040ff000000418ff */
[----:B-1----:R-:W-:Y:S01]  /*3cb0*/  HMMA.16816.F32.BF16 R92, R4, R36, RZ ;  /* 0x00000024045c723c */ /* 0x002fe200000418ff */
[----:B--2---:R-:W-:-:S04]  /*3cc0*/  FFMA.FTZ R8, R46, c[0x0][0x2d0], -R3 ;  /* 0x0000b4002e087a23 */ /* 0x004fc80000010803 */
[----:B------:R1:W2:Y:S03]  /*3cd0*/  MUFU.EX2 R231, R8 ;  /* 0x0000000800e77308 */ /* 0x0002a60000000800 */
[C---:B------:R-:W-:Y:S08]  /*3ce0*/  HMMA.16816.F32.BF16 R80, R4.reuse, R22, RZ ;  /* 0x000000160450723c */ /* 0x040ff000000418ff */
[----:B------:R-:W-:Y:S01]  /*3cf0*/  HMMA.16816.F32.BF16 R76, R4, R30, RZ ;  /* 0x0000001e044c723c */ /* 0x000fe200000418ff */
[----:B-1----:R-:W-:-:S07]  /*3d00*/  FFMA.FTZ R8, R45, c[0x0][0x2d0], -R3 ;  /* 0x0000b4002d087a23 */ /* 0x002fce0000010803 */
[C---:B------:R-:W-:Y:S01]  /*3d10*/  HMMA.16816.F32.BF16 R72, R4.reuse, R34, RZ ;  /* 0x000000220448723c */ /* 0x040fe200000418ff */
[----:B--2---:R-:W-:Y:S01]  /*3d20*/  F2FP.BF16.PACK_AB R9, R231, R232 ;  /* 0x000000e8e709723e */ /* 0x004fe200000010ff */
[----:B------:R1:W-:Y:S06]  /*3d30*/  MUFU.EX2 R235, R8 ;  /* 0x0000000800eb7308 */ /* 0x0003ec0000000800 */
[----:B------:R-:W-:Y:S07]  /*3d40*/  HMMA.16816.F32.BF16 R64, R4, R38, RZ ;  /* 0x000000260440723c */ /* 0x000fee00000418ff */
[----:B------:R-:W-:-:S02]  /*3d50*/  FFMA.FTZ R4, R47, c[0x0][0x2d0], -R13 ;  /* 0x0000b4002f047a23 */ /* 0x000fc4000001080d */
[----:B-1----:R-:W-:Y:S02]  /*3d60*/  FFMA.FTZ R8, R44, c[0x0][0x2d0], -R3 ;  /* 0x0000b4002c087a23 */ /* 0x002fe40000010803 */
[----:B------:R1:W-:Y:S08]  /*3d70*/  MUFU.EX2 R234, R4 ;  /* 0x0000000400ea7308 */ /* 0x0003f00000000800 */
[----:B------:R2:W3:Y:S01]  /*3d80*/  MUFU.EX2 R240, R8 ;  /* 0x0000000800f07308 */ /* 0x0004e20000000800 */
[----:B-1----:R-:W-:-:S07]  /*3d90*/  FFMA.FTZ R4, R54, c[0x0][0x2d0], -R13 ;  /* 0x0000b40036047a23 */ /* 0x002fce000001080d */
[----:B------:R1:W-:Y:S01]  /*3da0*/  MUFU.EX2 R239, R4 ;  /* 0x0000000400ef7308 */ /* 0x0003e20000000800 */
[----:B--2---:R-:W-:Y:S02]  /*3db0*/  F2FP.BF16.PACK_AB R8, R236, R241 ;  /* 0x000000f1ec08723e */ /* 0x004fe400000010ff */
[----:B---3--:R-:W-:-:S07]  /*3dc0*/  F2FP.BF16.PACK_AB R11, R240, R235 ;  /* 0x000000ebf00b723e */ /* 0x008fce00000010ff */
[----:B------:R-:W-:Y:S01]  /*3dd0*/  HMMA.16816.F32.BF16 R68, R8, R24, RZ ;  /* 0x000000180844723c */ /* 0x000fe200000418ff */
[----:B-1----:R-:W-:-:S04]  /*3de0*/  FFMA.FTZ R4, R53, c[0x0][0x2d0], -R13 ;  /* 0x0000b40035047a23 */ /* 0x002fc8000001080d */
[----:B------:R1:W-:Y:S03]  /*3df0*/  MUFU.EX2 R238, R4 ;  /* 0x0000000400ee7308 */ /* 0x0003e60000000800 */
[C---:B------:R-:W-:Y:S01]  /*3e00*/  HMMA.16816.F32.BF16 R140, R8.reuse, R26, RZ ;  /* 0x0000001a088c723c */ /* 0x040fe200000418ff */
[----:B------:R-:W2:Y:S07]  /*3e10*/  LDSM.16.MT88.4 R24, [R217+0x500] ;  /* 0x00050000d918783b */ /* 0x000eae0000004200 */
[----:B------:R-:W-:Y:S01]  /*3e20*/  HMMA.16816.F32.BF16 R60, R8, R16, RZ ;  /* 0x00000010083c723c */ /* 0x000fe200000418ff */
[----:B-1----:R-:W-:-:S07]  /*3e30*/  FFMA.FTZ R4, R55, c[0x0][0x2d0], -R13 ;  /* 0x0000b40037047a23 */ /* 0x002fce000001080d */
[C---:B------:R-:W-:Y:S01]  /*3e40*/  HMMA.16816.F32.BF16 R128, R8.reuse, R18, RZ ;  /* 0x000000120880723c */ /* 0x040fe200000418ff */
[----:B------:R-:W-:Y:S01]  /*3e50*/  LDSM.16.MT88.4 R16, [R217+0x1500] ;  /* 0x00150000d910783b */ /* 0x000fe20000004200 */
[----:B------:R1:W3:Y:S06]  /*3e60*/  MUFU.EX2 R237, R4 ;  /* 0x0000000400ed7308 */ /* 0x0002ec0000000800 */
[C---:B------:R-:W-:Y:S08]  /*3e70*/  HMMA.16816.F32.BF16 R56, R8.reuse, R20, RZ ;  /* 0x000000140838723c */ /* 0x040ff000000418ff */
[----:B------:R-:W-:Y:S01]  /*3e80*/  HMMA.16816.F32.BF16 R124, R8, R22, RZ ;  /* 0x00000016087c723c */ /* 0x000fe200000418ff */
[----:B------:R-:W4:Y:S01]  /*3e90*/  LDSM.16.MT88.4 R20, [R218+0x500] ;  /* 0x00050000da14783b */ /* 0x000f220000004200 */
[----:B-1----:R-:W-:Y:S01]  /*3ea0*/  FFMA.FTZ R4, R100, c[0x0][0x2d0], -R12 ;  /* 0x0000b40064047a23 */ /* 0x002fe2000001080c */
[----:B---3--:R-:W-:-:S03]  /*3eb0*/  F2FP.BF16.PACK_AB R6, R237, R238 ;  /* 0x000000eeed06723e */ /* 0x008fc600000010ff */
[----:B------:R1:W-:Y:S02]  /*3ec0*/  MUFU.EX2 R226, R4 ;  /* 0x0000000400e27308 */ /* 0x0003e40000000800 */
[C---:B------:R-:W-:Y:S08]  /*3ed0*/  HMMA.16816.F32.BF16 R52, R8.reuse, R28, RZ ;  /* 0x0000001c0834723c */ /* 0x040ff000000418ff */
[----:B------:R-:W-:Y:S01]  /*3ee0*/  HMMA.16816.F32.BF16 R148, R8, R30, RZ ;  /* 0x0000001e0894723c */ /* 0x000fe200000418ff */
[----:B------:R-:W-:Y:S01]  /*3ef0*/  LDSM.16.MT88.4 R28, [R218+0x1500] ;  /* 0x00150000da1c783b */ /* 0x000fe20000004200 */
[----:B-1----:R-:W-:-:S06]  /*3f00*/  FFMA.FTZ R4, R101, c[0x0][0x2d0], -R12 ;  /* 0x0000b40065047a23 */ /* 0x002fcc000001080c */
[C---:B------:R-:W-:Y:S01]  /*3f10*/  HMMA.16816.F32.BF16 R48, R8.reuse, R32, RZ ;  /* 0x000000200830723c */ /* 0x040fe200000418ff */
[----:B------:R1:W3:Y:S07]  /*3f20*/  MUFU.EX2 R230, R4 ;  /* 0x0000000400e67308 */ /* 0x0002ee0000000800 */
[C---:B------:R-:W-:Y:S01]  /*3f30*/  HMMA.16816.F32.BF16 R156, R8.reuse, R34, RZ ;  /* 0x00000022089c723c */ /* 0x040fe200000418ff */
[----:B------:R-:W5:Y:S07]  /*3f40*/  LDSM.16.MT88.4 R32, [R217+0x2500] ;  /* 0x00250000d920783b */ /* 0x000f6e0000004200 */
[----:B------:R-:W-:Y:S01]  /*3f50*/  HMMA.16816.F32.BF16 R44, R8, R36, RZ ;  /* 0x00000024082c723c */ /* 0x000fe200000418ff */
[----:B-1----:R-:W-:Y:S01]  /*3f60*/  FFMA.FTZ R4, R105, c[0x0][0x2d0], -R12 ;  /* 0x0000b40069047a23 */ /* 0x002fe2000001080c */
[----:B---3--:R-:W-:-:S03]  /*3f70*/  F2FP.BF16.PACK_AB R5, R230, R226 ;  /* 0x000000e2e605723e */ /* 0x008fc600000010ff */
[----:B------:R1:W-:Y:S03]  /*3f80*/  MUFU.EX2 R229, R4 ;  /* 0x0000000400e57308 */ /* 0x0003e60000000800 */
[----:B------:R-:W-:Y:S01]  /*3f90*/  HMMA.16816.F32.BF16 R160, R8, R38, RZ ;  /* 0x0000002608a0723c */ /* 0x000fe200000418ff */
[----:B------:R-:W-:Y:S06]  /*3fa0*/  LDSM.16.MT88.4 R36, [R218+0x2900] ;  /* 0x00290000da24783b */ /* 0x000fec0000004200 */
[----:B------:R-:W-:-:S04]  /*3fb0*/  FFMA.FTZ R8, R134, c[0x0][0x2d0], -R0 ;  /* 0x0000b40086087a23 */ /* 0x000fc80000010800 */
[----:B------:R3:W-:Y:S01]  /*3fc0*/  MUFU.EX2 R212, R8 ;  /* 0x0000000800d47308 */ /* 0x0007e20000000800 */
[----:B-1----:R-:W-:-:S07]  /*3fd0*/  FFMA.FTZ R4, R106, c[0x0][0x2d0], -R12 ;  /* 0x0000b4006a047a23 */ /* 0x002fce000001080c */
[----:B------:R1:W1:Y:S01]  /*3fe0*/  MUFU.EX2 R228, R4 ;  /* 0x0000000400e47308 */ /* 0x0002620000000800 */
[----:B---3--:R-:W-:-:S07]  /*3ff0*/  FFMA.FTZ R8, R133, c[0x0][0x2d0], -R0 ;  /* 0x0000b40085087a23 */ /* 0x008fce0000010800 */
[----:B------:R3:W-:Y:S01]  /*4000*/  MUFU.EX2 R211, R8 ;  /* 0x0000000800d37308 */ /* 0x0007e20000000800 */
[----:B-1----:R-:W-:Y:S01]  /*4010*/  FFMA.FTZ R4, R107, c[0x0][0x2d0], -R0 ;  /* 0x0000b4006b047a23 */ /* 0x002fe20000010800 */
[----:B------:R-:W-:-:S06]  /*4020*/  F2FP.BF16.PACK_AB R7, R228, R229 ;  /* 0x000000e5e407723e */ /* 0x000fcc00000010ff */
[----:B------:R1:W-:Y:S01]  /*4030*/  MUFU.EX2 R214, R4 ;  /* 0x0000000400d67308 */ /* 0x0003e20000000800 */
[----:B---3--:R-:W-:-:S07]  /*4040*/  FFMA.FTZ R8, R137, c[0x0][0x2d0], -R3 ;  /* 0x0000b40089087a23 */ /* 0x008fce0000010803 */
[----:B------:R3:W-:Y:S01]  /*4050*/  MUFU.EX2 R201, R8 ;  /* 0x0000000800c97308 */ /* 0x0007e20000000800 */
[----:B-1----:R-:W-:-:S07]  /*4060*/  FFMA.FTZ R4, R132, c[0x0][0x2d0], -R0 ;  /* 0x0000b40084047a23 */ /* 0x002fce0000010800 */
[----:B------:R1:W1:Y:S01]  /*4070*/  MUFU.EX2 R213, R4 ;  /* 0x0000000400d57308 */ /* 0x0002620000000800 */
[----:B---3--:R-:W-:-:S07]  /*4080*/  FFMA.FTZ R8, R136, c[0x0][0x2d0], -R3 ;  /* 0x0000b40088087a23 */ /* 0x008fce0000010803 */
[----:B------:R3:W3:Y:S01]  /*4090*/  MUFU.EX2 R202, R8 ;  /* 0x0000000800ca7308 */ /* 0x0006e20000000800 */
[----:B-1----:R-:W-:-:S07]  /*40a0*/  F2FP.BF16.PACK_AB R4, R239, R234 ;  /* 0x000000eaef04723e */ /* 0x002fce00000010ff */
[----:B--2---:R-:W-:Y:S01]  /*40b0*/  HMMA.16816.F32.BF16 R168, R4, R24, R120 ;  /* 0x0000001804a8723c */ /* 0x004fe20000041878 */
[----:B---3--:R-:W-:-:S07]  /*40c0*/  FFMA.FTZ R8, R135, c[0x0][0x2d0], -R3 ;  /* 0x0000b40087087a23 */ /* 0x008fce0000010803 */
[C---:B----4-:R-:W-:Y:S01]  /*40d0*/  HMMA.16816.F32.BF16 R164, R4.reuse, R20, R116 ;  /* 0x0000001404a4723c */ /* 0x050fe20000041874 */
[----:B------:R1:W-:Y:S07]  /*40e0*/  MUFU.EX2 R200, R8 ;  /* 0x0000000800c87308 */ /* 0x0003ee0000000800 */
[C---:B------:R-:W-:Y:S08]  /*40f0*/  HMMA.16816.F32.BF16 R152, R4.reuse, R16, R112 ;  /* 0x000000100498723c */ /* 0x040ff00000041870 */
[----:B-----5:R-:W-:Y:S01]  /*4100*/  HMMA.16816.F32.BF16 R120, R4, R32, R96 ;  /* 0x000000200478723c */ /* 0x020fe20000041860 */
[----:B-1----:R-:W-:-:S04]  /*4110*/  FFMA.FTZ R8, R144, c[0x0][0x2d0], -R3 ;  /* 0x0000b40090087a23 */ /* 0x002fc80000010803 */
[----:B------:R1:W2:Y:S03]  /*4120*/  MUFU.EX2 R199, R8 ;  /* 0x0000000800c77308 */ /* 0x0002a60000000800 */
[C---:B------:R-:W-:Y:S08]  /*4130*/  HMMA.16816.F32.BF16 R112, R4.reuse, R40, R92 ;  /* 0x000000280470723c */ /* 0x040ff0000004185c */
[----:B------:R-:W-:Y:S01]  /*4140*/  HMMA.16816.F32.BF16 R116, R4, R26, R88 ;  /* 0x0000001a0474723c */ /* 0x000fe20000041858 */
[----:B-1----:R-:W-:-:S07]  /*4150*/  FFMA.FTZ R8, R147, c[0x0][0x2d0], -R13 ;  /* 0x0000b40093087a23 */ /* 0x002fce000001080d */
[C---:B------:R-:W-:Y:S01]  /*4160*/  HMMA.16816.F32.BF16 R132, R4.reuse, R22, R84 ;  /* 0x000000160484723c */ /* 0x040fe20000041854 */
[----:B------:R1:W-:Y:S07]  /*4170*/  MUFU.EX2 R198, R8 ;  /* 0x0000000800c67308 */ /* 0x0003ee0000000800 */
[C---:B------:R-:W-:Y:S08]  /*4180*/  HMMA.16816.F32.BF16 R136, R4.reuse, R28, R108 ;  /* 0x0000001c0488723c */ /* 0x040ff0000004186c */
[----:B------:R-:W-:Y:S01]  /*4190*/  HMMA.16816.F32.BF16 R96, R4, R18, R80 ;  /* 0x000000120460723c */ /* 0x000fe20000041850 */
[----:B-1----:R-:W-:-:S04]  /*41a0*/  FFMA.FTZ R8, R172, c[0x0][0x2d0], -R13 ;  /* 0x0000b400ac087a23 */ /* 0x002fc8000001080d */
[----:B------:R1:W3:Y:S03]  /*41b0*/  MUFU.EX2 R197, R8 ;  /* 0x0000000800c57308 */ /* 0x0002e60000000800 */
[C---:B------:R-:W-:Y:S08]  /*41c0*/  HMMA.16816.F32.BF16 R92, R4.reuse, R30, R76 ;  /* 0x0000001e045c723c */ /* 0x040ff0000004184c */
[----:B------:R-:W-:Y:S01]  /*41d0*/  HMMA.16816.F32.BF16 R88, R4, R34, R72 ;  /* 0x000000220458723c */ /* 0x000fe20000041848 */
[----:B-1----:R-:W-:-:S07]  /*41e0*/  FFMA.FTZ R8, R146, c[0x0][0x2d0], -R13 ;  /* 0x0000b40092087a23 */ /* 0x002fce000001080d */
[----:B------:R-:W-:Y:S01]  /*41f0*/  HMMA.16816.F32.BF16 R84, R4, R42, R64 ;  /* 0x0000002a0454723c */ /* 0x000fe20000041840 */
[----:B------:R1:W-:Y:S06]  /*4200*/  MUFU.EX2 R196, R8 ;  /* 0x0000000800c47308 */ /* 0x0003ec0000000800 */
[----:B------:R-:W-:Y:S02]  /*4210*/  F2FP.BF16.PACK_AB R4, R213, R214 ;  /* 0x000000d6d504723e */ /* 0x000fe400000010ff */
[----:B------:R-:W-:Y:S02]  /*4220*/  F2FP.BF16.PACK_AB R6, R211, R212 ;  /* 0x000000d4d306723e */ /* 0x000fe400000010ff */
[----:B------:R-:W-:-:S02]  /*4230*/  F2FP.BF16.PACK_AB R5, R202, R201 ;  /* 0x000000c9ca05723e */ /* 0x000fc400000010ff */
[----:B--2---:R-:W-:Y:S01]  /*4240*/  F2FP.BF16.PACK_AB R7, R199, R200 ;  /* 0x000000c8c707723e */ /* 0x004fe200000010ff */
[----:B-1----:R-:W-:-:S06]  /*4250*/  FFMA.FTZ R8, R145, c[0x0][0x2d0], -R13 ;  /* 0x0000b40091087a23 */ /* 0x002fcc000001080d */
[C---:B------:R-:W-:Y:S01]  /*4260*/  HMMA.16816.F32.BF16 R188, R4.reuse, R40, R44 ;  /* 0x0000002804bc723c */ /* 0x040fe2000004182c */
[----:B------:R1:W2:Y:S07]  /*4270*/  MUFU.EX2 R183, R8 ;  /* 0x0000000800b77308 */ /* 0x0002ae0000000800 */
[C---:B------:R-:W-:Y:S07]  /*4280*/  HMMA.16816.F32.BF16 R44, R4.reuse, R30, R148 ;  /* 0x0000001e042c723c */ /* 0x040fee0000041894 */
[----:B------:R-:W-:Y:S01]  /*4290*/  IMAD.MOV.U32 R151, RZ, RZ, R180 ;  /* 0x000000ffff977224 */ /* 0x000fe200078e00b4 */
[----:B------:R-:W-:Y:S01]  /*42a0*/  HMMA.16816.F32.BF16 R80, R4, R24, R68 ;  /* 0x000000180450723c */ /* 0x000fe20000041844 */
[----:B-1----:R-:W-:-:S04]  /*42b0*/  FFMA.FTZ R8, R173, c[0x0][0x2d0], -R12 ;  /* 0x0000b400ad087a23 */ /* 0x002fc8000001080c */
[----:B------:R1:W-:Y:S03]  /*42c0*/  MUFU.EX2 R182, R8 ;  /* 0x0000000800b67308 */ /* 0x0003e60000000800 */
[C---:B------:R-:W-:Y:S08]  /*42d0*/  HMMA.16816.F32.BF16 R64, R4.reuse, R32, R48 ;  /* 0x000000200440723c */ /* 0x040ff00000041830 */
[----:B------:R-:W-:Y:S01]  /*42e0*/  HMMA.16816.F32.BF16 R76, R4, R20, R60 ;  /* 0x00000014044c723c */ /* 0x000fe2000004183c */
[----:B-1----:R-:W-:-:S07]  /*42f0*/  FFMA.FTZ R8, R174, c[0x0][0x2d0], -R12 ;  /* 0x0000b400ae087a23 */ /* 0x002fce000001080c */
[C---:B------:R-:W-:Y:S01]  /*4300*/  HMMA.16816.F32.BF16 R72, R4.reuse, R16, R56 ;  /* 0x000000100448723c */ /* 0x040fe20000041838 */
[----:B------:R1:W4:Y:S07]  /*4310*/  MUFU.EX2 R181, R8 ;  /* 0x0000000800b57308 */ /* 0x00032e0000000800 */
[C---:B------:R-:W-:Y:S01]  /*4320*/  HMMA.16816.F32.BF16 R68, R4.reuse, R28, R52 ;  /* 0x0000001c0444723c */ /* 0x040fe20000041834 */
[----:B------:R-:W-:Y:S07]  /*4330*/  LDSM.16.MT88.4 R28, [R218+0x1900] ;  /* 0x00190000da1c783b */ /* 0x000fee0000004200 */
[C---:B------:R-:W-:Y:S01]  /*4340*/  HMMA.16816.F32.BF16 R48, R4.reuse, R18, R124 ;  /* 0x000000120430723c */ /* 0x040fe2000004187c */
[--C-:B-1----:R-:W-:Y:S01]  /*4350*/  FFMA.FTZ R8, R175, c[0x0][0x2d0], -R12.reuse ;  /* 0x0000b400af087a23 */ /* 0x102fe2000001080c */
[----:B------:R-:W1:Y:S03]  /*4360*/  LDSM.16.MT88.4 R16, [R218+0x900] ;  /* 0x00090000da10783b */ /* 0x000e660000004200 */
[----:B------:R5:W-:Y:S03]  /*4370*/  MUFU.EX2 R175, R8 ;  /* 0x0000000800af7308 */ /* 0x000be60000000800 */
[C---:B------:R-:W-:Y:S01]  /*4380*/  HMMA.16816.F32.BF16 R60, R4.reuse, R26, R140 ;  /* 0x0000001a043c723c */ /* 0x040fe2000004188c */
[----:B------:R-:W1:Y:S07]  /*4390*/  LDSM.16.MT88.4 R24, [R217+0x900] ;  /* 0x00090000d918783b */ /* 0x000e6e0000004200 */
[----:B------:R-:W-:Y:S01]  /*43a0*/  HMMA.16816.F32.BF16 R52, R4, R22, R128 ;  /* 0x000000160434723c */ /* 0x000fe20000041880 */
[----:B------:R-:W1:Y:S01]  /*43b0*/  LDSM.16.MT88.4 R20, [R217+0x1900] ;  /* 0x00190000d914783b */ /* 0x000e620000004200 */
[----:B-----5:R-:W-:-:S06]  /*43c0*/  FFMA.FTZ R8, R176, c[0x0][0x2d0], -R12 ;  /* 0x0000b400b0087a23 */ /* 0x020fcc000001080c */
[C---:B------:R-:W-:Y:S01]  /*43d0*/  HMMA.16816.F32.BF16 R56, R4.reuse, R34, R156 ;  /* 0x000000220438723c */ /* 0x040fe2000004189c */
[----:B------:R5:W2:Y:S01]  /*43e0*/  MUFU.EX2 R180, R8 ;  /* 0x0000000800b47308 */ /* 0x000aa20000000800 */
[----:B------:R-:W1:Y:S06]  /*43f0*/  LDSM.16.MT88.4 R32, [R217+0x2900] ;  /* 0x00290000d920783b */ /* 0x000e6c0000004200 */
[----:B------:R-:W-:Y:S07]  /*4400*/  HMMA.16816.F32.BF16 R40, R4, R42, R160 ;  /* 0x0000002a0428723c */ /* 0x000fee00000418a0 */
[----:B---3--:R-:W-:Y:S01]  /*4410*/  F2FP.BF16.PACK_AB R4, R197, R198 ;  /* 0x000000c6c504723e */ /* 0x008fe200000010ff */
[----:B-----5:R-:W-:Y:S01]  /*4420*/  FFMA.FTZ R8, R177, c[0x0][0x2d0], -R0 ;  /* 0x0000b400b1087a23 */ /* 0x020fe20000010800 */
[----:B--2---:R-:W-:-:S02]  /*4430*/  F2FP.BF16.PACK_AB R6, R183, R196 ;  /* 0x000000c4b706723e */ /* 0x004fc400000010ff */
[----:B----4-:R-:W-:Y:S01]  /*4440*/  F2FP.BF16.PACK_AB R5, R181, R182 ;  /* 0x000000b6b505723e */ /* 0x010fe200000010ff */
[----:B------:R2:W-:Y:S01]  /*4450*/  MUFU.EX2 R174, R8 ;  /* 0x0000000800ae7308 */ /* 0x0005e20000000800 */
[----:B------:R-:W-:-:S07]  /*4460*/  F2FP.BF16.PACK_AB R7, R180, R175 ;  /* 0x000000afb407723e */ /* 0x000fce00000010ff */
[----:B-1----:R-:W-:Y:S01]  /*4470*/  HMMA.16816.F32.BF16 R128, R4, R16, R164 ;  /* 0x000000100480723c */ /* 0x002fe200000418a4 */
[----:B--2---:R-:W-:-:S07]  /*4480*/  FFMA.FTZ R8, R179, c[0x0][0x2d0], -R0 ;  /* 0x0000b400b3087a23 */ /* 0x004fce0000010800 */
[C---:B------:R-:W-:Y:S01]  /*4490*/  HMMA.16816.F32.BF16 R108, R4.reuse, R24, R168 ;  /* 0x00000018046c723c */ /* 0x040fe200000418a8 */
[----:B------:R-:W-:Y:S01]  /*44a0*/  LDSM.16.MT88.4 R168, [R218+0x1d00] ;  /* 0x001d0000daa8783b */ /* 0x000fe20000004200 */
[----:B------:R1:W2:Y:S06]  /*44b0*/  MUFU.EX2 R107, R8 ;  /* 0x00000008006b7308 */ /* 0x0002ac0000000800 */
[C---:B------:R-:W-:Y:S01]  /*44c0*/  HMMA.16816.F32.BF16 R144, R4.reuse, R20, R152 ;  /* 0x000000140490723c */ /* 0x040fe20000041898 */
[----:B------:R-:W-:Y:S07]  /*44d0*/  LDSM.16.MT88.4 R152, [R217+0x1d00] ;  /* 0x001d0000d998783b */ /* 0x000fee0000004200 */
[----:B------:R-:W-:Y:S01]  /*44e0*/  HMMA.16816.F32.BF16 R160, R4, R28, R136 ;  /* 0x0000001c04a0723c */ /* 0x000fe20000041888 */
[----:B------:R-:W-:Y:S01]  /*44f0*/  LDSM.16.MT88.4 R136, [R218+0xd00] ;  /* 0x000d0000da88783b */ /* 0x000fe20000004200 */
[----:B-1----:R-:W-:-:S04]  /*4500*/  FFMA.FTZ R8, R184, c[0x0][0x2d0], -R0 ;  /* 0x0000b400b8087a23 */ /* 0x002fc80000010800 */
[----:B------:R1:W-:Y:S02]  /*4510*/  MUFU.EX2 R172, R8 ;  /* 0x0000000800ac7308 */ /* 0x0003e40000000800 */
[C---:B------:R-:W-:Y:S08]  /*4520*/  HMMA.16816.F32.BF16 R116, R4.reuse, R26, R116 ;  /* 0x0000001a0474723c */ /* 0x040ff00000041874 */
[----:B------:R-:W-:Y:S01]  /*4530*/  HMMA.16816.F32.BF16 R132, R4, R18, R132 ;  /* 0x000000120484723c */ /* 0x000fe20000041884 */
[----:B-1----:R-:W-:-:S07]  /*4540*/  FFMA.FTZ R8, R178, c[0x0][0x2d0], -R0 ;  /* 0x0000b400b2087a23 */ /* 0x002fce0000010800 */
[C---:B------:R-:W-:Y:S01]  /*4550*/  HMMA.16816.F32.BF16 R96, R4.reuse, R22, R96 ;  /* 0x000000160460723c */ /* 0x040fe20000041860 */
[----:B------:R1:W3:Y:S07]  /*4560*/  MUFU.EX2 R173, R8 ;  /* 0x0000000800ad7308 */ /* 0x0002ee0000000800 */
[C---:B------:R-:W-:Y:S08]  /*4570*/  HMMA.16816.F32.BF16 R164, R4.reuse, R30, R92 ;  /* 0x0000001e04a4723c */ /* 0x040ff0000004185c */
[----:B------:R-:W-:Y:S01]  /*4580*/  HMMA.16816.F32.BF16 R88, R4, R34, R88 ;  /* 0x000000220458723c */ /* 0x000fe20000041858 */
[----:B-1----:R-:W-:-:S04]  /*4590*/  FFMA.FTZ R8, R186, c[0x0][0x2d0], -R3 ;  /* 0x0000b400ba087a23 */ /* 0x002fc80000010803 */
[----:B------:R1:W-:Y:S02]  /*45a0*/  MUFU.EX2 R106, R8 ;  /* 0x00000008006a7308 */ /* 0x0003e40000000800 */
[----:B-1----:R-:W-:-:S06]  /*45b0*/  FFMA.FTZ R8, R187, c[0x0][0x2d0], -R3 ;  /* 0x0000b400bb087a23 */ /* 0x002fcc0000010803 */
[----:B------:R1:W4:Y:S02]  /*45c0*/  MUFU.EX2 R105, R8 ;  /* 0x0000000800697308 */ /* 0x0003240000000800 */
[--C-:B-1----:R-:W-:Y:S02]  /*45d0*/  FFMA.FTZ R8, R185, c[0x0][0x2d0], -R3.reuse ;  /* 0x0000b400b9087a23 */ /* 0x102fe40000010803 */
[----:B------:R-:W-:Y:S01]  /*45e0*/  HMMA.16816.F32.BF16 R184, R4, R32, R120 ;  /* 0x0000002004b8723c */ /* 0x000fe20000041878 */
[----:B------:R-:W-:Y:S03]  /*45f0*/  LDSM.16.MT88.4 R120, [R217+0xd00] ;  /* 0x000d0000d978783b */ /* 0x000fe60000004200 */
[----:B------:R1:W-:Y:S02]  /*4600*/  MUFU.EX2 R101, R8 ;  /* 0x0000000800657308 */ /* 0x0003e40000000800 */
[----:B-1----:R-:W-:-:S02]  /*4610*/  FFMA.FTZ R8, R192, c[0x0][0x2d0], -R3 ;  /* 0x0000b400c0087a23 */ /* 0x002fc40000010803 */
[C---:B------:R-:W-:Y:S04]  /*4620*/  HMMA.16816.F32.BF16 R192, R4.reuse, R36, R112 ;  /* 0x0000002404c0723c */ /* 0x040fe80000041870 */
[----:B------:R1:W5:Y:S04]  /*4630*/  MUFU.EX2 R100, R8 ;  /* 0x0000000800647308 */ /* 0x0003680000000800 */
[----:B------:R-:W-:Y:S07]  /*4640*/  HMMA.16816.F32.BF16 R112, R4, R38, R84 ;  /* 0x000000260470723c */ /* 0x000fee0000041854 */
[----:B--2---:R-:W-:-:S02]  /*4650*/  F2FP.BF16.PACK_AB R4, R107, R174 ;  /* 0x000000ae6b04723e */ /* 0x004fc400000010ff */
[----:B---3--:R-:W-:Y:S01]  /*4660*/  F2FP.BF16.PACK_AB R6, R173, R172 ;  /* 0x000000acad06723e */ /* 0x008fe200000010ff */
[----:B-1----:R-:W-:Y:S01]  /*4670*/  FFMA.FTZ R8, R210, c[0x0][0x2d0], -R13 ;  /* 0x0000b400d2087a23 */ /* 0x002fe2000001080d */
[----:B----4-:R-:W-:Y:S01]  /*4680*/  F2FP.BF16.PACK_AB R5, R105, R106 ;  /* 0x0000006a6905723e */ /* 0x010fe200000010ff */
[----:B------:R-:W-:Y:S01]  /*4690*/  IMAD.MOV.U32 R210, RZ, RZ, R14 ;  /* 0x000000ffffd27224 */ /* 0x000fe200078e000e */
[----:B-----5:R-:W-:-:S07]  /*46a0*/  F2FP.BF16.PACK_AB R7, R100, R101 ;  /* 0x000000656407723e */ /* 0x020fce00000010ff */
[C---:B------:R-:W-:Y:S08]  /*46b0*/  HMMA.16816.F32.BF16 R156, R4.reuse, R26, R60 ;  /* 0x0000001a049c723c */ /* 0x040ff0000004183c */
[C---:B------:R-:W-:Y:S01]  /*46c0*/  HMMA.16816.F32.BF16 R60, R4.reuse, R18, R52 ;  /* 0x00000012043c723c */ /* 0x040fe20000041834 */
[----:B------:R1:W-:Y:S06]  /*46d0*/  MUFU.EX2 R52, R8 ;  /* 0x0000000800347308 */ /* 0x0003ec0000000800 */
[----:B------:R-:W-:Y:S01]  /*46e0*/  IMAD.MOV.U32 R55, RZ, RZ, R15 ;  /* 0x000000ffff377224 */ /* 0x000fe200078e000f */
[----:B------:R-:W-:Y:S01]  /*46f0*/  HMMA.16816.F32.BF16 R176, R4, R24, R80 ;  /* 0x0000001804b0723c */ /* 0x000fe20000041850 */
[----:B------:R-:W2:Y:S03]  /*4700*/  LDSM.16.MT88.4 R80, [R217+0x2d00] ;  /* 0x002d0000d950783b */ /* 0x000ea60000004200 */
[----:B------:R-:W-:-:S04]  /*4710*/  ISETP.GE.AND P0, PT, R210, R55, PT ;  /* 0x00000037d200720c */ /* 0x000fc80003f06270 */
[----:B------:R-:W-:Y:S01]  /*4720*/  HMMA.16816.F32.BF16 R48, R4, R22, R48 ;  /* 0x000000160430723c */ /* 0x000fe20000041830 */
[----:B-1----:R-:W-:-:S04]  /*4730*/  FFMA.FTZ R8, R203, c[0x0][0x2d0], -R13 ;  /* 0x0000b400cb087a23 */ /* 0x002fc8000001080d */
[----:B------:R1:W3:Y:S03]  /*4740*/  MUFU.EX2 R27, R8 ;  /* 0x00000008001b7308 */ /* 0x0002e60000000800 */
[C---:B------:R-:W-:Y:S08]  /*4750*/  HMMA.16816.F32.BF16 R140, R4.reuse, R20, R72 ;  /* 0x00000014048c723c */ /* 0x040ff00000041848 */
[----:B------:R-:W-:Y:S01]  /*4760*/  HMMA.16816.F32.BF16 R124, R4, R16, R76 ;  /* 0x00000010047c723c */ /* 0x000fe2000004184c */
[----:B-1----:R-:W-:Y:S01]  /*4770*/  FFMA.FTZ R8, R204, c[0x0][0x2d0], -R13 ;  /* 0x0000b400cc087a23 */ /* 0x002fe2000001080d */
[----:B---3--:R-:W-:-:S06]  /*4780*/  F2FP.BF16.PACK_AB R92, R27, R52 ;  /* 0x000000341b5c723e */ /* 0x008fcc00000010ff */
        /* <DEDUP_REMOVED lines=8> */
[----:B-1----:R-:W-:Y:S01]  /*4810*/  FFMA.FTZ R8, R227, c[0x0][0x2d0], -R12 ;  /* 0x0000b400e3087a23 */ /* 0x002fe2000001080c */
[----:B---3--:R-:W-:-:S06]  /*4820*/  F2FP.BF16.PACK_AB R94, R25, R26 ;  /* 0x0000001a195e723e */ /* 0x008fcc00000010ff */
[----:B------:R-:W-:Y:S01]  /*4830*/  HMMA.16816.F32.BF16 R40, R4, R38, R40 ;  /* 0x000000260428723c */ /* 0x000fe20000041828 */
[----:B------:R1:W-:Y:S06]  /*4840*/  MUFU.EX2 R24, R8 ;  /* 0x0000000800187308 */ /* 0x0003ec0000000800 */
[----:B------:R-:W-:Y:S02]  /*4850*/  FFMA.FTZ R4, R215, c[0x0][0x2d0], -R0 ;  /* 0x0000b400d7047a23 */ /* 0x000fe40000010800 */
[----:B------:R-:W-:Y:S02]  /*4860*/  FADD.FTZ R5, R232, R231 ;  /* 0x000000e7e8057221 */ /* 0x000fe40000010000 */
[----:B------:R3:W-:Y:S01]  /*4870*/  MUFU.EX2 R18, R4 ;  /* 0x0000000400127308 */ /* 0x0007e20000000800 */
[----:B-1----:R-:W-:-:S07]  /*4880*/  FFMA.FTZ R8, R207, c[0x0][0x2d0], -R12 ;  /* 0x0000b400cf087a23 */ /* 0x002fce000001080c */
[----:B------:R1:W4:Y:S01]  /*4890*/  MUFU.EX2 R23, R8 ;  /* 0x0000000800177308 */ /* 0x0003220000000800 */
[----:B---3--:R-:W-:-:S04]  /*48a0*/  FADD.FTZ R4, R252, R250 ;  /* 0x000000fafc047221 */ /* 0x008fc80000010000 */
[----:B------:R-:W-:Y:S02]  /*48b0*/  FADD.FTZ R7, R249, R4 ;  /* 0x00000004f9077221 */ /* 0x000fe40000010000 */
[----:B-1----:R-:W-:Y:S01]  /*48c0*/  FFMA.FTZ R8, R205, c[0x0][0x2d0], -R12 ;  /* 0x0000b400cd087a23 */ /* 0x002fe2000001080c */
[----:B----4-:R-:W-:-:S03]  /*48d0*/  F2FP.BF16.PACK_AB R93, R23, R24 ;  /* 0x00000018175d723e */ /* 0x010fc600000010ff */
[----:B------:R1:W-:Y:S02]  /*48e0*/  MUFU.EX2 R21, R8 ;  /* 0x0000000800157308 */ /* 0x0003e40000000800 */
[----:B-1----:R-:W-:Y:S02]  /*48f0*/  FFMA.FTZ R8, R209, c[0x0][0x2d0], -R12 ;  /* 0x0000b400d1087a23 */ /* 0x002fe4000001080c */
[----:B------:R-:W-:-:S04]  /*4900*/  FADD.FTZ R12, R235, R5 ;  /* 0x00000005eb0c7221 */ /* 0x000fc80000010000 */
[----:B------:R1:W3:Y:S01]  /*4910*/  MUFU.EX2 R22, R8 ;  /* 0x0000000800167308 */ /* 0x0002e20000000800 */
[----:B------:R-:W-:Y:S02]  /*4920*/  FADD.FTZ R4, R240, R12 ;  /* 0x0000000cf0047221 */ /* 0x000fe40000010000 */
[----:B-1----:R-:W-:Y:S01]  /*4930*/  FFMA.FTZ R8, R244, c[0x0][0x2d0], -R0 ;  /* 0x0000b400f4087a23 */ /* 0x002fe20000010800 */
[----:B---3--:R-:W-:-:S04]  /*4940*/  F2FP.BF16.PACK_AB R95, R22, R21 ;  /* 0x00000015165f723e */ /* 0x008fc800000010ff */
[----:B------:R1:W-:Y:S03]  /*4950*/  MUFU.EX2 R20, R8 ;  /* 0x0000000800147308 */ /* 0x0003e60000000800 */
[C---:B--2---:R-:W-:Y:S08]  /*4960*/  HMMA.16816.F32.BF16 R76, R92.reuse, R82, R88 ;  /* 0x000000525c4c723c */ /* 0x044ff00000041858 */
[----:B------:R-:W-:Y:S01]  /*4970*/  HMMA.16816.F32.BF16 R108, R92, R120, R108 ;  /* 0x000000785c6c723c */ /* 0x000fe2000004186c */
[----:B-1----:R-:W-:-:S02]  /*4980*/  FFMA.FTZ R8, R208, c[0x0][0x2d0], -R0 ;  /* 0x0000b400d0087a23 */ /* 0x002fc40000010800 */
[----:B------:R-:W-:Y:S02]  /*4990*/  FFMA.FTZ R0, R224, c[0x0][0x2d0], -R0 ;  /* 0x0000b400e0007a23 */ /* 0x000fe40000010800 */
[----:B------:R1:W2:Y:S03]  /*49a0*/  MUFU.EX2 R19, R8 ;  /* 0x0000000800137308 */ /* 0x0002a60000000800 */
[C---:B------:R-:W-:Y:S05]  /*49b0*/  HMMA.16816.F32.BF16 R116, R92.reuse, R122, R116 ;  /* 0x0000007a5c74723c */ /* 0x040fea0000041874 */
[----:B------:R3:W4:Y:S03]  /*49c0*/  MUFU.EX2 R17, R0 ;  /* 0x0000000000117308 */ /* 0x0007260000000800 */
[C---:B------:R-:W-:Y:S01]  /*49d0*/  HMMA.16816.F32.BF16 R128, R92.reuse, R136, R128 ;  /* 0x000000885c80723c */ /* 0x040fe20000041880 */
[----:B-1----:R-:W1:Y:S07]  /*49e0*/  LDSM.16.MT88.4 R8, [R218+0x2d00] ;  /* 0x002d0000da08783b */ /* 0x002e6e0000004200 */
[----:B------:R-:W-:Y:S01]  /*49f0*/  HMMA.16816.F32.BF16 R132, R92, R138, R132 ;  /* 0x0000008a5c84723c */ /* 0x000fe20000041884 */
[----:B---3--:R-:W-:-:S07]  /*4a00*/  FFMA.FTZ R0, R151, c[0x0][0x2d0], -R3 ;  /* 0x0000b40097007a23 */ /* 0x008fce0000010803 */
[C---:B------:R-:W-:Y:S01]  /*4a10*/  HMMA.16816.F32.BF16 R144, R92.reuse, R152, R144 ;  /* 0x000000985c90723c */ /* 0x040fe20000041890 */
[----:B------:R3:W-:Y:S07]  /*4a20*/  MUFU.EX2 R13, R0 ;  /* 0x00000000000d7308 */ /* 0x0007ee0000000800 */
[C---:B------:R-:W-:Y:S07]  /*4a30*/  HMMA.16816.F32.BF16 R148, R92.reuse, R154, R96 ;  /* 0x0000009a5c94723c */ /* 0x040fee0000041860 */
[----:B--2---:R-:W-:Y:S01]  /*4a40*/  F2FP.BF16.PACK_AB R96, R19, R20 ;  /* 0x000000141360723e */ /* 0x004fe200000010ff */
[----:B------:R-:W-:Y:S01]  /*4a50*/  HMMA.16816.F32.BF16 R160, R92, R168, R160 ;  /* 0x000000a85ca0723c */ /* 0x000fe200000418a0 */
[----:B----4-:R-:W-:Y:S01]  /*4a60*/  F2FP.BF16.PACK_AB R98, R17, R18 ;  /* 0x000000121162723e */ /* 0x010fe200000010ff */
[----:B---3--:R-:W-:-:S04]  /*4a70*/  FFMA.FTZ R0, R223, c[0x0][0x2d0], -R3 ;  /* 0x0000b400df007a23 */ /* 0x008fc80000010803 */
[----:B------:R2:W3:Y:S02]  /*4a80*/  MUFU.EX2 R14, R0 ;  /* 0x00000000000e7308 */ /* 0x0004e40000000800 */
[C---:B------:R-:W-:Y:S08]  /*4a90*/  HMMA.16816.F32.BF16 R164, R92.reuse, R170, R164 ;  /* 0x000000aa5ca4723c */ /* 0x040ff000000418a4 */
[----:B------:R-:W-:Y:S01]  /*4aa0*/  HMMA.16816.F32.BF16 R72, R92, R80, R184 ;  /* 0x000000505c48723c */ /* 0x000fe200000418b8 */
[--C-:B--2---:R-:W-:Y:S01]  /*4ab0*/  FFMA.FTZ R0, R222, c[0x0][0x2d0], -R3.reuse ;  /* 0x0000b400de007a23 */ /* 0x104fe20000010803 */
[----:B---3--:R-:W-:Y:S01]  /*4ac0*/  F2FP.BF16.PACK_AB R97, R14, R13 ;  /* 0x0000000d0e61723e */ /* 0x008fe200000010ff */
[----:B------:R-:W-:-:S05]  /*4ad0*/  FFMA.FTZ R3, R225, c[0x0][0x2d0], -R3 ;  /* 0x0000b400e1037a23 */ /* 0x000fca0000010803 */
[C---:B-1----:R-:W-:Y:S01]  /*4ae0*/  HMMA.16816.F32.BF16 R88, R92.reuse, R8, R192 ;  /* 0x000000085c58723c */ /* 0x042fe200000418c0 */
[----:B------:R1:W-:Y:S07]  /*4af0*/  MUFU.EX2 R15, R0 ;  /* 0x00000000000f7308 */ /* 0x0003ee0000000800 */
[----:B------:R-:W-:Y:S01]  /*4b00*/  HMMA.16816.F32.BF16 R92, R92, R10, R112 ;  /* 0x0000000a5c5c723c */ /* 0x000fe20000041870 */
[----:B------:R2:W3:Y:S01]  /*4b10*/  MUFU.EX2 R16, R3 ;  /* 0x0000000300107308 */ /* 0x0004e20000000800 */
[----:B-1----:R-:W-:-:S04]  /*4b20*/  FADD.FTZ R0, R241, R236 ;  /* 0x000000ecf1007221 */ /* 0x002fc80000010000 */
[----:B------:R-:W-:Y:S02]  /*4b30*/  FADD.FTZ R0, R242, R0 ;  /* 0x00000000f2007221 */ /* 0x000fe40000010000 */
[----:B--2---:R-:W-:Y:S01]  /*4b40*/  FADD.FTZ R3, R248, R246 ;  /* 0x000000f6f8037221 */ /* 0x004fe20000010000 */
[----:B---3--:R-:W-:Y:S01]  /*4b50*/  F2FP.BF16.PACK_AB R99, R16, R15 ;  /* 0x0000000f1063723e */ /* 0x008fe200000010ff */
[----:B------:R-:W-:Y:S02]  /*4b60*/  FADD.FTZ R5, R243, R0 ;  /* 0x00000000f3057221 */ /* 0x000fe40000010000 */
[----:B------:R-:W-:Y:S02]  /*4b70*/  FADD.FTZ R6, R245, R3 ;  /* 0x00000003f5067221 */ /* 0x000fe40000010000 */
[----:B------:R-:W-:Y:S02]  /*4b80*/  FADD.FTZ R3, R251, R7 ;  /* 0x00000007fb037221 */ /* 0x000fe40000010000 */
[----:B------:R-:W-:Y:S01]  /*4b90*/  FADD.FTZ R0, R247, R6 ;  /* 0x00000006f7007221 */ /* 0x000fe20000010000 */
[----:B------:R-:W-:Y:S01]  /*4ba0*/  HMMA.16816.F32.BF16 R112, R96, R120, R176 ;  /* 0x000000786070723c */ /* 0x000fe200000418b0 */
[----:B------:R-:W-:-:S02]  /*4bb0*/  FADD.FTZ R7, R214, R5 ;  /* 0x00000005d6077221 */ /* 0x000fc40000010000 */
[----:B------:R-:W-:Y:S02]  /*4bc0*/  FADD.FTZ R5, R226, R0 ;  /* 0x00000000e2057221 */ /* 0x000fe40000010000 */
[----:B------:R-:W-:Y:S02]  /*4bd0*/  FADD.FTZ R0, R213, R7 ;  /* 0x00000007d5007221 */ /* 0x000fe40000010000 */
[----:B------:R-:W-:Y:S01]  /*4be0*/  FADD.FTZ R6, R201, R4 ;  /* 0x00000004c9067221 */ /* 0x000fe20000010000 */
[----:B------:R-:W-:Y:S01]  /*4bf0*/  HMMA.16816.F32.BF16 R120, R96, R122, R156 ;  /* 0x0000007a6078723c */ /* 0x000fe2000004189c */
[----:B------:R-:W-:Y:S02]  /*4c00*/  FADD.FTZ R4, R234, R3 ;  /* 0x00000003ea047221 */ /* 0x000fe40000010000 */
[----:B------:R-:W-:Y:S02]  /*4c10*/  FADD.FTZ R0, R212, R0 ;  /* 0x00000000d4007221 */ /* 0x000fe40000010000 */
[----:B------:R-:W-:-:S02]  /*4c20*/  FADD.FTZ R3, R202, R6 ;  /* 0x00000006ca037221 */ /* 0x000fc40000010000 */
[----:B------:R-:W-:Y:S01]  /*4c30*/  FADD.FTZ R5, R230, R5 ;  /* 0x00000005e6057221 */ /* 0x000fe20000010000 */
[C---:B------:R-:W-:Y:S01]  /*4c40*/  HMMA.16816.F32.BF16 R156, R96.reuse, R168, R68 ;  /* 0x000000a8609c723c */ /* 0x040fe20000041844 */
        /* <DEDUP_REMOVED lines=44> */
[----:B------:R1:W-:Y:S01]  /*4f10*/  STL [R1], R0 ;  /* 0x0000000001007387 */ /* 0x0003e20000100800 */
[----:B------:R-:W-:Y:S01]  /*4f20*/  FADD.FTZ R4, R26, R4 ;  /* 0x000000041a047221 */ /* 0x000fe20000010000 */
[----:B------:R-:W-:Y:S01]  /*4f30*/  HMMA.16816.F32.BF16 R96, R96, R10, R40 ;  /* 0x0000000a6060723c */ /* 0x000fe20000041828 */
[----:B------:R-:W-:Y:S02]  /*4f40*/  FADD.FTZ R6, R16, R3 ;  /* 0x0000000310067221 */ /* 0x000fe40000010000 */
[----:B------:R-:W-:-:S03]  /*4f50*/  FADD.FTZ R3, R25, R4 ;  /* 0x0000000419037221 */ /* 0x000fc60000010000 */
[----:B------:R2:W-:Y:S01]  /*4f60*/  STL [R1+0x4], R6 ;  /* 0x0000040601007387 */ /* 0x0005e20000100800 */
[----:B-1----:R-:W-:-:S05]  /*4f70*/  FADD.FTZ R0, R22, R5 ;  /* 0x0000000516007221 */ /* 0x002fca0000010000 */
[----:B------:R2:W-:Y:S04]  /*4f80*/  STL [R1+0xc], R0 ;  /* 0x00000c0001007387 */ /* 0x0005e80000100800 */
[----:B------:R2:W-:Y:S01]  /*4f90*/  STL [R1+0x8], R3 ;  /* 0x0000080301007387 */ /* 0x0005e20000100800 */
[----:B------:R-:W-:Y:S05]  /*4fa0*/  @!P0 BRA `(.L_x_10) ;  /* 0x0000402000008947 */ /* 0x000fea0003800000 */
[----:B------:R-:W3:Y:S04]  /*4fb0*/  LDL.64 R30, [R1+0x40] ;  /* 0x00004000011e7983 */ /* 0x000ee80000100a00 */
[----:B------:R-:W4:Y:S04]  /*4fc0*/  LDL.64 R28, [R1+0x48] ;  /* 0x00004800011c7983 */ /* 0x000f280000100a00 */
[----:B------:R-:W5:Y:S04]  /*4fd0*/  LDL R53, [R1+0x30] ;  /* 0x0000300001357983 */ /* 0x000f680000100800 */
[----:B--2---:R-:W2:Y:S01]  /*4fe0*/  LDL.64 R54, [R1+0x38] ;  /* 0x0000380001367983 */ /* 0x004ea20000100a00 */
[----:B------:R-:W-:Y:S01]  /*4ff0*/  IMAD.MOV.U32 R106, RZ, RZ, R2 ;  /* 0x000000ffff6a7224 */ /* 0x000fe200078e0002 */
[C---:B------:R-:W-:Y:S01]  /*5000*/  IADD3 R232, R221.reuse, 0x400, RZ ;  /* 0x00000400dde87810 */ /* 0x040fe20007ffe0ff */
[----:B------:R-:W-:Y:S01]  /*5010*/  IMAD.MOV.U32 R234, RZ, RZ, R210 ;  /* 0x000000ffffea7224 */ /* 0x000fe200078e00d2 */
[C---:B------:R-:W-:Y:S01]  /*5020*/  IADD3 R231, R221.reuse, 0x800, RZ ;  /* 0x00000800dde77810 */ /* 0x040fe20007ffe0ff */
[----:B------:R-:W-:Y:S01]  /*5030*/  IMAD.MOV.U32 R100, RZ, RZ, R103 ;  /* 0x000000ffff647224 */ /* 0x000fe200078e0067 */
[C---:B------:R-:W-:Y:S01]  /*5040*/  IADD3 R230, R221.reuse, 0xc00, RZ ;  /* 0x00000c00dde67810 */ /* 0x040fe20007ffe0ff */
[----:B------:R-:W-:Y:S01]  /*5050*/  IMAD.MOV.U32 R3, RZ, RZ, R104 ;  /* 0x000000ffff037224 */ /* 0x000fe200078e0068 */
[C---:B------:R-:W-:Y:S01]  /*5060*/  IADD3 R229, R221.reuse, 0x1000, RZ ;  /* 0x00001000dde57810 */ /* 0x040fe20007ffe0ff */
[----:B------:R-:W-:Y:S01]  /*5070*/  IMAD.MOV.U32 R105, RZ, RZ, R102 ;  /* 0x000000ffff697224 */ /* 0x000fe200078e0066 */
[----:B------:R-:W-:-:S02]  /*5080*/  IADD3 R228, R221, 0x1400, RZ ;  /* 0x00001400dde47810 */ /* 0x000fc40007ffe0ff */
[C---:B------:R-:W-:Y:S02]  /*5090*/  IADD3 R227, R221.reuse, 0x1800, RZ ;  /* 0x00001800dde37810 */ /* 0x040fe40007ffe0ff */
[C---:B------:R-:W-:Y:S02]  /*50a0*/  IADD3 R226, R221.reuse, 0x1c00, RZ ;  /* 0x00001c00dde27810 */ /* 0x040fe40007ffe0ff */
[C---:B------:R-:W-:Y:S02]  /*50b0*/  IADD3 R225, R221.reuse, 0x2000, RZ ;  /* 0x00002000dde17810 */ /* 0x040fe40007ffe0ff */
[C---:B------:R-:W-:Y:S02]  /*50c0*/  IADD3 R224, R221.reuse, 0x2400, RZ ;  /* 0x00002400dde07810 */ /* 0x040fe40007ffe0ff */
[C---:B------:R-:W-:Y:S02]  /*50d0*/  IADD3 R223, R221.reuse, 0x2800, RZ ;  /* 0x00002800dddf7810 */ /* 0x040fe40007ffe0ff */
[----:B------:R-:W-:-:S02]  /*50e0*/  IADD3 R222, R221, 0x2c00, RZ ;  /* 0x00002c00ddde7810 */ /* 0x000fc40007ffe0ff */
[C---:B---3--:R-:W-:Y:S02]  /*50f0*/  IADD3 R0, P3, R30.reuse, 0x20, RZ ;  /* 0x000000201e007810 */ /* 0x048fe40007f7e0ff */
[----:B------:R-:W-:Y:S02]  /*5100*/  IADD3 R4, P2, R30, 0x40, RZ ;  /* 0x000000401e047810 */ /* 0x000fe40007f5e0ff */
[C---:B----4-:R-:W-:Y:S01]  /*5110*/  IADD3 R2, P1, R28.reuse, 0x20, RZ ;  /* 0x000000201c027810 */ /* 0x050fe20007f3e0ff */
[----:B------:R1:W-:Y:S04]  /*5120*/  STL [R1+0x2c], R0 ;  /* 0x00002c0001007387 */ /* 0x0003e80000100800 */
[----:B------:R5:W-:Y:S04]  /*5130*/  STL [R1+0x24], R4 ;  /* 0x0000240401007387 */ /* 0x000be80000100800 */
[----:B------:R2:W-:Y:S01]  /*5140*/  STL [R1+0x1c], R2 ;  /* 0x00001c0201007387 */ /* 0x0005e20000100800 */
[----:B-1----:R-:W-:Y:S01]  /*5150*/  IADD3 R0, P0, R28, 0x40, RZ ;  /* 0x000000401c007810 */ /* 0x002fe20007f1e0ff */
[----:B-----5:R-:W-:-:S04]  /*5160*/  IMAD.X R4, RZ, RZ, R53, P2 ;  /* 0x000000ffff047224 */ /* 0x020fc800010e0635 */
[----:B------:R1:W-:Y:S01]  /*5170*/  STL [R1+0x14], R0 ;  /* 0x0000140001007387 */ /* 0x0003e20000100800 */
[----:B--2---:R-:W-:Y:S02]  /*5180*/  IMAD.X R2, RZ, RZ, R55, P1 ;  /* 0x000000ffff027224 */ /* 0x004fe400008e0637 */
[----:B-1----:R-:W-:-:S05]  /*5190*/  IMAD.X R0, RZ, RZ, R53, P3 ;  /* 0x000000ffff007224 */ /* 0x002fca00018e0635 */
[----:B------:R1:W-:Y:S04]  /*51a0*/  STL [R1+0x28], R0 ;  /* 0x0000280001007387 */ /* 0x0003e80000100800 */
[----:B------:R2:W-:Y:S01]  /*51b0*/  STL [R1+0x20], R4 ;  /* 0x0000200401007387 */ /* 0x0005e20000100800 */
[----:B-1----:R-:W-:-:S05]  /*51c0*/  IMAD.X R0, RZ, RZ, R55, P0 ;  /* 0x000000ffff007224 */ /* 0x002fca00000e0637 */
[----:B------:R2:W-:Y:S04]  /*51d0*/  STL [R1+0x10], R0 ;  /* 0x0000100001007387 */ /* 0x0005e80000100800 */
[----:B------:R2:W-:Y:S02]  /*51e0*/  STL [R1+0x18], R2 ;  /* 0x0000180201007387 */ /* 0x0005e40000100800 */
.L_x_11:
[----:B--2---:R-:W2:Y:S01]  /*51f0*/  LDL R0, [R1+0x58] ;  /* 0x0000580001007983 */ /* 0x004ea20000100800 */
[----:B------:R-:W-:Y:S04]  /*5200*/  DEPBAR.LE SB0, 0x0 ;  /* 0x000080000000791a */ /* 0x000fe80000000000 */
[----:B------:R-:W3:Y:S01]  /*5210*/  LDL.64 R194, [R1+0x40] ;  /* 0x0000400001c27983 */ /* 0x000ee20000100a00 */
[----:B------:R-:W-:Y:S01]  /*5220*/  IMAD.WIDE.U32 R44, R234, c[0x0][0x208], RZ ;  /* 0x00008200ea2c7a25 */ /* 0x000fe200078e00ff */
[----:B------:R-:W-:Y:S02]  /*5230*/  MOV R54, c[0x0][0x208] ;  /* 0x0000820000367a02 */ /* 0x000fe40000000f00 */
[----:B------:R-:W-:Y:S02]  /*5240*/  MOV R55, c[0x0][0x20c] ;  /* 0x0000830000377a02 */ /* 0x000fe40000000f00 */
[----:B------:R-:W4:Y:S01]  /*5250*/  LDL R2, [R1+0x5c] ;  /* 0x00005c0001027983 */ /* 0x000f220000100800 */
[----:B------:R-:W-:Y:S03]  /*5260*/  SHF.L.U32 R52, R44, 0x6, RZ ;  /* 0x000000062c347819 */ /* 0x000fe600000006ff */
[----:B------:R-:W5:Y:S04]  /*5270*/  LDL R59, [R1+0x2c] ;  /* 0x00002c00013b7983 */ /* 0x000f680000100800 */
[----:B------:R-:W5:Y:S04]  /*5280*/  LDL R56, [R1+0x28] ;  /* 0x0000280001387983 */ /* 0x000f680000100800 */
[----:B------:R-:W5:Y:S04]  /*5290*/  LDL R57, [R1+0x30] ;  /* 0x0000300001397983 */ /* 0x000f680000100800 */
[----:B------:R-:W5:Y:S04]  /*52a0*/  LDL R58, [R1+0x24] ;  /* 0x00002400013a7983 */ /* 0x000f680000100800 */
[----:B------:R-:W5:Y:S04]  /*52b0*/  LDL R193, [R1+0x20] ;  /* 0x0000200001c17983 */ /* 0x000f680000100800 */
[----:B------:R-:W-:Y:S08]  /*52c0*/  BAR.SYNC.DEFER_BLOCKING 0x0 ;  /* 0x0000000000007b1d */ /* 0x000ff00000010000 */
[----:B------:R-:W-:Y:S08]  /*52d0*/  LDSM.16.M88.4 R64, [R219+0x6100] ;  /* 0x00610000db40783b */ /* 0x000ff00000000200 */
[----:B------:R-:W1:Y:S08]  /*52e0*/  LDSM.16.M88.4 R16, [R216+0x3100] ;  /* 0x00310000d810783b */ /* 0x000e700000000200 */
[----:B------:R-:W1:Y:S08]  /*52f0*/  LDSM.16.M88.4 R60, [R219+0x7100] ;  /* 0x00710000db3c783b */ /* 0x000e700000000200 */
[----:B------:R-:W1:Y:S08]  /*5300*/  LDSM.16.M88.4 R32, [R216+0x3500] ;  /* 0x00350000d820783b */ /* 0x000e700000000200 */
[----:B------:R-:W1:Y:S08]  /*5310*/  LDSM.16.M88.4 R48, [R216+0x3900] ;  /* 0x00390000d830783b */ /* 0x000e700000000200 */
[----:B------:R-:W2:Y:S01]  /*5320*/  LDSM.16.M88.4 R172, [R216+0x3d00] ;  /* 0x003d0000d8ac783b */ /* 0x000ea20000000200 */
[-C--:B-1----:R-:W-:Y:S07]  /*5330*/  HMMA.16816.F32.BF16 R4, R64, R16.reuse, RZ ;  /* 0x000000104004723c */ /* 0x082fee00000418ff */
[----:B------:R-:W-:Y:S01]  /*5340*/  LDSM.16.M88.4 R176, [R220+0x6100] ;  /* 0x00610000dcb0783b */ /* 0x000fe20000000200 */
[C---:B------:R-:W-:Y:S07]  /*5350*/  HMMA.16816.F32.BF16 R8, R60.reuse, R16, RZ ;  /* 0x000000103c08723c */ /* 0x040fee00000418ff */
[----:B------:R-:W1:Y:S01]  /*5360*/  LDSM.16.M88.4 R180, [R221] ;  /* 0x00000000ddb4783b */ /* 0x000e620000000200 */
[-C--:B------:R-:W-:Y:S07]  /*5370*/  HMMA.16816.F32.BF16 R12, R60, R18.reuse, RZ ;  /* 0x000000123c0c723c */ /* 0x080fee00000418ff */
[----:B------:R-:W1:Y:S01]  /*5380*/  LDSM.16.M88.4 R184, [R220+0x7100] ;  /* 0x00710000dcb8783b */ /* 0x000e620000000200 */
[C---:B------:R-:W-:Y:S07]  /*5390*/  HMMA.16816.F32.BF16 R16, R64.reuse, R18, RZ ;  /* 0x000000124010723c */ /* 0x040fee00000418ff */
[----:B------:R-:W1:Y:S01]  /*53a0*/  LDSM.16.M88.4 R188, [R232] ;  /* 0x00000000e8bc783b */ /* 0x000e620000000200 */
[-C--:B------:R-:W-:Y:S07]  /*53b0*/  HMMA.16816.F32.BF16 R20, R64, R32.reuse, RZ ;  /* 0x000000204014723c */ /* 0x080fee00000418ff */
[----:B------:R-:W-:Y:S01]  /*53c0*/  LDSM.16.M88.4 R196, [R230] ;  /* 0x00000000e6c4783b */ /* 0x000fe20000000200 */
[C---:B------:R-:W-:Y:S08]  /*53d0*/  HMMA.16816.F32.BF16 R24, R60.reuse, R32, RZ ;  /* 0x000000203c18723c */ /* 0x040ff000000418ff */
[-C--:B------:R-:W-:Y:S08]  /*53e0*/  HMMA.16816.F32.BF16 R28, R60, R34.reuse, RZ ;  /* 0x000000223c1c723c */ /* 0x080ff000000418ff */
[C---:B------:R-:W-:Y:S08]  /*53f0*/  HMMA.16816.F32.BF16 R32, R64.reuse, R34, RZ ;  /* 0x000000224020723c */ /* 0x040ff000000418ff */
[-C--:B------:R-:W-:Y:S08]  /*5400*/  HMMA.16816.F32.BF16 R36, R64, R48.reuse, RZ ;  /* 0x000000304024723c */ /* 0x080ff000000418ff */
[C---:B------:R-:W-:Y:S02]  /*5410*/  HMMA.16816.F32.BF16 R40, R60.reuse, R48, RZ ;  /* 0x000000303c28723c */ /* 0x040fe400000418ff */
[----:B--2---:R-:W-:Y:S02]  /*5420*/  ISETP.NE.AND P4, PT, R0, RZ, PT ;  /* 0x000000ff0000720c */ /* 0x004fe40003f85270 */
[----:B------:R-:W-:Y:S05]  /*5430*/  SHF.R.S32.HI R0, RZ, 0x1f, R234 ;  /* 0x0000001fff007819 */ /* 0x000fea00000114ea */
[----:B------:R-:W-:Y:S04]  /*5440*/  IMAD R0, R0, c[0x0][0x208], RZ ;  /* 0x0000820000007a24 */ /* 0x000fe800078e02ff */
[----:B------:R-:W-:Y:S01]  /*5450*/  IMAD R0, R234, c[0x0][0x20c], R0 ;  /* 0x00008300ea007a24 */ /* 0x000fe200078e0200 */
[----:B----4-:R-:W-:Y:S02]  /*5460*/  ISETP.NE.AND P5, PT, R2, RZ, PT ;  /* 0x000000ff0200720c */ /* 0x010fe40003fa5270 */
[C---:B---3--:R-:W-:Y:S02]  /*5470*/  IADD3 R2, P3, R52.reuse, R194, RZ ;  /* 0x000000c234027210 */ /* 0x048fe40007f7e0ff */
[----:B------:R-:W-:Y:S02]  /*5480*/  IADD3 R0, R45, R0, RZ ;  /* 0x000000002d007210 */ /* 0x000fe40007ffe0ff */
[----:B-----5:R-:W-:Y:S02]  /*5490*/  IADD3 R48, P1, R52, R59, RZ ;  /* 0x0000003b34307210 */ /* 0x020fe40007f3e0ff */
[----:B------:R-:W-:Y:S02]  /*54a0*/  SHF.L.U64.HI R0, R44, 0x6, R0 ;  /* 0x000000062c007819 */ /* 0x000fe40000010200 */
[-C--:B------:R-:W-:Y:S01]  /*54b0*/  HMMA.16816.F32.BF16 R44, R60, R50.reuse, RZ ;  /* 0x000000323c2c723c */ /* 0x080fe200000418ff */
[----:B------:R-:W-:Y:S02]  /*54c0*/  LEA R208, P2, R2, c[0x0][0x1f8], 0x1 ;  /* 0x00007e0002d07a11 */ /* 0x000fe400078408ff */
[----:B------:R-:W-:Y:S02]  /*54d0*/  LEA R206, P0, R48, c[0x0][0x1f8], 0x1 ;  /* 0x00007e0030ce7a11 */ /* 0x000fe400078008ff */
[C---:B------:R-:W-:Y:S02]  /*54e0*/  IADD3.X R49, R0.reuse, R57, RZ, P3, !PT ;  /* 0x0000003900317210 */ /* 0x040fe40001ffe4ff */
[----:B------:R-:W-:Y:S02]  /*54f0*/  IADD3.X R53, R0, R56, RZ, P1, !PT ;  /* 0x0000003800357210 */ /* 0x000fe40000ffe4ff */
[----:B------:R-:W-:Y:S03]  /*5500*/  LEA.HI.X R209, R2, c[0x0][0x1fc], R49, 0x1, P2 ;  /* 0x00007f0002d17a11 */ /* 0x000fe600010f0c31 */
[----:B------:R-:W-:Y:S02]  /*5510*/  LEA.HI.X R207, R48, c[0x0][0x1fc], R53, 0x1, P0 ;  /* 0x00007f0030cf7a11 */ /* 0x000fe400000f0c35 */
[C---:B------:R-:W-:Y:S02]  /*5520*/  HMMA.16816.F32.BF16 R48, R64.reuse, R50, RZ ;  /* 0x000000324030723c */ /* 0x040fe400000418ff */
[----:B------:R-:W-:Y:S02]  /*5530*/  LEA R2, P0, R54, R52, 0x5 ;  /* 0x0000003436027211 */ /* 0x000fe400078028ff */
[----:B------:R-:W-:Y:S02]  /*5540*/  IADD3 R102, P3, R52, R58, RZ ;  /* 0x0000003a34667210 */ /* 0x000fe40007f7e0ff */
[----:B------:R-:W-:Y:S02]  /*5550*/  LEA.HI.X R101, R54, R0, R55, 0x5, P0 ;  /* 0x0000000036657211 */ /* 0x000fe400000f2c37 */
[-C--:B------:R-:W-:Y:S01]  /*5560*/  HMMA.16816.F32.BF16 R52, R64, R172.reuse, RZ ;  /* 0x000000ac4034723c */ /* 0x080fe200000418ff */
[C---:B------:R-:W-:Y:S03]  /*5570*/  IADD3 R103, P2, R2.reuse, R194, RZ ;  /* 0x000000c202677210 */ /* 0x040fe60007f5e0ff */
[C---:B------:R-:W-:Y:S02]  /*5580*/  IADD3 R104, P1, R2.reuse, R59, RZ ;  /* 0x0000003b02687210 */ /* 0x040fe40007f3e0ff */
[----:B------:R-:W-:Y:S02]  /*5590*/  IADD3 R2, P0, R2, R58, RZ ;  /* 0x0000003a02027210 */ /* 0x000fe40007f1e0ff */
[C---:B------:R-:W-:Y:S04]  /*55a0*/  IADD3.X R192, R101.reuse, R56, RZ, P1, !PT ;  /* 0x0000003865c07210 */ /* 0x040fe80000ffe4ff */
[C---:B------:R-:W-:Y:S02]  /*55b0*/  IADD3.X R107, R101.reuse, R57, RZ, P2, !PT ;  /* 0x00000039656b7210 */ /* 0x040fe400017fe4ff */
[C---:B------:R-:W-:Y:S02]  /*55c0*/  HMMA.16816.F32.BF16 R56, R60.reuse, R172, RZ ;  /* 0x000000ac3c38723c */ /* 0x040fe400000418ff */
[-C--:B------:R-:W-:Y:S02]  /*55d0*/  IADD3.X R0, R0, R193.reuse, RZ, P3, !PT ;  /* 0x000000c100007210 */ /* 0x080fe40001ffe4ff */
[C---:B------:R-:W-:Y:S02]  /*55e0*/  LEA R202, P1, R104.reuse, c[0x0][0x1f8], 0x1 ;  /* 0x00007e0068ca7a11 */ /* 0x040fe400078208ff */
[----:B------:R-:W-:Y:S02]  /*55f0*/  IADD3.X R101, R101, R193, RZ, P0, !PT ;  /* 0x000000c165657210 */ /* 0x000fe400007fe4ff */
[-C--:B------:R-:W-:Y:S01]  /*5600*/  HMMA.16816.F32.BF16 R60, R60, R174.reuse, RZ ;  /* 0x000000ae3c3c723c */ /* 0x080fe200000418ff */
[----:B------:R-:W-:Y:S02]  /*5610*/  LEA.HI.X R203, R104, c[0x0][0x1fc], R192, 0x1, P1 ;  /* 0x00007f0068cb7a11 */ /* 0x000fe400008f0cc0 */
[----:B------:R-:W2:Y:S01]  /*5620*/  LDSM.16.M88.4 R192, [R231] ;  /* 0x00000000e7c0783b */ /* 0x000ea20000000200 */
[C---:B------:R-:W-:Y:S02]  /*5630*/  LEA R200, P3, R102.reuse, c[0x0][0x1f8], 0x1 ;  /* 0x00007e0066c87a11 */ /* 0x040fe400078608ff */
[C---:B------:R-:W-:Y:S02]  /*5640*/  LEA R204, P2, R103.reuse, c[0x0][0x1f8], 0x1 ;  /* 0x00007e0067cc7a11 */ /* 0x040fe400078408ff */
[----:B------:R-:W-:Y:S03]  /*5650*/  HMMA.16816.F32.BF16 R64, R64, R174, RZ ;  /* 0x000000ae4040723c */ /* 0x000fe600000418ff */
[----:B------:R-:W-:Y:S01]  /*5660*/  @!PT LDS RZ, [RZ] ;  /* 0x00000000fffff984 */ /* 0x000fe20000000800 */
[----:B------:R-:W-:Y:S01]  /*5670*/  @!PT LDS RZ, [RZ] ;  /* 0x00000000fffff984 */ /* 0x000fe20000000800 */
[----:B------:R-:W-:Y:S01]  /*5680*/  @!PT LDS RZ, [RZ] ;  /* 0x00000000fffff984 */ /* 0x000fe20000000800 */
[----:B------:R3:W-:Y:S01]  /*5690*/  LDGSTS.E.BYPASS.LTC128B.128 [R233+0x100], [R208.64], !P5 ;  /* 0x00100000d0e97fae */ /* 0x0007e2000e901d46 */
[----:B------:R-:W-:Y:S02]  /*56a0*/  LEA.HI.X R201, R102, c[0x0][0x1fc], R0, 0x1, P3 ;  /* 0x00007f0066c97a11 */ /* 0x000fe400018f0c00 */
[----:B------:R-:W-:Y:S02]  /*56b0*/  LEA.HI.X R205, R103, c[0x0][0x1fc], R107, 0x1, P2 ;  /* 0x00007f0067cd7a11 */ /* 0x000fe400010f0c6b */
[-C--:B-1----:R-:W-:Y:S03]  /*56c0*/  HMMA.16816.F32.BF16 R4, R176, R180.reuse, R4 ;  /* 0x000000b4b004723c */ /* 0x082fe60000041804 */
[----:B------:R1:W-:Y:S02]  /*56d0*/  LDGSTS.E.BYPASS.LTC128B.128 [R233+0x1100], [R206.64], !P4 ;  /* 0x01100000cee97fae */ /* 0x0003e4000e101d46 */
[C---:B------:R-:W-:Y:S03]  /*56e0*/  LEA R172, P0, R2.reuse, c[0x0][0x1f8], 0x1 ;  /* 0x00007e0002ac7a11 */ /* 0x040fe600078008ff */
[C---:B------:R-:W-:Y:S03]  /*56f0*/  HMMA.16816.F32.BF16 R8, R184.reuse, R180, R8 ;  /* 0x000000b4b808723c */ /* 0x040fe60000041808 */
[----:B------:R4:W-:Y:S01]  /*5700*/  LDGSTS.E.BYPASS.LTC128B.128 [R233+0x2100], [R200.64], !P6 ;  /* 0x02100000c8e97fae */ /* 0x0009e2000f101d46 */
[----:B------:R-:W-:Y:S04]  /*5710*/  LEA.HI.X R173, R2, c[0x0][0x1fc], R101, 0x1, P0 ;  /* 0x00007f0002ad7a11 */ /* 0x000fe800000f0c65 */
[-C--:B------:R-:W-:Y:S03]  /*5720*/  HMMA.16816.F32.BF16 R12, R184, R182.reuse, R12 ;  /* 0x000000b6b80c723c */ /* 0x080fe6000004180c */
[----:B------:R1:W-:Y:S05]  /*5730*/  LDGSTS.E.BYPASS.LTC128B.128 [R233+0x900], [R204.64], !P5 ;  /* 0x00900000cce97fae */ /* 0x0003ea000e901d46 */
[C---:B------:R-:W-:Y:S03]  /*5740*/  HMMA.16816.F32.BF16 R16, R176.reuse, R182, R16 ;  /* 0x000000b6b010723c */ /* 0x040fe60000041810 */
[----:B------:R4:W-:Y:S05]  /*5750*/  LDGSTS.E.BYPASS.LTC128B.128 [R233+0x1900], [R202.64], !P4 ;  /* 0x01900000cae97fae */ /* 0x0009ea000e101d46 */
[-C--:B------:R-:W-:Y:S03]  /*5760*/  HMMA.16816.F32.BF16 R20, R176, R188.reuse, R20 ;  /* 0x000000bcb014723c */ /* 0x080fe60000041814 */
[----:B------:R5:W-:Y:S05]  /*5770*/  LDGSTS.E.BYPASS.LTC128B.128 [R233+0x2900], [R172.64], !P6 ;  /* 0x02900000ace97fae */ /* 0x000bea000f101d46 */
[C---:B------:R-:W-:Y:S03]  /*5780*/  HMMA.16816.F32.BF16 R24, R184.reuse, R188, R24 ;  /* 0x000000bcb818723c */ /* 0x040fe60000041818 */
[----:B------:R-:W-:Y:S05]  /*5790*/  LDSM.16.M88.4 R180, [R216+0x4500] ;  /* 0x00450000d8b4783b */ /* 0x000fea0000000200 */
[-C--:B------:R-:W-:Y:S03]  /*57a0*/  HMMA.16816.F32.BF16 R28, R184, R190.reuse, R28 ;  /* 0x000000beb81c723c */ /* 0x080fe6000004181c */
[----:B------:R-:W0:Y:S05]  /*57b0*/  LDGDEPBAR ;  /* 0x00000000000079af */ /* 0x000e2a0000000000 */
[C---:B------:R-:W-:Y:S03]  /*57c0*/  HMMA.16816.F32.BF16 R32, R176.reuse, R190, R32 ;  /* 0x000000beb020723c */ /* 0x040fe60000041820 */
[----:B----4-:R-:W-:Y:S05]  /*57d0*/  LDSM.16.M88.4 R200, [R216+0x4100] ;  /* 0x00410000d8c8783b */ /* 0x010fea0000000200 */
[-C--:B--2---:R-:W-:Y:S03]  /*57e0*/  HMMA.16816.F32.BF16 R36, R176, R192.reuse, R36 ;  /* 0x000000c0b024723c */ /* 0x084fe60000041824 */
[----:B-----5:R-:W2:Y:S05]  /*57f0*/  LDSM.16.M88.4 R172, [R219+0x8100] ;  /* 0x00810000dbac783b */ /* 0x020eaa0000000200 */
[C---:B------:R-:W-:Y:S03]  /*5800*/  HMMA.16816.F32.BF16 R40, R184.reuse, R192, R40 ;  /* 0x000000c0b828723c */ /* 0x040fe60000041828 */
[----:B-1----:R-:W1:Y:S05]  /*5810*/  LDSM.16.M88.4 R204, [R219+0x9100] ;  /* 0x00910000dbcc783b */ /* 0x002e6a0000000200 */
[-C--:B------:R-:W-:Y:S03]  /*5820*/  HMMA.16816.F32.BF16 R44, R184, R194.reuse, R44 ;  /* 0x000000c2b82c723c */ /* 0x080fe6000004182c */
[----:B------:R-:W-:Y:S05]  /*5830*/  LDSM.16.M88.4 R188, [R220+0x8100] ;  /* 0x00810000dcbc783b */ /* 0x000fea0000000200 */
[C---:B------:R-:W-:Y:S03]  /*5840*/  HMMA.16816.F32.BF16 R48, R176.reuse, R194, R48 ;  /* 0x000000c2b030723c */ /* 0x040fe60000041830 */
[----:B------:R-:W-:Y:S05]  /*5850*/  LDSM.16.M88.4 R192, [R229] ;  /* 0x00000000e5c0783b */ /* 0x000fea0000000200 */
[-C--:B------:R-:W-:Y:S03]  /*5860*/  HMMA.16816.F32.BF16 R52, R176, R196.reuse, R52 ;  /* 0x000000c4b034723c */ /* 0x080fe60000041834 */
[----:B---3--:R-:W-:Y:S05]  /*5870*/  LDSM.16.M88.4 R208, [R228] ;  /* 0x00000000e4d0783b */ /* 0x008fea0000000200 */
[C---:B------:R-:W-:Y:S03]  /*5880*/  HMMA.16816.F32.BF16 R56, R184.reuse, R196, R56 ;  /* 0x000000c4b838723c */ /* 0x040fe60000041838 */
[----:B------:R-:W-:Y:S05]  /*5890*/  LDSM.16.M88.4 R212, [R225] ;  /* 0x00000000e1d4783b */ /* 0x000fea0000000200 */
[-C--:B------:R-:W-:Y:S03]  /*58a0*/  HMMA.16816.F32.BF16 R60, R184, R198.reuse, R60 ;  /* 0x000000c6b83c723c */ /* 0x080fe6000004183c */
[----:B------:R-:W-:Y:S05]  /*58b0*/  LDSM.16.M88.4 R184, [R216+0x4d00] ;  /* 0x004d0000d8b8783b */ /* 0x000fea0000000200 */
[----:B------:R-:W-:Y:S03]  /*58c0*/  HMMA.16816.F32.BF16 R64, R176, R198, R64 ;  /* 0x000000c6b040723c */ /* 0x000fe60000041840 */
[----:B------:R-:W3:Y:S05]  /*58d0*/  LDSM.16.M88.4 R176, [R216+0x4900] ;  /* 0x00490000d8b0783b */ /* 0x000eea0000000200 */
[-C--:B--2---:R-:W-:Y:S03]  /*58e0*/  HMMA.16816.F32.BF16 R4, R172, R200.reuse, R4 ;  /* 0x000000c8ac04723c */ /* 0x084fe60000041804 */
[----:B------:R-:W2:Y:S05]  /*58f0*/  LDSM.16.M88.4 R196, [R220+0x9100] ;  /* 0x00910000dcc4783b */ /* 0x000eaa0000000200 */
[C---:B-1----:R-:W-:Y:S08]  /*5900*/  HMMA.16816.F32.BF16 R8, R204.reuse, R200, R8 ;  /* 0x000000c8cc08723c */ /* 0x042ff00000041808 */
[-C--:B------:R-:W-:Y:S08]  /*5910*/  HMMA.16816.F32.BF16 R12, R204, R202.reuse, R12 ;  /* 0x000000cacc0c723c */ /* 0x080ff0000004180c */
[C---:B------:R-:W-:Y:S01]  /*5920*/  HMMA.16816.F32.BF16 R16, R172.reuse, R202, R16 ;  /* 0x000000caac10723c */ /* 0x040fe20000041810 */
[----:B------:R-:W1:Y:S07]  /*5930*/  LDSM.16.M88.4 R200, [R227] ;  /* 0x00000000e3c8783b */ /* 0x000e6e0000000200 */
[-C--:B------:R-:W-:Y:S08]  /*5940*/  HMMA.16816.F32.BF16 R20, R172, R180.reuse, R20 ;  /* 0x000000b4ac14723c */ /* 0x080ff00000041814 */
[C---:B------:R-:W-:Y:S08]  /*5950*/  HMMA.16816.F32.BF16 R24, R204.reuse, R180, R24 ;  /* 0x000000b4cc18723c */ /* 0x040ff00000041818 */
[-C--:B------:R-:W-:Y:S08]  /*5960*/  HMMA.16816.F32.BF16 R28, R204, R182.reuse, R28 ;  /* 0x000000b6cc1c723c */ /* 0x080ff0000004181c */
[C---:B------:R-:W-:Y:S01]  /*5970*/  HMMA.16816.F32.BF16 R32, R172.reuse, R182, R32 ;  /* 0x000000b6ac20723c */ /* 0x040fe20000041820 */
[----:B------:R-:W4:Y:S07]  /*5980*/  LDSM.16.M88.4 R180, [R226] ;  /* 0x00000000e2b4783b */ /* 0x000f2e0000000200 */
[-C--:B---3--:R-:W-:Y:S08]  /*5990*/  HMMA.16816.F32.BF16 R36, R172, R176.reuse, R36 ;  /* 0x000000b0ac24723c */ /* 0x088ff00000041824 */
[C---:B------:R-:W-:Y:S08]  /*59a0*/  HMMA.16816.F32.BF16 R40, R204.reuse, R176, R40 ;  /* 0x000000b0cc28723c */ /* 0x040ff00000041828 */
[-C--:B------:R-:W-:Y:S08]  /*59b0*/  HMMA.16816.F32.BF16 R44, R204, R178.reuse, R44 ;  /* 0x000000b2cc2c723c */ /* 0x080ff0000004182c */
[C---:B------:R-:W-:Y:S01]  /*59c0*/  HMMA.16816.F32.BF16 R48, R172.reuse, R178, R48 ;  /* 0x000000b2ac30723c */ /* 0x040fe20000041830 */
[----:B------:R-:W-:Y:S07]  /*59d0*/  LDSM.16.M88.4 R176, [R216+0x5100] ;  /* 0x00510000d8b0783b */ /* 0x000fee0000000200 */
[-C--:B------:R-:W-:Y:S08]  /*59e0*/  HMMA.16816.F32.BF16 R52, R172, R184.reuse, R52 ;  /* 0x000000b8ac34723c */ /* 0x080ff00000041834 */
[C---:B------:R-:W-:Y:S08]  /*59f0*/  HMMA.16816.F32.BF16 R56, R204.reuse, R184, R56 ;  /* 0x000000b8cc38723c */ /* 0x040ff00000041838 */
[-C--:B------:R-:W-:Y:S01]  /*5a00*/  HMMA.16816.F32.BF16 R60, R204, R186.reuse, R60 ;  /* 0x000000bacc3c723c */ /* 0x080fe2000004183c */
[----:B------:R-:W-:Y:S07]  /*5a10*/  LDSM.16.M88.4 R204, [R216+0x5d00] ;  /* 0x005d0000d8cc783b */ /* 0x000fee0000000200 */
[----:B------:R-:W-:Y:S01]  /*5a20*/  HMMA.16816.F32.BF16 R64, R172, R186, R64 ;  /* 0x000000baac40723c */ /* 0x000fe20000041840 */
[----:B------:R-:W3:Y:S07]  /*5a30*/  LDSM.16.M88.4 R172, [R219+0xa100] ;  /* 0x00a10000dbac783b */ /* 0x000eee0000000200 */
[-C--:B------:R-:W-:Y:S01]  /*5a40*/  HMMA.16816.F32.BF16 R4, R188, R192.reuse, R4 ;  /* 0x000000c0bc04723c */ /* 0x080fe20000041804 */
[----:B------:R-:W5:Y:S07]  /*5a50*/  LDSM.16.M88.4 R184, [R219+0xb100] ;  /* 0x00b10000dbb8783b */ /* 0x000f6e0000000200 */
[C---:B--2---:R-:W-:Y:S08]  /*5a60*/  HMMA.16816.F32.BF16 R8, R196.reuse, R192, R8 ;  /* 0x000000c0c408723c */ /* 0x044ff00000041808 */
[-C--:B------:R-:W-:Y:S08]  /*5a70*/  HMMA.16816.F32.BF16 R12, R196, R194.reuse, R12 ;  /* 0x000000c2c40c723c */ /* 0x080ff0000004180c */
[C---:B------:R-:W-:Y:S01]  /*5a80*/  HMMA.16816.F32.BF16 R16, R188.reuse, R194, R16 ;  /* 0x000000c2bc10723c */ /* 0x040fe20000041810 */
[----:B------:R-:W2:Y:S07]  /*5a90*/  LDSM.16.M88.4 R192, [R216+0x5500] ;  /* 0x00550000d8c0783b */ /* 0x000eae0000000200 */
[-C--:B------:R-:W-:Y:S08]  /*5aa0*/  HMMA.16816.F32.BF16 R20, R188, R208.reuse, R20 ;  /* 0x000000d0bc14723c */ /* 0x080ff00000041814 */
[C---:B------:R-:W-:Y:S08]  /*5ab0*/  HMMA.16816.F32.BF16 R24, R196.reuse, R208, R24 ;  /* 0x000000d0c418723c */ /* 0x040ff00000041818 */
[-C--:B------:R-:W-:Y:S08]  /*5ac0*/  HMMA.16816.F32.BF16 R28, R196, R210.reuse, R28 ;  /* 0x000000d2c41c723c */ /* 0x080ff0000004181c */
[C---:B------:R-:W-:Y:S01]  /*5ad0*/  HMMA.16816.F32.BF16 R32, R188.reuse, R210, R32 ;  /* 0x000000d2bc20723c */ /* 0x040fe20000041820 */
[----:B------:R-:W-:Y:S07]  /*5ae0*/  LDSM.16.M88.4 R208, [R220+0xa100] ;  /* 0x00a10000dcd0783b */ /* 0x000fee0000000200 */
[-C--:B-1----:R-:W-:Y:S08]  /*5af0*/  HMMA.16816.F32.BF16 R36, R188, R200.reuse, R36 ;  /* 0x000000c8bc24723c */ /* 0x082ff00000041824 */
[C---:B------:R-:W-:Y:S08]  /*5b00*/  HMMA.16816.F32.BF16 R40, R196.reuse, R200, R40 ;  /* 0x000000c8c428723c */ /* 0x040ff00000041828 */
[-C--:B------:R-:W-:Y:S08]  /*5b10*/  HMMA.16816.F32.BF16 R44, R196, R202.reuse, R44 ;  /* 0x000000cac42c723c */ /* 0x080ff0000004182c */
[C---:B------:R-:W-:Y:S01]  /*5b20*/  HMMA.16816.F32.BF16 R48, R188.reuse, R202, R48 ;  /* 0x000000cabc30723c */ /* 0x040fe20000041830 */
[----:B------:R-:W1:Y:S07]  /*5b30*/  LDSM.16.M88.4 R200, [R216+0x5900] ;  /* 0x00590000d8c8783b */ /* 0x000e6e0000000200 */
[-C--:B----4-:R-:W-:Y:S08]  /*5b40*/  HMMA.16816.F32.BF16 R52, R188, R180.reuse, R52 ;  /* 0x000000b4bc34723c */ /* 0x090ff00000041834 */
[C---:B------:R-:W-:Y:S08]  /*5b50*/  HMMA.16816.F32.BF16 R56, R196.reuse, R180, R56 ;  /* 0x000000b4c438723c */ /* 0x040ff00000041838 */
[-C--:B------:R-:W-:Y:S08]  /*5b60*/  HMMA.16816.F32.BF16 R60, R196, R182.reuse, R60 ;  /* 0x000000b6c43c723c */ /* 0x080ff0000004183c */
[----:B------:R-:W-:Y:S08]  /*5b70*/  HMMA.16816.F32.BF16 R64, R188, R182, R64 ;  /* 0x000000b6bc40723c */ /* 0x000ff00000041840 */
[-C--:B---3--:R-:W-:Y:S08]  /*5b80*/  HMMA.16816.F32.BF16 R4, R172, R176.reuse, R4 ;  /* 0x000000b0ac04723c */ /* 0x088ff00000041804 */
[C---:B-----5:R-:W-:Y:S08]  /*5b90*/  HMMA.16816.F32.BF16 R8, R184.reuse, R176, R8 ;  /* 0x000000b0b808723c */ /* 0x060ff00000041808 */
[-C--:B------:R-:W-:Y:S08]  /*5ba0*/  HMMA.16816.F32.BF16 R12, R184, R178.reuse, R12 ;  /* 0x000000b2b80c723c */ /* 0x080ff0000004180c */
[C---:B------:R-:W-:Y:S01]  /*5bb0*/  HMMA.16816.F32.BF16 R16, R172.reuse, R178, R16 ;  /* 0x000000b2ac10723c */ /* 0x040fe20000041810 */
[----:B------:R-:W3:Y:S07]  /*5bc0*/  LDSM.16.M88.4 R176, [R220+0xb100] ;  /* 0x00b10000dcb0783b */ /* 0x000eee0000000200 */
[-C--:B--2---:R-:W-:Y:S08]  /*5bd0*/  HMMA.16816.F32.BF16 R20, R172, R192.reuse, R20 ;  /* 0x000000c0ac14723c */ /* 0x084ff00000041814 */
[C---:B------:R-:W-:Y:S08]  /*5be0*/  HMMA.16816.F32.BF16 R24, R184.reuse, R192, R24 ;  /* 0x000000c0b818723c */ /* 0x040ff00000041818 */
[-C--:B------:R-:W-:Y:S08]  /*5bf0*/  HMMA.16816.F32.BF16 R28, R184, R194.reuse, R28 ;  /* 0x000000c2b81c723c */ /* 0x080ff0000004181c */
[C---:B------:R-:W-:Y:S08]  /*5c00*/  HMMA.16816.F32.BF16 R32, R172.reuse, R194, R32 ;  /* 0x000000c2ac20723c */ /* 0x040ff00000041820 */
[-C--:B-1----:R-:W-:Y:S08]  /*5c10*/  HMMA.16816.F32.BF16 R36, R172, R200.reuse, R36 ;  /* 0x000000c8ac24723c */ /* 0x082ff00000041824 */
[C---:B------:R-:W-:Y:S08]  /*5c20*/  HMMA.16816.F32.BF16 R40, R184.reuse, R200, R40 ;  /* 0x000000c8b828723c */ /* 0x040ff00000041828 */
[-C--:B------:R-:W-:Y:S08]  /*5c30*/  HMMA.16816.F32.BF16 R44, R184, R202.reuse, R44 ;  /* 0x000000cab82c723c */ /* 0x080ff0000004182c */
[C---:B------:R-:W-:Y:S08]  /*5c40*/  HMMA.16816.F32.BF16 R48, R172.reuse, R202, R48 ;  /* 0x000000caac30723c */ /* 0x040ff00000041830 */
[-C--:B------:R-:W-:Y:S08]  /*5c50*/  HMMA.16816.F32.BF16 R52, R172, R204.reuse, R52 ;  /* 0x000000ccac34723c */ /* 0x080ff00000041834 */
[C---:B------:R-:W-:Y:S08]  /*5c60*/  HMMA.16816.F32.BF16 R56, R184.reuse, R204, R56 ;  /* 0x000000ccb838723c */ /* 0x040ff00000041838 */
[-C--:B------:R-:W-:Y:S08]  /*5c70*/  HMMA.16816.F32.BF16 R60, R184, R206.reuse, R60 ;  /* 0x000000ceb83c723c */ /* 0x080ff0000004183c */
[----:B------:R-:W-:Y:S08]  /*5c80*/  HMMA.16816.F32.BF16 R64, R172, R206, R64 ;  /* 0x000000ceac40723c */ /* 0x000ff00000041840 */
[-C--:B------:R-:W-:Y:S08]  /*5c90*/  HMMA.16816.F32.BF16 R4, R208, R212.reuse, R4 ;  /* 0x000000d4d004723c */ /* 0x080ff00000041804 */
[C---:B---3--:R-:W-:Y:S08]  /*5ca0*/  HMMA.16816.F32.BF16 R8, R176.reuse, R212, R8 ;  /* 0x000000d4b008723c */ /* 0x048ff00000041808 */
[-C--:B------:R-:W-:Y:S08]  /*5cb0*/  HMMA.16816.F32.BF16 R12, R176, R214.reuse, R12 ;  /* 0x000000d6b00c723c */ /* 0x080ff0000004180c */
[----:B------:R-:W-:Y:S01]  /*5cc0*/  FMUL.FTZ R4, R4, c[0x0][0x320] ;  /* 0x0000c80004047a20 */ /* 0x000fe20000410000 */
[C---:B------:R-:W-:Y:S03]  /*5cd0*/  HMMA.16816.F32.BF16 R16, R208.reuse, R214, R16 ;  /* 0x000000d6d010723c */ /* 0x040fe60000041810 */
[----:B------:R-:W-:Y:S01]  /*5ce0*/  MUFU.TANH R175, R4 ;  /* 0x0000000400af7308 */ /* 0x000fe20000002400 */
[----:B------:R-:W-:Y:S02]  /*5cf0*/  FMUL.FTZ R5, R5, c[0x0][0x320] ;  /* 0x0000c80005057a20 */ /* 0x000fe40000410000 */
[----:B------:R-:W-:Y:S02]  /*5d00*/  FMUL.FTZ R6, R6, c[0x0][0x320] ;  /* 0x0000c80006067a20 */ /* 0x000fe40000410000 */
[----:B------:R-:W-:Y:S04]  /*5d10*/  FMUL.FTZ R7, R7, c[0x0][0x320] ;  /* 0x0000c80007077a20 */ /* 0x000fe80000410000 */
[----:B------:R-:W-:Y:S01]  /*5d20*/  FMUL.FTZ R8, R8, c[0x0][0x320] ;  /* 0x0000c80008087a20 */ /* 0x000fe20000410000 */
[----:B------:R-:W-:Y:S01]  /*5d30*/  MUFU.TANH R174, R5 ;  /* 0x0000000500ae7308 */ /* 0x000fe20000002400 */
[----:B------:R-:W-:Y:S02]  /*5d40*/  FMUL.FTZ R9, R9, c[0x0][0x320] ;  /* 0x0000c80009097a20 */ /* 0x000fe40000410000 */
[----:B------:R-:W-:Y:S02]  /*5d50*/  FMUL.FTZ R10, R10, c[0x0][0x320] ;  /* 0x0000c8000a0a7a20 */ /* 0x000fe40000410000 */
[----:B------:R-:W-:Y:S02]  /*5d60*/  FMUL.FTZ R11, R11, c[0x0][0x320] ;  /* 0x0000c8000b0b7a20 */ /* 0x000fe40000410000 */
[----:B------:R-:W-:Y:S02]  /*5d70*/  FMUL.FTZ R12, R12, c[0x0][0x320] ;  /* 0x0000c8000c0c7a20 */ /* 0x000fe40000410000 */
[----:B------:R-:W-:Y:S01]  /*5d80*/  FMUL.FTZ R13, R13, c[0x0][0x320] ;  /* 0x0000c8000d0d7a20 */ /* 0x000fe20000410000 */
[----:B------:R-:W1:Y:S01]  /*5d90*/  MUFU.TANH R181, R6 ;  /* 0x0000000600b57308 */ /* 0x000e620000002400 */
[----:B------:R-:W-:Y:S02]  /*5da0*/  FMUL.FTZ R17, R17, c[0x0][0x320] ;  /* 0x0000c80011117a20 */ /* 0x000fe40000410000 */
[----:B------:R-:W-:Y:S02]  /*5db0*/  FMUL.FTZ R16, R16, c[0x0][0x320] ;  /* 0x0000c80010107a20 */ /* 0x000fe40000410000 */
[----:B------:R-:W-:Y:S02]  /*5dc0*/  FMUL.FTZ R14, R14, c[0x0][0x320] ;  /* 0x0000c8000e0e7a20 */ /* 0x000fe40000410000 */
[----:B------:R-:W-:Y:S02]  /*5dd0*/  FMUL.FTZ R15, R15, c[0x0][0x320] ;  /* 0x0000c8000f0f7a20 */ /* 0x000fe40000410000 */
[----:B------:R-:W-:Y:S01]  /*5de0*/  FMUL.FTZ R18, R18, c[0x0][0x320] ;  /* 0x0000c80012127a20 */ /* 0x000fe20000410000 */
[----:B------:R-:W-:Y:S01]  /*5df0*/  MUFU.TANH R16, R16 ;  /* 0x0000001000107308 */ /* 0x000fe20000002400 */
[----:B------:R-:W-:Y:S09]  /*5e00*/  FMUL.FTZ R19, R19, c[0x0][0x320] ;  /* 0x0000c80013137a20 */ /* 0x000ff20000410000 */
[----:B------:R2:W3:Y:S01]  /*5e10*/  MUFU.TANH R180, R7 ;  /* 0x0000000700b47308 */ /* 0x0004e20000002400 */
[----:B-1----:R-:W-:Y:S09]  /*5e20*/  FMNMX.FTZ R2, R181, R100, !PT ;  /* 0x00000064b5027209 */ /* 0x002ff20007810000 */
[----:B------:R-:W-:Y:S10]  /*5e30*/  MUFU.TANH R184, R12 ;  /* 0x0000000c00b87308 */ /* 0x000ff40000002400 */
[----:B------:R-:W1:Y:S01]  /*5e40*/  MUFU.TANH R182, R8 ;  /* 0x0000000800b67308 */ /* 0x000e620000002400 */
[----:B--2---:R-:W2:Y:S01]  /*5e50*/  LDSM.16.M88.4 R4, [R224] ;  /* 0x00000000e004783b */ /* 0x004ea20000000200 */
[----:B---3--:R-:W-:Y:S08]  /*5e60*/  FMNMX.FTZ R2, R180, R2, !PT ;  /* 0x00000002b4027209 */ /* 0x008ff00007810000 */
[----:B------:R-:W-:Y:S10]  /*5e70*/  MUFU.TANH R183, R13 ;  /* 0x0000000d00b77308 */ /* 0x000ff40000002400 */
[----:B------:R-:W3:Y:S01]  /*5e80*/  MUFU.TANH R185, R9 ;  /* 0x0000000900b97308 */ /* 0x000ee20000002400 */
[----:B-1----:R-:W-:Y:S09]  /*5e90*/  FMNMX.FTZ R0, R182, R105, !PT ;  /* 0x00000069b6007209 */ /* 0x002ff20007810000 */
[----:B------:R-:W-:Y:S10]  /*5ea0*/  MUFU.TANH R187, R14 ;  /* 0x0000000e00bb7308 */ /* 0x000ff40000002400 */
[----:B------:R-:W-:Y:S01]  /*5eb0*/  MUFU.TANH R188, R10 ;  /* 0x0000000a00bc7308 */ /* 0x000fe20000002400 */
[-C--:B--2---:R-:W-:Y:S03]  /*5ec0*/  HMMA.16816.F32.BF16 R20, R208, R4.reuse, R20 ;  /* 0x00000004d014723c */ /* 0x084fe60000041814 */
[----:B---3--:R-:W-:Y:S06]  /*5ed0*/  FMNMX.FTZ R0, R185, R0, !PT ;  /* 0x00000000b9007209 */ /* 0x008fec0007810000 */
[----:B------:R-:W-:Y:S03]  /*5ee0*/  MUFU.TANH R186, R15 ;  /* 0x0000000f00ba7308 */ /* 0x000fe60000002400 */
[----:B------:R-:W-:Y:S01]  /*5ef0*/  FMNMX.FTZ R0, R184, R0, !PT ;  /* 0x00000000b8007209 */ /* 0x000fe20007810000 */
[C---:B------:R-:W-:Y:S04]  /*5f00*/  HMMA.16816.F32.BF16 R24, R176.reuse, R4, R24 ;  /* 0x00000004b018723c */ /* 0x040fe80000041818 */
[----:B------:R-:W-:Y:S02]  /*5f10*/  FMNMX.FTZ R0, R183, R0, !PT ;  /* 0x00000000b7007209 */ /* 0x000fe40007810000 */
[----:B------:R1:W-:Y:S02]  /*5f20*/  MUFU.TANH R189, R11 ;  /* 0x0000000b00bd7308 */ /* 0x0003e40000002400 */
[-C--:B------:R-:W-:Y:S04]  /*5f30*/  HMMA.16816.F32.BF16 R28, R176, R6.reuse, R28 ;  /* 0x00000006b01c723c */ /* 0x080fe8000004181c */
[----:B------:R-:W-:Y:S04]  /*5f40*/  FMUL.FTZ R21, R21, c[0x0][0x320] ;  /* 0x0000c80015157a20 */ /* 0x000fe80000410000 */
[C---:B------:R-:W-:Y:S01]  /*5f50*/  HMMA.16816.F32.BF16 R32, R208.reuse, R6, R32 ;  /* 0x00000006d020723c */ /* 0x040fe20000041820 */
[----:B------:R-:W-:Y:S01]  /*5f60*/  MUFU.TANH R17, R17 ;  /* 0x0000001100117308 */ /* 0x000fe20000002400 */
[----:B------:R-:W-:Y:S02]  /*5f70*/  LDSM.16.M88.4 R4, [R222] ;  /* 0x00000000de04783b */ /* 0x000fe40000000200 */
[----:B------:R-:W-:Y:S02]  /*5f80*/  FMUL.FTZ R20, R20, c[0x0][0x320] ;  /* 0x0000c80014147a20 */ /* 0x000fe40000410000 */
[----:B------:R-:W-:Y:S02]  /*5f90*/  FMUL.FTZ R22, R22, c[0x0][0x320] ;  /* 0x0000c80016167a20 */ /* 0x000fe40000410000 */
[----:B------:R-:W-:Y:S03]  /*5fa0*/  FMUL.FTZ R24, R24, c[0x0][0x320] ;  /* 0x0000c80018187a20 */ /* 0x000fe60000410000 */
[----:B------:R-:W-:Y:S01]  /*5fb0*/  MUFU.TANH R192, R20 ;  /* 0x0000001400c07308 */ /* 0x000fe20000002400 */
[----:B------:R-:W-:Y:S02]  /*5fc0*/  FMUL.FTZ R23, R23, c[0x0][0x320] ;  /* 0x0000c80017177a20 */ /* 0x000fe40000410000 */
[----:B------:R-:W-:Y:S01]  /*5fd0*/  FMUL.FTZ R26, R26, c[0x0][0x320] ;  /* 0x0000c8001a1a7a20 */ /* 0x000fe20000410000 */
[----:B-1----:R-:W1:Y:S01]  /*5fe0*/  LDSM.16.M88.4 R8, [R223] ;  /* 0x00000000df08783b */ /* 0x002e620000000200 */
[----:B------:R-:W-:Y:S04]  /*5ff0*/  DEPBAR.LE SB0, 0x0 ;  /* 0x000080000000791a */ /* 0x000fe80000000000 */
[----:B------:R-:W-:Y:S01]  /*6000*/  FMUL.FTZ R31, R31, c[0x0][0x320] ;  /* 0x0000c8001f1f7a20 */ /* 0x000fe20000410000 */
[----:B------:R2:W3:Y:S01]  /*6010*/  MUFU.TANH R199, R24 ;  /* 0x0000001800c77308 */ /* 0x0004e20000002400 */
[----:B------:R-:W-:Y:S01]  /*6020*/  FMUL.FTZ R30, R30, c[0x0][0x320] ;  /* 0x0000c8001e1e7a20 */ /* 0x000fe20000410000 */
[----:B------:R-:W-:Y:S01]  /*6030*/  BAR.SYNC.DEFER_BLOCKING 0x0 ;  /* 0x0000000000007b1d */ /* 0x000fe20000010000 */
[----:B------:R-:W-:Y:S02]  /*6040*/  FMUL.FTZ R34, R34, c[0x0][0x320] ;  /* 0x0000c80022227a20 */ /* 0x000fe40000410000 */
[----:B------:R-:W-:Y:S02]  /*6050*/  FMUL.FTZ R28, R28, c[0x0][0x320] ;  /* 0x0000c8001c1c7a20 */ /* 0x000fe40000410000 */
[----:B------:R-:W-:Y:S02]  /*6060*/  FMUL.FTZ R32, R32, c[0x0][0x320] ;  /* 0x0000c80020207a20 */ /* 0x000fe40000410000 */
[----:B------:R-:W-:Y:S01]  /*6070*/  FMUL.FTZ R33, R33, c[0x0][0x320] ;  /* 0x0000c80021217a20 */ /* 0x000fe20000410000 */
[----:B------:R-:W4:Y:S01]  /*6080*/  MUFU.TANH R18, R18 ;  /* 0x0000001200127308 */ /* 0x000f220000002400 */
[----:B------:R-:W-:Y:S02]  /*6090*/  FMUL.FTZ R35, R35, c[0x0][0x320] ;  /* 0x0000c80023237a20 */ /* 0x000fe40000410000 */
[----:B------:R-:W-:Y:S02]  /*60a0*/  FMUL.FTZ R25, R25, c[0x0][0x320] ;  /* 0x0000c80019197a20 */ /* 0x000fe40000410000 */
[----:B------:R-:W-:Y:S02]  /*60b0*/  FMUL.FTZ R29, R29, c[0x0][0x320] ;  /* 0x0000c8001d1d7a20 */ /* 0x000fe40000410000 */
[----:B------:R-:W-:Y:S03]  /*60c0*/  FMUL.FTZ R27, R27, c[0x0][0x320] ;  /* 0x0000c8001b1b7a20 */ /* 0x000fe60000410000 */
[----:B------:R-:W-:Y:S01]  /*60d0*/  MUFU.TANH R235, R31 ;  /* 0x0000001f00eb7308 */ /* 0x000fe20000002400 */
[----:B--2---:R-:W2:Y:S01]  /*60e0*/  LDL R24, [R1+0x1c] ;  /* 0x00001c0001187983 */ /* 0x004ea20000100800 */
[----:B---3--:R-:W-:Y:S08]  /*60f0*/  FMNMX.FTZ R0, R199, R0, !PT ;  /* 0x00000000c7007209 */ /* 0x008ff00007810000 */
[----:B------:R3:W-:Y:S01]  /*6100*/  MUFU.TANH R193, R21 ;  /* 0x0000001500c17308 */ /* 0x0007e20000002400 */
[-C--:B-1----:R-:W-:Y:S05]  /*6110*/  HMMA.16816.F32.BF16 R36, R208, R8.reuse, R36 ;  /* 0x00000008d024723c */ /* 0x082fea0000041824 */
[----:B----4-:R-:W-:Y:S04]  /*6120*/  FMNMX.FTZ R2, R18, R2, !PT ;  /* 0x0000000212027209 */ /* 0x010fe80007810000 */
[----:B------:R-:W1:Y:S01]  /*6130*/  MUFU.TANH R19, R19 ;  /* 0x0000001300137308 */ /* 0x000e620000002400 */
[C---:B------:R-:W-:Y:S01]  /*6140*/  HMMA.16816.F32.BF16 R40, R176.reuse, R8, R40 ;  /* 0x00000008b028723c */ /* 0x040fe20000041828 */
[----:B------:R-:W4:Y:S08]  /*6150*/  LDL R8, [R1+0x54] ;  /* 0x0000540001087983 */ /* 0x000f300000100800 */
[----:B------:R-:W-:Y:S01]  /*6160*/  MUFU.TANH R190, R32 ;  /* 0x0000002000be7308 */ /* 0x000fe20000002400 */
[-C--:B------:R-:W-:Y:S01]  /*6170*/  HMMA.16816.F32.BF16 R44, R176, R10.reuse, R44 ;  /* 0x0000000ab02c723c */ /* 0x080fe2000004182c */
[----:B---3--:R-:W3:Y:S03]  /*6180*/  LDL R21, [R1+0x18] ;  /* 0x0000180001157983 */ /* 0x008ee60000100800 */
[----:B------:R-:W-:Y:S04]  /*6190*/  FMUL.FTZ R36, R36, c[0x0][0x320] ;  /* 0x0000c80024247a20 */ /* 0x000fe80000410000 */
[C---:B------:R-:W-:Y:S01]  /*61a0*/  HMMA.16816.F32.BF16 R48, R208.reuse, R10, R48 ;  /* 0x0000000ad030723c */ /* 0x040fe20000041830 */
[----:B------:R-:W5:Y:S03]  /*61b0*/  MUFU.TANH R196, R22 ;  /* 0x0000001600c47308 */ /* 0x000f660000002400 */
[----:B------:R-:W-:Y:S01]  /*61c0*/  FMUL.FTZ R37, R37, c[0x0][0x320] ;  /* 0x0000c80025257a20 */ /* 0x000fe20000410000 */
[----:B-1----:R-:W-:Y:S01]  /*61d0*/  FMNMX.FTZ R2, R19, R2, !PT ;  /* 0x0000000213027209 */ /* 0x002fe20007810000 */
[----:B------:R-:W-:Y:S02]  /*61e0*/  FMUL.FTZ R38, R38, c[0x0][0x320] ;  /* 0x0000c80026267a20 */ /* 0x000fe40000410000 */
[-C--:B------:R-:W-:Y:S03]  /*61f0*/  HMMA.16816.F32.BF16 R52, R208, R4.reuse, R52 ;  /* 0x00000004d034723c */ /* 0x080fe60000041834 */
[----:B------:R-:W-:Y:S01]  /*6200*/  MUFU.TANH R191, R33 ;  /* 0x0000002100bf7308 */ /* 0x000fe20000002400 */
[----:B------:R-:W-:Y:S02]  /*6210*/  FMUL.FTZ R39, R39, c[0x0][0x320] ;  /* 0x0000c80027277a20 */ /* 0x000fe40000410000 */
[----:B------:R-:W-:Y:S02]  /*6220*/  FMUL.FTZ R43, R43, c[0x0][0x320] ;  /* 0x0000c8002b2b7a20 */ /* 0x000fe40000410000 */
[C---:B------:R-:W-:Y:S04]  /*6230*/  HMMA.16816.F32.BF16 R56, R176.reuse, R4, R56 ;  /* 0x00000004b038723c */ /* 0x040fe80000041838 */
[----:B------:R-:W-:Y:S01]  /*6240*/  FMUL.FTZ R45, R45, c[0x0][0x320] ;  /* 0x0000c8002d2d7a20 */ /* 0x000fe20000410000 */
[----:B------:R1:W1:Y:S01]  /*6250*/  MUFU.TANH R197, R23 ;  /* 0x0000001700c57308 */ /* 0x0002620000002400 */
[----:B------:R-:W-:Y:S01]  /*6260*/  FMUL.FTZ R44, R44, c[0x0][0x320] ;  /* 0x0000c8002c2c7a20 */ /* 0x000fe20000410000 */
[----:B------:R-:W-:Y:S01]  /*6270*/  FMNMX.FTZ R4, R175, R3, !PT ;  /* 0x00000003af047209 */ /* 0x000fe20007810000 */
[-C--:B------:R-:W-:Y:S04]  /*6280*/  HMMA.16816.F32.BF16 R60, R176, R6.reuse, R60 ;  /* 0x00000006b03c723c */ /* 0x080fe8000004183c */
[----:B------:R-:W-:Y:S01]  /*6290*/  FMNMX.FTZ R4, R174, R4, !PT ;  /* 0x00000004ae047209 */ /* 0x000fe20007810000 */
[----:B------:R-:W-:Y:S01]  /*62a0*/  FMUL.FTZ R49, R49, c[0x0][0x320] ;  /* 0x0000c80031317a20 */ /* 0x000fe20000410000 */
[----:B-----5:R-:W-:Y:S01]  /*62b0*/  FMNMX.FTZ R2, R196, R2, !PT ;  /* 0x00000002c4027209 */ /* 0x020fe20007810000 */
[----:B------:R-:W-:Y:S01]  /*62c0*/  MUFU.TANH R176, R43 ;  /* 0x0000002b00b07308 */ /* 0x000fe20000002400 */
[----:B------:R-:W-:Y:S01]  /*62d0*/  FMUL.FTZ R55, R55, c[0x0][0x320] ;  /* 0x0000c80037377a20 */ /* 0x000fe20000410000 */
[----:B------:R-:W-:Y:S04]  /*62e0*/  HMMA.16816.F32.BF16 R64, R208, R6, R64 ;  /* 0x00000006d040723c */ /* 0x000fe80000041840 */
[----:B------:R-:W-:Y:S01]  /*62f0*/  FMNMX.FTZ R4, R16, R4, !PT ;  /* 0x0000000410047209 */ /* 0x000fe20007810000 */
[----:B------:R-:W-:Y:S01]  /*6300*/  FMUL.FTZ R52, R52, c[0x0][0x320] ;  /* 0x0000c80034347a20 */ /* 0x000fe20000410000 */
[----:B------:R-:W-:Y:S01]  /*6310*/  FMNMX.FTZ R5, R188, R106, !PT ;  /* 0x0000006abc057209 */ /* 0x000fe20007810000 */
[----:B------:R-:W-:Y:S01]  /*6320*/  FMUL.FTZ R53, R53, c[0x0][0x320] ;  /* 0x0000c80035357a20 */ /* 0x000fe20000410000 */
[----:B------:R-:W5:Y:S01]  /*6330*/  MUFU.TANH R241, R55 ;  /* 0x0000003700f17308 */ /* 0x000f620000002400 */
[----:B------:R-:W-:Y:S01]  /*6340*/  FMNMX.FTZ R4, R17, R4, !PT ;  /* 0x0000000411047209 */ /* 0x000fe20007810000 */
[----:B-1----:R-:W2:Y:S02]  /*6350*/  LDL.64 R22, [R1+0x38] ;  /* 0x0000380001167983 */ /* 0x002ea40000100a00 */
[----:B------:R-:W-:Y:S01]  /*6360*/  FMUL.FTZ R54, R54, c[0x0][0x320] ;  /* 0x0000c80036367a20 */ /* 0x000fe20000410000 */
[----:B------:R-:W-:Y:S01]  /*6370*/  FMNMX.FTZ R4, R192, R4, !PT ;  /* 0x00000004c0047209 */ /* 0x000fe20007810000 */
[----:B------:R-:W-:Y:S01]  /*6380*/  FMUL.FTZ R50, R50, c[0x0][0x320] ;  /* 0x0000c80032327a20 */ /* 0x000fe20000410000 */
[----:B------:R-:W-:Y:S01]  /*6390*/  FMNMX.FTZ R2, R197, R2, !PT ;  /* 0x00000002c5027209 */ /* 0x000fe20007810000 */
[----:B------:R-:W-:Y:S02]  /*63a0*/  FMUL.FTZ R51, R51, c[0x0][0x320] ;  /* 0x0000c80033337a20 */ /* 0x000fe40000410000 */
[----:B------:R-:W1:Y:S01]  /*63b0*/  MUFU.TANH R214, R36 ;  /* 0x0000002400d67308 */ /* 0x000e620000002400 */
[----:B------:R-:W-:Y:S01]  /*63c0*/  FMUL.FTZ R56, R56, c[0x0][0x320] ;  /* 0x0000c80038387a20 */ /* 0x000fe20000410000 */
[----:B------:R-:W-:Y:S01]  /*63d0*/  FMNMX.FTZ R4, R193, R4, !PT ;  /* 0x00000004c1047209 */ /* 0x000fe20007810000 */
[----:B------:R-:W-:Y:S01]  /*63e0*/  FMUL.FTZ R57, R57, c[0x0][0x320] ;  /* 0x0000c80039397a20 */ /* 0x000fe20000410000 */
[----:B------:R-:W-:Y:S01]  /*63f0*/  FMNMX.FTZ R5, R189, R5, !PT ;  /* 0x00000005bd057209 */ /* 0x000fe20007810000 */
[----:B------:R-:W-:Y:S01]  /*6400*/  FMUL.FTZ R60, R60, c[0x0][0x320] ;  /* 0x0000c8003c3c7a20 */ /* 0x000fe20000410000 */
[----:B------:R-:W-:Y:S01]  /*6410*/  FMNMX.FTZ R4, R190, R4, !PT ;  /* 0x00000004be047209 */ /* 0x000fe20007810000 */
[----:B------:R-:W-:Y:S01]  /*6420*/  FMUL.FTZ R65, R65, c[0x0][0x320] ;  /* 0x0000c80041417a20 */ /* 0x000fe20000410000 */
[----:B------:R-:W-:Y:S01]  /*6430*/  FMNMX.FTZ R5, R187, R5, !PT ;  /* 0x00000005bb057209 */ /* 0x000fe20007810000 */
[----:B------:R-:W-:Y:S01]  /*6440*/  FMUL.FTZ R66, R66, c[0x0][0x320] ;  /* 0x0000c80042427a20 */ /* 0x000fe20000410000 */
[----:B------:R-:W1:Y:S01]  /*6450*/  MUFU.TANH R194, R34 ;  /* 0x0000002200c27308 */ /* 0x000e620000002400 */
[----:B------:R-:W-:Y:S01]  /*6460*/  FMUL.FTZ R67, R67, c[0x0][0x320] ;  /* 0x0000c80043437a20 */ /* 0x000fe20000410000 */
[----:B------:R-:W-:Y:S01]  /*6470*/  FMNMX.FTZ R5, R186, R5, !PT ;  /* 0x00000005ba057209 */ /* 0x000fe20007810000 */
[----:B------:R-:W-:Y:S01]  /*6480*/  FMUL.FTZ R64, R64, c[0x0][0x320] ;  /* 0x0000c80040407a20 */ /* 0x000fe20000410000 */
[----:B-----5:R-:W-:Y:S01]  /*6490*/  MOV R211, R241 ;  /* 0x000000f100d37202 */ /* 0x020fe20000000f00 */
[----:B------:R-:W-:Y:S01]  /*64a0*/  FMUL.FTZ R61, R61, c[0x0][0x320] ;  /* 0x0000c8003d3d7a20 */ /* 0x000fe20000410000 */
[----:B------:R-:W-:Y:S01]  /*64b0*/  FMNMX.FTZ R4, R191, R4, !PT ;  /* 0x00000004bf047209 */ /* 0x000fe20007810000 */
[----:B------:R-:W-:Y:S02]  /*64c0*/  FMUL.FTZ R42, R42, c[0x0][0x320] ;  /* 0x0000c8002a2a7a20 */ /* 0x000fe40000410000 */
[----:B------:R-:W-:Y:S01]  /*64d0*/  FMUL.FTZ R46, R46, c[0x0][0x320] ;  /* 0x0000c8002e2e7a20 */ /* 0x000fe20000410000 */
[----:B------:R-:W5:Y:S01]  /*64e0*/  MUFU.TANH R215, R37 ;  /* 0x0000002500d77308 */ /* 0x000f620000002400 */
[----:B------:R-:W-:Y:S02]  /*64f0*/  FMUL.FTZ R48, R48, c[0x0][0x320] ;  /* 0x0000c80030307a20 */ /* 0x000fe40000410000 */
[----:B------:R-:W-:Y:S01]  /*6500*/  FMUL.FTZ R58, R58, c[0x0][0x320] ;  /* 0x0000c8003a3a7a20 */ /* 0x000fe20000410000 */
[----:B-1----:R-:W-:Y:S01]  /*6510*/  FMNMX.FTZ R4, R214, R4, !PT ;  /* 0x00000004d6047209 */ /* 0x002fe20007810000 */
[----:B------:R-:W-:Y:S02]  /*6520*/  FMUL.FTZ R59, R59, c[0x0][0x320] ;  /* 0x0000c8003b3b7a20 */ /* 0x000fe40000410000 */
[----:B------:R-:W-:Y:S02]  /*6530*/  FMUL.FTZ R62, R62, c[0x0][0x320] ;  /* 0x0000c8003e3e7a20 */ /* 0x000fe40000410000 */
[----:B------:R-:W-:Y:S01]  /*6540*/  FMUL.FTZ R40, R40, c[0x0][0x320] ;  /* 0x0000c80028287a20 */ /* 0x000fe20000410000 */
[----:B------:R-:W1:Y:S01]  /*6550*/  MUFU.TANH R195, R35 ;  /* 0x0000002300c37308 */ /* 0x000e620000002400 */
[----:B------:R-:W-:Y:S02]  /*6560*/  FMUL.FTZ R41, R41, c[0x0][0x320] ;  /* 0x0000c80029297a20 */ /* 0x000fe40000410000 */
[----:B------:R-:W-:Y:S01]  /*6570*/  FMUL.FTZ R47, R47, c[0x0][0x320] ;  /* 0x0000c8002f2f7a20 */ /* 0x000fe20000410000 */
[----:B------:R-:W-:Y:S06]  /*6580*/  FMNMX.FTZ R2, R194, R2, !PT ;  /* 0x00000002c2027209 */ /* 0x000fec0007810000 */
[----:B------:R-:W1:Y:S01]  /*6590*/  MUFU.TANH R243, R45 ;  /* 0x0000002d00f37308 */ /* 0x000e620000002400 */
[----:B-----5:R-:W-:Y:S09]  /*65a0*/  FMNMX.FTZ R4, R215, R4, !PT ;  /* 0x00000004d7047209 */ /* 0x020ff20007810000 */
[----:B------:R-:W5:Y:S01]  /*65b0*/  MUFU.TANH R202, R48 ;  /* 0x0000003000ca7308 */ /* 0x000f620000002400 */
[----:B-1----:R-:W-:Y:S09]  /*65c0*/  FMNMX.FTZ R2, R195, R2, !PT ;  /* 0x00000002c3027209 */ /* 0x002ff20007810000 */
[----:B------:R-:W1:Y:S01]  /*65d0*/  MUFU.TANH R236, R38 ;  /* 0x0000002600ec7308 */ /* 0x000e620000002400 */
[----:B------:R-:W-:Y:S09]  /*65e0*/  MOV R210, R243 ;  /* 0x000000f300d27202 */ /* 0x000ff20000000f00 */
[----:B------:R-:W1:Y:S01]  /*65f0*/  MUFU.TANH R198, R25 ;  /* 0x0000001900c67308 */ /* 0x000e620000002400 */
[----:B-----5:R-:W-:Y:S09]  /*6600*/  FMNMX.FTZ R4, R202, R4, !PT ;  /* 0x00000004ca047209 */ /* 0x020ff20007810000 */
[----:B------:R-:W5:Y:S01]  /*6610*/  MUFU.TANH R242, R44 ;  /* 0x0000002c00f27308 */ /* 0x000f620000002400 */
[----:B-1----:R-:W-:Y:S09]  /*6620*/  FMNMX.FTZ R2, R236, R2, !PT ;  /* 0x00000002ec027209 */ /* 0x002ff20007810000 */
[----:B------:R-:W1:Y:S01]  /*6630*/  MUFU.TANH R212, R49 ;  /* 0x0000003100d47308 */ /* 0x000e620000002400 */
[----:B------:R-:W-:Y:S09]  /*6640*/  FMNMX.FTZ R0, R198, R0, !PT ;  /* 0x00000000c6007209 */ /* 0x000ff20007810000 */
[----:B------:R-:W1:Y:S01]  /*6650*/  MUFU.TANH R246, R39 ;  /* 0x0000002700f67308 */ /* 0x000e620000002400 */
[----:B-----5:R-:W-:Y:S09]  /*6660*/  MOV R209, R242 ;  /* 0x000000f200d17202 */ /* 0x020ff20000000f00 */
[----:B------:R-:W5:Y:S01]  /*6670*/  MUFU.TANH R201, R28 ;  /* 0x0000001c00c97308 */ /* 0x000f620000002400 */
[----:B-1----:R-:W-:Y:S09]  /*6680*/  FMNMX.FTZ R4, R212, R4, !PT ;  /* 0x00000004d4047209 */ /* 0x002ff20007810000 */
[----:B------:R-:W1:Y:S01]  /*6690*/  MUFU.TANH R248, R52 ;  /* 0x0000003400f87308 */ /* 0x000e620000002400 */
[----:B------:R-:W-:Y:S09]  /*66a0*/  FMNMX.FTZ R2, R246, R2, !PT ;  /* 0x00000002f6027209 */ /* 0x000ff20007810000 */
[----:B------:R-:W1:Y:S01]  /*66b0*/  MUFU.TANH R249, R50 ;  /* 0x0000003200f97308 */ /* 0x000e620000002400 */
[----:B-----5:R-:W-:Y:S02]  /*66c0*/  FMNMX.FTZ R0, R201, R0, !PT ;  /* 0x00000000c9007209 */ /* 0x020fe40007810000 */
[----:B------:R-:W-:Y:S07]  /*66d0*/  MOV R28, 0x5 ;  /* 0x00000005001c7802 */ /* 0x000fee0000000f00 */
[----:B------:R-:W5:Y:S01]  /*66e0*/  MUFU.TANH R200, R29 ;  /* 0x0000001d00c87308 */ /* 0x000f620000002400 */
[----:B-1----:R-:W-:Y:S09]  /*66f0*/  FMNMX.FTZ R4, R248, R4, !PT ;  /* 0x00000004f8047209 */ /* 0x002ff20007810000 */
[----:B------:R-:W1:Y:S01]  /*6700*/  MUFU.TANH R244, R53 ;  /* 0x0000003500f47308 */ /* 0x000e620000002400 */
[----:B------:R-:W-:Y:S09]  /*6710*/  FMNMX.FTZ R2, R249, R2, !PT ;  /* 0x00000002f9027209 */ /* 0x000ff20007810000 */
[----:B------:R-:W1:Y:S01]  /*6720*/  MUFU.TANH R237, R51 ;  /* 0x0000003300ed7308 */ /* 0x000e620000002400 */
[----:B-----5:R-:W-:Y:S09]  /*6730*/  FMNMX.FTZ R0, R200, R0, !PT ;  /* 0x00000000c8007209 */ /* 0x020ff20007810000 */
        /* <DEDUP_REMOVED lines=9> */
[----:B------:R-:W-:Y:S04]  /*67d0*/  FMNMX.FTZ R2, R240, R2, !PT ;  /* 0x00000002f0027209 */ /* 0x000fe80007810000 */
[----:B------:R-:W-:Y:S05]  /*67e0*/  FMNMX.FTZ R2, R211, R2, !PT ;  /* 0x00000002d3027209 */ /* 0x000fea0007810000 */
[----:B------:R-:W3:Y:S01]  /*67f0*/  MUFU.TANH R243, R66 ;  /* 0x0000004200f37308 */ /* 0x000ee20000002400 */
[----:B-----5:R-:W-:Y:S04]  /*6800*/  FMNMX.FTZ R0, R247, R0, !PT ;  /* 0x00000000f7007209 */ /* 0x020fe80007810000 */
[----:B------:R-:W-:Y:S05]  /*6810*/  FMNMX.FTZ R0, R209, R0, !PT ;  /* 0x00000000d1007209 */ /* 0x000fea0007810000 */
[----:B------:R-:W5:Y:S01]  /*6820*/  MUFU.TANH R242, R67 ;  /* 0x0000004300f27308 */ /* 0x000f620000002400 */
[----:B------:R-:W-:Y:S02]  /*6830*/  FMNMX.FTZ R0, R210, R0, !PT ;  /* 0x00000000d2007209 */ /* 0x000fe40007810000 */
[C---:B----4-:R-:W-:Y:S02]  /*6840*/  ISETP.GT.AND P0, PT, R234.reuse, R8, PT ;  /* 0x00000008ea00720c */ /* 0x050fe40003f04270 */
[----:B------:R-:W-:Y:S02]  /*6850*/  IADD3 R234, R234, -0x1, RZ ;  /* 0xffffffffeaea7810 */ /* 0x000fe40007ffe0ff */
[----:B------:R-:W-:Y:S03]  /*6860*/  MOV R8, c[0x0][0x1e0] ;  /* 0x0000780000087a02 */ /* 0x000fe60000000f00 */
[----:B------:R-:W4:Y:S01]  /*6870*/  MUFU.TANH R51, R56 ;  /* 0x0000003800337308 */ /* 0x000f220000002400 */
[----:B-1----:R-:W-:Y:S02]  /*6880*/  FMNMX.FTZ R4, R179, R4, !PT ;  /* 0x00000004b3047209 */ /* 0x002fe40007810000 */
[----:B------:R-:W-:Y:S02]  /*6890*/  SHF.L.U32 R8, R8, 0x5, RZ ;  /* 0x0000000508087819 */ /* 0x000fe400000006ff */
[----:B---3--:R-:W-:Y:S01]  /*68a0*/  FMNMX.FTZ R2, R243, R2, !PT ;  /* 0x00000002f3027209 */ /* 0x008fe20007810000 */
[----:B------:R-:W1:Y:S04]  /*68b0*/  SHFL.BFLY PT, R7, R4, 0x2, 0x1f ;  /* 0x0c401f0004077f89 */ /* 0x000e6800000e0000 */
[----:B------:R-:W3:Y:S01]  /*68c0*/  MUFU.TANH R49, R57 ;  /* 0x0000003900317308 */ /* 0x000ee20000002400 */
[----:B-----5:R-:W-:Y:S05]  /*68d0*/  FMNMX.FTZ R2, R242, R2, !PT ;  /* 0x00000002f2027209 */ /* 0x020fea0007810000 */
[----:B------:R-:W5:Y:S04]  /*68e0*/  SHFL.BFLY PT, R6, R2, 0x2, 0x1f ;  /* 0x0c401f0002067f89 */ /* 0x000f6800000e0000 */
[----:B------:R-:W5:Y:S01]  /*68f0*/  MUFU.TANH R50, R60 ;  /* 0x0000003c00327308 */ /* 0x000f620000002400 */
[----:B----4-:R-:W-:Y:S09]  /*6900*/  FMNMX.FTZ R0, R51, R0, !PT ;  /* 0x0000000033007209 */ /* 0x010ff20007810000 */
[----:B------:R-:W4:Y:S01]  /*6910*/  MUFU.TANH R48, R61 ;  /* 0x0000003d00307308 */ /* 0x000f220000002400 */
[----:B-1----:R-:W-:Y:S02]  /*6920*/  FMNMX.FTZ R4, R4, R7, !PT ;  /* 0x0000000704047209 */ /* 0x002fe40007810000 */
[----:B---3--:R-:W-:Y:S03]  /*6930*/  FMNMX.FTZ R0, R49, R0, !PT ;  /* 0x0000000031007209 */ /* 0x008fe60007810000 */
[----:B------:R-:W1:Y:S04]  /*6940*/  SHFL.BFLY PT, R104, R4, 0x1, 0x1f ;  /* 0x0c201f0004687f89 */ /* 0x000e6800000e0000 */
[----:B------:R-:W3:Y:S01]  /*6950*/  MUFU.TANH R203, R26 ;  /* 0x0000001a00cb7308 */ /* 0x000ee20000002400 */
[----:B-----5:R-:W-:Y:S02]  /*6960*/  FMNMX.FTZ R2, R2, R6, !PT ;  /* 0x0000000602027209 */ /* 0x020fe40007810000 */
[----:B------:R-:W-:Y:S03]  /*6970*/  FMNMX.FTZ R0, R50, R0, !PT ;  /* 0x0000000032007209 */ /* 0x000fe60007810000 */
[----:B------:R-:W5:Y:S04]  /*6980*/  SHFL.BFLY PT, R103, R2, 0x1, 0x1f ;  /* 0x0c201f0002677f89 */ /* 0x000f6800000e0000 */
[----:B------:R-:W2:Y:S01]  /*6990*/  MUFU.TANH R204, R27 ;  /* 0x0000001b00cc7308 */ /* 0x000ea20000002400 */
[----:B----4-:R-:W-:Y:S05]  /*69a0*/  FMNMX.FTZ R0, R48, R0, !PT ;  /* 0x0000000030007209 */ /* 0x010fea0007810000 */
[----:B------:R-:W4:Y:S04]  /*69b0*/  SHFL.BFLY PT, R102, R0, 0x2, 0x1f ;  /* 0x0c401f0000667f89 */ /* 0x000f2800000e0000 */
[----:B------:R4:W4:Y:S01]  /*69c0*/  MUFU.TANH R213, R30 ;  /* 0x0000001e00d57308 */ /* 0x0009220000002400 */
[----:B-1----:R-:W-:Y:S02]  /*69d0*/  FMNMX.FTZ R104, R4, R104, !PT ;  /* 0x0000006804687209 */ /* 0x002fe40007810000 */
[----:B---3--:R-:W-:Y:S03]  /*69e0*/  FMNMX.FTZ R5, R203, R5, !PT ;  /* 0x00000005cb057209 */ /* 0x008fe60007810000 */
[----:B------:R-:W-:Y:S04]  /*69f0*/  FMUL.FTZ R173, R104, c[0x0][0x2d0] ;  /* 0x0000b40068ad7a20 */ /* 0x000fe80000410000 */
[----:B------:R-:W1:Y:S01]  /*6a00*/  MUFU.TANH R239, R42 ;  /* 0x0000002a00ef7308 */ /* 0x000e620000002400 */
[--C-:B------:R-:W-:Y:S01]  /*6a10*/  FFMA.FTZ R40, R193, c[0x0][0x2d0], -R173.reuse ;  /* 0x0000b400c1287a23 */ /* 0x100fe200000108ad */
[----:B-----5:R-:W-:Y:S02]  /*6a20*/  FMNMX.FTZ R103, R2, R103, !PT ;  /* 0x0000006702677209 */ /* 0x020fe40007810000 */
[----:B--2---:R-:W-:Y:S02]  /*6a30*/  FMNMX.FTZ R5, R204, R5, !PT ;  /* 0x00000005cc057209 */ /* 0x004fe40007810000 */
[----:B------:R-:W-:Y:S04]  /*6a40*/  MOV R27, c[0x0][0x1e0] ;  /* 0x00007800001b7a02 */ /* 0x000fe80000000f00 */
[----:B------:R-:W2:Y:S01]  /*6a50*/  MUFU.TANH R177, R46 ;  /* 0x0000002e00b17308 */ /* 0x000ea20000002400 */
[----:B------:R-:W-:Y:S02]  /*6a60*/  SHF.L.U64.HI R27, R27, R28, c[0x0][0x1e4] ;  /* 0x000079001b1b7619 */ /* 0x000fe4000001021c */
[----:B----4-:R-:W-:Y:S01]  /*6a70*/  FMNMX.FTZ R102, R0, R102, !PT ;  /* 0x0000006600667209 */ /* 0x010fe20007810000 */
[----:B------:R-:W3:Y:S01]  /*6a80*/  LDL.64 R30, [R1+0x48] ;  /* 0x00004800011e7983 */ /* 0x000ee20000100a00 */
[----:B------:R-:W-:Y:S04]  /*6a90*/  FMNMX.FTZ R5, R213, R5, !PT ;  /* 0x00000005d5057209 */ /* 0x000fe80007810000 */
[----:B------:R-:W-:Y:S01]  /*6aa0*/  FMNMX.FTZ R0, R235, R5, !PT ;  /* 0x00000005eb007209 */ /* 0x000fe20007810000 */
[----:B------:R-:W4:Y:S01]  /*6ab0*/  MUFU.TANH R178, R47 ;  /* 0x0000002f00b27308 */ /* 0x000f220000002400 */
[----:B------:R-:W5:Y:S02]  /*6ac0*/  SHFL.BFLY PT, R6, R102, 0x1, 0x1f ;  /* 0x0c201f0066067f89 */ /* 0x000f6400000e0000 */
[----:B-1----:R-:W-:Y:S01]  /*6ad0*/  FMNMX.FTZ R5, R239, R0, !PT ;  /* 0x00000000ef057209 */ /* 0x002fe20007810000 */
[----:B------:R-:W-:Y:S03]  /*6ae0*/  FMUL.FTZ R0, R63, c[0x0][0x320] ;  /* 0x0000c8003f007a20 */ /* 0x000fe60000410000 */
[----:B------:R-:W-:Y:S01]  /*6af0*/  FMNMX.FTZ R4, R176, R5, !PT ;  /* 0x00000005b0047209 */ /* 0x000fe20007810000 */
[--C-:B------:R-:W-:Y:S02]  /*6b00*/  FFMA.FTZ R5, R17, c[0x0][0x2d0], -R173.reuse ;  /* 0x0000b40011057a23 */ /* 0x100fe400000108ad */
[----:B------:R1:W-:Y:S01]  /*6b10*/  MUFU.TANH R172, R0 ;  /* 0x0000000000ac7308 */ /* 0x0003e20000002400 */
[----:B------:R-:W3:Y:S01]  /*6b20*/  LDL R17, [R1+0x14] ;  /* 0x0000140001117983 */ /* 0x000ee20000100800 */
[----:B--2---:R-:W-:Y:S08]  /*6b30*/  FMNMX.FTZ R4, R177, R4, !PT ;  /* 0x00000004b1047209 */ /* 0x004ff00007810000 */
[----:B------:R-:W2:Y:S01]  /*6b40*/  MUFU.EX2 R20, R5 ;  /* 0x0000000500147308 */ /* 0x000ea20000000800 */
[----:B----4-:R-:W-:Y:S01]  /*6b50*/  FMNMX.FTZ R2, R178, R4, !PT ;  /* 0x00000004b2027209 */ /* 0x010fe20007810000 */
[----:B------:R-:W-:Y:S01]  /*6b60*/  FFMA.FTZ R4, R175, c[0x0][0x2d0], -R173 ;  /* 0x0000b400af047a23 */ /* 0x000fe200000108ad */
[----:B-----5:R-:W-:Y:S01]  /*6b70*/  FMNMX.FTZ R102, R102, R6, !PT ;  /* 0x0000000666667209 */ /* 0x020fe20007810000 */
[----:B------:R-:W-:Y:S06]  /*6b80*/  @P0 IMAD.WIDE.U32 R6, R234, c[0x0][0x1e0], RZ ;  /* 0x00007800ea060a25 */ /* 0x000fec00078e00ff */
[----:B------:R4:W-:Y:S01]  /*6b90*/  MUFU.EX2 R42, R4 ;  /* 0x00000004002a7308 */ /* 0x0009e20000000800 */
[----:B------:R-:W-:Y:S02]  /*6ba0*/  FMUL.FTZ R175, R102, c[0x0][0x2d0] ;  /* 0x0000b40066af7a20 */ /* 0x000fe40000410000 */
[----:B-1----:R-:W-:Y:S02]  /*6bb0*/  FADD.FTZ R0, -R104, R3 ;  /* 0x0000000368007221 */ /* 0x002fe40000010100 */
[----:B------:R-:W-:Y:S02]  /*6bc0*/  FFMA.FTZ R11, R182, c[0x0][0x2d0], -R175 ;  /* 0x0000b400b60b7a23 */ /* 0x000fe400000108af */
[----:B------:R-:W-:Y:S03]  /*6bd0*/  FMUL.FTZ R0, R0, c[0x0][0x2d0] ;  /* 0x0000b40000007a20 */ /* 0x000fe60000410000 */
[----:B------:R-:W1:Y:S01]  /*6be0*/  MUFU.TANH R25, R58 ;  /* 0x0000003a00197308 */ /* 0x000e620000002400 */
[----:B--2---:R-:W-:Y:S09]  /*6bf0*/  MOV R182, R20 ;  /* 0x0000001400b67202 */ /* 0x004ff20000000f00 */
[----:B------:R2:W5:Y:S01]  /*6c00*/  MUFU.EX2 R101, R0 ;  /* 0x0000000000657308 */ /* 0x0005620000000800 */
[--C-:B----4-:R-:W-:Y:S02]  /*6c10*/  FFMA.FTZ R4, R174, c[0x0][0x2d0], -R173.reuse ;  /* 0x0000b400ae047a23 */ /* 0x110fe400000108ad */
[----:B------:R-:W-:Y:S07]  /*6c20*/  FMUL.FTZ R174, R103, c[0x0][0x2d0] ;  /* 0x0000b40067ae7a20 */ /* 0x000fee0000410000 */
[----:B------:R4:W-:Y:S01]  /*6c30*/  MUFU.EX2 R26, R4 ;  /* 0x00000004001a7308 */ /* 0x0009e20000000800 */
[--C-:B------:R-:W-:Y:S02]  /*6c40*/  FFMA.FTZ R5, R18, c[0x0][0x2d0], -R174.reuse ;  /* 0x0000b40012057a23 */ /* 0x100fe400000108ae */
[--C-:B------:R-:W-:Y:S01]  /*6c50*/  FFMA.FTZ R64, R195, c[0x0][0x2d0], -R174.reuse ;  /* 0x0000b400c3407a23 */ /* 0x100fe200000108ae */
[----:B-1----:R-:W-:Y:S01]  /*6c60*/  FMNMX.FTZ R2, R25, R2, !PT ;  /* 0x0000000219027209 */ /* 0x002fe20007810000 */
[--C-:B------:R-:W-:Y:S02]  /*6c70*/  FFMA.FTZ R56, R197, c[0x0][0x2d0], -R174.reuse ;  /* 0x0000b400c5387a23 */ /* 0x100fe400000108ae */
[----:B------:R-:W-:Y:S03]  /*6c80*/  FFMA.FTZ R60, R194, c[0x0][0x2d0], -R174 ;  /* 0x0000b400c23c7a23 */ /* 0x000fe600000108ae */
[----:B------:R1:W-:Y:S01]  /*6c90*/  MUFU.EX2 R46, R5 ;  /* 0x00000005002e7308 */ /* 0x0003e20000000800 */
[----:B--2---:R-:W-:Y:S02]  /*6ca0*/  FADD.FTZ R0, -R103, R100 ;  /* 0x0000006467007221 */ /* 0x004fe40000010100 */
[C---:B-----5:R-:W-:Y:S01]  /*6cb0*/  FMUL.FTZ R32, R101.reuse, R136 ;  /* 0x0000008865207220 */ /* 0x060fe20000410000 */
[----:B------:R-:W-:Y:S01]  /*6cc0*/  MOV R136, R243 ;  /* 0x000000f300887202 */ /* 0x000fe20000000f00 */
[----:B------:R-:W-:Y:S05]  /*6cd0*/  FMUL.FTZ R3, R0, c[0x0][0x2d0] ;  /* 0x0000b40000037a20 */ /* 0x000fea0000410000 */
[----:B------:R-:W2:Y:S01]  /*6ce0*/  MUFU.TANH R44, R59 ;  /* 0x0000003b002c7308 */ /* 0x000ea20000002400 */
[C---:B------:R-:W-:Y:S01]  /*6cf0*/  FMUL.FTZ R33, R101.reuse, R137 ;  /* 0x0000008965217220 */ /* 0x040fe20000410000 */
[----:B------:R-:W-:Y:S01]  /*6d00*/  MOV R137, R242 ;  /* 0x000000f200897202 */ /* 0x000fe20000000f00 */
[C---:B------:R-:W-:Y:S02]  /*6d10*/  FMUL.FTZ R65, R101.reuse, R169 ;  /* 0x000000a965417220 */ /* 0x040fe40000410000 */
[----:B----4-:R-:W-:Y:S02]  /*6d20*/  FFMA.FTZ R4, R16, c[0x0][0x2d0], -R173 ;  /* 0x0000b40010047a23 */ /* 0x010fe400000108ad */
[----:B------:R-:W4:Y:S01]  /*6d30*/  LDL R16, [R1+0x10] ;  /* 0x0000100001107983 */ /* 0x000f220000100800 */
[C---:B------:R-:W-:Y:S02]  /*6d40*/  FMUL.FTZ R68, R101.reuse, R68 ;  /* 0x0000004465447220 */ /* 0x040fe40000410000 */
[----:B------:R5:W-:Y:S01]  /*6d50*/  MUFU.EX2 R245, R4 ;  /* 0x0000000400f57308 */ /* 0x000be20000000800 */
[C---:B------:R-:W-:Y:S02]  /*6d60*/  FMUL.FTZ R69, R101.reuse, R69 ;  /* 0x0000004565457220 */ /* 0x040fe40000410000 */
[C---:B------:R-:W-:Y:S01]  /*6d70*/  FMUL.FTZ R80, R101.reuse, R80 ;  /* 0x0000005065507220 */ /* 0x040fe20000410000 */
[----:B-1----:R-:W-:Y:S01]  /*6d80*/  @P0 SHF.L.U32 R5, R6, 0x6, RZ ;  /* 0x0000000606050819 */ /* 0x002fe200000006ff */
[C---:B------:R-:W-:Y:S02]  /*6d90*/  FMUL.FTZ R81, R101.reuse, R81 ;  /* 0x0000005165517220 */ /* 0x040fe40000410000 */
[C---:B------:R-:W-:Y:S02]  /*6da0*/  FMUL.FTZ R84, R101.reuse, R84 ;  /* 0x0000005465547220 */ /* 0x040fe40000410000 */
[C---:B------:R-:W-:Y:S01]  /*6db0*/  FMUL.FTZ R85, R101.reuse, R85 ;  /* 0x0000005565557220 */ /* 0x040fe20000410000 */
[----:B------:R-:W-:Y:S01]  /*6dc0*/  MUFU.EX2 R43, R11 ;  /* 0x0000000b002b7308 */ /* 0x000fe20000000800 */
[C---:B------:R-:W-:Y:S02]  /*6dd0*/  FMUL.FTZ R96, R101.reuse, R96 ;  /* 0x0000006065607220 */ /* 0x040fe40000410000 */
[----:B------:R-:W-:Y:S01]  /*6de0*/  FMUL.FTZ R97, R101, R97 ;  /* 0x0000006165617220 */ /* 0x000fe20000410000 */
[----:B--2---:R-:W-:Y:S06]  /*6df0*/  FMNMX.FTZ R2, R44, R2, !PT ;  /* 0x000000022c027209 */ /* 0x004fec0007810000 */
[----:B------:R-:W1:Y:S01]  /*6e00*/  MUFU.TANH R107, R62 ;  /* 0x0000003e006b7308 */ /* 0x000e620000002400 */
[--C-:B-----5:R-:W-:Y:S09]  /*6e10*/  FFMA.FTZ R4, R181, c[0x0][0x2d0], -R174.reuse ;  /* 0x0000b400b5047a23 */ /* 0x120ff200000108ae */
[----:B------:R2:W-:Y:S10]  /*6e20*/  MUFU.EX2 R45, R4 ;  /* 0x00000004002d7308 */ /* 0x0005f40000000800 */
[----:B------:R5:W5:Y:S01]  /*6e30*/  MUFU.EX2 R100, R3 ;  /* 0x0000000300647308 */ /* 0x000b620000000800 */
[----:B-1----:R-:W-:Y:S01]  /*6e40*/  FMNMX.FTZ R0, R107, R2, !PT ;  /* 0x000000026b007209 */ /* 0x002fe20007810000 */
[----:B------:R-:W-:Y:S03]  /*6e50*/  FADD.FTZ R2, -R102, R105 ;  /* 0x0000006966027221 */ /* 0x000fe60000010100 */
[----:B------:R-:W-:Y:S05]  /*6e60*/  FMNMX.FTZ R0, R172, R0, !PT ;  /* 0x00000000ac007209 */ /* 0x000fea0007810000 */
[----:B------:R-:W-:Y:S01]  /*6e70*/  MUFU.EX2 R250, R40 ;  /* 0x0000002800fa7308 */ /* 0x000fe20000000800 */
[----:B--2---:R-:W-:Y:S09]  /*6e80*/  FFMA.FTZ R4, R180, c[0x0][0x2d0], -R174 ;  /* 0x0000b400b4047a23 */ /* 0x004ff200000108ae */
[----:B------:R1:W-:Y:S01]  /*6e90*/  MUFU.EX2 R181, R4 ;  /* 0x0000000400b57308 */ /* 0x0003e20000000800 */
[----:B-----5:R-:W-:Y:S02]  /*6ea0*/  FMUL.FTZ R3, R2, c[0x0][0x2d0] ;  /* 0x0000b40002037a20 */ /* 0x020fe40000410000 */
[----:B------:R-:W2:Y:S01]  /*6eb0*/  SHFL.BFLY PT, R2, R0, 0x2, 0x1f ;  /* 0x0c401f0000027f89 */ /* 0x000ea200000e0000 */
[C---:B------:R-:W-:Y:S01]  /*6ec0*/  FMUL.FTZ R34, R100.reuse, R138 ;  /* 0x0000008a64227220 */ /* 0x040fe20000410000 */
[----:B------:R-:W-:Y:S01]  /*6ed0*/  MOV R138, R241 ;  /* 0x000000f1008a7202 */ /* 0x000fe20000000f00 */
[C---:B------:R-:W-:Y:S04]  /*6ee0*/  FMUL.FTZ R35, R100.reuse, R139 ;  /* 0x0000008b64237220 */ /* 0x040fe80000410000 */
[----:B------:R-:W5:Y:S01]  /*6ef0*/  MUFU.EX2 R3, R3 ;  /* 0x0000000300037308 */ /* 0x000f620000000800 */
[----:B------:R-:W-:Y:S01]  /*6f00*/  MOV R139, R51 ;  /* 0x00000033008b7202 */ /* 0x000fe20000000f00 */
[C---:B------:R-:W-:Y:S02]  /*6f10*/  FMUL.FTZ R51, R100.reuse, R155 ;  /* 0x0000009b64337220 */ /* 0x040fe40000410000 */
[C---:B------:R-:W-:Y:S02]  /*6f20*/  FMUL.FTZ R66, R100.reuse, R170 ;  /* 0x000000aa64427220 */ /* 0x040fe40000410000 */
[C---:B------:R-:W-:Y:S02]  /*6f30*/  FMUL.FTZ R67, R100.reuse, R171 ;  /* 0x000000ab64437220 */ /* 0x040fe40000410000 */
[C---:B------:R-:W-:Y:S02]  /*6f40*/  FMUL.FTZ R70, R100.reuse, R70 ;  /* 0x0000004664467220 */ /* 0x040fe40000410000 */
[C---:B------:R-:W-:Y:S02]  /*6f50*/  FMUL.FTZ R71, R100.reuse, R71 ;  /* 0x0000004764477220 */ /* 0x040fe40000410000 */
[C---:B------:R-:W-:Y:S01]  /*6f60*/  FMUL.FTZ R82, R100.reuse, R82 ;  /* 0x0000005264527220 */ /* 0x040fe20000410000 */
[----:B-1----:R-:W-:Y:S01]  /*6f70*/  @P0 SHF.R.S32.HI R4, RZ, 0x1f, R234 ;  /* 0x0000001fff040819 */ /* 0x002fe200000114ea */
[C---:B------:R-:W-:Y:S02]  /*6f80*/  FMUL.FTZ R83, R100.reuse, R83 ;  /* 0x0000005364537220 */ /* 0x040fe40000410000 */
[----:B------:R-:W-:Y:S02]  /*6f90*/  FMUL.FTZ R86, R100, R86 ;  /* 0x0000005664567220 */ /* 0x000fe40000410000 */
[----:B------:R-:W-:Y:S01]  /*6fa0*/  @P0 IMAD R4, R4, c[0x0][0x1e0], RZ ;  /* 0x0000780004040a24 */ /* 0x000fe200078e02ff */
[----:B--2---:R-:W-:Y:S01]  /*6fb0*/  FMNMX.FTZ R0, R0, R2, !PT ;  /* 0x0000000200007209 */ /* 0x004fe20007810000 */
[----:B------:R-:W-:Y:S02]  /*6fc0*/  FMUL.FTZ R87, R100, R87 ;  /* 0x0000005764577220 */ /* 0x000fe40000410000 */
[----:B------:R-:W-:Y:S02]  /*6fd0*/  @P0 IMAD R4, R234, c[0x0][0x1e4], R4 ;  /* 0x00007900ea040a24 */ /* 0x000fe400078e0204 */
[----:B------:R-:W1:Y:S01]  /*6fe0*/  SHFL.BFLY PT, R2, R0, 0x1, 0x1f ;  /* 0x0c201f0000027f89 */ /* 0x000e6200000e0000 */
[C---:B-----5:R-:W-:Y:S01]  /*6ff0*/  FMUL.FTZ R28, R3.reuse, R132 ;  /* 0x00000084031c7220 */ /* 0x060fe20000410000 */
[----:B------:R-:W-:Y:S01]  /*7000*/  MOV R132, R43 ;  /* 0x0000002b00847202 */ /* 0x000fe20000000f00 */
[----:B------:R-:W-:Y:S01]  /*7010*/  FMUL.FTZ R29, R3, R133 ;  /* 0x00000085031d7220 */ /* 0x000fe20000410000 */
[----:B------:R-:W-:Y:S01]  /*7020*/  @P0 IADD3 R4, R7, R4, RZ ;  /* 0x0000000407040210 */ /* 0x000fe20007ffe0ff */
[C---:B------:R-:W-:Y:S01]  /*7030*/  FMUL.FTZ R40, R3.reuse, R144 ;  /* 0x0000009003287220 */ /* 0x040fe20000410000 */
[----:B------:R-:W-:Y:S01]  /*7040*/  MOV R144, R237 ;  /* 0x000000ed00907202 */ /* 0x000fe20000000f00 */
[C---:B------:R-:W-:Y:S01]  /*7050*/  FMUL.FTZ R41, R3.reuse, R145 ;  /* 0x0000009103297220 */ /* 0x040fe20000410000 */
[----:B------:R-:W-:Y:S01]  /*7060*/  @P0 SHF.L.U64.HI R4, R6, 0x6, R4 ;  /* 0x0000000606040819 */ /* 0x000fe20000010204 */
[C---:B------:R-:W-:Y:S01]  /*7070*/  FMUL.FTZ R57, R3.reuse, R161 ;  /* 0x000000a103397220 */ /* 0x040fe20000410000 */
[----:B------:R-:W-:Y:S01]  /*7080*/  MOV R145, R246 ;  /* 0x000000f600917202 */ /* 0x000fe20000000f00 */
[C---:B------:R-:W-:Y:S01]  /*7090*/  FMUL.FTZ R61, R3.reuse, R165 ;  /* 0x000000a5033d7220 */ /* 0x040fe20000410000 */
[----:B------:R-:W-:Y:S01]  /*70a0*/  MOV R133, R46 ;  /* 0x0000002e00857202 */ /* 0x000fe20000000f00 */
[----:B------:R2:W-:Y:S01]  /*70b0*/  MUFU.EX2 R246, R56 ;  /* 0x0000003800f67308 */ /* 0x0005e20000000800 */
[C---:B------:R-:W-:Y:S02]  /*70c0*/  FMUL.FTZ R72, R3.reuse, R72 ;  /* 0x0000004803487220 */ /* 0x040fe40000410000 */
[C---:B------:R-:W-:Y:S02]  /*70d0*/  FMUL.FTZ R73, R3.reuse, R73 ;  /* 0x0000004903497220 */ /* 0x040fe40000410000 */
[C---:B------:R-:W-:Y:S02]  /*70e0*/  FMUL.FTZ R76, R3.reuse, R76 ;  /* 0x0000004c034c7220 */ /* 0x040fe40000410000 */
[C---:B------:R-:W-:Y:S02]  /*70f0*/  FMUL.FTZ R77, R3.reuse, R77 ;  /* 0x0000004d034d7220 */ /* 0x040fe40000410000 */
[----:B------:R-:W-:Y:S01]  /*7100*/  FMUL.FTZ R88, R3, R88 ;  /* 0x0000005803587220 */ /* 0x000fe20000410000 */
[----:B-1----:R-:W-:Y:S01]  /*7110*/  FMNMX.FTZ R2, R0, R2, !PT ;  /* 0x0000000200027209 */ /* 0x002fe20007810000 */
[----:B------:R-:W-:Y:S02]  /*7120*/  FFMA.FTZ R0, R19, c[0x0][0x2d0], -R174 ;  /* 0x0000b40013007a23 */ /* 0x000fe400000108ae */
[----:B------:R-:W-:Y:S01]  /*7130*/  FFMA.FTZ R19, R184, c[0x0][0x2d0], -R175 ;  /* 0x0000b400b8137a23 */ /* 0x000fe200000108af */
[----:B------:R-:W-:Y:S01]  /*7140*/  MOV R184, R25 ;  /* 0x0000001900b87202 */ /* 0x000fe20000000f00 */
[----:B------:R-:W-:Y:S01]  /*7150*/  FMUL.FTZ R105, R2, c[0x0][0x2d0] ;  /* 0x0000b40002697a20 */ /* 0x000fe20000410000 */
[----:B------:R1:W-:Y:S01]  /*7160*/  MUFU.EX2 R180, R0 ;  /* 0x0000000000b47308 */ /* 0x0003e20000000800 */
[C---:B------:R-:W-:Y:S01]  /*7170*/  FMUL.FTZ R25, R3.reuse, R129 ;  /* 0x0000008103197220 */ /* 0x040fe20000410000 */
[----:B------:R-:W-:Y:S01]  /*7180*/  MOV R129, R44 ;  /* 0x0000002c00817202 */ /* 0x000fe20000000f00 */
[----:B------:R-:W-:Y:S02]  /*7190*/  FFMA.FTZ R44, R190, c[0x0][0x2d0], -R173 ;  /* 0x0000b400be2c7a23 */ /* 0x000fe400000108ad */
[C---:B------:R-:W-:Y:S02]  /*71a0*/  FMUL.FTZ R89, R3.reuse, R89 ;  /* 0x0000005903597220 */ /* 0x040fe40000410000 */
[C---:B--2---:R-:W-:Y:S02]  /*71b0*/  FMUL.FTZ R56, R3.reuse, R160 ;  /* 0x000000a003387220 */ /* 0x044fe40000410000 */
[C---:B------:R-:W-:Y:S01]  /*71c0*/  FMUL.FTZ R92, R3.reuse, R92 ;  /* 0x0000005c035c7220 */ /* 0x040fe20000410000 */
[----:B------:R2:W-:Y:S01]  /*71d0*/  MUFU.EX2 R20, R19 ;  /* 0x0000001300147308 */ /* 0x0005e20000000800 */
[----:B------:R-:W-:Y:S02]  /*71e0*/  FMUL.FTZ R93, R3, R93 ;  /* 0x0000005d035d7220 */ /* 0x000fe40000410000 */
[C---:B------:R-:W-:Y:S02]  /*71f0*/  FMUL.FTZ R98, R100.reuse, R98 ;  /* 0x0000006264627220 */ /* 0x040fe40000410000 */
[----:B------:R-:W-:Y:S02]  /*7200*/  FMUL.FTZ R99, R100, R99 ;  /* 0x0000006364637220 */ /* 0x000fe40000410000 */
[----:B------:R-:W-:Y:S06]  /*7210*/  FFMA.FTZ R107, R107, c[0x0][0x2d0], -R105 ;  /* 0x0000b4006b6b7a23 */ /* 0x000fec0000010869 */
[----:B------:R-:W-:Y:S01]  /*7220*/  MUFU.EX2 R107, R107 ;  /* 0x0000006b006b7308 */ /* 0x000fe20000000800 */
[----:B-1----:R-:W-:Y:S02]  /*7230*/  FADD.FTZ R0, -R2, R106 ;  /* 0x0000006a02007221 */ /* 0x002fe40000010100 */
[--C-:B------:R-:W-:Y:S02]  /*7240*/  FFMA.FTZ R106, R199, c[0x0][0x2d0], -R175.reuse ;  /* 0x0000b400c76a7a23 */ /* 0x100fe400000108af */
[----:B------:R-:W-:Y:S05]  /*7250*/  FMUL.FTZ R0, R0, c[0x0][0x2d0] ;  /* 0x0000b40000007a20 */ /* 0x000fea0000410000 */
[----:B------:R1:W-:Y:S01]  /*7260*/  MUFU.EX2 R243, R106 ;  /* 0x0000006a00f37308 */ /* 0x0003e20000000800 */
[----:B--2---:R-:W-:Y:S09]  /*7270*/  FMUL.FTZ R19, R100, R123 ;  /* 0x0000007b64137220 */ /* 0x004ff20000410000 */
[----:B------:R-:W2:Y:S01]  /*7280*/  MUFU.EX2 R0, R0 ;  /* 0x0000000000007308 */ /* 0x000ea20000000800 */
[--C-:B-1----:R-:W-:Y:S09]  /*7290*/  FFMA.FTZ R106, R198, c[0x0][0x2d0], -R175.reuse ;  /* 0x0000b400c66a7a23 */ /* 0x102ff200000108af */
[----:B------:R1:W-:Y:S01]  /*72a0*/  MUFU.EX2 R242, R106 ;  /* 0x0000006a00f27308 */ /* 0x0003e20000000800 */
[C---:B--2---:R-:W-:Y:S02]  /*72b0*/  FMUL.FTZ R47, R0.reuse, R151 ;  /* 0x00000097002f7220 */ /* 0x044fe40000410000 */
[C---:B------:R-:W-:Y:S02]  /*72c0*/  FMUL.FTZ R58, R0.reuse, R162 ;  /* 0x000000a2003a7220 */ /* 0x040fe40000410000 */
[C---:B------:R-:W-:Y:S02]  /*72d0*/  FMUL.FTZ R59, R0.reuse, R163 ;  /* 0x000000a3003b7220 */ /* 0x040fe40000410000 */
[C---:B------:R-:W-:Y:S02]  /*72e0*/  FMUL.FTZ R62, R0.reuse, R166 ;  /* 0x000000a6003e7220 */ /* 0x040fe40000410000 */
[C---:B------:R-:W-:Y:S02]  /*72f0*/  FMUL.FTZ R63, R0.reuse, R167 ;  /* 0x000000a7003f7220 */ /* 0x040fe40000410000 */
[C---:B------:R-:W-:Y:S01]  /*7300*/  FMUL.FTZ R74, R0.reuse, R74 ;  /* 0x0000004a004a7220 */ /* 0x040fe20000410000 */
[----:B---3--:R-:W-:Y:S01]  /*7310*/  @P0 IADD3 R7, P2, R5, R30, RZ ;  /* 0x0000001e05070210 */ /* 0x008fe20007f5e0ff */
[C---:B------:R-:W-:Y:S01]  /*7320*/  FMUL.FTZ R31, R0.reuse, R135 ;  /* 0x00000087001f7220 */ /* 0x040fe20000410000 */
[----:B------:R-:W-:Y:S01]  /*7330*/  MOV R135, R244 ;  /* 0x000000f400877202 */ /* 0x000fe20000000f00 */
[----:B------:R-:W-:Y:S01]  /*7340*/  FMUL.FTZ R75, R0, R75 ;  /* 0x0000004b004b7220 */ /* 0x000fe20000410000 */
[----:B------:R-:W-:Y:S01]  /*7350*/  @P0 LEA R14, P1, R7, c[0x0][0x1c8], 0x1 ;  /* 0x00007200070e0a11 */ /* 0x000fe200078208ff */
[----:B------:R2:W-:Y:S01]  /*7360*/  MUFU.EX2 R244, R64 ;  /* 0x0000004000f47308 */ /* 0x0005e20000000800 */
[----:B------:R-:W-:Y:S01]  /*7370*/  @P0 IADD3.X R6, R4, R23, RZ, P2, !PT ;  /* 0x0000001704060210 */ /* 0x000fe200017fe4ff */
[--C-:B-1----:R-:W-:Y:S02]  /*7380*/  FFMA.FTZ R106, R201, c[0x0][0x2d0], -R175.reuse ;  /* 0x0000b400c96a7a23 */ /* 0x102fe400000108af */
[C---:B------:R-:W-:Y:S01]  /*7390*/  FMUL.FTZ R78, R0.reuse, R78 ;  /* 0x0000004e004e7220 */ /* 0x040fe20000410000 */
[----:B------:R-:W-:Y:S01]  /*73a0*/  @P0 LEA.HI.X R15, R7, c[0x0][0x1cc], R6, 0x1, P1 ;  /* 0x00007300070f0a11 */ /* 0x000fe200008f0c06 */
[C---:B------:R-:W-:Y:S01]  /*73b0*/  FMUL.FTZ R79, R0.reuse, R79 ;  /* 0x0000004f004f7220 */ /* 0x040fe20000410000 */
[C---:B------:R-:W-:Y:S01]  /*73c0*/  @P0 IADD3 R6, P3, R5.reuse, R24, RZ ;  /* 0x0000001805060210 */ /* 0x040fe20007f7e0ff */
[C---:B------:R-:W-:Y:S02]  /*73d0*/  FMUL.FTZ R90, R0.reuse, R90 ;  /* 0x0000005a005a7220 */ /* 0x040fe40000410000 */
[----:B------:R1:W-:Y:S01]  /*73e0*/  @P0 LDGSTS.E.BYPASS.LTC128B.128 [R233+0x3100], [R14.64], !P5 ;  /* 0x031000000ee90fae */ /* 0x0003e2000e901d46 */
[----:B------:R3:W-:Y:S01]  /*73f0*/  MUFU.EX2 R241, R106 ;  /* 0x0000006a00f17308 */ /* 0x0007e20000000800 */
[----:B------:R-:W-:Y:S01]  /*7400*/  @P0 IADD3 R7, P2, R5, R17, RZ ;  /* 0x0000001105070210 */ /* 0x000fe20007f5e0ff */
[----:B------:R-:W-:Y:S01]  /*7410*/  FMUL.FTZ R91, R0, R91 ;  /* 0x0000005b005b7220 */ /* 0x000fe20000410000 */
[----:B------:R-:W-:Y:S01]  /*7420*/  @P0 IADD3 R5, P1, R8, R5, RZ ;  /* 0x0000000508050210 */ /* 0x000fe20007f3e0ff */
[----:B------:R-:W-:Y:S01]  /*7430*/  FMUL.FTZ R94, R0, R94 ;  /* 0x0000005e005e7220 */ /* 0x000fe20000410000 */
[----:B------:R-:W-:Y:S01]  /*7440*/  @P0 IADD3.X R8, R4, R21, RZ, P3, !PT ;  /* 0x0000001504080210 */ /* 0x000fe20001ffe4ff */
[----:B------:R-:W-:Y:S01]  /*7450*/  FMUL.FTZ R95, R0, R95 ;  /* 0x0000005f005f7220 */ /* 0x000fe20000410000 */
[C---:B------:R-:W-:Y:S04]  /*7460*/  @P0 LEA R10, P3, R6.reuse, c[0x0][0x1c8], 0x1 ;  /* 0x00007200060a0a11 */ /* 0x040fe800078608ff */
[----:B------:R-:W-:Y:S01]  /*7470*/  @P0 LEA.HI.X R11, R6, c[0x0][0x1cc], R8, 0x1, P3 ;  /* 0x00007300060b0a11 */ /* 0x000fe200018f0c08 */
[--C-:B------:R-:W-:Y:S01]  /*7480*/  FFMA.FTZ R6, R185, c[0x0][0x2d0], -R175.reuse ;  /* 0x0000b400b9067a23 */ /* 0x100fe200000108af */
[----:B------:R-:W-:Y:S01]  /*7490*/  MOV R185, R248 ;  /* 0x000000f800b97202 */ /* 0x000fe20000000f00 */
[----:B--2---:R-:W-:Y:S02]  /*74a0*/  FMUL.FTZ R64, R101, R168 ;  /* 0x000000a865407220 */ /* 0x004fe40000410000 */
[----:B------:R2:W-:Y:S01]  /*74b0*/  @P0 LDGSTS.E.BYPASS.LTC128B.128 [R233+0x4100], [R10.64], !P4 ;  /* 0x041000000ae90fae */ /* 0x0005e2000e101d46 */
[----:B---3--:R-:W-:Y:S02]  /*74c0*/  FFMA.FTZ R106, R200, c[0x0][0x2d0], -R175 ;  /* 0x0000b400c86a7a23 */ /* 0x008fe400000108af */
[C---:B-1----:R-:W-:Y:S02]  /*74d0*/  FMUL.FTZ R14, R0.reuse, R118 ;  /* 0x00000076000e7220 */ /* 0x042fe40000410000 */
[----:B------:R-:W-:Y:S02]  /*74e0*/  FMUL.FTZ R15, R0, R119 ;  /* 0x00000077000f7220 */ /* 0x000fe40000410000 */
[----:B--2---:R-:W-:Y:S01]  /*74f0*/  FFMA.FTZ R10, R188, c[0x0][0x2d0], -R105 ;  /* 0x0000b400bc0a7a23 */ /* 0x004fe20000010869 */
[----:B------:R-:W-:Y:S01]  /*7500*/  MOV R188, R247 ;  /* 0x000000f700bc7202 */ /* 0x000fe20000000f00 */
[C---:B------:R-:W-:Y:S02]  /*7510*/  FMUL.FTZ R11, R0.reuse, R111 ;  /* 0x0000006f000b7220 */ /* 0x040fe40000410000 */
[----:B------:R1:W-:Y:S02]  /*7520*/  MUFU.EX2 R205, R10 ;  /* 0x0000000a00cd7308 */ /* 0x0003e40000000800 */
[----:B-1----:R-:W-:Y:S01]  /*7530*/  FMUL.FTZ R10, R0, R110 ;  /* 0x0000006e000a7220 */ /* 0x002fe20000410000 */
[----:B----4-:R-:W-:Y:S02]  /*7540*/  @P0 IADD3.X R9, R4, R16, RZ, P2, !PT ;  /* 0x0000001004090210 */ /* 0x010fe400017fe4ff */
[----:B------:R-:W-:Y:S02]  /*7550*/  @P0 LEA R12, P2, R7, c[0x0][0x1c8], 0x1 ;  /* 0x00007200070c0a11 */ /* 0x000fe400078408ff */
[----:B------:R-:W-:Y:S01]  /*7560*/  @P0 IADD3.X R4, R27, R4, RZ, P1, !PT ;  /* 0x000000041b040210 */ /* 0x000fe20000ffe4ff */
[C---:B------:R-:W-:Y:S01]  /*7570*/  FMUL.FTZ R27, R0.reuse, R131 ;  /* 0x00000083001b7220 */ /* 0x040fe20000410000 */
[----:B------:R-:W-:Y:S02]  /*7580*/  @P0 LEA.HI.X R13, R7, c[0x0][0x1cc], R9, 0x1, P2 ;  /* 0x00007300070d0a11 */ /* 0x000fe400010f0c09 */
[C---:B------:R-:W-:Y:S02]  /*7590*/  @P0 IADD3 R7, P2, R5.reuse, R24, RZ ;  /* 0x0000001805070210 */ /* 0x040fe40007f5e0ff */
[----:B------:R1:W-:Y:S01]  /*75a0*/  MUFU.EX2 R24, R6 ;  /* 0x0000000600187308 */ /* 0x0003e20000000800 */
[C---:B------:R-:W-:Y:S01]  /*75b0*/  @P0 IADD3 R9, P3, R5.reuse, R30, RZ ;  /* 0x0000001e05090210 */ /* 0x040fe20007f7e0ff */
[----:B------:R2:W-:Y:S01]  /*75c0*/  @P0 LDGSTS.E.BYPASS.LTC128B.128 [R233+0x5100], [R12.64], !P6 ;  /* 0x051000000ce90fae */ /* 0x0005e2000f101d46 */
[----:B------:R-:W-:Y:S01]  /*75d0*/  @P0 IADD3 R5, P1, R5, R17, RZ ;  /* 0x0000001105050210 */ /* 0x000fe20007f3e0ff */
[----:B------:R-:W-:Y:S01]  /*75e0*/  FMUL.FTZ R30, R0, R134 ;  /* 0x00000086001e7220 */ /* 0x000fe20000410000 */
[C---:B------:R-:W-:Y:S02]  /*75f0*/  @P0 IADD3.X R17, R4.reuse, R23, RZ, P3, !PT ;  /* 0x0000001704110210 */ /* 0x040fe40001ffe4ff */
[C---:B------:R-:W-:Y:S02]  /*7600*/  @P0 LEA R8, P3, R9.reuse, c[0x0][0x1c8], 0x1 ;  /* 0x0000720009080a11 */ /* 0x040fe400078608ff */
[C---:B------:R-:W-:Y:S02]  /*7610*/  @P0 IADD3.X R18, R4.reuse, R21, RZ, P2, !PT ;  /* 0x0000001504120210 */ /* 0x040fe400017fe4ff */
[----:B------:R-:W-:Y:S01]  /*7620*/  @P0 LEA.HI.X R9, R9, c[0x0][0x1cc], R17, 0x1, P3 ;  /* 0x0000730009090a11 */ /* 0x000fe200018f0c11 */
[----:B------:R-:W-:Y:S01]  /*7630*/  FMUL.FTZ R17, R101, R121 ;  /* 0x0000007965117220 */ /* 0x000fe20000410000 */
[----:B------:R-:W-:Y:S02]  /*7640*/  @P0 IADD3.X R16, R4, R16, RZ, P1, !PT ;  /* 0x0000001004100210 */ /* 0x000fe40000ffe4ff */
[C---:B------:R-:W-:Y:S01]  /*7650*/  @P0 LEA R4, P1, R5.reuse, c[0x0][0x1c8], 0x1 ;  /* 0x0000720005040a11 */ /* 0x040fe200078208ff */
[----:B------:R3:W-:Y:S01]  /*7660*/  @P0 LDGSTS.E.BYPASS.LTC128B.128 [R233+0x3900], [R8.64], !P5 ;  /* 0x0390000008e90fae */ /* 0x0007e2000e901d46 */
[----:B------:R-:W-:Y:S02]  /*7670*/  MOV R131, R42 ;  /* 0x0000002a00837202 */ /* 0x000fe40000000f00 */
[----:B------:R-:W-:Y:S01]  /*7680*/  @P0 LEA.HI.X R5, R5, c[0x0][0x1cc], R16, 0x1, P1 ;  /* 0x0000730005050a11 */ /* 0x000fe200008f0c10 */
[----:B------:R-:W-:Y:S01]  /*7690*/  FFMA.FTZ R16, R183, c[0x0][0x2d0], -R175 ;  /* 0x0000b400b7107a23 */ /* 0x000fe200000108af */
[----:B------:R-:W-:Y:S02]  /*76a0*/  MOV R183, R20 ;  /* 0x0000001400b77202 */ /* 0x000fe40000000f00 */
[----:B------:R-:W-:Y:S01]  /*76b0*/  MOV R134, R245 ;  /* 0x000000f500867202 */ /* 0x000fe20000000f00 */
[----:B------:R-:W4:Y:S01]  /*76c0*/  MUFU.EX2 R252, R16 ;  /* 0x0000001000fc7308 */ /* 0x000f220000000800 */
[C---:B-1----:R-:W-:Y:S04]  /*76d0*/  @P0 LEA R6, P2, R7.reuse, c[0x0][0x1c8], 0x1 ;  /* 0x0000720007060a11 */ /* 0x042fe800078408ff */
[----:B------:R-:W-:Y:S01]  /*76e0*/  @P0 LEA.HI.X R7, R7, c[0x0][0x1cc], R18, 0x1, P2 ;  /* 0x0000730007070a11 */ /* 0x000fe200010f0c12 */
[C---:B--2---:R-:W-:Y:S02]  /*76f0*/  FMUL.FTZ R12, R3.reuse, R116 ;  /* 0x00000074030c7220 */ /* 0x044fe40000410000 */
[C---:B------:R-:W-:Y:S02]  /*7700*/  FMUL.FTZ R13, R3.reuse, R117 ;  /* 0x00000075030d7220 */ /* 0x040fe40000410000 */
[----:B------:R1:W-:Y:S01]  /*7710*/  @P0 LDGSTS.E.BYPASS.LTC128B.128 [R233+0x4900], [R6.64], !P4 ;  /* 0x0490000006e90fae */ /* 0x0003e2000e101d46 */
[----:B------:R-:W-:Y:S07]  /*7720*/  FMUL.FTZ R18, R100, R122 ;  /* 0x0000007a64127220 */ /* 0x000fee0000410000 */
[----:B------:R2:W-:Y:S01]  /*7730*/  @P0 LDGSTS.E.BYPASS.LTC128B.128 [R233+0x5900], [R4.64], !P6 ;  /* 0x0590000004e90fae */ /* 0x0005e2000f101d46 */
[C---:B---3--:R-:W-:Y:S02]  /*7740*/  FMUL.FTZ R8, R3.reuse, R108 ;  /* 0x0000006c03087220 */ /* 0x048fe40000410000 */
[----:B------:R-:W-:Y:S01]  /*7750*/  FMUL.FTZ R9, R3, R109 ;  /* 0x0000006d03097220 */ /* 0x000fe20000410000 */
[----:B----4-:R-:W-:Y:S01]  /*7760*/  F2FP.BF16.PACK_AB R110, R252, R183 ;  /* 0x000000b7fc6e723e */ /* 0x010fe200000010ff */
[----:B------:R-:W-:Y:S03]  /*7770*/  FMUL.FTZ R16, R101, R120 ;  /* 0x0000007865107220 */ /* 0x000fe60000410000 */
[----:B------:R-:W3:Y:S08]  /*7780*/  LDSM.16.MT88.4 R20, [R217+0x100] ;  /* 0x00010000d914783b */ /* 0x000ef00000004200 */
[----:B------:R-:W4:Y:S01]  /*7790*/  LDSM.16.MT88.4 R36, [R218+0x100] ;  /* 0x00010000da24783b */ /* 0x000f220000004200 */
[----:B-1----:R-:W-:Y:S01]  /*77a0*/  FMUL.FTZ R6, R100, R114 ;  /* 0x0000007264067220 */ /* 0x002fe20000410000 */
[----:B------:R-:W-:Y:S01]  /*77b0*/  F2FP.BF16.PACK_AB R114, R182, R245 ;  /* 0x000000f5b672723e */ /* 0x000fe200000010ff */
[----:B------:R-:W-:Y:S01]  /*77c0*/  FMUL.FTZ R7, R100, R115 ;  /* 0x0000007364077220 */ /* 0x000fe20000410000 */
[----:B------:R-:W-:Y:S01]  /*77d0*/  F2FP.BF16.PACK_AB R115, R180, R46 ;  /* 0x0000002eb473723e */ /* 0x000fe200000010ff */
[C---:B------:R-:W-:Y:S03]  /*77e0*/  FMUL.FTZ R46, R0.reuse, R150 ;  /* 0x00000096002e7220 */ /* 0x040fe60000410000 */
[----:B------:R-:W1:Y:S01]  /*77f0*/  LDSM.16.MT88.4 R52, [R217+0x1100] ;  /* 0x00110000d934783b */ /* 0x000e620000004200 */
[----:B------:R5:W-:Y:S01]  /*7800*/  MUFU.EX2 R245, R60 ;  /* 0x0000003c00f57308 */ /* 0x000be20000000800 */
[----:B--2---:R-:W-:Y:S01]  /*7810*/  FFMA.FTZ R4, R189, c[0x0][0x2d0], -R105 ;  /* 0x0000b400bd047a23 */ /* 0x004fe20000010869 */
[----:B------:R-:W-:Y:S01]  /*7820*/  MOV R189, R48 ;  /* 0x0000003000bd7202 */ /* 0x000fe20000000f00 */
[----:B------:R-:W-:Y:S01]  /*7830*/  FMUL.FTZ R5, R101, R113 ;  /* 0x0000007165057220 */ /* 0x000fe20000410000 */
[----:B------:R-:W-:Y:S01]  /*7840*/  F2FP.BF16.PACK_AB R113, R181, R45 ;  /* 0x0000002db571723e */ /* 0x000fe200000010ff */
[----:B------:R-:W-:Y:S02]  /*7850*/  FFMA.FTZ R48, R191, c[0x0][0x2d0], -R173 ;  /* 0x0000b400bf307a23 */ /* 0x000fe400000108ad */
[----:B------:R-:W2:Y:S01]  /*7860*/  LDSM.16.MT88.4 R116, [R218+0x1100] ;  /* 0x00110000da74783b */ /* 0x000ea20000004200 */
[----:B------:R-:W-:Y:S02]  /*7870*/  MOV R191, R185 ;  /* 0x000000b900bf7202 */ /* 0x000fe40000000f00 */
[----:B------:R3:W3:Y:S05]  /*7880*/  MUFU.EX2 R206, R4 ;  /* 0x0000000400ce7308 */ /* 0x0006ea0000000800 */
[----:B------:R-:W1:Y:S05]  /*7890*/  LDSM.16.MT88.4 R120, [R217+0x2100] ;  /* 0x00210000d978783b */ /* 0x000e6a0000004200 */
[----:B------:R4:W-:Y:S03]  /*78a0*/  MUFU.EX2 R248, R48 ;  /* 0x0000003000f87308 */ /* 0x0009e60000000800 */
[----:B------:R-:W-:Y:S01]  /*78b0*/  LDSM.16.MT88.4 R168, [R218+0x1d00] ;  /* 0x001d0000daa8783b */ /* 0x000fe20000004200 */
[----:B-----5:R-:W-:Y:S07]  /*78c0*/  FMUL.FTZ R60, R3, R164 ;  /* 0x000000a4033c7220 */ /* 0x020fee0000410000 */
[----:B------:R-:W0:Y:S01]  /*78d0*/  LDGDEPBAR ;  /* 0x00000000000079af */ /* 0x000e220000000000 */
[--C-:B---3--:R-:W-:Y:S01]  /*78e0*/  FFMA.FTZ R4, R187, c[0x0][0x2d0], -R105.reuse ;  /* 0x0000b400bb047a23 */ /* 0x108fe20000010869 */
[----:B------:R-:W-:Y:S01]  /*78f0*/  MOV R187, R26 ;  /* 0x0000001a00bb7202 */ /* 0x000fe20000000f00 */
[----:B------:R-:W-:Y:S01]  /*7900*/  FMUL.FTZ R26, R0, R130 ;  /* 0x00000082001a7220 */ /* 0x000fe20000410000 */
[----:B------:R-:W-:Y:S01]  /*7910*/  F2FP.BF16.PACK_AB R109, R206, R205 ;  /* 0x000000cdce6d723e */ /* 0x000fe200000010ff */
[----:B------:R3:W-:Y:S01]  /*7920*/  MUFU.EX2 R207, R4 ;  /* 0x0000000400cf7308 */ /* 0x0007e20000000800 */
[----:B------:R-:W-:Y:S01]  /*7930*/  MOV R130, R45 ;  /* 0x0000002d00827202 */ /* 0x000fe20000000f00 */
[----:B------:R-:W-:Y:S02]  /*7940*/  FMUL.FTZ R45, R3, R149 ;  /* 0x00000095032d7220 */ /* 0x000fe40000410000 */
[----:B----4-:R-:W-:Y:S02]  /*7950*/  FMUL.FTZ R48, R101, R152 ;  /* 0x0000009865307220 */ /* 0x010fe40000410000 */
[----:B---3--:R-:W-:Y:S01]  /*7960*/  FFMA.FTZ R4, R186, c[0x0][0x2d0], -R105 ;  /* 0x0000b400ba047a23 */ /* 0x008fe20000010869 */
[----:B------:R-:W-:Y:S01]  /*7970*/  MOV R186, R24 ;  /* 0x0000001800ba7202 */ /* 0x000fe20000000f00 */
[----:B------:R-:W-:Y:S01]  /*7980*/  FMUL.FTZ R24, R3, R128 ;  /* 0x0000008003187220 */ /* 0x000fe20000410000 */
[----:B------:R-:W-:Y:S01]  /*7990*/  MOV R128, R249 ;  /* 0x000000f900807202 */ /* 0x000fe20000000f00 */
[----:B------:R3:W4:Y:S01]  /*79a0*/  MUFU.EX2 R208, R4 ;  /* 0x0000000400d07308 */ /* 0x0007220000000800 */
[----:B------:R-:W-:Y:S01]  /*79b0*/  F2FP.BF16.PACK_AB R108, R186, R43 ;  /* 0x0000002bba6c723e */ /* 0x000fe200000010ff */
[----:B------:R-:W-:Y:S01]  /*79c0*/  FMUL.FTZ R43, R0, R147 ;  /* 0x00000093002b7220 */ /* 0x000fe20000410000 */
[----:B------:R-:W-:Y:S01]  /*79d0*/  MOV R147, R135 ;  /* 0x0000008700937202 */ /* 0x000fe20000000f00 */
[--C-:B------:R-:W-:Y:S01]  /*79e0*/  FFMA.FTZ R128, R128, c[0x0][0x2d0], -R174.reuse ;  /* 0x0000b40080807a23 */ /* 0x100fe200000108ae */
[----:B------:R-:W-:Y:S02]  /*79f0*/  MOV R135, R133 ;  /* 0x0000008500877202 */ /* 0x000fe40000000f00 */
[----:B------:R-:W-:Y:S03]  /*7a00*/  MOV R133, R131 ;  /* 0x0000008300857202 */ /* 0x000fe60000000f00 */
[----:B------:R5:W-:Y:S01]  /*7a10*/  MUFU.EX2 R249, R44 ;  /* 0x0000002c00f97308 */ /* 0x000be20000000800 */
[----:B---3--:R-:W-:Y:S01]  /*7a20*/  FMUL.FTZ R4, R101, R112 ;  /* 0x0000007065047220 */ /* 0x008fe20000410000 */
[----:B------:R-:W-:Y:S01]  /*7a30*/  F2FP.BF16.PACK_AB R112, R187, R42 ;  /* 0x0000002abb70723e */ /* 0x000fe200000010ff */
[----:B------:R-:W-:Y:S01]  /*7a40*/  FMUL.FTZ R42, R0, R146 ;  /* 0x00000092002a7220 */ /* 0x000fe20000410000 */
[----:B----4-:R-:W-:Y:S02]  /*7a50*/  F2FP.BF16.PACK_AB R111, R208, R207 ;  /* 0x000000cfd06f723e */ /* 0x010fe400000010ff */
[----:B------:R-:W-:Y:S03]  /*7a60*/  MOV R146, R236 ;  /* 0x000000ec00927202 */ /* 0x000fe60000000f00 */
[-C--:B------:R-:W-:Y:S05]  /*7a70*/  HMMA.16816.F32.BF16 R4, R112, R20.reuse, R4 ;  /* 0x000000147004723c */ /* 0x080fea0000041804 */
[----:B-----5:R-:W-:Y:S03]  /*7a80*/  FMUL.FTZ R44, R3, R148 ;  /* 0x00000094032c7220 */ /* 0x020fe60000410000 */
[C---:B------:R-:W-:Y:S07]  /*7a90*/  HMMA.16816.F32.BF16 R8, R108.reuse, R20, R8 ;  /* 0x000000146c08723c */ /* 0x040fee0000041808 */
[C---:B------:R-:W-:Y:S01]  /*7aa0*/  FMUL.FTZ R20, R101.reuse, R124 ;  /* 0x0000007c65147220 */ /* 0x040fe20000410000 */
[-C--:B------:R-:W-:Y:S04]  /*7ab0*/  HMMA.16816.F32.BF16 R12, R108, R22.reuse, R12 ;  /* 0x000000166c0c723c */ /* 0x080fe8000004180c */
[C---:B------:R-:W-:Y:S04]  /*7ac0*/  FMUL.FTZ R21, R101.reuse, R125 ;  /* 0x0000007d65157220 */ /* 0x040fe80000410000 */
[C---:B------:R-:W-:Y:S07]  /*7ad0*/  HMMA.16816.F32.BF16 R16, R112.reuse, R22, R16 ;  /* 0x000000167010723c */ /* 0x040fee0000041810 */
[C---:B------:R-:W-:Y:S02]  /*7ae0*/  FMUL.FTZ R22, R100.reuse, R126 ;  /* 0x0000007e64167220 */ /* 0x040fe40000410000 */
[----:B------:R-:W-:Y:S02]  /*7af0*/  FMUL.FTZ R23, R100, R127 ;  /* 0x0000007f64177220 */ /* 0x000fe40000410000 */
[----:B------:R-:W-:Y:S05]  /*7b00*/  LDSM.16.MT88.4 R124, [R218+0x500] ;  /* 0x00050000da7c783b */ /* 0x000fea0000004200 */
[-C--:B------:R-:W-:Y:S08]  /*7b10*/  HMMA.16816.F32.BF16 R20, R112, R36.reuse, R20 ;  /* 0x000000247014723c */ /* 0x080ff00000041814 */
[C---:B------:R-:W-:Y:S07]  /*7b20*/  HMMA.16816.F32.BF16 R24, R108.reuse, R36, R24 ;  /* 0x000000246c18723c */ /* 0x040fee0000041818 */
[----:B------:R-:W-:Y:S01]  /*7b30*/  FFMA.FTZ R36, R192, c[0x0][0x2d0], -R173 ;  /* 0x0000b400c0247a23 */ /* 0x000fe200000108ad */
[-C--:B------:R-:W-:Y:S03]  /*7b40*/  HMMA.16816.F32.BF16 R28, R108, R38.reuse, R28 ;  /* 0x000000266c1c723c */ /* 0x080fe6000004181c */
[----:B------:R3:W4:Y:S01]  /*7b50*/  MUFU.EX2 R251, R36 ;  /* 0x0000002400fb7308 */ /* 0x0007220000000800 */
[----:B------:R-:W-:Y:S01]  /*7b60*/  MOV R192, R50 ;  /* 0x0000003200c07202 */ /* 0x000fe20000000f00 */
[C---:B------:R-:W-:Y:S02]  /*7b70*/  FMUL.FTZ R50, R100.reuse, R154 ;  /* 0x0000009a64327220 */ /* 0x040fe40000410000 */
[C---:B------:R-:W-:Y:S01]  /*7b80*/  FMUL.FTZ R37, R101.reuse, R141 ;  /* 0x0000008d65257220 */ /* 0x040fe20000410000 */
[C---:B------:R-:W-:Y:S04]  /*7b90*/  HMMA.16816.F32.BF16 R32, R112.reuse, R38, R32 ;  /* 0x000000267020723c */ /* 0x040fe80000041820 */
[----:B------:R-:W-:Y:S02]  /*7ba0*/  MOV R141, R240 ;  /* 0x000000f0008d7202 */ /* 0x000fe40000000f00 */
[----:B------:R5:W-:Y:S01]  /*7bb0*/  MUFU.EX2 R240, R106 ;  /* 0x0000006a00f07308 */ /* 0x000be20000000800 */
[C---:B------:R-:W-:Y:S01]  /*7bc0*/  FMUL.FTZ R38, R100.reuse, R142 ;  /* 0x0000008e64267220 */ /* 0x040fe20000410000 */
[----:B------:R-:W-:Y:S01]  /*7bd0*/  MOV R142, R239 ;  /* 0x000000ef008e7202 */ /* 0x000fe20000000f00 */
[----:B------:R-:W-:Y:S03]  /*7be0*/  FMUL.FTZ R39, R100, R143 ;  /* 0x0000008f64277220 */ /* 0x000fe60000410000 */
[----:B------:R-:W-:Y:S01]  /*7bf0*/  MOV R143, R238 ;  /* 0x000000ee008f7202 */ /* 0x000fe20000000f00 */
[C---:B---3--:R-:W-:Y:S01]  /*7c00*/  FMUL.FTZ R36, R101.reuse, R140 ;  /* 0x0000008c65247220 */ /* 0x048fe20000410000 */
[----:B------:R-:W-:Y:S01]  /*7c10*/  MOV R140, R49 ;  /* 0x00000031008c7202 */ /* 0x000fe20000000f00 */
[----:B------:R-:W-:Y:S02]  /*7c20*/  FMUL.FTZ R49, R101, R153 ;  /* 0x0000009965317220 */ /* 0x000fe40000410000 */
[----:B------:R-:W-:Y:S03]  /*7c30*/  LDSM.16.MT88.4 R152, [R217+0x1d00] ;  /* 0x001d0000d998783b */ /* 0x000fe60000004200 */
[-C--:B-1----:R-:W-:Y:S03]  /*7c40*/  HMMA.16816.F32.BF16 R36, R112, R52.reuse, R36 ;  /* 0x000000347024723c */ /* 0x082fe60000041824 */
[--C-:B-----5:R-:W-:Y:S05]  /*7c50*/  FFMA.FTZ R106, R203, c[0x0][0x2d0], -R105.reuse ;  /* 0x0000b400cb6a7a23 */ /* 0x120fea0000010869 */
[C---:B------:R-:W-:Y:S07]  /*7c60*/  HMMA.16816.F32.BF16 R40, R108.reuse, R52, R40 ;  /* 0x000000346c28723c */ /* 0x040fee0000041828 */
[--C-:B------:R-:W-:Y:S01]  /*7c70*/  FFMA.FTZ R52, R196, c[0x0][0x2d0], -R174.reuse ;  /* 0x0000b400c4347a23 */ /* 0x100fe200000108ae */
[-C--:B------:R-:W-:Y:S01]  /*7c80*/  HMMA.16816.F32.BF16 R44, R108, R54.reuse, R44 ;  /* 0x000000366c2c723c */ /* 0x080fe2000004182c */
[----:B------:R1:W-:Y:S03]  /*7c90*/  MUFU.EX2 R196, R106 ;  /* 0x0000006a00c47308 */ /* 0x0003e60000000800 */
[C---:B------:R-:W-:Y:S04]  /*7ca0*/  FMUL.FTZ R53, R101.reuse, R157 ;  /* 0x0000009d65357220 */ /* 0x040fe80000410000 */
[C---:B------:R-:W-:Y:S03]  /*7cb0*/  HMMA.16816.F32.BF16 R48, R112.reuse, R54, R48 ;  /* 0x000000367030723c */ /* 0x040fe60000041830 */
[----:B------:R3:W5:Y:S04]  /*7cc0*/  MUFU.EX2 R247, R52 ;  /* 0x0000003400f77308 */ /* 0x0007680000000800 */
[C---:B------:R-:W-:Y:S02]  /*7cd0*/  FMUL.FTZ R54, R100.reuse, R158 ;  /* 0x0000009e64367220 */ /* 0x040fe40000410000 */
[----:B------:R-:W-:Y:S03]  /*7ce0*/  FMUL.FTZ R55, R100, R159 ;  /* 0x0000009f64377220 */ /* 0x000fe60000410000 */
[--C-:B-1----:R-:W-:Y:S04]  /*7cf0*/  FFMA.FTZ R106, R204, c[0x0][0x2d0], -R105.reuse ;  /* 0x0000b400cc6a7a23 */ /* 0x102fe80000010869 */
[----:B------:R1:W1:Y:S01]  /*7d00*/  MUFU.EX2 R195, R106 ;  /* 0x0000006a00c37308 */ /* 0x0002620000000800 */
[----:B---3--:R-:W-:Y:S07]  /*7d10*/  FMUL.FTZ R52, R101, R156 ;  /* 0x0000009c65347220 */ /* 0x008fee0000410000 */
[-C--:B--2---:R-:W-:Y:S08]  /*7d20*/  HMMA.16816.F32.BF16 R52, R112, R116.reuse, R52 ;  /* 0x000000747034723c */ /* 0x084ff00000041834 */
[C---:B------:R-:W-:Y:S04]  /*7d30*/  HMMA.16816.F32.BF16 R56, R108.reuse, R116, R56 ;  /* 0x000000746c38723c */ /* 0x040fe80000041838 */
[--C-:B-1----:R-:W-:Y:S02]  /*7d40*/  FFMA.FTZ R106, R213, c[0x0][0x2d0], -R105.reuse ;  /* 0x0000b400d56a7a23 */ /* 0x102fe40000010869 */
[----:B------:R-:W-:Y:S02]  /*7d50*/  MUFU.EX2 R213, R128 ;  /* 0x0000008000d57308 */ /* 0x000fe40000000800 */
[-C--:B------:R-:W-:Y:S08]  /*7d60*/  HMMA.16816.F32.BF16 R60, R108, R118.reuse, R60 ;  /* 0x000000766c3c723c */ /* 0x080ff0000004183c */
[C---:B------:R-:W-:Y:S01]  /*7d70*/  HMMA.16816.F32.BF16 R64, R112.reuse, R118, R64 ;  /* 0x000000767040723c */ /* 0x040fe20000041840 */
[----:B------:R1:W-:Y:S01]  /*7d80*/  MUFU.EX2 R190, R106 ;  /* 0x0000006a00be7308 */ /* 0x0003e20000000800 */
[----:B------:R-:W2:Y:S06]  /*7d90*/  LDSM.16.MT88.4 R116, [R218+0x2100] ;  /* 0x00210000da74783b */ /* 0x000eac0000004200 */
[-C--:B------:R-:W-:Y:S08]  /*7da0*/  HMMA.16816.F32.BF16 R68, R112, R120.reuse, R68 ;  /* 0x000000787044723c */ /* 0x080ff00000041844 */
[C---:B------:R-:W-:Y:S08]  /*7db0*/  HMMA.16816.F32.BF16 R72, R108.reuse, R120, R72 ;  /* 0x000000786c48723c */ /* 0x040ff00000041848 */
[-C--:B------:R-:W-:Y:S04]  /*7dc0*/  HMMA.16816.F32.BF16 R76, R108, R122.reuse, R76 ;  /* 0x0000007a6c4c723c */ /* 0x080fe8000004184c */
[----:B-1----:R-:W-:Y:S04]  /*7dd0*/  FFMA.FTZ R106, R235, c[0x0][0x2d0], -R105 ;  /* 0x0000b400eb6a7a23 */ /* 0x002fe80000010869 */
[C---:B------:R-:W-:Y:S01]  /*7de0*/  HMMA.16816.F32.BF16 R80, R112.reuse, R122, R80 ;  /* 0x0000007a7050723c */ /* 0x040fe20000041850 */
[----:B------:R1:W3:Y:S01]  /*7df0*/  MUFU.EX2 R193, R106 ;  /* 0x0000006a00c17308 */ /* 0x0002e20000000800 */
[----:B------:R-:W3:Y:S06]  /*7e00*/  LDSM.16.MT88.4 R120, [R217+0x500] ;  /* 0x00050000d978783b */ /* 0x000eec0000004200 */
[-C--:B--2---:R-:W-:Y:S08]  /*7e10*/  HMMA.16816.F32.BF16 R84, R112, R116.reuse, R84 ;  /* 0x000000747054723c */ /* 0x084ff00000041854 */
[C---:B------:R-:W-:Y:S04]  /*7e20*/  HMMA.16816.F32.BF16 R88, R108.reuse, R116, R88 ;  /* 0x000000746c58723c */ /* 0x040fe80000041858 */
[--C-:B-1----:R-:W-:Y:S04]  /*7e30*/  FFMA.FTZ R106, R214, c[0x0][0x2d0], -R173.reuse ;  /* 0x0000b400d66a7a23 */ /* 0x102fe800000108ad */
[-C--:B------:R-:W-:Y:S01]  /*7e40*/  HMMA.16816.F32.BF16 R92, R108, R118.reuse, R92 ;  /* 0x000000766c5c723c */ /* 0x080fe2000004185c */
[----:B------:R1:W-:Y:S06]  /*7e50*/  MUFU.EX2 R239, R106 ;  /* 0x0000006a00ef7308 */ /* 0x0003ec0000000800 */
[----:B----4-:R-:W-:Y:S01]  /*7e60*/  F2FP.BF16.PACK_AB R108, R250, R251 ;  /* 0x000000fbfa6c723e */ /* 0x010fe200000010ff */
[----:B------:R-:W-:Y:S01]  /*7e70*/  HMMA.16816.F32.BF16 R96, R112, R118, R96 ;  /* 0x000000767060723c */ /* 0x000fe20000041860 */
[----:B------:R-:W2:Y:S03]  /*7e80*/  LDSM.16.MT88.4 R116, [R217+0x1500] ;  /* 0x00150000d974783b */ /* 0x000ea60000004200 */
[----:B------:R-:W-:Y:S02]  /*7e90*/  F2FP.BF16.PACK_AB R110, R248, R249 ;  /* 0x000000f9f86e723e */ /* 0x000fe400000010ff */
[----:B-----5:R-:W-:Y:S02]  /*7ea0*/  F2FP.BF16.PACK_AB R109, R246, R247 ;  /* 0x000000f7f66d723e */ /* 0x020fe400000010ff */
[----:B------:R-:W-:Y:S04]  /*7eb0*/  F2FP.BF16.PACK_AB R111, R244, R245 ;  /* 0x000000f5f46f723e */ /* 0x000fe800000010ff */
[----:B------:R-:W-:Y:S02]  /*7ec0*/  F2FP.BF16.PACK_AB R112, R242, R243 ;  /* 0x000000f3f270723e */ /* 0x000fe400000010ff */
[----:B------:R-:W-:Y:S01]  /*7ed0*/  F2FP.BF16.PACK_AB R114, R240, R241 ;  /* 0x000000f1f072723e */ /* 0x000fe200000010ff */
[-C--:B---3--:R-:W-:Y:S05]  /*7ee0*/  HMMA.16816.F32.BF16 R4, R108, R120.reuse, R4 ;  /* 0x000000786c04723c */ /* 0x088fea0000041804 */
[--C-:B-1----:R-:W-:Y:S01]  /*7ef0*/  FFMA.FTZ R106, R215, c[0x0][0x2d0], -R173.reuse ;  /* 0x0000b400d76a7a23 */ /* 0x102fe200000108ad */
[----:B------:R-:W-:Y:S02]  /*7f00*/  F2FP.BF16.PACK_AB R113, R195, R196 ;  /* 0x000000c4c371723e */ /* 0x000fe400000010ff */
[----:B------:R-:W-:Y:S01]  /*7f10*/  F2FP.BF16.PACK_AB R115, R193, R190 ;  /* 0x000000bec173723e */ /* 0x000fe200000010ff */
[----:B------:R1:W3:Y:S06]  /*7f20*/  MUFU.EX2 R237, R106 ;  /* 0x0000006a00ed7308 */ /* 0x0002ec0000000800 */
[C---:B------:R-:W-:Y:S08]  /*7f30*/  HMMA.16816.F32.BF16 R8, R112.reuse, R120, R8 ;  /* 0x000000787008723c */ /* 0x040ff00000041808 */
[-C--:B------:R-:W-:Y:S08]  /*7f40*/  HMMA.16816.F32.BF16 R12, R112, R122.reuse, R12 ;  /* 0x0000007a700c723c */ /* 0x080ff0000004180c */
[C---:B------:R-:W-:Y:S01]  /*7f50*/  HMMA.16816.F32.BF16 R16, R108.reuse, R122, R16 ;  /* 0x0000007a6c10723c */ /* 0x040fe20000041810 */
[----:B------:R-:W4:Y:S03]  /*7f60*/  LDSM.16.MT88.4 R120, [R218+0x1500] ;  /* 0x00150000da78783b */ /* 0x000f260000004200 */
[--C-:B-1----:R-:W-:Y:S04]  /*7f70*/  FFMA.FTZ R106, R202, c[0x0][0x2d0], -R173.reuse ;  /* 0x0000b400ca6a7a23 */ /* 0x102fe800000108ad */
[-C--:B------:R-:W-:Y:S01]  /*7f80*/  HMMA.16816.F32.BF16 R20, R108, R124.reuse, R20 ;  /* 0x0000007c6c14723c */ /* 0x080fe20000041814 */
[----:B------:R1:W-:Y:S07]  /*7f90*/  MUFU.EX2 R238, R106 ;  /* 0x0000006a00ee7308 */ /* 0x0003ee0000000800 */
[C---:B------:R-:W-:Y:S08]  /*7fa0*/  HMMA.16816.F32.BF16 R24, R112.reuse, R124, R24 ;  /* 0x0000007c7018723c */ /* 0x040ff00000041818 */
[-C--:B------:R-:W-:Y:S08]  /*7fb0*/  HMMA.16816.F32.BF16 R28, R112, R126.reuse, R28 ;  /* 0x0000007e701c723c */ /* 0x080ff0000004181c */
[C---:B------:R-:W-:Y:S01]  /*7fc0*/  HMMA.16816.F32.BF16 R32, R108.reuse, R126, R32 ;  /* 0x0000007e6c20723c */ /* 0x040fe20000041820 */
[----:B------:R-:W5:Y:S03]  /*7fd0*/  LDSM.16.MT88.4 R124, [R217+0x2500] ;  /* 0x00250000d97c783b */ /* 0x000f660000004200 */
[----:B-1----:R-:W-:Y:S04]  /*7fe0*/  FFMA.FTZ R106, R212, c[0x0][0x2d0], -R173 ;  /* 0x0000b400d46a7a23 */ /* 0x002fe800000108ad */
[-C--:B--2---:R-:W-:Y:S01]  /*7ff0*/  HMMA.16816.F32.BF16 R36, R108, R116.reuse, R36 ;  /* 0x000000746c24723c */ /* 0x084fe20000041824 */
[----:B------:R1:W2:Y:S07]  /*8000*/  MUFU.EX2 R236, R106 ;  /* 0x0000006a00ec7308 */ /* 0x0002ae0000000800 */
[C---:B------:R-:W-:Y:S08]  /*8010*/  HMMA.16816.F32.BF16 R40, R112.reuse, R116, R40 ;  /* 0x000000747028723c */ /* 0x040ff00000041828 */
[-C--:B------:R-:W-:Y:S08]  /*8020*/  HMMA.16816.F32.BF16 R44, R112, R118.reuse, R44 ;  /* 0x00000076702c723c */ /* 0x080ff0000004182c */
[C---:B------:R-:W-:Y:S01]  /*8030*/  HMMA.16816.F32.BF16 R48, R108.reuse, R118, R48 ;  /* 0x000000766c30723c */ /* 0x040fe20000041830 */
[----:B------:R-:W2:Y:S03]  /*8040*/  LDSM.16.MT88.4 R116, [R218+0x2500] ;  /* 0x00250000da74783b */ /* 0x000ea60000004200 */
[--C-:B-1----:R-:W-:Y:S01]  /*8050*/  FFMA.FTZ R106, R146, c[0x0][0x2d0], -R174.reuse ;  /* 0x0000b400926a7a23 */ /* 0x102fe200000108ae */
[----:B------:R-:W-:Y:S02]  /*8060*/  MOV R146, R138 ;  /* 0x0000008a00927202 */ /* 0x000fe40000000f00 */
[----:B------:R-:W-:Y:S01]  /*8070*/  MOV R138, R134 ;  /* 0x00000086008a7202 */ /* 0x000fe20000000f00 */
[-C--:B----4-:R-:W-:Y:S01]  /*8080*/  HMMA.16816.F32.BF16 R52, R108, R120.reuse, R52 ;  /* 0x000000786c34723c */ /* 0x090fe20000041834 */
[----:B------:R1:W-:Y:S03]  /*8090*/  MUFU.EX2 R235, R106 ;  /* 0x0000006a00eb7308 */ /* 0x0003e60000000800 */
[----:B------:R-:W-:Y:S02]  /*80a0*/  MOV R134, R132 ;  /* 0x0000008400867202 */ /* 0x000fe40000000f00 */
[----:B------:R-:W-:Y:S02]  /*80b0*/  MOV R132, R130 ;  /* 0x0000008200847202 */ /* 0x000fe40000000f00 */
[C---:B------:R-:W-:Y:S08]  /*80c0*/  HMMA.16816.F32.BF16 R56, R112.reuse, R120, R56 ;  /* 0x000000787038723c */ /* 0x040ff00000041838 */
[-C--:B------:R-:W-:Y:S08]  /*80d0*/  HMMA.16816.F32.BF16 R60, R112, R122.reuse, R60 ;  /* 0x0000007a703c723c */ /* 0x080ff0000004183c */
[C---:B------:R-:W-:Y:S01]  /*80e0*/  HMMA.16816.F32.BF16 R64, R108.reuse, R122, R64 ;  /* 0x0000007a6c40723c */ /* 0x040fe20000041840 */
[----:B------:R-:W-:Y:S03]  /*80f0*/  LDSM.16.MT88.4 R120, [R218+0x900] ;  /* 0x00090000da78783b */ /* 0x000fe60000004200 */
[--C-:B-1----:R-:W-:Y:S01]  /*8100*/  FFMA.FTZ R106, R145, c[0x0][0x2d0], -R174.reuse ;  /* 0x0000b400916a7a23 */ /* 0x102fe200000108ae */
[----:B------:R-:W-:Y:S02]  /*8110*/  MOV R145, R141 ;  /* 0x0000008d00917202 */ /* 0x000fe40000000f00 */
[----:B------:R-:W-:Y:S01]  /*8120*/  MOV R141, R140 ;  /* 0x0000008c008d7202 */ /* 0x000fe20000000f00 */
[-C--:B-----5:R-:W-:Y:S01]  /*8130*/  HMMA.16816.F32.BF16 R68, R108, R124.reuse, R68 ;  /* 0x0000007c6c44723c */ /* 0x0a0fe20000041844 */
[----:B------:R1:W4:Y:S03]  /*8140*/  MUFU.EX2 R215, R106 ;  /* 0x0000006a00d77308 */ /* 0x0003260000000800 */
[----:B------:R-:W-:Y:S02]  /*8150*/  MOV R140, R192 ;  /* 0x000000c0008c7202 */ /* 0x000fe40000000f00 */
[----:B------:R-:W-:Y:S02]  /*8160*/  MOV R192, R139 ;  /* 0x0000008b00c07202 */ /* 0x000fe40000000f00 */
[C---:B------:R-:W-:Y:S04]  /*8170*/  HMMA.16816.F32.BF16 R72, R112.reuse, R124, R72 ;  /* 0x0000007c7048723c */ /* 0x040fe80000041848 */
[----:B------:R-:W-:Y:S02]  /*8180*/  MOV R139, R129 ;  /* 0x00000081008b7202 */ /* 0x000fe40000000f00 */
[----:B------:R-:W5:Y:S02]  /*8190*/  LDSM.16.MT88.4 R128, [R217+0x900] ;  /* 0x00090000d980783b */ /* 0x000f640000004200 */
[-C--:B------:R-:W-:Y:S08]  /*81a0*/  HMMA.16816.F32.BF16 R76, R112, R126.reuse, R76 ;  /* 0x0000007e704c723c */ /* 0x080ff0000004184c */
[C---:B------:R-:W-:Y:S01]  /*81b0*/  HMMA.16816.F32.BF16 R80, R108.reuse, R126, R80 ;  /* 0x0000007e6c50723c */ /* 0x040fe20000041850 */
[----:B------:R-:W-:Y:S03]  /*81c0*/  LDSM.16.MT88.4 R124, [R218+0x1900] ;  /* 0x00190000da7c783b */ /* 0x000fe60000004200 */
[--C-:B-1----:R-:W-:Y:S04]  /*81d0*/  FFMA.FTZ R106, R144, c[0x0][0x2d0], -R174.reuse ;  /* 0x0000b400906a7a23 */ /* 0x102fe800000108ae */
[-C--:B--2---:R-:W-:Y:S01]  /*81e0*/  HMMA.16816.F32.BF16 R84, R108, R116.reuse, R84 ;  /* 0x000000746c54723c */ /* 0x084fe20000041854 */
[----:B------:R1:W2:Y:S07]  /*81f0*/  MUFU.EX2 R214, R106 ;  /* 0x0000006a00d67308 */ /* 0x0002ae0000000800 */
[C---:B------:R-:W-:Y:S08]  /*8200*/  HMMA.16816.F32.BF16 R88, R112.reuse, R116, R88 ;  /* 0x000000747058723c */ /* 0x040ff00000041858 */
[-C--:B------:R-:W-:Y:S08]  /*8210*/  HMMA.16816.F32.BF16 R92, R112, R118.reuse, R92 ;  /* 0x00000076705c723c */ /* 0x080ff0000004185c */
[----:B------:R-:W-:Y:S01]  /*8220*/  HMMA.16816.F32.BF16 R96, R108, R118, R96 ;  /* 0x000000766c60723c */ /* 0x000fe20000041860 */
[----:B------:R-:W5:Y:S03]  /*8230*/  LDSM.16.MT88.4 R116, [R217+0x1900] ;  /* 0x00190000d974783b */ /* 0x000f660000004200 */
[--C-:B-1----:R-:W-:Y:S01]  /*8240*/  FFMA.FTZ R106, R143, c[0x0][0x2d0], -R175.reuse ;  /* 0x0000b4008f6a7a23 */ /* 0x102fe200000108af */
[----:B------:R-:W-:Y:S02]  /*8250*/  MOV R143, R136 ;  /* 0x00000088008f7202 */ /* 0x000fe40000000f00 */
[----:B------:R-:W-:Y:S01]  /*8260*/  MOV R136, R187 ;  /* 0x000000bb00887202 */ /* 0x000fe20000000f00 */
[----:B------:R1:W-:Y:S01]  /*8270*/  MUFU.EX2 R212, R106 ;  /* 0x0000006a00d47308 */ /* 0x0003e20000000800 */
[----:B---3--:R-:W-:Y:S03]  /*8280*/  F2FP.BF16.PACK_AB R108, R237, R239 ;  /* 0x000000efed6c723e */ /* 0x008fe600000010ff */
[----:B------:R-:W-:Y:S02]  /*8290*/  F2FP.BF16.PACK_AB R110, R236, R238 ;  /* 0x000000eeec6e723e */ /* 0x000fe400000010ff */
[----:B----4-:R-:W-:Y:S02]  /*82a0*/  F2FP.BF16.PACK_AB R109, R215, R235 ;  /* 0x000000ebd76d723e */ /* 0x010fe400000010ff */
[----:B--2---:R-:W-:Y:S07]  /*82b0*/  F2FP.BF16.PACK_AB R111, R214, R213 ;  /* 0x000000d5d66f723e */ /* 0x004fee00000010ff */
[-C--:B-----5:R-:W-:Y:S03]  /*82c0*/  HMMA.16816.F32.BF16 R4, R108, R128.reuse, R4 ;  /* 0x000000806c04723c */ /* 0x0a0fe60000041804 */
[--C-:B-1----:R-:W-:Y:S01]  /*82d0*/  FFMA.FTZ R106, R188, c[0x0][0x2d0], -R175.reuse ;  /* 0x0000b400bc6a7a23 */ /* 0x102fe200000108af */
[----:B------:R-:W-:Y:S03]  /*82e0*/  MOV R188, R211 ;  /* 0x000000d300bc7202 */ /* 0x000fe60000000f00 */
[----:B------:R1:W2:Y:S01]  /*82f0*/  MUFU.EX2 R211, R106 ;  /* 0x0000006a00d37308 */ /* 0x0002a20000000800 */
[----:B------:R-:W-:Y:S01]  /*8300*/  MOV R144, R188 ;  /* 0x000000bc00907202 */ /* 0x000fe20000000f00 */
[--C-:B-1----:R-:W-:Y:S03]  /*8310*/  FFMA.FTZ R106, R209, c[0x0][0x2d0], -R175.reuse ;  /* 0x0000b400d16a7a23 */ /* 0x102fe600000108af */
[----:B--2---:R-:W-:Y:S05]  /*8320*/  F2FP.BF16.PACK_AB R112, R211, R212 ;  /* 0x000000d4d370723e */ /* 0x004fea00000010ff */
[----:B------:R1:W-:Y:S02]  /*8330*/  MUFU.EX2 R209, R106 ;  /* 0x0000006a00d17308 */ /* 0x0003e40000000800 */
[----:B-1----:R-:W-:Y:S08]  /*8340*/  FFMA.FTZ R106, R210, c[0x0][0x2d0], -R175 ;  /* 0x0000b400d26a7a23 */ /* 0x002ff000000108af */
[----:B------:R1:W2:Y:S02]  /*8350*/  MUFU.EX2 R210, R106 ;  /* 0x0000006a00d27308 */ /* 0x0002a40000000800 */
[--C-:B-1----:R-:W-:Y:S01]  /*8360*/  FFMA.FTZ R106, R142, c[0x0][0x2d0], -R105.reuse ;  /* 0x0000b4008e6a7a23 */ /* 0x102fe20000010869 */
[----:B------:R-:W-:Y:S02]  /*8370*/  MOV R142, R137 ;  /* 0x00000089008e7202 */ /* 0x000fe40000000f00 */
[----:B------:R-:W-:Y:S05]  /*8380*/  MOV R137, R186 ;  /* 0x000000ba00897202 */ /* 0x000fea0000000f00 */
[----:B------:R1:W-:Y:S01]  /*8390*/  MUFU.EX2 R188, R106 ;  /* 0x0000006a00bc7308 */ /* 0x0003e20000000800 */
[----:B--2---:R-:W-:Y:S01]  /*83a0*/  F2FP.BF16.PACK_AB R114, R210, R209 ;  /* 0x000000d1d272723e */ /* 0x004fe200000010ff */
[--C-:B-1----:R-:W-:Y:S08]  /*83b0*/  FFMA.FTZ R106, R176, c[0x0][0x2d0], -R105.reuse ;  /* 0x0000b400b06a7a23 */ /* 0x102ff00000010869 */
[----:B------:R1:W2:Y:S02]  /*83c0*/  MUFU.EX2 R187, R106 ;  /* 0x0000006a00bb7308 */ /* 0x0002a40000000800 */
[--C-:B-1----:R-:W-:Y:S01]  /*83d0*/  FFMA.FTZ R106, R177, c[0x0][0x2d0], -R105.reuse ;  /* 0x0000b400b16a7a23 */ /* 0x102fe20000010869 */
[----:B--2---:R-:W-:Y:S07]  /*83e0*/  F2FP.BF16.PACK_AB R113, R187, R188 ;  /* 0x000000bcbb71723e */ /* 0x004fee00000010ff */
[----:B------:R1:W-:Y:S02]  /*83f0*/  MUFU.EX2 R186, R106 ;  /* 0x0000006a00ba7308 */ /* 0x0003e40000000800 */
[----:B-1----:R-:W-:Y:S08]  /*8400*/  FFMA.FTZ R106, R178, c[0x0][0x2d0], -R105 ;  /* 0x0000b400b26a7a23 */ /* 0x002ff00000010869 */
[----:B------:R1:W2:Y:S02]  /*8410*/  MUFU.EX2 R185, R106 ;  /* 0x0000006a00b97308 */ /* 0x0002a40000000800 */
[--C-:B-1----:R-:W-:Y:S01]  /*8420*/  FFMA.FTZ R106, R191, c[0x0][0x2d0], -R173.reuse ;  /* 0x0000b400bf6a7a23 */ /* 0x102fe200000108ad */
[----:B--2---:R-:W-:Y:S07]  /*8430*/  F2FP.BF16.PACK_AB R115, R185, R186 ;  /* 0x000000bab973723e */ /* 0x004fee00000010ff */
[----:B------:R1:W-:Y:S01]  /*8440*/  MUFU.EX2 R203, R106 ;  /* 0x0000006a00cb7308 */ /* 0x0003e20000000800 */
[C---:B------:R-:W-:Y:S07]  /*8450*/  HMMA.16816.F32.BF16 R8, R112.reuse, R128, R8 ;  /* 0x000000807008723c */ /* 0x040fee0000041808 */
[--C-:B------:R-:W-:Y:S01]  /*8460*/  FFMA.FTZ R128, R146, c[0x0][0x2d0], -R173.reuse ;  /* 0x0000b40092807a23 */ /* 0x100fe200000108ad */
[-C--:B------:R-:W-:Y:S03]  /*8470*/  HMMA.16816.F32.BF16 R12, R112, R130.reuse, R12 ;  /* 0x00000082700c723c */ /* 0x080fe6000004180c */
[----:B------:R-:W-:Y:S01]  /*8480*/  MUFU.EX2 R202, R128 ;  /* 0x0000008000ca7308 */ /* 0x000fe20000000800 */
[----:B------:R-:W-:Y:S04]  /*8490*/  MOV R146, R136 ;  /* 0x0000008800927202 */ /* 0x000fe80000000f00 */
[C---:B------:R-:W-:Y:S04]  /*84a0*/  HMMA.16816.F32.BF16 R16, R108.reuse, R130, R16 ;  /* 0x000000826c10723c */ /* 0x040fe80000041810 */
[--C-:B-1----:R-:W-:Y:S04]  /*84b0*/  FFMA.FTZ R106, R147, c[0x0][0x2d0], -R173.reuse ;  /* 0x0000b400936a7a23 */ /* 0x102fe800000108ad */
[-C--:B------:R-:W-:Y:S01]  /*84c0*/  HMMA.16816.F32.BF16 R20, R108, R120.reuse, R20 ;  /* 0x000000786c14723c */ /* 0x080fe20000041814 */
[----:B------:R1:W-:Y:S07]  /*84d0*/  MUFU.EX2 R204, R106 ;  /* 0x0000006a00cc7308 */ /* 0x0003ee0000000800 */
[C---:B------:R-:W-:Y:S08]  /*84e0*/  HMMA.16816.F32.BF16 R24, R112.reuse, R120, R24 ;  /* 0x000000787018723c */ /* 0x040ff00000041818 */
[-C--:B------:R-:W-:Y:S08]  /*84f0*/  HMMA.16816.F32.BF16 R28, R112, R122.reuse, R28 ;  /* 0x0000007a701c723c */ /* 0x080ff0000004181c */
[C---:B------:R-:W-:Y:S01]  /*8500*/  HMMA.16816.F32.BF16 R32, R108.reuse, R122, R32 ;  /* 0x0000007a6c20723c */ /* 0x040fe20000041820 */
[----:B------:R-:W2:Y:S03]  /*8510*/  LDSM.16.MT88.4 R120, [R217+0x2900] ;  /* 0x00290000d978783b */ /* 0x000ea60000004200 */
[----:B-1----:R-:W-:Y:S04]  /*8520*/  FFMA.FTZ R106, R179, c[0x0][0x2d0], -R173 ;  /* 0x0000b400b36a7a23 */ /* 0x002fe800000108ad */
[-C--:B------:R-:W-:Y:S01]  /*8530*/  HMMA.16816.F32.BF16 R36, R108, R116.reuse, R36 ;  /* 0x000000746c24723c */ /* 0x080fe20000041824 */
[----:B------:R1:W-:Y:S07]  /*8540*/  MUFU.EX2 R201, R106 ;  /* 0x0000006a00c97308 */ /* 0x0003ee0000000800 */
[C---:B------:R-:W-:Y:S08]  /*8550*/  HMMA.16816.F32.BF16 R40, R112.reuse, R116, R40 ;  /* 0x000000747028723c */ /* 0x040ff00000041828 */
[-C--:B------:R-:W-:Y:S08]  /*8560*/  HMMA.16816.F32.BF16 R44, R112, R118.reuse, R44 ;  /* 0x00000076702c723c */ /* 0x080ff0000004182c */
[C---:B------:R-:W-:Y:S01]  /*8570*/  HMMA.16816.F32.BF16 R48, R108.reuse, R118, R48 ;  /* 0x000000766c30723c */ /* 0x040fe20000041830 */
[----:B------:R-:W3:Y:S03]  /*8580*/  LDSM.16.MT88.4 R116, [R218+0x2900] ;  /* 0x00290000da74783b */ /* 0x000ee60000004200 */
[--C-:B-1----:R-:W-:Y:S01]  /*8590*/  FFMA.FTZ R106, R145, c[0x0][0x2d0], -R174.reuse ;  /* 0x0000b400916a7a23 */ /* 0x102fe200000108ae */
[----:B------:R-:W-:Y:S03]  /*85a0*/  MOV R145, R183 ;  /* 0x000000b700917202 */ /* 0x000fe60000000f00 */
[-C--:B------:R-:W-:Y:S01]  /*85b0*/  HMMA.16816.F32.BF16 R52, R108, R124.reuse, R52 ;  /* 0x0000007c6c34723c */ /* 0x080fe20000041834 */
[----:B------:R1:W-:Y:S07]  /*85c0*/  MUFU.EX2 R199, R106 ;  /* 0x0000006a00c77308 */ /* 0x0003ee0000000800 */
[C---:B------:R-:W-:Y:S07]  /*85d0*/  HMMA.16816.F32.BF16 R56, R112.reuse, R124, R56 ;  /* 0x0000007c7038723c */ /* 0x040fee0000041838 */
[--C-:B------:R-:W-:Y:S01]  /*85e0*/  FFMA.FTZ R124, R141, c[0x0][0x2d0], -R175.reuse ;  /* 0x0000b4008d7c7a23 */ /* 0x100fe200000108af */
[-C--:B------:R-:W-:Y:S03]  /*85f0*/  HMMA.16816.F32.BF16 R60, R112, R126.reuse, R60 ;  /* 0x0000007e703c723c */ /* 0x080fe6000004183c */
[----:B------:R4:W-:Y:S01]  /*8600*/  MUFU.EX2 R194, R124 ;  /* 0x0000007c00c27308 */ /* 0x0009e20000000800 */
[----:B------:R-:W-:Y:S04]  /*8610*/  MOV R141, R137 ;  /* 0x00000089008d7202 */ /* 0x000fe80000000f00 */
[C---:B------:R-:W-:Y:S04]  /*8620*/  HMMA.16816.F32.BF16 R64, R108.reuse, R126, R64 ;  /* 0x0000007e6c40723c */ /* 0x040fe80000041840 */
[--C-:B-1----:R-:W-:Y:S01]  /*8630*/  FFMA.FTZ R106, R144, c[0x0][0x2d0], -R174.reuse ;  /* 0x0000b400906a7a23 */ /* 0x102fe200000108ae */
[----:B------:R-:W-:Y:S03]  /*8640*/  MOV R144, R182 ;  /* 0x000000b600907202 */ /* 0x000fe60000000f00 */
[-C--:B--2---:R-:W-:Y:S01]  /*8650*/  HMMA.16816.F32.BF16 R68, R108, R120.reuse, R68 ;  /* 0x000000786c44723c */ /* 0x084fe20000041844 */
[----:B------:R1:W2:Y:S07]  /*8660*/  MUFU.EX2 R200, R106 ;  /* 0x0000006a00c87308 */ /* 0x0002ae0000000800 */
[C---:B------:R-:W-:Y:S01]  /*8670*/  HMMA.16816.F32.BF16 R72, R112.reuse, R120, R72 ;  /* 0x000000787048723c */ /* 0x040fe20000041848 */
[----:B----4-:R-:W4:Y:S07]  /*8680*/  LDSM.16.MT88.4 R124, [R217+0xd00] ;  /* 0x000d0000d97c783b */ /* 0x010f2e0000004200 */
[-C--:B------:R-:W-:Y:S08]  /*8690*/  HMMA.16816.F32.BF16 R76, R112, R122.reuse, R76 ;  /* 0x0000007a704c723c */ /* 0x080ff0000004184c */
[C---:B------:R-:W-:Y:S04]  /*86a0*/  HMMA.16816.F32.BF16 R80, R108.reuse, R122, R80 ;  /* 0x0000007a6c50723c */ /* 0x040fe80000041850 */
[--C-:B-1----:R-:W-:Y:S01]  /*86b0*/  FFMA.FTZ R106, R143, c[0x0][0x2d0], -R174.reuse ;  /* 0x0000b4008f6a7a23 */ /* 0x102fe200000108ae */
[----:B------:R-:W-:Y:S02]  /*86c0*/  MOV R143, R180 ;  /* 0x000000b4008f7202 */ /* 0x000fe40000000f00 */
[----:B--2---:R-:W-:Y:S01]  /*86d0*/  F2FP.BF16.PACK_AB R173, R200, R199 ;  /* 0x000000c7c8ad723e */ /* 0x004fe200000010ff */
[-C--:B---3--:R-:W-:Y:S01]  /*86e0*/  HMMA.16816.F32.BF16 R84, R108, R116.reuse, R84 ;  /* 0x000000746c54723c */ /* 0x088fe20000041854 */
[----:B------:R1:W-:Y:S07]  /*86f0*/  MUFU.EX2 R198, R106 ;  /* 0x0000006a00c67308 */ /* 0x0003ee0000000800 */
[C---:B------:R-:W-:Y:S08]  /*8700*/  HMMA.16816.F32.BF16 R88, R112.reuse, R116, R88 ;  /* 0x000000747058723c */ /* 0x040ff00000041858 */
[-C--:B------:R-:W-:Y:S08]  /*8710*/  HMMA.16816.F32.BF16 R92, R112, R118.reuse, R92 ;  /* 0x00000076705c723c */ /* 0x080ff0000004185c */
[----:B------:R-:W-:Y:S04]  /*8720*/  HMMA.16816.F32.BF16 R96, R108, R118, R96 ;  /* 0x000000766c60723c */ /* 0x000fe80000041860 */
[----:B-1----:R-:W-:Y:S01]  /*8730*/  FFMA.FTZ R106, R142, c[0x0][0x2d0], -R174 ;  /* 0x0000b4008e6a7a23 */ /* 0x002fe200000108ae */
[----:B------:R-:W-:Y:S02]  /*8740*/  F2FP.BF16.PACK_AB R174, R201, R202 ;  /* 0x000000cac9ae723e */ /* 0x000fe400000010ff */
[----:B------:R-:W-:Y:S01]  /*8750*/  MOV R142, R181 ;  /* 0x000000b5008e7202 */ /* 0x000fe20000000f00 */
[----:B------:R1:W-:Y:S01]  /*8760*/  MUFU.EX2 R197, R106 ;  /* 0x0000006a00c57308 */ /* 0x0003e20000000800 */
[----:B------:R-:W-:Y:S03]  /*8770*/  LDSM.16.MT88.4 R180, [R217+0x2d00] ;  /* 0x002d0000d9b4783b */ /* 0x000fe60000004200 */
[--C-:B-1----:R-:W-:Y:S06]  /*8780*/  FFMA.FTZ R106, R192, c[0x0][0x2d0], -R175.reuse ;  /* 0x0000b400c06a7a23 */ /* 0x102fec00000108af */
[----:B------:R1:W2:Y:S02]  /*8790*/  MUFU.EX2 R192, R106 ;  /* 0x0000006a00c07308 */ /* 0x0002a40000000800 */
[--C-:B-1----:R-:W-:Y:S01]  /*87a0*/  FFMA.FTZ R106, R140, c[0x0][0x2d0], -R175.reuse ;  /* 0x0000b4008c6a7a23 */ /* 0x102fe200000108af */
[----:B------:R-:W-:Y:S02]  /*87b0*/  MOV R140, R138 ;  /* 0x0000008a008c7202 */ /* 0x000fe40000000f00 */
[----:B--2---:R-:W-:Y:S05]  /*87c0*/  F2FP.BF16.PACK_AB R176, R194, R192 ;  /* 0x000000c0c2b0723e */ /* 0x004fea00000010ff */
[----:B------:R1:W-:Y:S02]  /*87d0*/  MUFU.EX2 R191, R106 ;  /* 0x0000006a00bf7308 */ /* 0x0003e40000000800 */
[----:B-1----:R-:W-:Y:S01]  /*87e0*/  FFMA.FTZ R106, R189, c[0x0][0x2d0], -R175 ;  /* 0x0000b400bd6a7a23 */ /* 0x002fe200000108af */
[----:B------:R-:W-:Y:S07]  /*87f0*/  F2FP.BF16.PACK_AB R175, R197, R198 ;  /* 0x000000c6c5af723e */ /* 0x000fee00000010ff */
[----:B------:R1:W2:Y:S02]  /*8800*/  MUFU.EX2 R189, R106 ;  /* 0x0000006a00bd7308 */ /* 0x0002a40000000800 */
[--C-:B-1----:R-:W-:Y:S01]  /*8810*/  FFMA.FTZ R106, R184, c[0x0][0x2d0], -R105.reuse ;  /* 0x0000b400b86a7a23 */ /* 0x102fe20000010869 */
[----:B--2---:R-:W-:Y:S07]  /*8820*/  F2FP.BF16.PACK_AB R178, R189, R191 ;  /* 0x000000bfbdb2723e */ /* 0x004fee00000010ff */
[----:B------:R1:W-:Y:S02]  /*8830*/  MUFU.EX2 R184, R106 ;  /* 0x0000006a00b87308 */ /* 0x0003e40000000800 */
[--C-:B-1----:R-:W-:Y:S02]  /*8840*/  FFMA.FTZ R106, R139, c[0x0][0x2d0], -R105.reuse ;  /* 0x0000b4008b6a7a23 */ /* 0x102fe40000010869 */
[----:B------:R-:W-:Y:S01]  /*8850*/  FFMA.FTZ R105, R172, c[0x0][0x2d0], -R105 ;  /* 0x0000b400ac697a23 */ /* 0x000fe20000010869 */
[----:B------:R-:W-:Y:S01]  /*8860*/  F2FP.BF16.PACK_AB R172, R204, R203 ;  /* 0x000000cbccac723e */ /* 0x000fe200000010ff */
[----:B------:R-:W1:Y:S04]  /*8870*/  LDSM.16.MT88.4 R136, [R218+0xd00] ;  /* 0x000d0000da88783b */ /* 0x000e680000004200 */
[----:B------:R-:W2:Y:S02]  /*8880*/  MUFU.EX2 R106, R106 ;  /* 0x0000006a006a7308 */ /* 0x000ea40000000800 */
[-C--:B----4-:R-:W-:Y:S02]  /*8890*/  HMMA.16816.F32.BF16 R112, R172, R124.reuse, R4 ;  /* 0x0000007cac70723c */ /* 0x090fe40000041804 */
[----:B------:R-:W3:Y:S06]  /*88a0*/  LDSM.16.MT88.4 R4, [R218+0x2d00] ;  /* 0x002d0000da04783b */ /* 0x000eec0000004200 */
[----:B------:R-:W4:Y:S01]  /*88b0*/  MUFU.EX2 R105, R105 ;  /* 0x0000006900697308 */ /* 0x000f220000000800 */
[----:B--2---:R-:W-:Y:S03]  /*88c0*/  F2FP.BF16.PACK_AB R177, R106, R184 ;  /* 0x000000b86ab1723e */ /* 0x004fe600000010ff */
[----:B----4-:R-:W-:Y:S07]  /*88d0*/  F2FP.BF16.PACK_AB R179, R105, R107 ;  /* 0x0000006b69b3723e */ /* 0x010fee00000010ff */
[C---:B------:R-:W-:Y:S07]  /*88e0*/  HMMA.16816.F32.BF16 R108, R176.reuse, R124, R8 ;  /* 0x0000007cb06c723c */ /* 0x040fee0000041808 */
[----:B------:R-:W-:Y:S01]  /*88f0*/  MOV R11, R143 ;  /* 0x0000008f000b7202 */ /* 0x000fe20000000f00 */
[-C--:B------:R-:W-:Y:S04]  /*8900*/  HMMA.16816.F32.BF16 R116, R176, R126.reuse, R12 ;  /* 0x0000007eb074723c */ /* 0x080fe8000004180c */
[----:B------:R-:W-:Y:S02]  /*8910*/  MOV R10, R144 ;  /* 0x00000090000a7202 */ /* 0x000fe40000000f00 */
[----:B------:R-:W-:Y:S02]  /*8920*/  MOV R8, R145 ;  /* 0x0000009100087202 */ /* 0x000fe40000000f00 */
[C---:B------:R-:W-:Y:S01]  /*8930*/  HMMA.16816.F32.BF16 R120, R172.reuse, R126, R16 ;  /* 0x0000007eac78723c */ /* 0x040fe20000041810 */
[----:B------:R-:W2:Y:S03]  /*8940*/  LDL.LU R16, [R1+0x4] ;  /* 0x0000040001107983 */ /* 0x000ea60000300800 */
[----:B------:R-:W-:Y:S01]  /*8950*/  MOV R13, R141 ;  /* 0x0000008d000d7202 */ /* 0x000fe20000000f00 */
[----:B------:R-:W4:Y:S01]  /*8960*/  LDL.LU R18, [R1+0x8] ;  /* 0x0000080001127983 */ /* 0x000f220000300800 */
[----:B------:R-:W-:Y:S02]  /*8970*/  MOV R14, R140 ;  /* 0x0000008c000e7202 */ /* 0x000fe40000000f00 */
[-C--:B-1----:R-:W-:Y:S01]  /*8980*/  HMMA.16816.F32.BF16 R124, R172, R136.reuse, R20 ;  /* 0x00000088ac7c723c */ /* 0x082fe20000041814 */
[----:B------:R-:W5:Y:S03]  /*8990*/  LDL.LU R19, [R1+0xc] ;  /* 0x00000c0001137983 */ /* 0x000f660000300800 */
[----:B------:R-:W-:Y:S01]  /*89a0*/  MOV R15, R135 ;  /* 0x00000087000f7202 */ /* 0x000fe20000000f00 */
[----:B------:R-:W5:Y:S01]  /*89b0*/  LDL.LU R22, [R1] ;  /* 0x0000000001167983 */ /* 0x000f620000300800 */
[----:B------:R-:W-:Y:S02]  /*89c0*/  MOV R17, R134 ;  /* 0x0000008600117202 */ /* 0x000fe40000000f00 */
[C---:B------:R-:W-:Y:S04]  /*89d0*/  HMMA.16816.F32.BF16 R128, R176.reuse, R136, R24 ;  /* 0x00000088b080723c */ /* 0x040fe80000041818 */
[----:B------:R-:W-:Y:S02]  /*89e0*/  MOV R21, R133 ;  /* 0x0000008500157202 */ /* 0x000fe40000000f00 */
[----:B------:R-:W-:Y:S02]  /*89f0*/  MOV R23, R132 ;  /* 0x0000008400177202 */ /* 0x000fe40000000f00 */
[-C--:B------:R-:W-:Y:S04]  /*8a00*/  HMMA.16816.F32.BF16 R132, R176, R138.reuse, R28 ;  /* 0x0000008ab084723c */ /* 0x080fe8000004181c */
[----:B------:R-:W-:Y:S02]  /*8a10*/  MOV R9, R146 ;  /* 0x0000009200097202 */ /* 0x000fe40000000f00 */
[----:B------:R-:W-:Y:S02]  /*8a20*/  MOV R12, R142 ;  /* 0x0000008e000c7202 */ /* 0x000fe40000000f00 */
[C---:B------:R-:W-:Y:S08]  /*8a30*/  HMMA.16816.F32.BF16 R136, R172.reuse, R138, R32 ;  /* 0x0000008aac88723c */ /* 0x040ff00000041820 */
[-C--:B------:R-:W-:Y:S08]  /*8a40*/  HMMA.16816.F32.BF16 R140, R172, R152.reuse, R36 ;  /* 0x00000098ac8c723c */ /* 0x080ff00000041824 */
        /* <DEDUP_REMOVED lines=11> */
[-C--:B---3--:R-:W-:Y:S08]  /*8b00*/  HMMA.16816.F32.BF16 R84, R172, R4.reuse, R84 ;  /* 0x00000004ac54723c */ /* 0x088ff00000041854 */
[C---:B------:R-:W-:Y:S08]  /*8b10*/  HMMA.16816.F32.BF16 R88, R176.reuse, R4, R88 ;  /* 0x00000004b058723c */ /* 0x040ff00000041858 */
[-C--:B------:R-:W-:Y:S08]  /*8b20*/  HMMA.16816.F32.BF16 R92, R176, R6.reuse, R92 ;  /* 0x00000006b05c723c */ /* 0x080ff0000004185c */
[----:B------:R-:W-:Y:S04]  /*8b30*/  HMMA.16816.F32.BF16 R96, R172, R6, R96 ;  /* 0x00000006ac60723c */ /* 0x000fe80000041860 */
[----:B--2---:R-:W-:Y:S02]  /*8b40*/  FFMA.FTZ R100, R100, R16, R23 ;  /* 0x0000001064647223 */ /* 0x004fe40000010017 */
[----:B----4-:R-:W-:Y:S02]  /*8b50*/  FFMA.FTZ R3, R3, R18, R17 ;  /* 0x0000001203037223 */ /* 0x010fe40000010011 */
[----:B------:R-:W-:Y:S01]  /*8b60*/  FADD.FTZ R12, R12, R100 ;  /* 0x000000640c0c7221 */ /* 0x000fe20000010000 */
[----:B------:R-:W-:Y:S03]  /*8b70*/  MOV R100, R103 ;  /* 0x0000006700647202 */ /* 0x000fe60000000f00 */
[----:B-----5:R-:W-:Y:S02]  /*8b80*/  FFMA.FTZ R0, R0, R19, R205 ;  /* 0x0000001300007223 */ /* 0x020fe400000100cd */
[----:B------:R-:W-:Y:S02]  /*8b90*/  FADD.FTZ R3, R13, R3 ;  /* 0x000000030d037221 */ /* 0x000fe40000010000 */
[----:B------:R-:W-:Y:S02]  /*8ba0*/  FFMA.FTZ R101, R101, R22, R21 ;  /* 0x0000001665657223 */ /* 0x000fe40000010015 */
[----:B------:R-:W-:Y:S02]  /*8bb0*/  FADD.FTZ R0, R206, R0 ;  /* 0x00000000ce007221 */ /* 0x000fe40000010000 */
        /* <DEDUP_REMOVED lines=51> */
[----:B------:R-:W-:Y:S01]  /*8ef0*/  FADD.FTZ R7, R106, R4 ;  /* 0x000000046a077221 */ /* 0x000fe20000010000 */
[----:B------:R-:W-:Y:S01]  /*8f00*/  MOV R106, R2 ;  /* 0x00000002006a7202 */ /* 0x000fe20000000f00 */
[----:B------:R-:W-:Y:S01]  /*8f10*/  FADD.FTZ R4, R198, R0 ;  /* 0x00000000c6047221 */ /* 0x000fe20000010000 */
[----:B------:R-:W-:Y:S01]  /*8f20*/  STL [R1], R5 ;  /* 0x0000000501007387 */ /* 0x000fe20000100800 */
[----:B------:R-:W-:Y:S02]  /*8f30*/  FADD.FTZ R3, R189, R3 ;  /* 0x00000003bd037221 */ /* 0x000fe40000010000 */
[----:B------:R-:W-:Y:S02]  /*8f40*/  FADD.FTZ R4, R197, R4 ;  /* 0x00000004c5047221 */ /* 0x000fe40000010000 */
[----:B------:R-:W-:Y:S03]  /*8f50*/  FADD.FTZ R0, R107, R7 ;  /* 0x000000076b007221 */ /* 0x000fe60000010000 */
[----:B------:R-:W-:Y:S01]  /*8f60*/  STL [R1+0x4], R4 ;  /* 0x0000040401007387 */ /* 0x000fe20000100800 */
[----:B------:R-:W-:Y:S01]  /*8f70*/  FADD.FTZ R0, R105, R0 ;  /* 0x0000000069007221 */ /* 0x000fe20000010000 */
[----:B------:R-:W-:Y:S02]  /*8f80*/  MOV R105, R102 ;  /* 0x0000006600697202 */ /* 0x000fe40000000f00 */
[----:B------:R1:W-:Y:S04]  /*8f90*/  STL [R1+0x8], R3 ;  /* 0x0000080301007387 */ /* 0x0003e80000100800 */
[----:B------:R2:W-:Y:S01]  /*8fa0*/  STL [R1+0xc], R0 ;  /* 0x00000c0001007387 */ /* 0x0005e20000100800 */
[----:B-1----:R-:W-:Y:S01]  /*8fb0*/  MOV R3, R104 ;  /* 0x0000006800037202 */ /* 0x002fe20000000f00 */
[----:B------:R-:W-:-:S05]  /*8fc0*/  @P0 BRA `(.L_x_11) ;  /* 0xffffc22000000947 */ /* 0x000fca000383ffff */
.L_x_10:
[----:B--2---:R-:W2:Y:S04]  /*8fd0*/  LDL.LU R0, [R1] ;  /* 0x0000000001007983 */ /* 0x004ea80000300800 */
[----:B------:R-:W3:Y:S04]  /*8fe0*/  LDL.LU R4, [R1+0x4] ;  /* 0x0000040001047983 */ /* 0x000ee80000300800 */
[----:B------:R-:W4:Y:S04]  /*8ff0*/  LDL.LU R8, [R1+0x8] ;  /* 0x0000080001087983 */ /* 0x000f280000300800 */
[----:B------:R-:W5:Y:S01]  /*9000*/  LDL.LU R5, [R1+0xc] ;  /* 0x00000c0001057983 */ /* 0x000f620000300800 */
[----:B------:R-:W-:-:S02]  /*9010*/  MOV R18, 0xff800000 ;  /* 0xff80000000127802 */ /* 0x000fc40000000f00 */
[----:B------:R-:W-:Y:S02]  /*9020*/  MOV R19, 0xff800000 ;  /* 0xff80000000137802 */ /* 0x000fe40000000f00 */
[----:B------:R-:W-:Y:S02]  /*9030*/  MOV R20, 0xff800000 ;  /* 0xff80000000147802 */ /* 0x000fe40000000f00 */
[----:B------:R-:W-:Y:S02]  /*9040*/  MOV R21, 0xff800000 ;  /* 0xff80000000157802 */ /* 0x000fe40000000f00 */
[----:B------:R-:W-:Y:S01]  /*9050*/  PLOP3.LUT P4, PT, PT, PT, PT, 0x8, 0x0 ;  /* 0x000000000000781c */ /* 0x000fe20003f8e170 */
[----:B--2---:R-:W1:Y:S04]  /*9060*/  SHFL.BFLY PT, R11, R0, 0x2, 0x1f ;  /* 0x0c401f00000b7f89 */ /* 0x004e6800000e0000 */
[----:B---3--:R-:W2:Y:S04]  /*9070*/  SHFL.BFLY PT, R9, R4, 0x2, 0x1f ;  /* 0x0c401f0004097f89 */ /* 0x008ea800000e0000 */
[----:B----4-:R-:W3:Y:S04]  /*9080*/  SHFL.BFLY PT, R7, R8, 0x2, 0x1f ;  /* 0x0c401f0008077f89 */ /* 0x010ee800000e0000 */
[----:B-----5:R-:W4:Y:S01]  /*9090*/  SHFL.BFLY PT, R6, R5, 0x2, 0x1f ;  /* 0x0c401f0005067f89 */ /* 0x020f2200000e0000 */
[----:B-1----:R-:W-:-:S02]  /*90a0*/  FADD.FTZ R11, R11, R0 ;  /* 0x000000000b0b7221 */ /* 0x002fc40000010000 */
[----:B--2---:R-:W-:-:S03]  /*90b0*/  FADD.FTZ R9, R9, R4 ;  /* 0x0000000409097221 */ /* 0x004fc60000010000 */
[----:B------:R-:W1:Y:S01]  /*90c0*/  SHFL.BFLY PT, R0, R11, 0x1, 0x1f ;  /* 0x0c201f000b007f89 */ /* 0x000e6200000e0000 */
[----:B---3--:R-:W-:-:S03]  /*90d0*/  FADD.FTZ R7, R7, R8 ;  /* 0x0000000807077221 */ /* 0x008fc60000010000 */
[----:B------:R-:W2:Y:S01]  /*90e0*/  SHFL.BFLY PT, R4, R9, 0x1, 0x1f ;  /* 0x0c201f0009047f89 */ /* 0x000ea200000e0000 */
[----:B----4-:R-:W-:-:S03]  /*90f0*/  FADD.FTZ R6, R6, R5 ;  /* 0x0000000506067221 */ /* 0x010fc60000010000 */
[----:B------:R-:W3:Y:S04]  /*9100*/  SHFL.BFLY PT, R3, R7, 0x1, 0x1f ;  /* 0x0c201f0007037f89 */ /* 0x000ee800000e0000 */
[----:B------:R-:W4:Y:S01]  /*9110*/  SHFL.BFLY PT, R5, R6, 0x1, 0x1f ;  /* 0x0c201f0006057f89 */ /* 0x000f2200000e0000 */
[----:B-1----:R-:W-:Y:S01]  /*9120*/  FADD.FTZ R11, R11, R0 ;  /* 0x000000000b0b7221 */ /* 0x002fe20000010000 */
[----:B------:R-:W-:Y:S01]  /*9130*/  MOV R0, RZ ;  /* 0x000000ff00007202 */ /* 0x000fe20000000f00 */
[----:B--2---:R-:W-:-:S03]  /*9140*/  FADD.FTZ R9, R9, R4 ;  /* 0x0000000409097221 */ /* 0x004fc60000010000 */
[----:B------:R-:W-:Y:S02]  /*9150*/  FSETP.NE.FTZ.AND P3, PT, R11, RZ, PT ;  /* 0x000000ff0b00720b */ /* 0x000fe40003f75000 */
[----:B------:R-:W-:Y:S01]  /*9160*/  MOV R4, RZ ;  /* 0x000000ff00047202 */ /* 0x000fe20000000f00 */
[----:B---3--:R-:W-:Y:S01]  /*9170*/  FADD.FTZ R7, R7, R3 ;  /* 0x0000000307077221 */ /* 0x008fe20000010000 */
[----:B------:R-:W-:Y:S02]  /*9180*/  FSETP.NE.FTZ.AND P2, PT, R9, RZ, PT ;  /* 0x000000ff0900720b */ /* 0x000fe40003f55000 */
[----:B------:R-:W-:Y:S01]  /*9190*/  MOV R3, RZ ;  /* 0x000000ff00037202 */ /* 0x000fe20000000f00 */
[----:B----4-:R-:W-:Y:S01]  /*91a0*/  FADD.FTZ R6, R5, R6 ;  /* 0x0000000605067221 */ /* 0x010fe20000010000 */
[----:B------:R-:W-:-:S04]  /*91b0*/  FSETP.NE.FTZ.AND P1, PT, R7, RZ, PT ;  /* 0x000000ff0700720b */ /* 0x000fc80003f35000 */
[----:B------:R-:W-:Y:S01]  /*91c0*/  FSETP.NE.FTZ.AND P0, PT, R6, RZ, PT ;  /* 0x000000ff0600720b */ /* 0x000fe20003f15000 */
[----:B------:R-:W1:Y:S08]  /*91d0*/  @P3 MUFU.RCP R0, R11 ;  /* 0x0000000b00003308 */ /* 0x000e700000001000 */
[----:B------:R-:W2:Y:S04]  /*91e0*/  @P1 MUFU.RCP R3, R7 ;  /* 0x0000000700031308 */ /* 0x000ea80000001000 */
[----:B------:R-:W-:Y:S01]  /*91f0*/  @P0 MOV R8, 0x3f317218 ;  /* 0x3f31721800080802 */ /* 0x000fe20000000f00 */
[----:B-1----:R-:W-:-:S03]  /*9200*/  FMUL.FTZ R112, R0, R112 ;  /* 0x0000007000707220 */ /* 0x002fc60000410000 */
[----:B------:R-:W1:Y:S01]  /*9210*/  @P2 MUFU.RCP R4, R9 ;  /* 0x0000000900042308 */ /* 0x000e620000001000 */
[C---:B------:R-:W-:Y:S02]  /*9220*/  FMUL.FTZ R113, R0.reuse, R113 ;  /* 0x0000007100717220 */ /* 0x040fe40000410000 */
[C---:B------:R-:W-:Y:S02]  /*9230*/  FMUL.FTZ R120, R0.reuse, R120 ;  /* 0x0000007800787220 */ /* 0x040fe40000410000 */
[C---:B------:R-:W-:Y:S02]  /*9240*/  FMUL.FTZ R121, R0.reuse, R121 ;  /* 0x0000007900797220 */ /* 0x040fe40000410000 */
[C---:B------:R-:W-:Y:S01]  /*9250*/  FMUL.FTZ R124, R0.reuse, R124 ;  /* 0x0000007c007c7220 */ /* 0x040fe20000410000 */
[----:B------:R-:W-:Y:S01]  /*9260*/  @P3 MUFU.LG2 R11, R11 ;  /* 0x0000000b000b3308 */ /* 0x000fe20000000c00 */
[C---:B------:R-:W-:Y:S02]  /*9270*/  FMUL.FTZ R125, R0.reuse, R125 ;  /* 0x0000007d007d7220 */ /* 0x040fe40000410000 */
[----:B------:R-:W-:-:S02]  /*9280*/  FMUL.FTZ R136, R0, R136 ;  /* 0x0000008800887220 */ /* 0x000fc40000410000 */
[C---:B------:R-:W-:Y:S02]  /*9290*/  FMUL.FTZ R137, R0.reuse, R137 ;  /* 0x0000008900897220 */ /* 0x040fe40000410000 */
[C---:B------:R-:W-:Y:S01]  /*92a0*/  FMUL.FTZ R140, R0.reuse, R140 ;  /* 0x0000008c008c7220 */ /* 0x040fe20000410000 */
[----:B------:R-:W-:Y:S01]  /*92b0*/  @P2 MUFU.LG2 R9, R9 ;  /* 0x0000000900092308 */ /* 0x000fe20000000c00 */
[C---:B------:R-:W-:Y:S02]  /*92c0*/  FMUL.FTZ R141, R0.reuse, R141 ;  /* 0x0000008d008d7220 */ /* 0x040fe40000410000 */
[C---:B------:R-:W-:Y:S02]  /*92d0*/  FMUL.FTZ R152, R0.reuse, R152 ;  /* 0x0000009800987220 */ /* 0x040fe40000410000 */
[C---:B------:R-:W-:Y:S02]  /*92e0*/  FMUL.FTZ R153, R0.reuse, R153 ;  /* 0x0000009900997220 */ /* 0x040fe40000410000 */
[C---:B------:R-:W-:Y:S01]  /*92f0*/  FMUL.FTZ R156, R0.reuse, R156 ;  /* 0x0000009c009c7220 */ /* 0x040fe20000410000 */
[----:B------:R-:W-:Y:S01]  /*9300*/  @P1 MUFU.LG2 R7, R7 ;  /* 0x0000000700071308 */ /* 0x000fe20000000c00 */
[----:B------:R-:W-:-:S02]  /*9310*/  FMUL.FTZ R157, R0, R157 ;  /* 0x0000009d009d7220 */ /* 0x000fc40000410000 */
[C---:B------:R-:W-:Y:S02]  /*9320*/  FMUL.FTZ R168, R0.reuse, R168 ;  /* 0x000000a800a87220 */ /* 0x040fe40000410000 */
[C---:B------:R-:W-:Y:S02]  /*9330*/  FMUL.FTZ R169, R0.reuse, R169 ;  /* 0x000000a900a97220 */ /* 0x040fe40000410000 */
[C---:B------:R-:W-:Y:S02]  /*9340*/  FMUL.FTZ R68, R0.reuse, R68 ;  /* 0x0000004400447220 */ /* 0x040fe40000410000 */
[C---:B------:R-:W-:Y:S02]  /*9350*/  FMUL.FTZ R69, R0.reuse, R69 ;  /* 0x0000004500457220 */ /* 0x040fe40000410000 */
[C---:B------:R-:W-:Y:S02]  /*9360*/  FMUL.FTZ R80, R0.reuse, R80 ;  /* 0x0000005000507220 */ /* 0x040fe40000410000 */
[----:B------:R-:W-:-:S02]  /*9370*/  FMUL.FTZ R81, R0, R81 ;  /* 0x0000005100517220 */ /* 0x000fc40000410000 */
[C---:B------:R-:W-:Y:S02]  /*9380*/  FMUL.FTZ R84, R0.reuse, R84 ;  /* 0x0000005400547220 */ /* 0x040fe40000410000 */
[C---:B------:R-:W-:Y:S02]  /*9390*/  FMUL.FTZ R85, R0.reuse, R85 ;  /* 0x0000005500557220 */ /* 0x040fe40000410000 */
[C---:B------:R-:W-:Y:S02]  /*93a0*/  FMUL.FTZ R96, R0.reuse, R96 ;  /* 0x0000006000607220 */ /* 0x040fe40000410000 */
[----:B------:R-:W-:Y:S01]  /*93b0*/  FMUL.FTZ R97, R0, R97 ;  /* 0x0000006100617220 */ /* 0x000fe20000410000 */
[----:B------:R-:W-:Y:S01]  /*93c0*/  MOV R0, RZ ;  /* 0x000000ff00007202 */ /* 0x000fe20000000f00 */
[C---:B--2---:R-:W-:Y:S02]  /*93d0*/  FMUL.FTZ R108, R3.reuse, R108 ;  /* 0x0000006c036c7220 */ /* 0x044fe40000410000 */
[----:B------:R-:W-:-:S02]  /*93e0*/  FMUL.FTZ R109, R3, R109 ;  /* 0x0000006d036d7220 */ /* 0x000fc40000410000 */
[C---:B------:R-:W-:Y:S01]  /*93f0*/  FMUL.FTZ R116, R3.reuse, R116 ;  /* 0x0000007403747220 */ /* 0x040fe20000410000 */
[----:B------:R-:W2:Y:S01]  /*9400*/  @P0 MUFU.RCP R0, R6 ;  /* 0x0000000600000308 */ /* 0x000ea20000001000 */
[C---:B------:R-:W-:Y:S02]  /*9410*/  FMUL.FTZ R117, R3.reuse, R117 ;  /* 0x0000007503757220 */ /* 0x040fe40000410000 */
[C---:B------:R-:W-:Y:S02]  /*9420*/  FMUL.FTZ R128, R3.reuse, R128 ;  /* 0x0000008003807220 */ /* 0x040fe40000410000 */
[C---:B------:R-:W-:Y:S02]  /*9430*/  FMUL.FTZ R129, R3.reuse, R129 ;  /* 0x0000008103817220 */ /* 0x040fe40000410000 */
[C---:B------:R-:W-:Y:S01]  /*9440*/  FMUL.FTZ R132, R3.reuse, R132 ;  /* 0x0000008403847220 */ /* 0x040fe20000410000 */
[----:B------:R-:W3:Y:S01]  /*9450*/  @P0 MUFU.LG2 R6, R6 ;  /* 0x0000000600060308 */ /* 0x000ee20000000c00 */
        /* <DEDUP_REMOVED lines=17> */
[----:B------:R-:W-:Y:S01]  /*9570*/  @P2 MOV R3, 0x3f317218 ;  /* 0x3f31721800032802 */ /* 0x000fe20000000f00 */
[C---:B-1----:R-:W-:Y:S02]  /*9580*/  FMUL.FTZ R114, R4.reuse, R114 ;  /* 0x0000007204727220 */ /* 0x042fe40000410000 */
        /* <DEDUP_REMOVED lines=24> */
[C---:B--2---:R-:W-:Y:S02]  /*9710*/  FMUL.FTZ R110, R0.reuse, R110 ;  /* 0x0000006e006e7220 */ /* 0x044fe40000410000 */
        /* <DEDUP_REMOVED lines=24> */
[----:B------:R-:W-:Y:S02]  /*98a0*/  @P2 FMUL.FTZ R5, R3, c[0x0][0x2d0] ;  /* 0x0000b40003052a20 */ /* 0x000fe40000410000 */
[----:B------:R-:W-:-:S02]  /*98b0*/  @P3 FMUL.FTZ R10, R4, c[0x0][0x2d0] ;  /* 0x0000b400040a3a20 */ /* 0x000fc40000410000 */
[----:B------:R-:W-:Y:S02]  /*98c0*/  @P1 FMUL.FTZ R3, R0, c[0x0][0x2d0] ;  /* 0x0000b40000031a20 */ /* 0x000fe40000410000 */
[----:B------:R-:W-:Y:S02]  /*98d0*/  @P3 FMUL.FTZ R11, R11, 0.69314718246459960938 ;  /* 0x3f3172180b0b3820 */ /* 0x000fe40000410000 */
[----:B------:R-:W-:Y:S02]  /*98e0*/  @P2 FMUL.FTZ R9, R9, 0.69314718246459960938 ;  /* 0x3f31721809092820 */ /* 0x000fe40000410000 */
[----:B------:R-:W-:Y:S02]  /*98f0*/  @P1 FMUL.FTZ R7, R7, 0.69314718246459960938 ;  /* 0x3f31721807071820 */ /* 0x000fe40000410000 */
[----:B---3--:R-:W-:Y:S02]  /*9900*/  @P0 FMUL.FTZ R4, R6, 0.69314718246459960938 ;  /* 0x3f31721806040820 */ /* 0x008fe40000410000 */
[----:B------:R-:W-:-:S02]  /*9910*/  @P0 FMUL.FTZ R0, R8, c[0x0][0x2d0] ;  /* 0x0000b40008000a20 */ /* 0x000fc40000410000 */
[----:B------:R-:W-:Y:S02]  /*9920*/  @P3 FFMA.FTZ R18, R10, R104, R11 ;  /* 0x000000680a123223 */ /* 0x000fe4000001000b */
[----:B------:R-:W-:Y:S02]  /*9930*/  @P2 FFMA.FTZ R19, R5, R103, R9 ;  /* 0x0000006705132223 */ /* 0x000fe40000010009 */
[----:B------:R-:W-:Y:S02]  /*9940*/  @P1 FFMA.FTZ R20, R3, R102, R7 ;  /* 0x0000006603141223 */ /* 0x000fe40000010007 */
[----:B------:R-:W-:Y:S02]  /*9950*/  @P0 FFMA.FTZ R21, R0, R2, R4 ;  /* 0x0000000200150223 */ /* 0x000fe40000010004 */
.L_x_3:
[----:B-1----:R-:W-:Y:S05]  /*9960*/  @P4 BRA `(.L_x_12) ;  /* 0x00001a2000004947 */ /* 0x002fea0003800000 */
[----:B------:R-:W2:Y:S01]  /*9970*/  LDL.LU R14, [R1+0x50] ;  /* 0x00005000010e7983 */ /* 0x000ea20000300800 */
[----:B------:R-:W-:Y:S01]  /*9980*/  MOV R24, c[0x0][0x4e8] ;  /* 0x00013a0000187a02 */ /* 0x000fe20000000f00 */
[----:B------:R-:W-:Y:S02]  /*9990*/  BSSY B0, `(.L_x_13) ;  /* 0x00000c1000007945 */ /* 0x000fe40003800000 */
[----:B------:R-:W1:Y:S01]  /*99a0*/  S2R R16, SR_TID.X ;  /* 0x0000000000107919 */ /* 0x000e620000002100 */
[C---:B------:R-:W-:Y:S01]  /*99b0*/  ISETP.NE.AND P0, PT, R24.reuse, 0x1, PT ;  /* 0x000000011800780c */ /* 0x040fe20003f05270 */
[----:B------:R-:W-:-:S02]  /*99c0*/  IMAD R24, R24, c[0x0][0x388], RZ ;  /* 0x0000e20018187a24 */ /* 0x000fc400078e02ff */
[----:B------:R-:W3:Y:S04]  /*99d0*/  S2R R12, SR_CTAID.Y ;  /* 0x00000000000c7919 */ /* 0x000ee80000002600 */
[----:B------:R-:W4:Y:S04]  /*99e0*/  S2R R13, SR_CTAID.Z ;  /* 0x00000000000d7919 */ /* 0x000f280000002700 */
[----:B------:R-:W5:Y:S01]  /*99f0*/  S2R R15, SR_CTAID.X ;  /* 0x00000000000f7919 */ /* 0x000f620000002500 */
[----:B-1----:R-:W-:-:S04]  /*9a00*/  SHF.R.S32.HI R11, RZ, 0x1f, R16 ;  /* 0x0000001fff0b7819 */ /* 0x002fc80000011410 */
[CC--:B------:R-:W-:Y:S02]  /*9a10*/  LEA.HI R4, R11.reuse, R16.reuse, RZ, 0x2 ;  /* 0x000000100b047211 */ /* 0x0c0fe400078f10ff */
[----:B------:R-:W-:Y:S02]  /*9a20*/  LEA.HI R11, R11, R16, RZ, 0x5 ;  /* 0x000000100b0b7211 */ /* 0x000fe400078f28ff */
[----:B------:R-:W-:Y:S02]  /*9a30*/  LOP3.LUT R4, R4, 0xfffffffc, RZ, 0xc0, !PT ;  /* 0xfffffffc04047812 */ /* 0x000fe400078ec0ff */
[--C-:B------:R-:W-:Y:S02]  /*9a40*/  SHF.R.S32.HI R6, RZ, 0x5, R11.reuse ;  /* 0x00000005ff067819 */ /* 0x100fe4000001140b */
[----:B------:R-:W-:Y:S02]  /*9a50*/  SHF.R.S32.HI R5, RZ, 0x1f, R11 ;  /* 0x0000001fff057819 */ /* 0x000fe4000001140b */
[----:B------:R-:W-:Y:S01]  /*9a60*/  LOP3.LUT R11, R11, 0xffffffe0, RZ, 0xc0, !PT ;  /* 0xffffffe00b0b7812 */ /* 0x000fe200078ec0ff */
[----:B------:R-:W-:Y:S01]  /*9a70*/  BAR.SYNC.DEFER_BLOCKING 0x1, 0x80 ;  /* 0x0042000000007b1d */ /* 0x000fe20000010000 */
[----:B--2---:R-:W-:Y:S01]  /*9a80*/  SHF.R.S32.HI R10, RZ, 0x1f, R14 ;  /* 0x0000001fff0a7819 */ /* 0x004fe2000001140e */
[----:B------:R-:W-:-:S04]  /*9a90*/  IMAD.WIDE.U32 R2, R14, c[0x0][0x4d0], RZ ;  /* 0x000134000e027a25 */ /* 0x000fc800078e00ff */
[----:B------:R-:W-:Y:S02]  /*9aa0*/  IMAD R0, R10, c[0x0][0x4d0], RZ ;  /* 0x000134000a007a24 */ /* 0x000fe400078e02ff */
[----:B------:R-:W-:Y:S02]  /*9ab0*/  IMAD.MOV R9, RZ, RZ, -R14 ;  /* 0x000000ffff097224 */ /* 0x000fe400078e0a0e */
[----:B------:R-:W-:Y:S02]  /*9ac0*/  IMAD R8, R14, c[0x0][0x4d4], R0 ;  /* 0x000135000e087a24 */ /* 0x000fe400078e0200 */
[----:B------:R-:W-:Y:S01]  /*9ad0*/  IMAD.IADD R0, R16, 0x1, -R4 ;  /* 0x0000000110007824 */ /* 0x000fe200078e0a04 */
[----:B------:R-:W-:Y:S01]  /*9ae0*/  LEA.HI R4, R5, R6, RZ, 0x2 ;  /* 0x0000000605047211 */ /* 0x000fe200078f10ff */
[----:B------:R-:W-:Y:S01]  /*9af0*/  IMAD.IADD R5, R3, 0x1, R8 ;  /* 0x0000000103057824 */ /* 0x000fe200078e0208 */
[----:B------:R-:W-:Y:S01]  /*9b00*/  IADD3 R16, -R11, R16, RZ ;  /* 0x000000100b107210 */ /* 0x000fe20007ffe1ff */
[----:B---3--:R-:W-:Y:S01]  /*9b10*/  IMAD R12, R9, c[0x0][0x550], R12 ;  /* 0x00015400090c7a24 */ /* 0x008fe200078e020c */
[----:B------:R-:W-:-:S02]  /*9b20*/  LEA.HI R7, R0, R0, RZ, 0x1 ;  /* 0x0000000000077211 */ /* 0x000fc400078f08ff */
[----:B------:R-:W-:Y:S01]  /*9b30*/  LOP3.LUT R8, R4, 0xffffffc, RZ, 0xc0, !PT ;  /* 0x0ffffffc04087812 */ /* 0x000fe200078ec0ff */
[----:B------:R-:W-:Y:S01]  /*9b40*/  IMAD.MOV.U32 R4, RZ, RZ, R2 ;  /* 0x000000ffff047224 */ /* 0x000fe200078e0002 */
[C---:B------:R-:W-:Y:S01]  /*9b50*/  LOP3.LUT R3, R7.reuse, 0x1ffffffe, RZ, 0xc0, !PT ;  /* 0x1ffffffe07037812 */ /* 0x040fe200078ec0ff */
[----:B------:R-:W-:Y:S01]  /*9b60*/  IMAD.SHL.U32 R2, R7, 0x20, RZ ;  /* 0x0000002007027824 */ /* 0x000fe200078e00ff */
[----:B------:R-:W-:Y:S01]  /*9b70*/  SHF.R.S32.HI R7, RZ, 0x1f, R16 ;  /* 0x0000001fff077819 */ /* 0x000fe20000011410 */
[----:B------:R-:W-:Y:S01]  /*9b80*/  IMAD.IADD R9, R6, 0x1, -R8 ;  /* 0x0000000106097824 */ /* 0x000fe200078e0a08 */
[----:B------:R-:W-:Y:S01]  /*9b90*/  IADD3 R8, R0, -R3, RZ ;  /* 0x8000000300087210 */ /* 0x000fe20007ffe0ff */
[----:B------:R-:W-:Y:S01]  /*9ba0*/  IMAD R0, R10, c[0x0][0x438], RZ ;  /* 0x00010e000a007a24 */ /* 0x000fe200078e02ff */
[----:B------:R-:W-:Y:S01]  /*9bb0*/  LEA.HI R17, R7, R16, RZ, 0x2 ;  /* 0x0000001007117211 */ /* 0x000fe200078f10ff */
[----:B----4-:R-:W-:Y:S01]  /*9bc0*/  IMAD.WIDE.U32 R4, R13, c[0x0][0x4d8], R4 ;  /* 0x000136000d047a25 */ /* 0x010fe200078e0004 */
[----:B------:R-:W-:-:S02]  /*9bd0*/  SHF.R.S32.HI R10, RZ, 0x1f, R13 ;  /* 0x0000001fff0a7819 */ /* 0x000fc4000001140d */
[----:B------:R-:W-:Y:S01]  /*9be0*/  SHF.R.S32.HI R7, RZ, 0x2, R17 ;  /* 0x00000002ff077819 */ /* 0x000fe20000011411 */
[----:B------:R-:W-:Y:S01]  /*9bf0*/  IMAD R6, R14, c[0x0][0x43c], R0 ;  /* 0x00010f000e067a24 */ /* 0x000fe200078e0200 */
[----:B------:R-:W-:Y:S01]  /*9c00*/  LOP3.LUT R0, R2, 0xffffffc0, RZ, 0xc0, !PT ;  /* 0xffffffc002007812 */ /* 0x000fe200078ec0ff */
[----:B------:R-:W-:Y:S01]  /*9c10*/  IMAD.WIDE.U32 R2, R14, c[0x0][0x438], RZ ;  /* 0x00010e000e027a25 */ /* 0x000fe200078e00ff */
[----:B------:R-:W-:-:S03]  /*9c20*/  LOP3.LUT P1, RZ, R16, 0x3, RZ, 0xc0, !PT ;  /* 0x0000000310ff7812 */ /* 0x000fc6000782c0ff */
[----:B------:R-:W-:Y:S02]  /*9c30*/  IMAD R8, R8, 0x8, R0 ;  /* 0x0000000808087824 */ /* 0x000fe400078e0200 */
[----:B------:R-:W-:Y:S02]  /*9c40*/  IMAD R14, R9, 0x10, R7 ;  /* 0x00000010090e7824 */ /* 0x000fe400078e0207 */
[----:B------:R-:W-:Y:S02]  /*9c50*/  IMAD R11, R10, c[0x0][0x4d8], RZ ;  /* 0x000136000a0b7a24 */ /* 0x000fe400078e02ff */
[----:B------:R-:W-:Y:S02]  /*9c60*/  IMAD.IADD R8, R14, 0x1, R8 ;  /* 0x000000010e087824 */ /* 0x000fe400078e0208 */
[----:B------:R-:W-:Y:S02]  /*9c70*/  IMAD.IADD R3, R3, 0x1, R6 ;  /* 0x0000000103037824 */ /* 0x000fe400078e0206 */
[----:B------:R-:W-:-:S02]  /*9c80*/  IMAD R6, R10, c[0x0][0x440], RZ ;  /* 0x000110000a067a24 */ /* 0x000fc400078e02ff */
[----:B-----5:R-:W-:Y:S02]  /*9c90*/  IMAD R8, R15, 0x80, R8 ;  /* 0x000000800f087824 */ /* 0x020fe400078e0208 */
[C---:B------:R-:W-:Y:S02]  /*9ca0*/  IMAD R0, R13.reuse, c[0x0][0x4dc], R11 ;  /* 0x000137000d007a24 */ /* 0x040fe400078e020b */
[C---:B------:R-:W-:Y:S02]  /*9cb0*/  IMAD R6, R13.reuse, c[0x0][0x444], R6 ;  /* 0x000111000d067a24 */ /* 0x040fe400078e0206 */
[----:B------:R-:W-:Y:S01]  /*9cc0*/  IMAD.WIDE.U32 R2, R13, c[0x0][0x440], R2 ;  /* 0x000110000d027a25 */ /* 0x000fe200078e0002 */
[----:B------:R-:W-:Y:S02]  /*9cd0*/  IADD3 R5, R5, R0, RZ ;  /* 0x0000000005057210 */ /* 0x000fe40007ffe0ff */
[----:B------:R-:W-:Y:S01]  /*9ce0*/  SHF.R.S32.HI R0, RZ, 0x1f, R12 ;  /* 0x0000001fff007819 */ /* 0x000fe2000001140c */
[----:B------:R-:W-:Y:S01]  /*9cf0*/  @P0 IMAD.HI.U32 R11, R8, c[0x0][0x4ec], RZ ;  /* 0x00013b00080b0a27 */ /* 0x000fe200078e00ff */
[----:B------:R-:W-:-:S03]  /*9d00*/  IADD3 R3, R3, R6, RZ ;  /* 0x0000000603037210 */ /* 0x000fc60007ffe0ff */
[----:B------:R-:W-:-:S04]  /*9d10*/  @P0 IMAD.HI.U32 R10, R8, c[0x0][0x4ec], RZ ;  /* 0x00013b00080a0a27 */ /* 0x000fc800078e00ff */
[--C-:B------:R-:W-:Y:S01]  /*9d20*/  IMAD.MOV.U32 R6, RZ, RZ, R8.reuse ;  /* 0x000000ffff067224 */ /* 0x100fe200078e0008 */
[----:B------:R-:W-:Y:S01]  /*9d30*/  @P0 SHF.R.U32.HI R6, RZ, c[0x0][0x4f0], R11 ;  /* 0x00013c00ff060a19 */ /* 0x000fe2000001160b */
[----:B------:R-:W-:Y:S01]  /*9d40*/  IMAD.MOV.U32 R7, RZ, RZ, R8 ;  /* 0x000000ffff077224 */ /* 0x000fe200078e0008 */
[----:B------:R-:W-:Y:S01]  /*9d50*/  @P0 SHF.R.U32.HI R7, RZ, c[0x0][0x4f0], R10 ;  /* 0x00013c00ff070a19 */ /* 0x000fe2000001160a */
[----:B------:R-:W-:Y:S01]  /*9d60*/  IMAD R9, R0, c[0x0][0x448], RZ ;  /* 0x0001120000097a24 */ /* 0x000fe200078e02ff */
[----:B------:R-:W-:Y:S01]  /*9d70*/  IADD3 R10, -R6, RZ, RZ ;  /* 0x000000ff060a7210 */ /* 0x000fe20007ffe1ff */
[----:B------:R-:W-:Y:S02]  /*9d80*/  IMAD R0, R0, c[0x0][0x4e0], RZ ;  /* 0x0001380000007a24 */ /* 0x000fe400078e02ff */
[C---:B------:R-:W-:Y:S01]  /*9d90*/  IMAD R11, R12.reuse, c[0x0][0x44c], R9 ;  /* 0x000113000c0b7a24 */ /* 0x040fe200078e0209 */
[----:B------:R-:W-:Y:S01]  /*9da0*/  SHF.R.S32.HI R9, RZ, 0x1f, R7 ;  /* 0x0000001fff097819 */ /* 0x000fe20000011407 */
[----:B------:R-:W-:-:S02]  /*9db0*/  IMAD R13, R12, c[0x0][0x4e4], R0 ;  /* 0x000139000c0d7a24 */ /* 0x000fc400078e0200 */
[----:B------:R-:W-:-:S04]  /*9dc0*/  IMAD.WIDE.U32 R4, R12, c[0x0][0x4e0], R4 ;  /* 0x000138000c047a25 */ /* 0x000fc800078e0004 */
[----:B------:R-:W-:Y:S01]  /*9dd0*/  IMAD R0, R10, c[0x0][0x4e8], R8 ;  /* 0x00013a000a007a24 */ /* 0x000fe200078e0208 */
[----:B------:R-:W-:Y:S01]  /*9de0*/  SHF.R.S32.HI R10, RZ, 0x1f, R6 ;  /* 0x0000001fff0a7819 */ /* 0x000fe20000011406 */
[----:B------:R-:W-:Y:S01]  /*9df0*/  IMAD R9, R9, c[0x0][0x430], RZ ;  /* 0x00010c0009097a24 */ /* 0x000fe200078e02ff */
[----:B------:R-:W-:Y:S01]  /*9e00*/  IADD3 R4, P0, R6, R4, RZ ;  /* 0x0000000406047210 */ /* 0x000fe20007f1e0ff */
[----:B------:R-:W-:Y:S01]  /*9e10*/  IMAD.WIDE.U32 R2, R12, c[0x0][0x448], R2 ;  /* 0x000112000c027a25 */ /* 0x000fe200078e0002 */
[----:B------:R-:W-:Y:S02]  /*9e20*/  SHF.R.S32.HI R6, RZ, 0x1f, R0 ;  /* 0x0000001fff067819 */ /* 0x000fe40000011400 */
[----:B------:R-:W-:Y:S01]  /*9e30*/  IADD3.X R5, R10, R5, R13, P0, !PT ;  /* 0x000000050a057210 */ /* 0x000fe200007fe40d */
[----:B------:R-:W-:Y:S02]  /*9e40*/  IMAD R10, R7, c[0x0][0x434], R9 ;  /* 0x00010d00070a7a24 */ /* 0x000fe400078e0209 */
[----:B------:R-:W-:-:S02]  /*9e50*/  IMAD R9, R6, c[0x0][0x4c8], RZ ;  /* 0x0001320006097a24 */ /* 0x000fc400078e02ff */
[----:B------:R-:W-:Y:S02]  /*9e60*/  IMAD.MOV R6, RZ, RZ, -R7 ;  /* 0x000000ffff067224 */ /* 0x000fe400078e0a07 */
[----:B------:R-:W-:-:S04]  /*9e70*/  IMAD.WIDE.U32 R4, R0, c[0x0][0x4c8], R4 ;  /* 0x0001320000047a25 */ /* 0x000fc800078e0004 */
[----:B------:R-:W-:Y:S02]  /*9e80*/  IMAD R0, R0, c[0x0][0x4cc], R9 ;  /* 0x0001330000007a24 */ /* 0x000fe400078e0209 */
[----:B------:R-:W-:Y:S02]  /*9e90*/  IMAD.IADD R3, R3, 0x1, R11 ;  /* 0x0000000103037824 */ /* 0x000fe400078e020b */
[----:B------:R-:W-:Y:S01]  /*9ea0*/  IMAD R13, R6, c[0x0][0x4e8], R8 ;  /* 0x00013a00060d7a24 */ /* 0x000fe200078e0208 */
[C---:B------:R-:W-:Y:S01]  /*9eb0*/  LEA R6, P0, R4.reuse, c[0x0][0x4a8], 0x2 ;  /* 0x00012a0004067a11 */ /* 0x040fe200078010ff */
[----:B------:R-:W-:Y:S02]  /*9ec0*/  IMAD.IADD R0, R5, 0x1, R0 ;  /* 0x0000000105007824 */ /* 0x000fe400078e0200 */
[----:B------:R-:W-:Y:S01]  /*9ed0*/  IMAD.WIDE.U32 R2, R7, c[0x0][0x430], R2 ;  /* 0x00010c0007027a25 */ /* 0x000fe200078e0002 */
[----:B------:R-:W-:Y:S01]  /*9ee0*/  SHF.R.S32.HI R7, RZ, 0x1f, R13 ;  /* 0x0000001fff077819 */ /* 0x000fe2000001140d */
[----:B------:R-:W-:Y:S01]  /*9ef0*/  SHFL.IDX PT, R8, R6, 0x2, 0x1c1f ;  /* 0x005c1f0006087f89 */ /* 0x000fe200000e0000 */
[----:B------:R-:W-:Y:S01]  /*9f00*/  LEA.HI.X R0, R4, c[0x0][0x4ac], R0, 0x2, P0 ;  /* 0x00012b0004007a11 */ /* 0x000fe200000f1400 */
[----:B------:R-:W-:Y:S01]  /*9f10*/  IMAD R12, R15, 0x80, R14 ;  /* 0x000000800f0c7824 */ /* 0x000fe200078e020e */
[----:B------:R-:W-:Y:S01]  /*9f20*/  IADD3 R3, R3, R10, RZ ;  /* 0x0000000a03037210 */ /* 0x000fe20007ffe0ff */
[----:B------:R-:W-:Y:S01]  /*9f30*/  IMAD R7, R7, c[0x0][0x428], RZ ;  /* 0x00010a0007077a24 */ /* 0x000fe200078e02ff */
[----:B------:R-:W-:Y:S02]  /*9f40*/  SHFL.IDX PT, R4, R6, RZ, 0x1c1f ;  /* 0x001c1fff06047589 */ /* 0x000fe400000e0000 */
[C---:B------:R-:W-:Y:S01]  /*9f50*/  IADD3 R14, R12.reuse, 0x40, RZ ;  /* 0x000000400c0e7810 */ /* 0x040fe20007ffe0ff */
[C---:B------:R-:W-:Y:S01]  /*9f60*/  IMAD R15, R13.reuse, c[0x0][0x42c], R7 ;  /* 0x00010b000d0f7a24 */ /* 0x040fe200078e0207 */
[----:B------:R-:W1:Y:S01]  /*9f70*/  SHFL.IDX PT, R5, R0, RZ, 0x1c1f ;  /* 0x001c1fff00057589 */ /* 0x000e6200000e0000 */
[----:B------:R-:W-:Y:S01]  /*9f80*/  IMAD.WIDE.U32 R2, R13, c[0x0][0x428], R2 ;  /* 0x00010a000d027a25 */ /* 0x000fe200078e0002 */
[----:B------:R-:W-:-:S02]  /*9f90*/  IADD3 R13, R12, 0x48, RZ ;  /* 0x000000480c0d7810 */ /* 0x000fc40007ffe0ff */
[----:B------:R-:W-:Y:S01]  /*9fa0*/  SHFL.IDX PT, R10, R6, 0x1, 0x1c1f ;  /* 0x003c1f00060a7f89 */ /* 0x000fe200000e0000 */
[-C--:B------:R-:W-:Y:S02]  /*9fb0*/  ISETP.GE.OR P4, PT, R12, R24.reuse, P1 ;  /* 0x000000180c00720c */ /* 0x080fe40000f86670 */
[-C--:B------:R-:W-:Y:S01]  /*9fc0*/  ISETP.GE.OR P2, PT, R14, R24.reuse, P1 ;  /* 0x000000180e00720c */ /* 0x080fe20000f46670 */
[----:B------:R-:W2:Y:S01]  /*9fd0*/  SHFL.IDX PT, R11, R0, 0x1, 0x1c1f ;  /* 0x003c1f00000b7f89 */ /* 0x000ea200000e0000 */
[----:B------:R-:W-:Y:S02]  /*9fe0*/  IADD3 R3, R3, R15, RZ ;  /* 0x0000000f03037210 */ /* 0x000fe40007ffe0ff */
[----:B------:R-:W-:Y:S01]  /*9ff0*/  LEA R23, P0, R2, c[0x0][0x400], 0x2 ;  /* 0x0001000002177a11 */ /* 0x000fe200078010ff */
[----:B------:R-:W3:Y:S01]  /*a000*/  SHFL.IDX PT, R9, R0, 0x2, 0x1c1f ;  /* 0x005c1f0000097f89 */ /* 0x000ee200000e0000 */
[-C--:B------:R-:W-:Y:S02]  /*a010*/  ISETP.GE.AND P5, PT, R14, R24.reuse, PT ;  /* 0x000000180e00720c */ /* 0x080fe40003fa6270 */
[----:B------:R-:W-:Y:S01]  /*a020*/  LEA.HI.X R22, R2, c[0x0][0x404], R3, 0x2, P0 ;  /* 0x0001010002167a11 */ /* 0x000fe200000f1403 */
[----:B------:R-:W-:Y:S01]  /*a030*/  SHFL.IDX PT, R6, R6, 0x3, 0x1c1f ;  /* 0x007c1f0006067f89 */ /* 0x000fe200000e0000 */
[----:B------:R-:W-:-:S03]  /*a040*/  ISETP.GE.AND P6, PT, R13, R24, PT ;  /* 0x000000180d00720c */ /* 0x000fc60003fc6270 */
[----:B------:R4:W5:Y:S04]  /*a050*/  SHFL.IDX PT, R7, R0, 0x3, 0x1c1f ;  /* 0x007c1f0000077f89 */ /* 0x00096800000e0000 */
[----:B-1----:R1:W-:Y:S04]  /*a060*/  @!P4 ST.E [R4.64], R18 ;  /* 0x000000120400c985 */ /* 0x0023e8000c101906 */
[----:B------:R1:W1:Y:S04]  /*a070*/  SHFL.IDX PT, R2, R23, RZ, 0x1c1f ;  /* 0x001c1fff17027589 */ /* 0x00026800000e0000 */
[----:B------:R1:W1:Y:S01]  /*a080*/  SHFL.IDX PT, R3, R22, RZ, 0x1c1f ;  /* 0x001c1fff16037589 */ /* 0x00026200000e0000 */
[----:B----4-:R-:W-:-:S04]  /*a090*/  IADD3 R0, R12, 0x8, RZ ;  /* 0x000000080c007810 */ /* 0x010fc80007ffe0ff */
[CC--:B------:R-:W-:Y:S02]  /*a0a0*/  ISETP.GE.OR P3, PT, R0.reuse, R24.reuse, P1 ;  /* 0x000000180000720c */ /* 0x0c0fe40000f66670 */
[-C--:B------:R-:W-:Y:S02]  /*a0b0*/  ISETP.GE.OR P1, PT, R13, R24.reuse, P1 ;  /* 0x000000180d00720c */ /* 0x080fe40000f26670 */
[----:B------:R-:W-:Y:S02]  /*a0c0*/  ISETP.GE.AND P0, PT, R0, R24, PT ;  /* 0x000000180000720c */ /* 0x000fe40003f06270 */
[----:B------:R-:W-:-:S05]  /*a0d0*/  LOP3.LUT R0, R17, 0x7ffffffc, RZ, 0xc0, !PT ;  /* 0x7ffffffc11007812 */ /* 0x000fca00078ec0ff */
[----:B------:R-:W-:Y:S02]  /*a0e0*/  IMAD.IADD R0, R16, 0x1, -R0 ;  /* 0x0000000110007824 */ /* 0x000fe400078e0a00 */
[----:B--2---:R2:W-:Y:S03]  /*a0f0*/  @!P3 ST.E [R10.64], R19 ;  /* 0x000000130a00b985 */ /* 0x0045e6000c101906 */
[----:B------:R-:W-:Y:S01]  /*a100*/  SHF.L.U32 R0, R0, 0x1, RZ ;  /* 0x0000000100007819 */ /* 0x000fe200000006ff */
[----:B---3--:R2:W-:Y:S04]  /*a110*/  @!P2 ST.E [R8.64], R20 ;  /* 0x000000140800a985 */ /* 0x0085e8000c101906 */
[----:B-----5:R2:W-:Y:S01]  /*a120*/  @!P1 ST.E [R6.64], R21 ;  /* 0x0000001506009985 */ /* 0x0205e2000c101906 */
[----:B------:R-:W-:-:S13]  /*a130*/  ISETP.GE.AND P1, PT, R12, R24, PT ;  /* 0x000000180c00720c */ /* 0x000fda0003f26270 */
[----:B------:R-:W-:Y:S05]  /*a140*/  @P1 BRA `(.L_x_14) ;  /* 0x0000045000001947 */ /* 0x000fea0003800000 */
[C---:B-12---:R-:W-:Y:S02]  /*a150*/  IADD3 R6, R0.reuse, 0x8, RZ ;  /* 0x0000000800067810 */ /* 0x046fe40007ffe0ff */
[----:B------:R-:W-:Y:S02]  /*a160*/  IADD3 R5, R0, 0x10, RZ ;  /* 0x0000001000057810 */ /* 0x000fe40007ffe0ff */
[----:B------:R-:W-:Y:S02]  /*a170*/  ISETP.GE.AND P3, PT, R6, c[0x0][0x3c8], PT ;  /* 0x0000f20006007a0c */ /* 0x000fe40003f66270 */
[----:B------:R-:W-:Y:S02]  /*a180*/  ISETP.GE.AND P2, PT, R5, c[0x0][0x3c8], PT ;  /* 0x0000f20005007a0c */ /* 0x000fe40003f46270 */
[C---:B------:R-:W-:Y:S02]  /*a190*/  IADD3 R4, R0.reuse, 0x18, RZ ;  /* 0x0000001800047810 */ /* 0x040fe40007ffe0ff */
[----:B------:R-:W-:-:S02]  /*a1a0*/  ISETP.GE.AND P4, PT, R0, c[0x0][0x3c8], PT ;  /* 0x0000f20000007a0c */ /* 0x000fc40003f86270 */
[----:B------:R-:W-:-:S05]  /*a1b0*/  ISETP.GE.AND P1, PT, R4, c[0x0][0x3c8], PT ;  /* 0x0000f20004007a0c */ /* 0x000fca0003f26270 */
[----:B------:R-:W-:Y:S02]  /*a1c0*/  @!P3 LEA.HI R6, R6, R6, RZ, 0x1 ;  /* 0x000000060606b211 */ /* 0x000fe400078f08ff */
[----:B------:R-:W-:Y:S02]  /*a1d0*/  @!P2 LEA.HI R5, R5, R5, RZ, 0x1 ;  /* 0x000000050505a211 */ /* 0x000fe400078f08ff */
[----:B------:R-:W-:Y:S02]  /*a1e0*/  @!P3 LOP3.LUT R6, R6, 0xfffffffe, RZ, 0xc0, !PT ;  /* 0xfffffffe0606b812 */ /* 0x000fe400078ec0ff */
[----:B------:R-:W-:Y:S01]  /*a1f0*/  @!P2 LOP3.LUT R5, R5, 0xfffffffe, RZ, 0xc0, !PT ;  /* 0xfffffffe0505a812 */ /* 0x000fe200078ec0ff */
[----:B------:R-:W-:Y:S01]  /*a200*/  @!P4 IMAD.WIDE R8, R0, 0x4, R2 ;  /* 0x000000040008c825 */ /* 0x000fe200078e0202 */
[----:B------:R-:W-:-:S03]  /*a210*/  @!P1 LEA.HI R10, R4, R4, RZ, 0x1 ;  /* 0x00000004040a9211 */ /* 0x000fc600078f08ff */
[--C-:B------:R-:W-:Y:S01]  /*a220*/  @!P3 IMAD.WIDE R6, R6, 0x4, R2.reuse ;  /* 0x000000040606b825 */ /* 0x100fe200078e0202 */
[----:B------:R1:W-:Y:S03]  /*a230*/  @!P4 ST.E.64 [R8.64], R112 ;  /* 0x000000700800c985 */ /* 0x0003e6000c101b06 */
[----:B------:R-:W-:Y:S01]  /*a240*/  @!P2 IMAD.WIDE R4, R5, 0x4, R2 ;  /* 0x000000040504a825 */ /* 0x000fe200078e0202 */
[----:B------:R2:W-:Y:S04]  /*a250*/  @!P3 ST.E.64 [R6.64], R120 ;  /* 0x000000780600b985 */ /* 0x0005e8000c101b06 */
[----:B------:R3:W-:Y:S01]  /*a260*/  @!P2 ST.E.64 [R4.64], R124 ;  /* 0x0000007c0400a985 */ /* 0x0007e2000c101b06 */
[----:B-1----:R-:W-:-:S02]  /*a270*/  @!P1 LOP3.LUT R8, R10, 0xfffffffe, RZ, 0xc0, !PT ;  /* 0xfffffffe0a089812 */ /* 0x002fc400078ec0ff */
[----:B------:R-:W-:-:S03]  /*a280*/  IADD3 R9, R0, 0x20, RZ ;  /* 0x0000002000097810 */ /* 0x000fc60007ffe0ff */
[----:B--2---:R-:W-:Y:S01]  /*a290*/  @!P1 IMAD.WIDE R6, R8, 0x4, R2 ;  /* 0x0000000408069825 */ /* 0x004fe200078e0202 */
[----:B------:R-:W-:Y:S02]  /*a2a0*/  ISETP.GE.AND P4, PT, R9, c[0x0][0x3c8], PT ;  /* 0x0000f20009007a0c */ /* 0x000fe40003f86270 */
[C---:B---3--:R-:W-:Y:S02]  /*a2b0*/  IADD3 R5, R0.reuse, 0x28, RZ ;  /* 0x0000002800057810 */ /* 0x048fe40007ffe0ff */
[C---:B------:R-:W-:Y:S01]  /*a2c0*/  IADD3 R4, R0.reuse, 0x30, RZ ;  /* 0x0000003000047810 */ /* 0x040fe20007ffe0ff */
[----:B------:R1:W-:Y:S01]  /*a2d0*/  @!P1 ST.E.64 [R6.64], R136 ;  /* 0x0000008806009985 */ /* 0x0003e2000c101b06 */
[----:B------:R-:W-:Y:S02]  /*a2e0*/  IADD3 R8, R0, 0x38, RZ ;  /* 0x0000003800087810 */ /* 0x000fe40007ffe0ff */
[----:B------:R-:W-:Y:S02]  /*a2f0*/  ISETP.GE.AND P3, PT, R5, c[0x0][0x3c8], PT ;  /* 0x0000f20005007a0c */ /* 0x000fe40003f66270 */
[----:B------:R-:W-:-:S02]  /*a300*/  ISETP.GE.AND P2, PT, R4, c[0x0][0x3c8], PT ;  /* 0x0000f20004007a0c */ /* 0x000fc40003f46270 */
[----:B------:R-:W-:Y:S02]  /*a310*/  ISETP.GE.AND P1, PT, R8, c[0x0][0x3c8], PT ;  /* 0x0000f20008007a0c */ /* 0x000fe40003f26270 */
[----:B------:R-:W-:-:S09]  /*a320*/  @!P4 LEA.HI R9, R9, R9, RZ, 0x1 ;  /* 0x000000090909c211 */ /* 0x000fd200078f08ff */
[----:B------:R-:W-:Y:S02]  /*a330*/  @!P2 LEA.HI R4, R4, R4, RZ, 0x1 ;  /* 0x000000040404a211 */ /* 0x000fe400078f08ff */
[----:B------:R-:W-:-:S04]  /*a340*/  @!P1 LEA.HI R8, R8, R8, RZ, 0x1 ;  /* 0x0000000808089211 */ /* 0x000fc800078f08ff */
[----:B------:R-:W-:Y:S02]  /*a350*/  @!P1 LOP3.LUT R10, R8, 0xfffffffe, RZ, 0xc0, !PT ;  /* 0xfffffffe080a9812 */ /* 0x000fe400078ec0ff */
[----:B-1----:R-:W-:Y:S02]  /*a360*/  @!P3 LEA.HI R6, R5, R5, RZ, 0x1 ;  /* 0x000000050506b211 */ /* 0x002fe400078f08ff */
[----:B------:R-:W-:Y:S02]  /*a370*/  @!P4 LOP3.LUT R5, R9, 0xfffffffe, RZ, 0xc0, !PT ;  /* 0xfffffffe0905c812 */ /* 0x000fe400078ec0ff */
[----:B------:R-:W-:Y:S02]  /*a380*/  @!P3 LOP3.LUT R9, R6, 0xfffffffe, RZ, 0xc0, !PT ;  /* 0xfffffffe0609b812 */ /* 0x000fe400078ec0ff */
[----:B------:R-:W-:Y:S01]  /*a390*/  @!P2 LOP3.LUT R6, R4, 0xfffffffe, RZ, 0xc0, !PT ;  /* 0xfffffffe0406a812 */ /* 0x000fe200078ec0ff */
[----:B------:R-:W-:-:S04]  /*a3a0*/  @!P4 IMAD.WIDE R4, R5, 0x4, R2 ;  /* 0x000000040504c825 */ /* 0x000fc800078e0202 */
[--C-:B------:R-:W-:Y:S01]  /*a3b0*/  @!P3 IMAD.WIDE R8, R9, 0x4, R2.reuse ;  /* 0x000000040908b825 */ /* 0x100fe200078e0202 */
[----:B------:R1:W-:Y:S03]  /*a3c0*/  @!P4 ST.E.64 [R4.64], R140 ;  /* 0x0000008c0400c985 */ /* 0x0003e6000c101b06 */
[--C-:B------:R-:W-:Y:S01]  /*a3d0*/  @!P2 IMAD.WIDE R6, R6, 0x4, R2.reuse ;  /* 0x000000040606a825 */ /* 0x100fe200078e0202 */
[----:B------:R2:W-:Y:S04]  /*a3e0*/  @!P3 ST.E.64 [R8.64], R152 ;  /* 0x000000980800b985 */ /* 0x0005e8000c101b06 */
[----:B------:R3:W-:Y:S01]  /*a3f0*/  @!P2 ST.E.64 [R6.64], R156 ;  /* 0x0000009c0600a985 */ /* 0x0007e2000c101b06 */
[----:B-1----:R-:W-:Y:S01]  /*a400*/  @!P1 IMAD.WIDE R4, R10, 0x4, R2 ;  /* 0x000000040a049825 */ /* 0x002fe200078e0202 */
[----:B--2---:R-:W-:-:S04]  /*a410*/  IADD3 R8, R0, 0x40, RZ ;  /* 0x0000004000087810 */ /* 0x004fc80007ffe0ff */
[----:B------:R1:W-:Y:S01]  /*a420*/  @!P1 ST.E.64 [R4.64], R168 ;  /* 0x000000a804009985 */ /* 0x0003e2000c101b06 */
[----:B---3--:R-:W-:Y:S02]  /*a430*/  IADD3 R6, R0, 0x48, RZ ;  /* 0x0000004800067810 */ /* 0x008fe40007ffe0ff */
[----:B------:R-:W-:Y:S02]  /*a440*/  ISETP.GE.AND P4, PT, R8, c[0x0][0x3c8], PT ;  /* 0x0000f20008007a0c */ /* 0x000fe40003f86270 */
[----:B------:R-:W-:-:S11]  /*a450*/  ISETP.GE.AND P3, PT, R6, c[0x0][0x3c8], PT ;  /* 0x0000f20006007a0c */ /* 0x000fd60003f66270 */
[----:B------:R-:W-:Y:S02]  /*a460*/  @!P4 LEA.HI R8, R8, R8, RZ, 0x1 ;  /* 0x000000080808c211 */ /* 0x000fe400078f08ff */
[----:B------:R-:W-:-:S04]  /*a470*/  @!P3 LEA.HI R7, R6, R6, RZ, 0x1 ;  /* 0x000000060607b211 */ /* 0x000fc800078f08ff */
[----:B------:R-:W-:Y:S02]  /*a480*/  @!P3 LOP3.LUT R7, R7, 0xfffffffe, RZ, 0xc0, !PT ;  /* 0xfffffffe0707b812 */ /* 0x000fe400078ec0ff */
[C---:B-1----:R-:W-:Y:S02]  /*a490*/  IADD3 R5, R0.reuse, 0x50, RZ ;  /* 0x0000005000057810 */ /* 0x042fe40007ffe0ff */
[----:B------:R-:W-:Y:S02]  /*a4a0*/  IADD3 R4, R0, 0x58, RZ ;  /* 0x0000005800047810 */ /* 0x000fe40007ffe0ff */
[----:B------:R-:W-:Y:S02]  /*a4b0*/  ISETP.GE.AND P2, PT, R5, c[0x0][0x3c8], PT ;  /* 0x0000f20005007a0c */ /* 0x000fe40003f46270 */
[----:B------:R-:W-:-:S11]  /*a4c0*/  ISETP.GE.AND P1, PT, R4, c[0x0][0x3c8], PT ;  /* 0x0000f20004007a0c */ /* 0x000fd60003f26270 */
[----:B------:R-:W-:Y:S02]  /*a4d0*/  @!P2 LEA.HI R6, R5, R5, RZ, 0x1 ;  /* 0x000000050506a211 */ /* 0x000fe400078f08ff */
[----:B------:R-:W-:Y:S02]  /*a4e0*/  @!P1 LEA.HI R4, R4, R4, RZ, 0x1 ;  /* 0x0000000404049211 */ /* 0x000fe400078f08ff */
[----:B------:R-:W-:Y:S02]  /*a4f0*/  @!P4 LOP3.LUT R5, R8, 0xfffffffe, RZ, 0xc0, !PT ;  /* 0xfffffffe0805c812 */ /* 0x000fe400078ec0ff */
[----:B------:R-:W-:Y:S01]  /*a500*/  @!P2 LOP3.LUT R10, R6, 0xfffffffe, RZ, 0xc0, !PT ;  /* 0xfffffffe060aa812 */ /* 0x000fe200078ec0ff */
[----:B------:R-:W-:Y:S01]  /*a510*/  @!P3 IMAD.WIDE R6, R7, 0x4, R2 ;  /* 0x000000040706b825 */ /* 0x000fe200078e0202 */
[----:B------:R-:W-:-:S03]  /*a520*/  @!P1 LOP3.LUT R11, R4, 0xfffffffe, RZ, 0xc0, !PT ;  /* 0xfffffffe040b9812 */ /* 0x000fc600078ec0ff */
[----:B------:R-:W-:-:S04]  /*a530*/  @!P4 IMAD.WIDE R8, R5, 0x4, R2 ;  /* 0x000000040508c825 */ /* 0x000fc800078e0202 */
[--C-:B------:R-:W-:Y:S01]  /*a540*/  @!P2 IMAD.WIDE R4, R10, 0x4, R2.reuse ;  /* 0x000000040a04a825 */ /* 0x100fe200078e0202 */
[----:B------:R1:W-:Y:S03]  /*a550*/  @!P4 ST.E.64 [R8.64], R68 ;  /* 0x000000440800c985 */ /* 0x0003e6000c101b06 */
[----:B------:R-:W-:Y:S01]  /*a560*/  @!P1 IMAD.WIDE R2, R11, 0x4, R2 ;  /* 0x000000040b029825 */ /* 0x000fe200078e0202 */
[----:B------:R1:W-:Y:S04]  /*a570*/  @!P3 ST.E.64 [R6.64], R80 ;  /* 0x000000500600b985 */ /* 0x0003e8000c101b06 */
[----:B------:R1:W-:Y:S04]  /*a580*/  @!P2 ST.E.64 [R4.64], R84 ;  /* 0x000000540400a985 */ /* 0x0003e8000c101b06 */
[----:B------:R1:W-:Y:S02]  /*a590*/  @!P1 ST.E.64 [R2.64], R96 ;  /* 0x0000006002009985 */ /* 0x0003e4000c101b06 */
.L_x_14:
[----:B-1----:R-:W-:Y:S05]  /*a5a0*/  BSYNC B0 ;  /* 0x0000000000007941 */ /* 0x002fea0003800000 */
.L_x_13:
[----:B------:R1:W3:Y:S01]  /*a5b0*/  SHFL.IDX PT, R3, R22, 0x1, 0x1c1f ;  /* 0x003c1f0016037f89 */ /* 0x0002e200000e0000 */
[----:B------:R-:W-:Y:S03]  /*a5c0*/  BSSY B0, `(.L_x_15) ;  /* 0x0000048000007945 */ /* 0x000fe60003800000 */
[----:B------:R1:W4:Y:S01]  /*a5d0*/  SHFL.IDX PT, R2, R23, 0x1, 0x1c1f ;  /* 0x003c1f0017027f89 */ /* 0x00032200000e0000 */
[----:B------:R-:W-:Y:S05]  /*a5e0*/  @P0 BRA `(.L_x_16) ;  /* 0x0000045000000947 */ /* 0x000fea0003800000 */
[C---:B------:R-:W-:Y:S02]  /*a5f0*/  IADD3 R4, R0.reuse, 0x8, RZ ;  /* 0x0000000800047810 */ /* 0x040fe40007ffe0ff */
[----:B------:R-:W-:-:S02]  /*a600*/  ISETP.GE.AND P1, PT, R0, c[0x0][0x3c8], PT ;  /* 0x0000f20000007a0c */ /* 0x000fc40003f26270 */
[----:B------:R-:W-:Y:S02]  /*a610*/  ISETP.GE.AND P0, PT, R4, c[0x0][0x3c8], PT ;  /* 0x0000f20004007a0c */ /* 0x000fe40003f06270 */
[C---:B--2---:R-:W-:Y:S02]  /*a620*/  IADD3 R8, R0.reuse, 0x10, RZ ;  /* 0x0000001000087810 */ /* 0x044fe40007ffe0ff */
[C---:B------:R-:W-:Y:S02]  /*a630*/  IADD3 R9, R0.reuse, 0x18, RZ ;  /* 0x0000001800097810 */ /* 0x040fe40007ffe0ff */
[C---:B------:R-:W-:Y:S02]  /*a640*/  IADD3 R10, R0.reuse, 0x20, RZ ;  /* 0x00000020000a7810 */ /* 0x040fe40007ffe0ff */
[----:B------:R-:W-:Y:S02]  /*a650*/  IADD3 R11, R0, 0x28, RZ ;  /* 0x00000028000b7810 */ /* 0x000fe40007ffe0ff */
[----:B------:R-:W-:Y:S01]  /*a660*/  ISETP.GE.AND P4, PT, R8, c[0x0][0x3c8], PT ;  /* 0x0000f20008007a0c */ /* 0x000fe20003f86270 */
[C---:B---34-:R-:W-:Y:S01]  /*a670*/  @!P1 IMAD.WIDE R6, R0.reuse, 0x4, R2 ;  /* 0x0000000400069825 */ /* 0x058fe200078e0202 */
[----:B------:R-:W-:-:S02]  /*a680*/  IADD3 R12, R0, 0x30, RZ ;  /* 0x00000030000c7810 */ /* 0x000fc40007ffe0ff */
[----:B------:R-:W-:Y:S02]  /*a690*/  @!P0 LEA.HI R4, R4, R4, RZ, 0x1 ;  /* 0x0000000404048211 */ /* 0x000fe400078f08ff */
[----:B------:R-:W-:Y:S01]  /*a6a0*/  ISETP.GE.AND P3, PT, R9, c[0x0][0x3c8], PT ;  /* 0x0000f20009007a0c */ /* 0x000fe20003f66270 */
[----:B------:R2:W-:Y:S01]  /*a6b0*/  @!P1 ST.E.64 [R6.64], R114 ;  /* 0x0000007206009985 */ /* 0x0005e2000c101b06 */
[----:B------:R-:W-:Y:S02]  /*a6c0*/  @!P0 LOP3.LUT R4, R4, 0xfffffffe, RZ, 0xc0, !PT ;  /* 0xfffffffe04048812 */ /* 0x000fe400078ec0ff */
[----:B------:R-:W-:Y:S02]  /*a6d0*/  ISETP.GE.AND P2, PT, R10, c[0x0][0x3c8], PT ;  /* 0x0000f2000a007a0c */ /* 0x000fe40003f46270 */
[----:B------:R-:W-:Y:S01]  /*a6e0*/  ISETP.GE.AND P1, PT, R11, c[0x0][0x3c8], PT ;  /* 0x0000f2000b007a0c */ /* 0x000fe20003f26270 */
[----:B------:R-:W-:-:S05]  /*a6f0*/  @!P0 IMAD.WIDE R4, R4, 0x4, R2 ;  /* 0x0000000404048825 */ /* 0x000fca00078e0202 */
[----:B------:R3:W-:Y:S01]  /*a700*/  @!P0 ST.E.64 [R4.64], R122 ;  /* 0x0000007a04008985 */ /* 0x0007e2000c101b06 */
[----:B------:R-:W-:-:S13]  /*a710*/  ISETP.GE.AND P0, PT, R12, c[0x0][0x3c8], PT ;  /* 0x0000f2000c007a0c */ /* 0x000fda0003f06270 */
[----:B------:R-:W-:Y:S02]  /*a720*/  @!P0 LEA.HI R12, R12, R12, RZ, 0x1 ;  /* 0x0000000c0c0c8211 */ /* 0x000fe400078f08ff */
[----:B--2---:R-:W-:Y:S02]  /*a730*/  @!P3 LEA.HI R6, R9, R9, RZ, 0x1 ;  /* 0x000000090906b211 */ /* 0x004fe400078f08ff */
[----:B------:R-:W-:Y:S02]  /*a740*/  @!P1 LEA.HI R7, R11, R11, RZ, 0x1 ;  /* 0x0000000b0b079211 */ /* 0x000fe400078f08ff */
[----:B------:R-:W-:Y:S02]  /*a750*/  @!P3 LOP3.LUT R6, R6, 0xfffffffe, RZ, 0xc0, !PT ;  /* 0xfffffffe0606b812 */ /* 0x000fe400078ec0ff */
[----:B------:R-:W-:Y:S02]  /*a760*/  @!P1 LOP3.LUT R7, R7, 0xfffffffe, RZ, 0xc0, !PT ;  /* 0xfffffffe07079812 */ /* 0x000fe400078ec0ff */
[----:B------:R-:W-:-:S02]  /*a770*/  @!P0 LOP3.LUT R12, R12, 0xfffffffe, RZ, 0xc0, !PT ;  /* 0xfffffffe0c0c8812 */ /* 0x000fc400078ec0ff */
[----:B---3--:R-:W-:Y:S01]  /*a780*/  @!P4 LEA.HI R4, R8, R8, RZ, 0x1 ;  /* 0x000000080804c211 */ /* 0x008fe200078f08ff */
[--C-:B------:R-:W-:Y:S01]  /*a790*/  @!P3 IMAD.WIDE R8, R6, 0x4, R2.reuse ;  /* 0x000000040608b825 */ /* 0x100fe200078e0202 */
[----:B------:R-:W-:Y:S02]  /*a7a0*/  @!P2 LEA.HI R5, R10, R10, RZ, 0x1 ;  /* 0x0000000a0a05a211 */ /* 0x000fe400078f08ff */
[----:B------:R-:W-:Y:S01]  /*a7b0*/  @!P4 LOP3.LUT R4, R4, 0xfffffffe, RZ, 0xc0, !PT ;  /* 0xfffffffe0404c812 */ /* 0x000fe200078ec0ff */
[----:B------:R-:W-:Y:S01]  /*a7c0*/  @!P1 IMAD.WIDE R6, R7, 0x4, R2 ;  /* 0x0000000407069825 */ /* 0x000fe200078e0202 */
[----:B------:R-:W-:-:S03]  /*a7d0*/  @!P2 LOP3.LUT R10, R5, 0xfffffffe, RZ, 0xc0, !PT ;  /* 0xfffffffe050aa812 */ /* 0x000fc600078ec0ff */
[----:B------:R-:W-:-:S04]  /*a7e0*/  @!P4 IMAD.WIDE R4, R4, 0x4, R2 ;  /* 0x000000040404c825 */ /* 0x000fc800078e0202 */
[--C-:B------:R-:W-:Y:S01]  /*a7f0*/  @!P2 IMAD.WIDE R10, R10, 0x4, R2.reuse ;  /* 0x000000040a0aa825 */ /* 0x100fe200078e0202 */
[----:B------:R2:W-:Y:S04]  /*a800*/  @!P4 ST.E.64 [R4.64], R126 ;  /* 0x0000007e0400c985 */ /* 0x0005e8000c101b06 */
[----:B------:R3:W-:Y:S04]  /*a810*/  @!P3 ST.E.64 [R8.64], R138 ;  /* 0x0000008a0800b985 */ /* 0x0007e8000c101b06 */
[----:B------:R-:W-:Y:S04]  /*a820*/  @!P2 ST.E.64 [R10.64], R142 ;  /* 0x0000008e0a00a985 */ /* 0x000fe8000c101b06 */
[----:B------:R4:W-:Y:S01]  /*a830*/  @!P1 ST.E.64 [R6.64], R154 ;  /* 0x0000009a06009985 */ /* 0x0009e2000c101b06 */
[----:B--2---:R-:W-:Y:S01]  /*a840*/  @!P0 IMAD.WIDE R4, R12, 0x4, R2 ;  /* 0x000000040c048825 */ /* 0x004fe200078e0202 */
[----:B---3--:R-:W-:-:S04]  /*a850*/  IADD3 R8, R0, 0x38, RZ ;  /* 0x0000003800087810 */ /* 0x008fc80007ffe0ff */
[----:B------:R2:W-:Y:S01]  /*a860*/  @!P0 ST.E.64 [R4.64], R158 ;  /* 0x0000009e04008985 */ /* 0x0005e2000c101b06 */
[----:B------:R-:W-:Y:S02]  /*a870*/  ISETP.GE.AND P4, PT, R8, c[0x0][0x3c8], PT ;  /* 0x0000f20008007a0c */ /* 0x000fe40003f86270 */
[C---:B----4-:R-:W-:Y:S02]  /*a880*/  IADD3 R7, R0.reuse, 0x40, RZ ;  /* 0x0000004000077810 */ /* 0x050fe40007ffe0ff */
[----:B------:R-:W-:Y:S02]  /*a890*/  IADD3 R6, R0, 0x48, RZ ;  /* 0x0000004800067810 */ /* 0x000fe40007ffe0ff */
[----:B------:R-:W-:Y:S02]  /*a8a0*/  ISETP.GE.AND P3, PT, R7, c[0x0][0x3c8], PT ;  /* 0x0000f20007007a0c */ /* 0x000fe40003f66270 */
[----:B------:R-:W-:-:S05]  /*a8b0*/  ISETP.GE.AND P2, PT, R6, c[0x0][0x3c8], PT ;  /* 0x0000f20006007a0c */ /* 0x000fca0003f46270 */
[----:B------:R-:W-:-:S06]  /*a8c0*/  @!P4 LEA.HI R9, R8, R8, RZ, 0x1 ;  /* 0x000000080809c211 */ /* 0x000fcc00078f08ff */
[----:B------:R-:W-:Y:S02]  /*a8d0*/  @!P3 LEA.HI R8, R7, R7, RZ, 0x1 ;  /* 0x000000070708b211 */ /* 0x000fe400078f08ff */
[----:B------:R-:W-:Y:S02]  /*a8e0*/  @!P2 LEA.HI R7, R6, R6, RZ, 0x1 ;  /* 0x000000060607a211 */ /* 0x000fe400078f08ff */
[----:B------:R-:W-:Y:S02]  /*a8f0*/  @!P3 LOP3.LUT R8, R8, 0xfffffffe, RZ, 0xc0, !PT ;  /* 0xfffffffe0808b812 */ /* 0x000fe400078ec0ff */
[C---:B--2---:R-:W-:Y:S02]  /*a900*/  IADD3 R5, R0.reuse, 0x50, RZ ;  /* 0x0000005000057810 */ /* 0x044fe40007ffe0ff */
[----:B------:R-:W-:Y:S02]  /*a910*/  IADD3 R4, R0, 0x58, RZ ;  /* 0x0000005800047810 */ /* 0x000fe40007ffe0ff */
[----:B------:R-:W-:-:S02]  /*a920*/  ISETP.GE.AND P1, PT, R5, c[0x0][0x3c8], PT ;  /* 0x0000f20005007a0c */ /* 0x000fc40003f26270 */
[----:B------:R-:W-:Y:S02]  /*a930*/  ISETP.GE.AND P0, PT, R4, c[0x0][0x3c8], PT ;  /* 0x0000f20004007a0c */ /* 0x000fe40003f06270 */
[----:B------:R-:W-:-:S09]  /*a940*/  @!P2 LOP3.LUT R7, R7, 0xfffffffe, RZ, 0xc0, !PT ;  /* 0xfffffffe0707a812 */ /* 0x000fd200078ec0ff */
[----:B------:R-:W-:Y:S02]  /*a950*/  @!P1 LEA.HI R6, R5, R5, RZ, 0x1 ;  /* 0x0000000505069211 */ /* 0x000fe400078f08ff */
[----:B------:R-:W-:Y:S02]  /*a960*/  @!P0 LEA.HI R4, R4, R4, RZ, 0x1 ;  /* 0x0000000404048211 */ /* 0x000fe400078f08ff */
[----:B------:R-:W-:Y:S01]  /*a970*/  @!P4 LOP3.LUT R5, R9, 0xfffffffe, RZ, 0xc0, !PT ;  /* 0xfffffffe0905c812 */ /* 0x000fe200078ec0ff */
[--C-:B------:R-:W-:Y:S01]  /*a980*/  @!P3 IMAD.WIDE R8, R8, 0x4, R2.reuse ;  /* 0x000000040808b825 */ /* 0x100fe200078e0202 */
[----:B------:R-:W-:Y:S02]  /*a990*/  @!P1 LOP3.LUT R12, R6, 0xfffffffe, RZ, 0xc0, !PT ;  /* 0xfffffffe060c9812 */ /* 0x000fe400078ec0ff */
[----:B------:R-:W-:Y:S01]  /*a9a0*/  @!P0 LOP3.LUT R13, R4, 0xfffffffe, RZ, 0xc0, !PT ;  /* 0xfffffffe040d8812 */ /* 0x000fe200078ec0ff */
[----:B------:R-:W-:-:S04]  /*a9b0*/  @!P4 IMAD.WIDE R10, R5, 0x4, R2 ;  /* 0x00000004050ac825 */ /* 0x000fc800078e0202 */
[--C-:B------:R-:W-:Y:S01]  /*a9c0*/  @!P2 IMAD.WIDE R6, R7, 0x4, R2.reuse ;  /* 0x000000040706a825 */ /* 0x100fe200078e0202 */
[----:B------:R2:W-:Y:S03]  /*a9d0*/  @!P4 ST.E.64 [R10.64], R170 ;  /* 0x000000aa0a00c985 */ /* 0x0005e6000c101b06 */
[--C-:B------:R-:W-:Y:S01]  /*a9e0*/  @!P1 IMAD.WIDE R4, R12, 0x4, R2.reuse ;  /* 0x000000040c049825 */ /* 0x100fe200078e0202 */
[----:B------:R2:W-:Y:S03]  /*a9f0*/  @!P3 ST.E.64 [R8.64], R70 ;  /* 0x000000460800b985 */ /* 0x0005e6000c101b06 */
[----:B------:R-:W-:Y:S01]  /*aa00*/  @!P0 IMAD.WIDE R2, R13, 0x4, R2 ;  /* 0x000000040d028825 */ /* 0x000fe200078e0202 */
[----:B------:R2:W-:Y:S04]  /*aa10*/  @!P2 ST.E.64 [R6.64], R82 ;  /* 0x000000520600a985 */ /* 0x0005e8000c101b06 */
[----:B------:R2:W-:Y:S04]  /*aa20*/  @!P1 ST.E.64 [R4.64], R86 ;  /* 0x0000005604009985 */ /* 0x0005e8000c101b06 */
[----:B------:R2:W-:Y:S02]  /*aa30*/  @!P0 ST.E.64 [R2.64], R98 ;  /* 0x0000006202008985 */ /* 0x0005e4000c101b06 */
.L_x_16:
[----:B------:R-:W-:Y:S05]  /*aa40*/  BSYNC B0 ;  /* 0x0000000000007941 */ /* 0x000fea0003800000 */
.L_x_15:
[----:B--23--:R2:W3:Y:S01]  /*aa50*/  SHFL.IDX PT, R3, R22, 0x2, 0x1c1f ;  /* 0x005c1f0016037f89 */ /* 0x00c4e200000e0000 */
[----:B------:R-:W-:Y:S03]  /*aa60*/  BSSY B0, `(.L_x_17) ;  /* 0x0000048000007945 */ /* 0x000fe60003800000 */
[----:B----4-:R2:W4:Y:S01]  /*aa70*/  SHFL.IDX PT, R2, R23, 0x2, 0x1c1f ;  /* 0x005c1f0017027f89 */ /* 0x01052200000e0000 */
[----:B------:R-:W-:Y:S05]  /*aa80*/  @P5 BRA `(.L_x_18) ;  /* 0x0000045000005947 */ /* 0x000fea0003800000 */
[C---:B------:R-:W-:Y:S02]  /*aa90*/  IADD3 R6, R0.reuse, 0x8, RZ ;  /* 0x0000000800067810 */ /* 0x040fe40007ffe0ff */
[----:B------:R-:W-:-:S02]  /*aaa0*/  IADD3 R5, R0, 0x10, RZ ;  /* 0x0000001000057810 */ /* 0x000fc40007ffe0ff */
[C---:B------:R-:W-:Y:S02]  /*aab0*/  IADD3 R4, R0.reuse, 0x18, RZ ;  /* 0x0000001800047810 */ /* 0x040fe40007ffe0ff */
[C---:B------:R-:W-:Y:S02]  /*aac0*/  ISETP.GE.AND P5, PT, R0.reuse, c[0x0][0x3c8], PT ;  /* 0x0000f20000007a0c */ /* 0x040fe40003fa6270 */
[----:B------:R-:W-:Y:S02]  /*aad0*/  IADD3 R7, R0, 0x20, RZ ;  /* 0x0000002000077810 */ /* 0x000fe40007ffe0ff */
[----:B------:R-:W-:Y:S02]  /*aae0*/  ISETP.GE.AND P4, PT, R6, c[0x0][0x3c8], PT ;  /* 0x0000f20006007a0c */ /* 0x000fe40003f86270 */
[----:B------:R-:W-:Y:S02]  /*aaf0*/  IADD3 R10, R0, 0x28, RZ ;  /* 0x00000028000a7810 */ /* 0x000fe40007ffe0ff */
[----:B------:R-:W-:-:S02]  /*ab00*/  ISETP.GE.AND P3, PT, R5, c[0x0][0x3c8], PT ;  /* 0x0000f20005007a0c */ /* 0x000fc40003f66270 */
[----:B------:R-:W-:Y:S02]  /*ab10*/  ISETP.GE.AND P2, PT, R4, c[0x0][0x3c8], PT ;  /* 0x0000f20004007a0c */ /* 0x000fe40003f46270 */
[----:B------:R-:W-:Y:S01]  /*ab20*/  ISETP.GE.AND P1, PT, R7, c[0x0][0x3c8], PT ;  /* 0x0000f20007007a0c */ /* 0x000fe20003f26270 */
[----:B---34-:R-:W-:Y:S01]  /*ab30*/  @!P5 IMAD.WIDE R8, R0, 0x4, R2 ;  /* 0x000000040008d825 */ /* 0x018fe200078e0202 */
[----:B------:R-:W-:-:S03]  /*ab40*/  ISETP.GE.AND P0, PT, R10, c[0x0][0x3c8], PT ;  /* 0x0000f2000a007a0c */ /* 0x000fc60003f06270 */
[----:B------:R-:W-:Y:S01]  /*ab50*/  @!P4 LEA.HI R6, R6, R6, RZ, 0x1 ;  /* 0x000000060606c211 */ /* 0x000fe200078f08ff */
[----:B------:R3:W-:Y:S03]  /*ab60*/  @!P5 ST.E.64 [R8.64], R108 ;  /* 0x0000006c0800d985 */ /* 0x0007e6000c101b06 */
[----:B------:R-:W-:Y:S02]  /*ab70*/  @!P3 LEA.HI R5, R5, R5, RZ, 0x1 ;  /* 0x000000050505b211 */ /* 0x000fe400078f08ff */
[----:B------:R-:W-:Y:S02]  /*ab80*/  @!P2 LEA.HI R4, R4, R4, RZ, 0x1 ;  /* 0x000000040404a211 */ /* 0x000fe400078f08ff */
[----:B------:R-:W-:Y:S02]  /*ab90*/  @!P4 LOP3.LUT R6, R6, 0xfffffffe, RZ, 0xc0, !PT ;  /* 0xfffffffe0606c812 */ /* 0x000fe400078ec0ff */
[----:B------:R-:W-:-:S02]  /*aba0*/  @!P1 LEA.HI R7, R7, R7, RZ, 0x1 ;  /* 0x0000000707079211 */ /* 0x000fc400078f08ff */
[----:B------:R-:W-:Y:S02]  /*abb0*/  @!P0 LEA.HI R10, R10, R10, RZ, 0x1 ;  /* 0x0000000a0a0a8211 */ /* 0x000fe400078f08ff */
[----:B------:R-:W-:Y:S02]  /*abc0*/  @!P2 LOP3.LUT R11, R4, 0xfffffffe, RZ, 0xc0, !PT ;  /* 0xfffffffe040ba812 */ /* 0x000fe400078ec0ff */
[----:B------:R-:W-:Y:S02]  /*abd0*/  @!P1 LOP3.LUT R7, R7, 0xfffffffe, RZ, 0xc0, !PT ;  /* 0xfffffffe07079812 */ /* 0x000fe400078ec0ff */
[----:B------:R-:W-:Y:S01]  /*abe0*/  @!P0 LOP3.LUT R12, R10, 0xfffffffe, RZ, 0xc0, !PT ;  /* 0xfffffffe0a0c8812 */ /* 0x000fe200078ec0ff */
[----:B------:R-:W-:Y:S01]  /*abf0*/  @!P2 IMAD.WIDE R10, R11, 0x4, R2 ;  /* 0x000000040b0aa825 */ /* 0x000fe200078e0202 */
[----:B---3--:R-:W-:-:S03]  /*ac00*/  @!P3 LOP3.LUT R8, R5, 0xfffffffe, RZ, 0xc0, !PT ;  /* 0xfffffffe0508b812 */ /* 0x008fc600078ec0ff */
[----:B------:R-:W-:-:S04]  /*ac10*/  @!P4 IMAD.WIDE R4, R6, 0x4, R2 ;  /* 0x000000040604c825 */ /* 0x000fc800078e0202 */
[--C-:B------:R-:W-:Y:S01]  /*ac20*/  @!P3 IMAD.WIDE R8, R8, 0x4, R2.reuse ;  /* 0x000000040808b825 */ /* 0x100fe200078e0202 */
[----:B------:R3:W-:Y:S03]  /*ac30*/  @!P4 ST.E.64 [R4.64], R116 ;  /* 0x000000740400c985 */ /* 0x0007e6000c101b06 */
[--C-:B------:R-:W-:Y:S01]  /*ac40*/  @!P1 IMAD.WIDE R6, R7, 0x4, R2.reuse ;  /* 0x0000000407069825 */ /* 0x100fe200078e0202 */
[----:B------:R4:W-:Y:S04]  /*ac50*/  @!P3 ST.E.64 [R8.64], R128 ;  /* 0x000000800800b985 */ /* 0x0009e8000c101b06 */
[----:B------:R-:W-:Y:S04]  /*ac60*/  @!P2 ST.E.64 [R10.64], R132 ;  /* 0x000000840a00a985 */ /* 0x000fe8000c101b06 */
[----:B------:R5:W-:Y:S01]  /*ac70*/  @!P1 ST.E.64 [R6.64], R144 ;  /* 0x0000009006009985 */ /* 0x000be2000c101b06 */
[----:B---3--:R-:W-:Y:S01]  /*ac80*/  @!P0 IMAD.WIDE R4, R12, 0x4, R2 ;  /* 0x000000040c048825 */ /* 0x008fe200078e0202 */
[----:B----4-:R-:W-:-:S04]  /*ac90*/  IADD3 R9, R0, 0x30, RZ ;  /* 0x0000003000097810 */ /* 0x010fc80007ffe0ff */
[----:B------:R3:W-:Y:S01]  /*aca0*/  @!P0 ST.E.64 [R4.64], R148 ;  /* 0x0000009404008985 */ /* 0x0007e2000c101b06 */
[----:B------:R-:W-:Y:S02]  /*acb0*/  IADD3 R8, R0, 0x38, RZ ;  /* 0x0000003800087810 */ /* 0x000fe40007ffe0ff */
[----:B------:R-:W-:Y:S02]  /*acc0*/  ISETP.GE.AND P5, PT, R9, c[0x0][0x3c8], PT ;  /* 0x0000f20009007a0c */ /* 0x000fe40003fa6270 */
[----:B------:R-:W-:Y:S02]  /*acd0*/  ISETP.GE.AND P4, PT, R8, c[0x0][0x3c8], PT ;  /* 0x0000f20008007a0c */ /* 0x000fe40003f86270 */
[C---:B-----5:R-:W-:Y:S02]  /*ace0*/  IADD3 R7, R0.reuse, 0x40, RZ ;  /* 0x0000004000077810 */ /* 0x060fe40007ffe0ff */
[----:B------:R-:W-:Y:S02]  /*acf0*/  IADD3 R6, R0, 0x48, RZ ;  /* 0x0000004800067810 */ /* 0x000fe40007ffe0ff */
[----:B------:R-:W-:-:S02]  /*ad00*/  ISETP.GE.AND P3, PT, R7, c[0x0][0x3c8], PT ;  /* 0x0000f20007007a0c */ /* 0x000fc40003f66270 */
[----:B------:R-:W-:-:S03]  /*ad10*/  ISETP.GE.AND P2, PT, R6, c[0x0][0x3c8], PT ;  /* 0x0000f20006007a0c */ /* 0x000fc60003f46270 */
[----:B------:R-:W-:Y:S02]  /*ad20*/  @!P5 LEA.HI R9, R9, R9, RZ, 0x1 ;  /* 0x000000090909d211 */ /* 0x000fe400078f08ff */
[----:B------:R-:W-:-:S04]  /*ad30*/  @!P4 LEA.HI R10, R8, R8, RZ, 0x1 ;  /* 0x00000008080ac211 */ /* 0x000fc800078f08ff */
[----:B------:R-:W-:Y:S02]  /*ad40*/  @!P4 LOP3.LUT R10, R10, 0xfffffffe, RZ, 0xc0, !PT ;  /* 0xfffffffe0a0ac812 */ /* 0x000fe400078ec0ff */
[----:B------:R-:W-:Y:S02]  /*ad50*/  @!P3 LEA.HI R8, R7, R7, RZ, 0x1 ;  /* 0x000000070708b211 */ /* 0x000fe400078f08ff */
[----:B------:R-:W-:Y:S01]  /*ad60*/  @!P2 LEA.HI R7, R6, R6, RZ, 0x1 ;  /* 0x000000060607a211 */ /* 0x000fe200078f08ff */
[----:B------:R-:W-:Y:S01]  /*ad70*/  @!P4 IMAD.WIDE R10, R10, 0x4, R2 ;  /* 0x000000040a0ac825 */ /* 0x000fe200078e0202 */
[----:B------:R-:W-:Y:S02]  /*ad80*/  @!P3 LOP3.LUT R8, R8, 0xfffffffe, RZ, 0xc0, !PT ;  /* 0xfffffffe0808b812 */ /* 0x000fe400078ec0ff */
[C---:B---3--:R-:W-:Y:S02]  /*ad90*/  IADD3 R5, R0.reuse, 0x50, RZ ;  /* 0x0000005000057810 */ /* 0x048fe40007ffe0ff */
[----:B------:R-:W-:-:S02]  /*ada0*/  IADD3 R4, R0, 0x58, RZ ;  /* 0x0000005800047810 */ /* 0x000fc40007ffe0ff */
[----:B------:R-:W-:Y:S02]  /*adb0*/  ISETP.GE.AND P1, PT, R5, c[0x0][0x3c8], PT ;  /* 0x0000f20005007a0c */ /* 0x000fe40003f26270 */
[----:B------:R-:W-:Y:S02]  /*adc0*/  ISETP.GE.AND P0, PT, R4, c[0x0][0x3c8], PT ;  /* 0x0000f20004007a0c */ /* 0x000fe40003f06270 */
[----:B------:R-:W-:-:S09]  /*add0*/  @!P2 LOP3.LUT R7, R7, 0xfffffffe, RZ, 0xc0, !PT ;  /* 0xfffffffe0707a812 */ /* 0x000fd200078ec0ff */
[----:B------:R-:W-:Y:S02]  /*ade0*/  @!P1 LEA.HI R6, R5, R5, RZ, 0x1 ;  /* 0x0000000505069211 */ /* 0x000fe400078f08ff */
[----:B------:R-:W-:Y:S01]  /*adf0*/  @!P5 LOP3.LUT R5, R9, 0xfffffffe, RZ, 0xc0, !PT ;  /* 0xfffffffe0905d812 */ /* 0x000fe200078ec0ff */
[--C-:B------:R-:W-:Y:S01]  /*ae00*/  @!P3 IMAD.WIDE R8, R8, 0x4, R2.reuse ;  /* 0x000000040808b825 */ /* 0x100fe200078e0202 */
[----:B------:R-:W-:Y:S02]  /*ae10*/  @!P0 LEA.HI R4, R4, R4, RZ, 0x1 ;  /* 0x0000000404048211 */ /* 0x000fe400078f08ff */
[----:B------:R-:W-:Y:S01]  /*ae20*/  @!P1 LOP3.LUT R14, R6, 0xfffffffe, RZ, 0xc0, !PT ;  /* 0xfffffffe060e9812 */ /* 0x000fe200078ec0ff */
[----:B------:R-:W-:Y:S01]  /*ae30*/  @!P5 IMAD.WIDE R12, R5, 0x4, R2 ;  /* 0x00000004050cd825 */ /* 0x000fe200078e0202 */
[----:B------:R-:W-:-:S03]  /*ae40*/  @!P0 LOP3.LUT R15, R4, 0xfffffffe, RZ, 0xc0, !PT ;  /* 0xfffffffe040f8812 */ /* 0x000fc600078ec0ff */
[--C-:B------:R-:W-:Y:S01]  /*ae50*/  @!P2 IMAD.WIDE R6, R7, 0x4, R2.reuse ;  /* 0x000000040706a825 */ /* 0x100fe200078e0202 */
[----:B------:R3:W-:Y:S03]  /*ae60*/  @!P5 ST.E.64 [R12.64], R160 ;  /* 0x000000a00c00d985 */ /* 0x0007e6000c101b06 */
[--C-:B------:R-:W-:Y:S01]  /*ae70*/  @!P1 IMAD.WIDE R4, R14, 0x4, R2.reuse ;  /* 0x000000040e049825 */ /* 0x100fe200078e0202 */
[----:B------:R3:W-:Y:S03]  /*ae80*/  @!P4 ST.E.64 [R10.64], R164 ;  /* 0x000000a40a00c985 */ /* 0x0007e6000c101b06 */
[----:B------:R-:W-:Y:S01]  /*ae90*/  @!P0 IMAD.WIDE R2, R15, 0x4, R2 ;  /* 0x000000040f028825 */ /* 0x000fe200078e0202 */
[----:B------:R3:W-:Y:S04]  /*aea0*/  @!P3 ST.E.64 [R8.64], R72 ;  /* 0x000000480800b985 */ /* 0x0007e8000c101b06 */
[----:B------:R3:W-:Y:S04]  /*aeb0*/  @!P2 ST.E.64 [R6.64], R76 ;  /* 0x0000004c0600a985 */ /* 0x0007e8000c101b06 */
[----:B------:R3:W-:Y:S04]  /*aec0*/  @!P1 ST.E.64 [R4.64], R88 ;  /* 0x0000005804009985 */ /* 0x0007e8000c101b06 */
[----:B------:R3:W-:Y:S02]  /*aed0*/  @!P0 ST.E.64 [R2.64], R92 ;  /* 0x0000005c02008985 */ /* 0x0007e4000c101b06 */
.L_x_18:
[----:B------:R-:W-:Y:S05]  /*aee0*/  BSYNC B0 ;  /* 0x0000000000007941 */ /* 0x000fea0003800000 */
.L_x_17:
[----:B---3--:R3:W1:Y:S04]  /*aef0*/  SHFL.IDX PT, R3, R22, 0x3, 0x1c1f ;  /* 0x007c1f0016037f89 */ /* 0x00866800000e0000 */
[----:B----4-:R3:W4:Y:S01]  /*af00*/  SHFL.IDX PT, R2, R23, 0x3, 0x1c1f ;  /* 0x007c1f0017027f89 */ /* 0x01072200000e0000 */
[----:B------:R-:W-:Y:S05]  /*af10*/  @P6 EXIT ;  /* 0x000000000000694d */ /* 0x000fea0003800000 */
[C---:B------:R-:W-:Y:S02]  /*af20*/  IADD3 R6, R0.reuse, 0x8, RZ ;  /* 0x0000000800067810 */ /* 0x040fe40007ffe0ff */
[----:B------:R-:W-:-:S02]  /*af30*/  IADD3 R5, R0, 0x10, RZ ;  /* 0x0000001000057810 */ /* 0x000fc40007ffe0ff */
[----:B------:R-:W-:Y:S02]  /*af40*/  IADD3 R4, R0, 0x18, RZ ;  /* 0x0000001800047810 */ /* 0x000fe40007ffe0ff */
[----:B------:R-:W-:Y:S02]  /*af50*/  ISETP.GE.AND P2, PT, R6, c[0x0][0x3c8], PT ;  /* 0x0000f20006007a0c */ /* 0x000fe40003f46270 */
[----:B------:R-:W-:Y:S02]  /*af60*/  ISETP.GE.AND P1, PT, R5, c[0x0][0x3c8], PT ;  /* 0x0000f20005007a0c */ /* 0x000fe40003f26270 */
[----:B------:R-:W-:Y:S02]  /*af70*/  ISETP.GE.AND P0, PT, R4, c[0x0][0x3c8], PT ;  /* 0x0000f20004007a0c */ /* 0x000fe40003f06270 */
[C---:B------:R-:W-:Y:S02]  /*af80*/  ISETP.GE.AND P3, PT, R0.reuse, c[0x0][0x3c8], PT ;  /* 0x0000f20000007a0c */ /* 0x040fe40003f66270 */
[----:B------:R-:W-:-:S02]  /*af90*/  IADD3 R13, R0, 0x20, RZ ;  /* 0x00000020000d7810 */ /* 0x000fc40007ffe0ff */
[----:B------:R-:W-:Y:S02]  /*afa0*/  IADD3 R14, R0, 0x28, RZ ;  /* 0x00000028000e7810 */ /* 0x000fe40007ffe0ff */
[----:B------:R-:W-:Y:S02]  /*afb0*/  ISETP.GE.AND P6, PT, R13, c[0x0][0x3c8], PT ;  /* 0x0000f2000d007a0c */ /* 0x000fe40003fc6270 */
[----:B------:R-:W-:Y:S02]  /*afc0*/  @!P2 LEA.HI R8, R6, R6, RZ, 0x1 ;  /* 0x000000060608a211 */ /* 0x000fe400078f08ff */
[----:B------:R-:W-:Y:S02]  /*afd0*/  @!P1 LEA.HI R5, R5, R5, RZ, 0x1 ;  /* 0x0000000505059211 */ /* 0x000fe400078f08ff */
[----:B------:R-:W-:Y:S01]  /*afe0*/  @!P0 LEA.HI R4, R4, R4, RZ, 0x1 ;  /* 0x0000000404048211 */ /* 0x000fe200078f08ff */
[----:B-1--4-:R-:W-:Y:S01]  /*aff0*/  @!P3 IMAD.WIDE R10, R0, 0x4, R2 ;  /* 0x00000004000ab825 */ /* 0x012fe200078e0202 */
[----:B------:R-:W-:-:S02]  /*b000*/  @!P2 LOP3.LUT R8, R8, 0xfffffffe, RZ, 0xc0, !PT ;  /* 0xfffffffe0808a812 */ /* 0x000fc400078ec0ff */
[----:B------:R-:W-:Y:S02]  /*b010*/  @!P1 LOP3.LUT R5, R5, 0xfffffffe, RZ, 0xc0, !PT ;  /* 0xfffffffe05059812 */ /* 0x000fe400078ec0ff */
[----:B------:R-:W-:Y:S01]  /*b020*/  ISETP.GE.AND P5, PT, R14, c[0x0][0x3c8], PT ;  /* 0x0000f2000e007a0c */ /* 0x000fe20003fa6270 */
[--C-:B------:R-:W-:Y:S01]  /*b030*/  @!P2 IMAD.WIDE R8, R8, 0x4, R2.reuse ;  /* 0x000000040808a825 */ /* 0x100fe200078e0202 */
[----:B------:R-:W-:Y:S01]  /*b040*/  @!P0 LOP3.LUT R4, R4, 0xfffffffe, RZ, 0xc0, !PT ;  /* 0xfffffffe04048812 */ /* 0x000fe200078ec0ff */
[----:B------:R1:W-:Y:S01]  /*b050*/  @!P3 ST.E.64 [R10.64], R110 ;  /* 0x0000006e0a00b985 */ /* 0x0003e2000c101b06 */
[----:B------:R-:W-:Y:S01]  /*b060*/  IADD3 R12, R0, 0x50, RZ ;  /* 0x00000050000c7810 */ /* 0x000fe20007ffe0ff */
[--C-:B------:R-:W-:Y:S02]  /*b070*/  @!P1 IMAD.WIDE R6, R5, 0x4, R2.reuse ;  /* 0x0000000405069825 */ /* 0x100fe400078e0202 */
[----:B------:R4:W-:Y:S02]  /*b080*/  @!P2 ST.E.64 [R8.64], R118 ;  /* 0x000000760800a985 */ /* 0x0009e4000c101b06 */
[----:B------:R-:W-:-:S02]  /*b090*/  @!P0 IMAD.WIDE R4, R4, 0x4, R2 ;  /* 0x0000000404048825 */ /* 0x000fc400078e0202 */
[----:B------:R-:W-:Y:S04]  /*b0a0*/  @!P1 ST.E.64 [R6.64], R130 ;  /* 0x0000008206009985 */ /* 0x000fe8000c101b06 */
[----:B------:R5:W-:Y:S01]  /*b0b0*/  @!P0 ST.E.64 [R4.64], R134 ;  /* 0x0000008604008985 */ /* 0x000be2000c101b06 */
[----:B------:R-:W-:Y:S02]  /*b0c0*/  ISETP.GE.AND P0, PT, R12, c[0x0][0x3c8], PT ;  /* 0x0000f2000c007a0c */ /* 0x000fe40003f06270 */
[C---:B-1----:R-:W-:Y:S02]  /*b0d0*/  IADD3 R10, R0.reuse, 0x40, RZ ;  /* 0x00000040000a7810 */ /* 0x042fe40007ffe0ff */
[C---:B------:R-:W-:Y:S02]  /*b0e0*/  IADD3 R11, R0.reuse, 0x48, RZ ;  /* 0x00000048000b7810 */ /* 0x040fe40007ffe0ff */
[----:B----4-:R-:W-:-:S02]  /*b0f0*/  IADD3 R8, R0, 0x30, RZ ;  /* 0x0000003000087810 */ /* 0x010fc40007ffe0ff */
[----:B------:R-:W-:Y:S02]  /*b100*/  IADD3 R9, R0, 0x38, RZ ;  /* 0x0000003800097810 */ /* 0x000fe40007ffe0ff */
[----:B------:R-:W-:Y:S02]  /*b110*/  ISETP.GE.AND P4, PT, R8, c[0x0][0x3c8], PT ;  /* 0x0000f20008007a0c */ /* 0x000fe40003f86270 */
[----:B------:R-:W-:Y:S02]  /*b120*/  ISETP.GE.AND P3, PT, R9, c[0x0][0x3c8], PT ;  /* 0x0000f20009007a0c */ /* 0x000fe40003f66270 */
[----:B-----5:R-:W-:Y:S02]  /*b130*/  @!P6 LEA.HI R4, R13, R13, RZ, 0x1 ;  /* 0x0000000d0d04e211 */ /* 0x020fe400078f08ff */
[----:B------:R-:W-:Y:S02]  /*b140*/  @!P5 LEA.HI R5, R14, R14, RZ, 0x1 ;  /* 0x0000000e0e05d211 */ /* 0x000fe400078f08ff */
[----:B------:R-:W-:-:S02]  /*b150*/  @!P6 LOP3.LUT R4, R4, 0xfffffffe, RZ, 0xc0, !PT ;  /* 0xfffffffe0404e812 */ /* 0x000fc400078ec0ff */
[----:B------:R-:W-:Y:S02]  /*b160*/  ISETP.GE.AND P2, PT, R10, c[0x0][0x3c8], PT ;  /* 0x0000f2000a007a0c */ /* 0x000fe40003f46270 */
[----:B------:R-:W-:Y:S01]  /*b170*/  @!P5 LOP3.LUT R5, R5, 0xfffffffe, RZ, 0xc0, !PT ;  /* 0xfffffffe0505d812 */ /* 0x000fe200078ec0ff */
[--C-:B------:R-:W-:Y:S01]  /*b180*/  @!P6 IMAD.WIDE R6, R4, 0x4, R2.reuse ;  /* 0x000000040406e825 */ /* 0x100fe200078e0202 */
[----:B------:R-:W-:Y:S02]  /*b190*/  ISETP.GE.AND P1, PT, R11, c[0x0][0x3c8], PT ;  /* 0x0000f2000b007a0c */ /* 0x000fe40003f26270 */
[----:B------:R-:W-:Y:S01]  /*b1a0*/  IADD3 R0, R0, 0x58, RZ ;  /* 0x0000005800007810 */ /* 0x000fe20007ffe0ff */
[----:B------:R-:W-:Y:S01]  /*b1b0*/  @!P5 IMAD.WIDE R4, R5, 0x4, R2 ;  /* 0x000000040504d825 */ /* 0x000fe200078e0202 */
[----:B------:R1:W-:Y:S04]  /*b1c0*/  @!P6 ST.E.64 [R6.64], R146 ;  /* 0x000000920600e985 */ /* 0x0003e8000c101b06 */
[----:B------:R4:W-:Y:S01]  /*b1d0*/  @!P5 ST.E.64 [R4.64], R150 ;  /* 0x000000960400d985 */ /* 0x0009e2000c101b06 */
[----:B-1----:R-:W-:-:S04]  /*b1e0*/  @!P2 LEA.HI R7, R10, R10, RZ, 0x1 ;  /* 0x0000000a0a07a211 */ /* 0x002fc800078f08ff */
[----:B------:R-:W-:Y:S02]  /*b1f0*/  @!P1 LEA.HI R6, R11, R11, RZ, 0x1 ;  /* 0x0000000b0b069211 */ /* 0x000fe400078f08ff */
[----:B----4-:R-:W-:Y:S02]  /*b200*/  @!P4 LEA.HI R4, R8, R8, RZ, 0x1 ;  /* 0x000000080804c211 */ /* 0x010fe400078f08ff */
[----:B------:R-:W-:Y:S02]  /*b210*/  @!P3 LEA.HI R8, R9, R9, RZ, 0x1 ;  /* 0x000000090908b211 */ /* 0x000fe400078f08ff */
[----:B------:R-:W-:Y:S02]  /*b220*/  @!P0 LEA.HI R5, R12, R12, RZ, 0x1 ;  /* 0x0000000c0c058211 */ /* 0x000fe400078f08ff */
[----:B------:R-:W-:Y:S02]  /*b230*/  @!P4 LOP3.LUT R4, R4, 0xfffffffe, RZ, 0xc0, !PT ;  /* 0xfffffffe0404c812 */ /* 0x000fe400078ec0ff */
[----:B------:R-:W-:-:S02]  /*b240*/  @!P3 LOP3.LUT R8, R8, 0xfffffffe, RZ, 0xc0, !PT ;  /* 0xfffffffe0808b812 */ /* 0x000fc400078ec0ff */
[----:B------:R-:W-:Y:S01]  /*b250*/  @!P2 LOP3.LUT R7, R7, 0xfffffffe, RZ, 0xc0, !PT ;  /* 0xfffffffe0707a812 */ /* 0x000fe200078ec0ff */
[--C-:B------:R-:W-:Y:S01]  /*b260*/  @!P4 IMAD.WIDE R12, R4, 0x4, R2.reuse ;  /* 0x00000004040cc825 */ /* 0x100fe200078e0202 */
[----:B------:R-:W-:Y:S02]  /*b270*/  @!P1 LOP3.LUT R6, R6, 0xfffffffe, RZ, 0xc0, !PT ;  /* 0xfffffffe06069812 */ /* 0x000fe400078ec0ff */
[----:B------:R-:W-:Y:S01]  /*b280*/  @!P0 LOP3.LUT R5, R5, 0xfffffffe, RZ, 0xc0, !PT ;  /* 0xfffffffe05058812 */ /* 0x000fe200078ec0ff */
[--C-:B------:R-:W-:Y:S01]  /*b290*/  @!P3 IMAD.WIDE R10, R8, 0x4, R2.reuse ;  /* 0x00000004080ab825 */ /* 0x100fe200078e0202 */
[----:B------:R1:W-:Y:S03]  /*b2a0*/  @!P4 ST.E.64 [R12.64], R162 ;  /* 0x000000a20c00c985 */ /* 0x0003e6000c101b06 */
[--C-:B------:R-:W-:Y:S01]  /*b2b0*/  @!P2 IMAD.WIDE R8, R7, 0x4, R2.reuse ;  /* 0x000000040708a825 */ /* 0x100fe200078e0202 */
[----:B------:R1:W-:Y:S03]  /*b2c0*/  @!P3 ST.E.64 [R10.64], R166 ;  /* 0x000000a60a00b985 */ /* 0x0003e6000c101b06 */
[--C-:B------:R-:W-:Y:S01]  /*b2d0*/  @!P1 IMAD.WIDE R6, R6, 0x4, R2.reuse ;  /* 0x0000000406069825 */ /* 0x100fe200078e0202 */
[----:B------:R1:W-:Y:S03]  /*b2e0*/  @!P2 ST.E.64 [R8.64], R74 ;  /* 0x0000004a0800a985 */ /* 0x0003e6000c101b06 */
[----:B------:R-:W-:Y:S01]  /*b2f0*/  @!P0 IMAD.WIDE R4, R5, 0x4, R2 ;  /* 0x0000000405048825 */ /* 0x000fe200078e0202 */
[----:B------:R1:W-:Y:S04]  /*b300*/  @!P1 ST.E.64 [R6.64], R78 ;  /* 0x0000004e06009985 */ /* 0x0003e8000c101b06 */
[----:B------:R1:W-:Y:S01]  /*b310*/  @!P0 ST.E.64 [R4.64], R90 ;  /* 0x0000005a04008985 */ /* 0x0003e2000c101b06 */
[----:B------:R-:W-:-:S13]  /*b320*/  ISETP.GE.AND P0, PT, R0, c[0x0][0x3c8], PT ;  /* 0x0000f20000007a0c */ /* 0x000fda0003f06270 */
[----:B------:R-:W-:Y:S05]  /*b330*/  @P0 EXIT ;  /* 0x000000000000094d */ /* 0x000fea0003800000 */
[----:B------:R-:W-:-:S04]  /*b340*/  LEA.HI R0, R0, R0, RZ, 0x1 ;  /* 0x0000000000007211 */ /* 0x000fc800078f08ff */
[----:B------:R-:W-:-:S05]  /*b350*/  LOP3.LUT R0, R0, 0xfffffffe, RZ, 0xc0, !PT ;  /* 0xfffffffe00007812 */ /* 0x000fca00078ec0ff */
[----:B------:R-:W-:-:S05]  /*b360*/  IMAD.WIDE R2, R0, 0x4, R2 ;  /* 0x0000000400027825 */ /* 0x000fca00078e0202 */
[----:B------:R-:W-:Y:S01]  /*b370*/  ST.E.64 [R2.64], R94 ;  /* 0x0000005e02007985 */ /* 0x000fe2000c101b06 */
[----:B------:R-:W-:Y:S05]  /*b380*/  EXIT ;  /* 0x000000000000794d */ /* 0x000fea0003800000 */
.L_x_12:
[----:B------:R-:W1:Y:S02]  /*b390*/  S2R R0, SR_TID.X ;  /* 0x0000000000007919 */ /* 0x000e640000002100 */
[----:B-1----:R-:W-:-:S13]  /*b3a0*/  ISETP.GT.AND P0, PT, R0, 0x7f, PT ;  /* 0x0000007f0000780c */ /* 0x002fda0003f04270 */
[----:B------:R-:W-:Y:S05]  /*b3b0*/  @P0 EXIT ;  /* 0x000000000000094d */ /* 0x000fea0003800000 */
[----:B------:R-:W1:Y:S01]  /*b3c0*/  S2R R8, SR_CTAID.X ;  /* 0x0000000000087919 */ /* 0x000e620000002500 */
[----:B------:R-:W-:-:S05]  /*b3d0*/  MOV R3, c[0x0][0x4e8] ;  /* 0x00013a0000037a02 */ /* 0x000fca0000000f00 */
[----:B------:R-:W-:Y:S01]  /*b3e0*/  IMAD R2, R3, c[0x0][0x388], RZ ;  /* 0x0000e20003027a24 */ /* 0x000fe200078e02ff */
[----:B-1----:R-:W-:-:S04]  /*b3f0*/  LEA R8, R8, R0, 0x7 ;  /* 0x0000000008087211 */ /* 0x002fc800078e38ff */
[----:B------:R-:W-:-:S13]  /*b400*/  ISETP.GE.AND P0, PT, R8, R2, PT ;  /* 0x000000020800720c */ /* 0x000fda0003f06270 */
[----:B------:R-:W-:Y:S05]  /*b410*/  @P0 EXIT ;  /* 0x000000000000094d */ /* 0x000fea0003800000 */
[----:B------:R-:W2:Y:S01]  /*b420*/  LDL.LU R4, [R1+0x50] ;  /* 0x0000500001047983 */ /* 0x000ea20000300800 */
[----:B------:R-:W-:-:S03]  /*b430*/  ISETP.NE.AND P0, PT, R3, 0x1, PT ;  /* 0x000000010300780c */ /* 0x000fc60003f05270 */
[----:B------:R-:W1:Y:S04]  /*b440*/  S2R R9, SR_CTAID.Z ;  /* 0x0000000000097919 */ /* 0x000e680000002700 */
[----:B------:R-:W3:Y:S06]  /*b450*/  S2R R10, SR_CTAID.Y ;  /* 0x00000000000a7919 */ /* 0x000eec0000002600 */
[----:B------:R-:W-:Y:S01]  /*b460*/  @P0 IMAD.HI.U32 R6, R8, c[0x0][0x4ec], RZ ;  /* 0x00013b0008060a27 */ /* 0x000fe200078e00ff */
[----:B-1----:R-:W-:-:S02]  /*b470*/  SHF.R.S32.HI R7, RZ, 0x1f, R9 ;  /* 0x0000001fff077819 */ /* 0x002fc40000011409 */
[----:B--2---:R-:W-:Y:S01]  /*b480*/  SHF.R.S32.HI R0, RZ, 0x1f, R4 ;  /* 0x0000001fff007819 */ /* 0x004fe20000011404 */
[C---:B------:R-:W-:Y:S01]  /*b490*/  IMAD.WIDE.U32 R2, R4.reuse, c[0x0][0x4d0], RZ ;  /* 0x0001340004027a25 */ /* 0x040fe200078e00ff */
[----:B------:R-:W-:-:S03]  /*b4a0*/  IADD3 R5, -R4, RZ, RZ ;  /* 0x000000ff04057210 */ /* 0x000fc60007ffe1ff */
[----:B------:R-:W-:-:S04]  /*b4b0*/  IMAD R0, R0, c[0x0][0x4d0], RZ ;  /* 0x0001340000007a24 */ /* 0x000fc800078e02ff */
[----:B------:R-:W-:Y:S01]  /*b4c0*/  IMAD R0, R4, c[0x0][0x4d4], R0 ;  /* 0x0001350004007a24 */ /* 0x000fe200078e0200 */
[----:B------:R-:W-:Y:S02]  /*b4d0*/  MOV R4, R8 ;  /* 0x0000000800047202 */ /* 0x000fe40000000f00 */
[----:B------:R-:W-:Y:S02]  /*b4e0*/  @P0 SHF.R.U32.HI R4, RZ, c[0x0][0x4f0], R6 ;  /* 0x00013c00ff040a19 */ /* 0x000fe40000011606 */
[----:B------:R-:W-:Y:S01]  /*b4f0*/  IADD3 R3, R3, R0, RZ ;  /* 0x0000000003037210 */ /* 0x000fe20007ffe0ff */
[----:B------:R-:W-:Y:S02]  /*b500*/  IMAD R0, R7, c[0x0][0x4d8], RZ ;  /* 0x0001360007007a24 */ /* 0x000fe400078e02ff */
[----:B---3--:R-:W-:Y:S01]  /*b510*/  IMAD R7, R5, c[0x0][0x550], R10 ;  /* 0x0001540005077a24 */ /* 0x008fe200078e020a */
[----:B------:R-:W-:Y:S01]  /*b520*/  IADD3 R5, -R4, RZ, RZ ;  /* 0x000000ff04057210 */ /* 0x000fe20007ffe1ff */
[----:B------:R-:W-:-:S02]  /*b530*/  IMAD R0, R9, c[0x0][0x4dc], R0 ;  /* 0x0001370009007a24 */ /* 0x000fc400078e0200 */
[----:B------:R-:W-:Y:S01]  /*b540*/  IMAD.WIDE.U32 R2, R9, c[0x0][0x4d8], R2 ;  /* 0x0001360009027a25 */ /* 0x000fe200078e0002 */
[----:B------:R-:W-:-:S03]  /*b550*/  SHF.R.S32.HI R6, RZ, 0x1f, R7 ;  /* 0x0000001fff067819 */ /* 0x000fc60000011407 */
[----:B------:R-:W-:Y:S01]  /*b560*/  IMAD R5, R5, c[0x0][0x4e8], R8 ;  /* 0x00013a0005057a24 */ /* 0x000fe200078e0208 */
[----:B------:R-:W-:Y:S01]  /*b570*/  IADD3 R3, R0, R3, RZ ;  /* 0x0000000300037210 */ /* 0x000fe20007ffe0ff */
[----:B------:R-:W-:-:S03]  /*b580*/  IMAD R6, R6, c[0x0][0x4e0], RZ ;  /* 0x0001380006067a24 */ /* 0x000fc600078e02ff */
[----:B------:R-:W-:Y:S01]  /*b590*/  SHF.R.S32.HI R0, RZ, 0x1f, R5 ;  /* 0x0000001fff007819 */ /* 0x000fe20000011405 */
[----:B------:R-:W-:-:S04]  /*b5a0*/  IMAD.WIDE.U32 R2, R7, c[0x0][0x4e0], R2 ;  /* 0x0001380007027a25 */ /* 0x000fc800078e0002 */
[----:B------:R-:W-:Y:S01]  /*b5b0*/  IMAD R7, R7, c[0x0][0x4e4], R6 ;  /* 0x0001390007077a24 */ /* 0x000fe200078e0206 */
[----:B------:R-:W-:Y:S01]  /*b5c0*/  SHF.R.S32.HI R6, RZ, 0x1f, R4 ;  /* 0x0000001fff067819 */ /* 0x000fe20000011404 */
[----:B------:R-:W-:Y:S01]  /*b5d0*/  IMAD R0, R0, c[0x0][0x4c8], RZ ;  /* 0x0001320000007a24 */ /* 0x000fe200078e02ff */
[----:B------:R-:W-:-:S03]  /*b5e0*/  IADD3 R2, P0, R4, R2, RZ ;  /* 0x0000000204027210 */ /* 0x000fc60007f1e0ff */
[----:B------:R-:W-:Y:S01]  /*b5f0*/  IMAD R0, R5, c[0x0][0x4cc], R0 ;  /* 0x0001330005007a24 */ /* 0x000fe200078e0200 */
[----:B------:R-:W-:-:S05]  /*b600*/  IADD3.X R3, R6, R3, R7, P0, !PT ;  /* 0x0000000306037210 */ /* 0x000fca00007fe407 */
[----:B------:R-:W-:-:S05]  /*b610*/  IMAD.WIDE.U32 R2, R5, c[0x0][0x4c8], R2 ;  /* 0x0001320005027a25 */ /* 0x000fca00078e0002 */
[----:B------:R-:W-:Y:S02]  /*b620*/  IADD3 R0, R3, R0, RZ ;  /* 0x0000000003007210 */ /* 0x000fe40007ffe0ff */
[----:B------:R-:W-:-:S04]  /*b630*/  LEA R4, P0, R2, c[0x0][0x4a8], 0x2 ;  /* 0x00012a0002047a11 */ /* 0x000fc800078010ff */
[----:B------:R-:W-:Y:S02]  /*b640*/  LEA.HI.X R5, R2, c[0x0][0x4ac], R0, 0x2, P0 ;  /* 0x00012b0002057a11 */ /* 0x000fe400000f1400 */
[----:B------:R-:W-:-:S05]  /*b650*/  MOV R0, 0xff800000 ;  /* 0xff80000000007802 */ /* 0x000fca0000000f00 */
[----:B------:R-:W-:Y:S01]  /*b660*/  STG.E [R4.64], R0 ;  /* 0x0000000004007986 */ /* 0x000fe2000c101906 */
[----:B------:R-:W-:Y:S05]  /*b670*/  EXIT ;  /* 0x000000000000794d */ /* 0x000fea0003800000 */
.L_x_19:
[----:B------:R-:W-:-:S00]  /*b680*/  BRA `(.L_x_19) ;  /* 0xfffffff000007947 */ /* 0x000fc0000383ffff */
[----:B------:R-:W-:-:S00]  /*b690*/  NOP ;  /* 0x0000000000007918 */ /* 0x000fc00000000000 */
        /* <DEDUP_REMOVED lines=14> */
.L_x_2848:


//--------------------- .text._ZN7cutlass13device_kernelIN5flash19enable_sm80_to_sm89INS1_16FlashAttnFwdSm80INS1_25CollectiveMainloopFwdSm80ILi4ELi1ELb0EN4cute5tupleIJNS5_1CILi128EEENS7_ILi48EEENS7_ILi96EEEEEELi96ENS_10bfloat16_tEfNS_4arch4Sm80ELb0ELb0ELb1ELb1ELb0ELb0ELb1ELb1EEENS1_21CollectiveEpilogueFwdINS6_IJS8_SA_S9_EEENS6_IJNS7_ILi1EEESI_SI_EEESC_SE_Li128ELb1ELb1ELb1ELb0EEENS1_36VarlenDynamicPersistentTileSchedulerILi128ELi48ELi128ELi128ELb1ELb1ELb0ELb0ELb1ELb1EEEEEEEEEvNT_6ParamsE --------------------------
	.section	.text._ZN7cutlass13device_kernelIN5flash19enable_sm80_to_sm89INS1_16FlashAttnFwdSm80INS1_25CollectiveMainloopFwdSm80ILi4ELi1ELb0EN4cute5tupleIJNS5_1CILi128EEENS7_ILi48EEENS7_ILi96EEEEEELi96ENS_10bfloat16_tEfNS_4arch4Sm80ELb0ELb0ELb1ELb1ELb0ELb0ELb1ELb1EEENS1_21CollectiveEpilogueFwdINS6_IJS8_SA_S9_EEENS6_IJNS7_ILi1EEESI_SI_EEESC_SE_Li128ELb1ELb1ELb1ELb0EEENS1_36VarlenDynamicPersistentTileSchedulerILi128ELi48ELi128ELi128ELb1ELb1ELb0ELb0ELb1ELb1EEEEEEEEEvNT_6ParamsE,"ax",@progbits
	.sectioninfo	@"SHI_REGISTERS=255"
	.align	128
.text._ZN7cutlass13device_kernelIN5flash19enable_sm80_to_sm89INS1_16FlashAttnFwdSm80INS1_25CollectiveMainloopFwdSm80ILi4ELi1ELb0EN4cute5tupleIJNS5_1CILi128EEENS7_ILi48EEENS7_ILi96EEEEEELi96ENS_10bfloat16_tEfNS_4arch4Sm80ELb0ELb0ELb1ELb1ELb0ELb0ELb1ELb1EEENS1_21CollectiveEpilogueFwdINS6_IJS8_SA_S9_EEENS6_IJNS7_ILi1EEESI_SI_EEESC_SE_Li128ELb1ELb1ELb1ELb0EEENS1_36VarlenDynamicPersistentTileSchedulerILi128ELi48ELi128ELi128ELb1ELb1ELb0ELb0ELb1ELb1EEEEEEEEEvNT_6ParamsE:
        .type           _ZN7cutlass13device_kernelIN5flash19enable_sm80_to_sm89INS1_16FlashAttnFwdSm80INS1_25CollectiveMainloopFwdSm80ILi4ELi1ELb0EN4cute5tupleIJNS5_1CILi128EEENS7_ILi48EEENS7_ILi96EEEEEELi96ENS_10bfloat16_tEfNS_4arch4Sm80ELb0ELb0ELb1ELb1ELb0ELb0ELb1ELb1EEENS1_21CollectiveEpilogueFwdINS6_IJS8_SA_S9_EEENS6_IJNS7_ILi1EEESI_SI_EEESC_SE_Li128ELb1ELb1ELb1ELb0EEENS1_36VarlenDynamicPersistentTileSchedulerILi128ELi48ELi128ELi128ELb1ELb1ELb0ELb0ELb1ELb1EEEEEEEEEvNT_6ParamsE,@function
        .size           _ZN7cutlass13device_kernelIN5flash19enable_sm80_to_sm89INS1_16FlashAttnFwdSm80INS1_25CollectiveMainloopFwdSm80ILi4ELi1ELb0EN4cute5tupleIJNS5_1CILi128EEENS7_ILi48EEENS7_ILi96EEEEEELi96ENS_10bfloat16_tEfNS_4arch4Sm80ELb0ELb0ELb1ELb1ELb0ELb0ELb1ELb1EEENS1_21CollectiveEpilogueFwdINS6_IJS8_SA_S9_EEENS6_IJNS7_ILi1EEESI_SI_EEESC_SE_Li128ELb1ELb1ELb1ELb0EEENS1_36VarlenDynamicPersistentTileSchedulerILi128ELi48ELi128ELi128ELb1ELb1ELb0ELb0ELb1ELb1EEEEEEEEEvNT_6ParamsE,(.L_x_2849 - _ZN7cutlass13device_kernelIN5flash19enable_sm80_to_sm89INS1_16FlashAttnFwdSm80INS1_25CollectiveMainloopFwdSm80ILi4ELi1ELb0EN4cute5tupleIJNS5_1CILi128EEENS7_ILi48EEENS7_ILi96EEEEEELi96ENS_10bfloat16_tEfNS_4arch4Sm80ELb0ELb0ELb1ELb1ELb0ELb0ELb1ELb1EEENS1_21CollectiveEpilogueFwdINS6_IJS8_SA_S9_EEENS6_IJNS7_ILi1EEESI_SI_EEESC_SE_Li128ELb1ELb1ELb1ELb0EEENS1_36VarlenDynamicPersistentTileSchedulerILi128ELi48ELi128ELi128ELb1ELb1ELb0ELb0ELb1ELb1EEEEEEEEEvNT_6ParamsE)
        .other          _ZN7cutlass13device_kernelIN5flash19enable_sm80_to_sm89INS1_16FlashAttnFwdSm80INS1_25CollectiveMainloopFwdSm80ILi4ELi1ELb0EN4cute5tupleIJNS5_1CILi128EEENS7_ILi48EEENS7_ILi96EEEEEELi96ENS_10bfloat16_tEfNS_4arch4Sm80ELb0ELb0ELb1ELb1ELb0ELb0ELb1ELb1EEENS1_21CollectiveEpilogueFwdINS6_IJS8_SA_S9_EEENS6_IJNS7_ILi1EEESI_SI_EEESC_SE_Li128ELb1ELb1ELb1ELb0EEENS1_36VarlenDynamicPersistentTileSchedulerILi128ELi48ELi128ELi128ELb1ELb1ELb0ELb0ELb1ELb1EEEEEEEEEvNT_6ParamsE,@"STO_CUDA_ENTRY STV_DEFAULT"
_ZN7cutlass13device_kernelIN5flash19enable_sm80_to_sm89INS1_16FlashAttnFwdSm80INS1_25CollectiveMainloopFwdSm80ILi4ELi1ELb0EN4cute5tupleIJNS5_1CILi128EEENS7_ILi48EEENS7_ILi96EEEEEELi96ENS_10bfloat16_tEfNS_4arch4Sm80ELb0ELb0ELb1ELb1ELb0ELb0ELb1ELb1EEENS1_21CollectiveEpilogueFwdINS6_IJS8_SA_S9_EEENS6_IJNS7_ILi1EEESI_SI_EEESC_SE_Li128ELb1ELb1ELb1ELb0EEENS1_36VarlenDynamicPersistentTileSchedulerILi128ELi48ELi128ELi128ELb1ELb1ELb0ELb0ELb1ELb1EEEEEEEEEvNT_6ParamsE:
[----:B------:R-:W-:-:S03]  /*0000*/  MOV R1, c[0x0][0x28] ;  /* 0x00000a0000017a02 */ /* 0x000fc60000000f00 */
[----:B------:R-:W1:Y:S01]  /*0010*/  S2R R2, SR_TID.X ;  /* 0x0000000000027919 */ /* 0x000e620000002100 */
[----:B------:R-:W-:Y:S01]  /*0020*/  IADD3 R1, R1, -0xb8, RZ ;  /* 0xffffff4801017810 */ /* 0x000fe20007ffe0ff */
[----:B------:R-:W-:Y:S01]  /*0030*/  ULDC.64 UR6, c[0x0][0x118] ;  /* 0x0000460000067ab9 */ /* 0x000fe20000000a00 */
[----:B-1----:R-:W-:-:S05]  /*0040*/  SHF.R.U32.HI R0, RZ, 0x5, R2 ;  /* 0x00000005ff007819 */ /* 0x002fca0000011602 */
[----:B------:R-:W1:Y:S02]  /*0050*/  SHFL.IDX PT, R3, R0, RZ, 0x1f ;  /* 0x00001fff00037589 */ /* 0x000e6400000e0000 */
[----:B-1----:R-:W-:Y:S02]  /*0060*/  ISETP.NE.AND P0, PT, R3, RZ, PT ;  /* 0x000000ff0300720c */ /* 0x002fe40003f05270 */
[----:B------:R-:W-:Y:S11]  /*0070*/  STL [R1+0xa8], R3 ;  /* 0x0000a80301007387 */ /* 0x000ff60000100800 */
[----:B------:R-:W-:Y:S06]  /*0080*/  @P0 BAR.SYNC.DEFER_BLOCKING 0x5, 0x80 ;  /* 0x0142000000000b1d */ /* 0x000fec0000010000 */
[----:B------:R-:W1:Y:S04]  /*0090*/  @P0 LDS.128 R4, [0xc080] ;  /* 0x00c08000ff040984 */ /* 0x000e680000000c00 */
[----:B-1----:R1:W-:Y:S04]  /*00a0*/  @P0 STL.64 [R1+0x10], R4 ;  /* 0x0000100401000387 */ /* 0x0023e80000100a00 */
[----:B------:R1:W-:Y:S04]  /*00b0*/  @P0 STL.64 [R1+0x18], R6 ;  /* 0x0000180601000387 */ /* 0x0003e80000100a00 */
[----:B------:R-:W-:Y:S06]  /*00c0*/  @P0 BAR.ARV 0x4, 0x80 ;  /* 0x0102000000000b1d */ /* 0x000fec0000002000 */
[----:B------:R-:W-:Y:S05]  /*00d0*/  @P0 BRA `(.L_x_20) ;  /* 0x00000b1000000947 */ /* 0x000fea0003800000 */
[----:B------:R-:W-:Y:S01]  /*00e0*/  LOP3.LUT R14, R2, 0x1f, RZ, 0xc0, !PT ;  /* 0x0000001f020e7812 */ /* 0x000fe200078ec0ff */
[----:B------:R-:W-:Y:S01]  /*00f0*/  CS2R R8, SRZ ;  /* 0x0000000000087805 */ /* 0x000fe2000001ff00 */
[----:B-1----:R-:W-:-:S02]  /*0100*/  IMAD.MOV.U32 R7, RZ, RZ, RZ ;  /* 0x000000ffff077224 */ /* 0x002fc400078e00ff */
[----:B------:R-:W-:-:S04]  /*0110*/  ISETP.NE.AND P6, PT, R14, 0x1f, PT ;  /* 0x0000001f0e00780c */ /* 0x000fc80003fc5270 */
[----:B------:R-:W-:-:S13]  /*0120*/  ISETP.GE.OR P0, PT, R14, c[0x0][0x53c], !P6 ;  /* 0x00014f000e007a0c */ /* 0x000fda0007706670 */
[----:B------:R-:W-:Y:S02]  /*0130*/  @!P0 IMAD.MOV.U32 R4, RZ, RZ, 0x4 ;  /* 0x00000004ff048424 */ /* 0x000fe400078e00ff */
[----:B------:R-:W-:Y:S02]  /*0140*/  @!P0 IMAD.MOV.U32 R2, RZ, RZ, 0x4 ;  /* 0x00000004ff028424 */ /* 0x000fe400078e00ff */
[----:B------:R-:W-:-:S04]  /*0150*/  @!P0 IMAD.WIDE.U32 R4, R14, R4, c[0x0][0x580] ;  /* 0x000160000e048625 */ /* 0x000fc800078e0004 */
[C---:B------:R-:W-:Y:S01]  /*0160*/  @!P0 IMAD.WIDE.U32 R2, R14.reuse, R2, c[0x0][0x578] ;  /* 0x00015e000e028625 */ /* 0x040fe200078e0002 */
[----:B------:R-:W2:Y:S04]  /*0170*/  @!P0 LDG.E R8, [R4.64] ;  /* 0x0000000604088981 */ /* 0x000ea8000c1e1900 */
[----:B------:R-:W2:Y:S01]  /*0180*/  @!P0 LDG.E R7, [R2.64] ;  /* 0x0000000602078981 */ /* 0x000ea2000c1e1900 */
[C---:B------:R-:W-:Y:S01]  /*0190*/  ISETP.NE.AND P5, PT, R14.reuse, RZ, PT ;  /* 0x000000ff0e00720c */ /* 0x040fe20003fa5270 */
[----:B------:R-:W1:Y:S01]  /*01a0*/  S2UR UR4, SR_CTAID.X ;  /* 0x00000000000479c3 */ /* 0x000e620000002500 */
[C---:B------:R-:W-:Y:S02]  /*01b0*/  ISETP.GE.U32.AND P4, PT, R14.reuse, 0x2, PT ;  /* 0x000000020e00780c */ /* 0x040fe40003f86070 */
[----:B------:R-:W-:-:S02]  /*01c0*/  ISETP.GE.U32.AND P3, PT, R14, 0x4, PT ;  /* 0x000000040e00780c */ /* 0x000fc40003f66070 */
[C---:B------:R-:W-:Y:S02]  /*01d0*/  ISETP.GE.U32.AND P2, PT, R14.reuse, 0x8, PT ;  /* 0x000000080e00780c */ /* 0x040fe40003f46070 */
[----:B------:R-:W-:Y:S01]  /*01e0*/  ISETP.GE.U32.AND P1, PT, R14, 0x10, PT ;  /* 0x000000100e00780c */ /* 0x000fe20003f26070 */
[----:B--2---:R-:W-:-:S05]  /*01f0*/  IMAD R4, R8, R7, RZ ;  /* 0x0000000708047224 */ /* 0x004fca00078e02ff */
[----:B------:R-:W2:Y:S02]  /*0200*/  SHFL.UP PT, R0, R4, 0x1, RZ ;  /* 0x0420000004007989 */ /* 0x000ea400000e00ff */
[----:B--2---:R-:W-:-:S05]  /*0210*/  SEL R0, R0, RZ, P5 ;  /* 0x000000ff00007207 */ /* 0x004fca0002800000 */
[----:B------:R-:W-:-:S05]  /*0220*/  IMAD.IADD R4, R4, 0x1, R0 ;  /* 0x0000000104047824 */ /* 0x000fca00078e0200 */
        /* <DEDUP_REMOVED lines=12> */
[----:B------:R-:W2:Y:S02]  /*02f0*/  SHFL.IDX PT, R6, R4, 0x1f, 0x1f ;  /* 0x03e01f0004067f89 */ /* 0x000ea400000e0000 */
[----:B--2---:R-:W-:-:S04]  /*0300*/  IMAD R6, R6, c[0x0][0x538], RZ ;  /* 0x00014e0006067a24 */ /* 0x004fc800078e02ff */
[----:B------:R-:W-:Y:S01]  /*0310*/  IMAD.MOV.U32 R0, RZ, RZ, R6 ;  /* 0x000000ffff007224 */ /* 0x000fe200078e0006 */
[----:B-1----:R-:W-:-:S13]  /*0320*/  ISETP.GT.AND P0, PT, R6, UR4, PT ;  /* 0x0000000406007c0c */ /* 0x002fda000bf04270 */
[----:B------:R-:W-:Y:S05]  /*0330*/  @P0 BRA `(.L_x_21) ;  /* 0x0000027000000947 */ /* 0x000fea0003800000 */
[----:B------:R-:W-:Y:S02]  /*0340*/  MOV R6, R0 ;  /* 0x0000000000067202 */ /* 0x000fe40000000f00 */
[----:B------:R-:W-:-:S04]  /*0350*/  MOV R9, RZ ;  /* 0x000000ff00097202 */ /* 0x000fc80000000f00 */
.L_x_25:
[----:B------:R-:W-:-:S04]  /*0360*/  IADD3 R0, R9, 0x1f, RZ ;  /* 0x0000001f09007810 */ /* 0x000fc80007ffe0ff */
[----:B------:R-:W-:-:S13]  /*0370*/  ISETP.GE.AND P0, PT, R0, c[0x0][0x53c], PT ;  /* 0x00014f0000007a0c */ /* 0x000fda0003f06270 */
[----:B------:R-:W-:Y:S05]  /*0380*/  @P0 BRA `(.L_x_22) ;  /* 0x0000078000000947 */ /* 0x000fea0003800000 */
[----:B------:R-:W-:Y:S01]  /*0390*/  MOV R9, R0 ;  /* 0x0000000000097202 */ /* 0x000fe20000000f00 */
[----:B------:R-:W-:Y:S01]  /*03a0*/  IMAD.MOV.U32 R7, RZ, RZ, RZ ;  /* 0x000000ffff077224 */ /* 0x000fe200078e00ff */
[----:B------:R-:W-:Y:S02]  /*03b0*/  MOV R8, RZ ;  /* 0x000000ff00087202 */ /* 0x000fe40000000f00 */
[----:B------:R-:W-:-:S04]  /*03c0*/  IADD3 R0, R14, R9, RZ ;  /* 0x000000090e007210 */ /* 0x000fc80007ffe0ff */
[----:B------:R-:W-:-:S13]  /*03d0*/  ISETP.GE.OR P0, PT, R0, c[0x0][0x53c], !P6 ;  /* 0x00014f0000007a0c */ /* 0x000fda0007706670 */
[----:B------:R-:W-:Y:S01]  /*03e0*/  @!P0 MOV R2, 0x4 ;  /* 0x0000000400028802 */ /* 0x000fe20000000f00 */
[----:B------:R-:W-:-:S04]  /*03f0*/  @!P0 IMAD.MOV.U32 R3, RZ, RZ, 0x4 ;  /* 0x00000004ff038424 */ /* 0x000fc800078e00ff */
[----:B------:R-:W-:-:S04]  /*0400*/  @!P0 IMAD.WIDE R4, R0, R2, c[0x0][0x580] ;  /* 0x0001600000048625 */ /* 0x000fc800078e0202 */
[----:B------:R-:W-:Y:S01]  /*0410*/  @!P0 IMAD.WIDE R2, R0, R3, c[0x0][0x578] ;  /* 0x00015e0000028625 */ /* 0x000fe200078e0203 */
[----:B------:R-:W2:Y:S04]  /*0420*/  @!P0 LDG.E R8, [R4.64] ;  /* 0x0000000604088981 */ /* 0x000ea8000c1e1900 */
[----:B------:R-:W2:Y:S02]  /*0430*/  @!P0 LDG.E R7, [R2.64] ;  /* 0x0000000602078981 */ /* 0x000ea4000c1e1900 */
[----:B--2---:R-:W-:Y:S01]  /*0440*/  IMAD R5, R8, R7, RZ ;  /* 0x0000000708057224 */ /* 0x004fe200078e02ff */
[----:B------:R-:W-:Y:S05]  /*0450*/  BRA.DIV ~URZ, `(.L_x_23) ;  /* 0x0000d6827f007947 */ /* 0x000fea000b800000 */
[----:B------:R1:W2:Y:S02]  /*0460*/  SHFL.UP PT, R0, R5, 0x1, RZ ;  /* 0x0420000005007989 */ /* 0x0002a400000e00ff */
.L_x_122:
[----:B--2---:R-:W-:-:S04]  /*0470*/  SEL R0, R0, RZ, P5 ;  /* 0x000000ff00007207 */ /* 0x004fc80002800000 */
[----:B-1----:R-:W-:Y:S01]  /*0480*/  IADD3 R5, R5, R0, RZ ;  /* 0x0000000005057210 */ /* 0x002fe20007ffe0ff */
[----:B------:R-:W-:Y:S05]  /*0490*/  BRA.DIV ~URZ, `(.L_x_24) ;  /* 0x0000d6a27f007947 */ /* 0x000fea000b800000 */
[----:B------:R-:W1:Y:S02]  /*04a0*/  SHFL.UP PT, R0, R5, 0x2, RZ ;  /* 0x0440000005007989 */ /* 0x000e6400000e00ff */
[----:B-1----:R-:W-:-:S05]  /*04b0*/  SEL R0, R0, RZ, P4 ;  /* 0x000000ff00007207 */ /* 0x002fca0002000000 */
[----:B------:R-:W-:-:S05]  /*04c0*/  IMAD.IADD R0, R5, 0x1, R0 ;  /* 0x0000000105007824 */ /* 0x000fca00078e0200 */
        /* <DEDUP_REMOVED lines=9> */
[----:B------:R1:W2:Y:S02]  /*0560*/  SHFL.IDX PT, R0, R4, 0x1f, 0x1f ;  /* 0x03e01f0004007f89 */ /* 0x0002a400000e0000 */
.L_x_123:
[----:B--2---:R-:W-:-:S05]  /*0570*/  IMAD R0, R0, c[0x0][0x538], RZ ;  /* 0x00014e0000007a24 */ /* 0x004fca00078e02ff */
[----:B------:R-:W-:-:S04]  /*0580*/  IADD3 R6, R0, R6, RZ ;  /* 0x0000000600067210 */ /* 0x000fc80007ffe0ff */
[----:B------:R-:W-:-:S13]  /*0590*/  ISETP.GT.AND P0, PT, R6, UR4, PT ;  /* 0x0000000406007c0c */ /* 0x000fda000bf04270 */
[----:B-1----:R-:W-:Y:S05]  /*05a0*/  @!P0 BRA `(.L_x_25) ;  /* 0xfffffdb000008947 */ /* 0x002fea000383ffff */
.L_x_21:
[----:B------:R-:W-:-:S05]  /*05b0*/  IADD3 R12, -R0, R6, RZ ;  /* 0x00000006000c7210 */ /* 0x000fca0007ffe1ff */
[----:B------:R-:W-:-:S05]  /*05c0*/  IMAD R0, R4, c[0x0][0x538], R12 ;  /* 0x00014e0004007a24 */ /* 0x000fca00078e020c */
[----:B------:R-:W-:Y:S01]  /*05d0*/  ISETP.GT.AND P0, PT, R0, UR4, PT ;  /* 0x0000000400007c0c */ /* 0x000fe2000bf04270 */
[----:B------:R-:W-:-:S12]  /*05e0*/  BRA.DIV ~URZ, `(.L_x_26) ;  /* 0x0000d7027f007947 */ /* 0x000fd8000b800000 */
[----:B------:R-:W-:-:S04]  /*05f0*/  VOTE.ANY R6, PT, !P0 ;  /* 0x0000000000067806 */ /* 0x000fc800040e0100 */
.L_x_124:
[----:B------:R1:W2:Y:S01]  /*0600*/  POPC R13, R6 ;  /* 0x00000006000d7309 */ /* 0x0002a20000000000 */
[----:B------:R-:W-:Y:S05]  /*0610*/  BRA.DIV ~URZ, `(.L_x_27) ;  /* 0x0000d7227f007947 */ /* 0x000fea000b800000 */
[----:B--2---:R-:W2:Y:S04]  /*0620*/  SHFL.IDX PT, R11, R8, R13, 0x1f ;  /* 0x00001f0d080b7589 */ /* 0x004ea800000e0000 */
[----:B------:R3:W4:Y:S02]  /*0630*/  SHFL.IDX PT, R10, R7, R13, 0x1f ;  /* 0x00001f0d070a7589 */ /* 0x00072400000e0000 */
[----:B---3--:R-:W-:Y:S02]  /*0640*/  MOV R7, RZ ;  /* 0x000000ff00077202 */ /* 0x008fe40000000f00 */
.L_x_125:
[----:B--2-4-:R-:W-:Y:S01]  /*0650*/  ISETP.NE.AND P0, PT, R6, RZ, PT ;  /* 0x000000ff0600720c */ /* 0x014fe20003f05270 */
[----:B------:R-:W-:-:S12]  /*0660*/  BSSY B0, `(.L_x_28) ;  /* 0x0000005000007945 */ /* 0x000fd80003800000 */
[----:B------:R-:W-:Y:S05]  /*0670*/  @!P0 BRA `(.L_x_29) ;  /* 0x0000003000008947 */ /* 0x000fea0003800000 */
[----:B------:R-:W-:Y:S01]  /*0680*/  IADD3 R3, R13, -0x1, RZ ;  /* 0xffffffff0d037810 */ /* 0x000fe20007ffe0ff */
[----:B------:R-:W-:Y:S05]  /*0690*/  BRA.DIV ~URZ, `(.L_x_30) ;  /* 0x0000d7827f007947 */ /* 0x000fea000b800000 */
[----:B------:R2:W3:Y:S02]  /*06a0*/  SHFL.IDX PT, R7, R4, R3, 0x1f ;  /* 0x00001f0304077589 */ /* 0x0004e400000e0000 */
.L_x_29:
[----:B------:R-:W-:Y:S05]  /*06b0*/  BSYNC B0 ;  /* 0x0000000000007941 */ /* 0x000fea0003800000 */
.L_x_28:
[----:B------:R-:W-:Y:S01]  /*06c0*/  IABS R0, R11 ;  /* 0x0000000b00007213 */ /* 0x000fe20000000000 */
[----:B--23--:R-:W-:-:S04]  /*06d0*/  IMAD R4, R7, c[0x0][0x538], R12 ;  /* 0x00014e0007047a24 */ /* 0x00cfc800078e020c */
[----:B------:R-:W-:Y:S01]  /*06e0*/  IMAD.MOV.U32 R5, RZ, RZ, R0 ;  /* 0x000000ffff057224 */ /* 0x000fe200078e0000 */
[----:B------:R-:W-:Y:S01]  /*06f0*/  IABS R0, R10 ;  /* 0x0000000a00007213 */ /* 0x000fe20000000000 */
[----:B------:R2:W-:Y:S01]  /*0700*/  STL [R1+0x10], R4 ;  /* 0x0000100401007387 */ /* 0x0005e20000100800 */
[----:B------:R-:W-:Y:S01]  /*0710*/  IADD3 R12, -R4, UR4, RZ ;  /* 0x00000004040c7c10 */ /* 0x000fe2000fffe1ff */
[----:B------:R-:W3:Y:S02]  /*0720*/  I2F.RP R2, R5 ;  /* 0x0000000500027306 */ /* 0x000ee40000209400 */
[----:B------:R-:W-:Y:S01]  /*0730*/  IMAD.MOV.U32 R7, RZ, RZ, R0 ;  /* 0x000000ffff077224 */ /* 0x000fe200078e0000 */
[----:B-1----:R-:W-:Y:S02]  /*0740*/  IABS R6, R12 ;  /* 0x0000000c00067213 */ /* 0x002fe40000000000 */
[----:B------:R-:W-:-:S03]  /*0750*/  IABS R0, R11 ;  /* 0x0000000b00007213 */ /* 0x000fc60000000000 */
[----:B------:R-:W-:Y:S01]  /*0760*/  I2F.RP R8, R7 ;  /* 0x0000000700087306 */ /* 0x000fe20000209400 */
[----:B------:R-:W-:-:S07]  /*0770*/  IADD3 R0, RZ, -R0, RZ ;  /* 0x80000000ff007210 */ /* 0x000fce0007ffe0ff */
[----:B---3--:R-:W1:Y:S02]  /*0780*/  MUFU.RCP R2, R2 ;  /* 0x0000000200027308 */ /* 0x008e640000001000 */
[----:B-1----:R-:W-:-:S06]  /*0790*/  IADD3 R2, R2, 0xffffffe, RZ ;  /* 0x0ffffffe02027810 */ /* 0x002fcc0007ffe0ff */
[----:B------:R-:W1:Y:S02]  /*07a0*/  F2I.FTZ.U32.TRUNC.NTZ R3, R2 ;  /* 0x0000000200037305 */ /* 0x000e64000021f000 */
[----:B-1----:R-:W-:-:S04]  /*07b0*/  IMAD.MOV R2, RZ, RZ, -R3 ;  /* 0x000000ffff027224 */ /* 0x002fc800078e0a03 */
[----:B--2---:R-:W-:Y:S02]  /*07c0*/  IMAD R4, R2, R5, RZ ;  /* 0x0000000502047224 */ /* 0x004fe400078e02ff */
[----:B------:R-:W-:-:S04]  /*07d0*/  IMAD.MOV.U32 R2, RZ, RZ, RZ ;  /* 0x000000ffff027224 */ /* 0x000fc800078e00ff */
[----:B------:R-:W-:-:S04]  /*07e0*/  IMAD.HI.U32 R2, R3, R4, R2 ;  /* 0x0000000403027227 */ /* 0x000fc800078e0002 */
[----:B------:R-:W-:-:S04]  /*07f0*/  IMAD.MOV.U32 R3, RZ, RZ, R6 ;  /* 0x000000ffff037224 */ /* 0x000fc800078e0006 */
[----:B------:R-:W-:-:S04]  /*0800*/  IMAD.HI.U32 R2, R2, R3, RZ ;  /* 0x0000000302027227 */ /* 0x000fc800078e00ff */
[----:B------:R-:W-:Y:S02]  /*0810*/  IMAD R0, R2, R0, R3 ;  /* 0x0000000002007224 */ /* 0x000fe400078e0203 */
[----:B------:R-:W1:Y:S03]  /*0820*/  MUFU.RCP R3, R8 ;  /* 0x0000000800037308 */ /* 0x000e660000001000 */
[----:B------:R-:W-:-:S13]  /*0830*/  ISETP.GT.U32.AND P0, PT, R5, R0, PT ;  /* 0x000000000500720c */ /* 0x000fda0003f04070 */
[----:B------:R-:W-:Y:S01]  /*0840*/  @!P0 IMAD.IADD R0, R0, 0x1, -R5 ;  /* 0x0000000100008824 */ /* 0x000fe200078e0a05 */
[----:B-1----:R-:W-:Y:S02]  /*0850*/  IADD3 R3, R3, 0xffffffe, RZ ;  /* 0x0ffffffe03037810 */ /* 0x002fe40007ffe0ff */
[----:B------:R-:W-:Y:S02]  /*0860*/  @!P0 IADD3 R2, R2, 0x1, RZ ;  /* 0x0000000102028810 */ /* 0x000fe40007ffe0ff */
[----:B------:R-:W-:Y:S02]  /*0870*/  ISETP.GE.U32.AND P2, PT, R0, R5, PT ;  /* 0x000000050000720c */ /* 0x000fe40003f46070 */
[----:B------:R-:W1:Y:S01]  /*0880*/  F2I.FTZ.U32.TRUNC.NTZ R3, R3 ;  /* 0x0000000300037305 */ /* 0x000e62000021f000 */
[----:B------:R-:W-:Y:S02]  /*0890*/  LOP3.LUT R0, R12, R11, RZ, 0x3c, !PT ;  /* 0x0000000b0c007212 */ /* 0x000fe400078e3cff */
[----:B------:R-:W-:-:S02]  /*08a0*/  ISETP.NE.AND P0, PT, R11, RZ, PT ;  /* 0x000000ff0b00720c */ /* 0x000fc40003f05270 */
[----:B------:R-:W-:-:S06]  /*08b0*/  ISETP.GE.AND P1, PT, R0, RZ, PT ;  /* 0x000000ff0000720c */ /* 0x000fcc0003f26270 */
[----:B------:R-:W-:Y:S02]  /*08c0*/  @P2 IADD3 R2, R2, 0x1, RZ ;  /* 0x0000000102022810 */ /* 0x000fe40007ffe0ff */
[----:B-1----:R-:W-:-:S03]  /*08d0*/  IADD3 R0, RZ, -R3, RZ ;  /* 0x80000003ff007210 */ /* 0x002fc60007ffe0ff */
[----:B------:R-:W-:Y:S01]  /*08e0*/  IMAD.MOV.U32 R4, RZ, RZ, R2 ;  /* 0x000000ffff047224 */ /* 0x000fe200078e0002 */
[----:B------:R-:W-:-:S03]  /*08f0*/  MOV R2, RZ ;  /* 0x000000ff00027202 */ /* 0x000fc60000000f00 */
[----:B------:R-:W-:Y:S01]  /*0900*/  @!P1 IMAD.MOV R4, RZ, RZ, -R4 ;  /* 0x000000ffff049224 */ /* 0x000fe200078e0a04 */
[----:B------:R-:W-:Y:S01]  /*0910*/  @!P0 LOP3.LUT R4, RZ, R11, RZ, 0x33, !PT ;  /* 0x0000000bff048212 */ /* 0x000fe200078e33ff */
[----:B------:R-:W-:Y:S01]  /*0920*/  IMAD.MOV.U32 R5, RZ, RZ, R0 ;  /* 0x000000ffff057224 */ /* 0x000fe200078e0000 */
[----:B------:R-:W-:Y:S02]  /*0930*/  IABS R0, R10 ;  /* 0x0000000a00007213 */ /* 0x000fe40000000000 */
[----:B------:R-:W-:Y:S01]  /*0940*/  IABS R8, R4 ;  /* 0x0000000400087213 */ /* 0x000fe20000000000 */
[----:B------:R-:W-:Y:S02]  /*0950*/  IMAD R5, R5, R7, RZ ;  /* 0x0000000705057224 */ /* 0x000fe400078e02ff */
[----:B------:R-:W-:Y:S02]  /*0960*/  IMAD.MOV R6, RZ, RZ, -R0 ;  /* 0x000000ffff067224 */ /* 0x000fe400078e0a00 */
[----:B------:R-:W-:-:S04]  /*0970*/  IMAD.HI.U32 R0, R3, R5, R2 ;  /* 0x0000000503007227 */ /* 0x000fc800078e0002 */
[----:B------:R-:W-:Y:S02]  /*0980*/  IMAD.MOV.U32 R2, RZ, RZ, R8 ;  /* 0x000000ffff027224 */ /* 0x000fe400078e0008 */
[----:B------:R-:W-:Y:S02]  /*0990*/  IMAD.MOV.U32 R3, RZ, RZ, R6 ;  /* 0x000000ffff037224 */ /* 0x000fe400078e0006 */
[----:B------:R-:W-:-:S04]  /*09a0*/  IMAD.HI.U32 R0, R0, R2, RZ ;  /* 0x0000000200007227 */ /* 0x000fc800078e00ff */
[----:B------:R-:W-:Y:S02]  /*09b0*/  IMAD R2, R0, R3, R2 ;  /* 0x0000000300027224 */ /* 0x000fe400078e0202 */
[----:B------:R-:W-:-:S03]  /*09c0*/  IMAD R3, R4, R11, RZ ;  /* 0x0000000b04037224 */ /* 0x000fc600078e02ff */
[----:B------:R-:W-:Y:S02]  /*09d0*/  ISETP.GT.U32.AND P0, PT, R7, R2, PT ;  /* 0x000000020700720c */ /* 0x000fe40003f04070 */
[----:B------:R-:W-:-:S11]  /*09e0*/  IADD3 R3, R12, -R3, RZ ;  /* 0x800000030c037210 */ /* 0x000fd60007ffe0ff */
[----:B------:R-:W-:Y:S01]  /*09f0*/  @!P0 IMAD.IADD R2, R2, 0x1, -R7 ;  /* 0x0000000102028824 */ /* 0x000fe200078e0a07 */
[----:B------:R-:W-:Y:S02]  /*0a00*/  @!P0 IADD3 R0, R0, 0x1, RZ ;  /* 0x0000000100008810 */ /* 0x000fe40007ffe0ff */
[----:B------:R-:W-:Y:S02]  /*0a10*/  ISETP.NE.AND P0, PT, R10, RZ, PT ;  /* 0x000000ff0a00720c */ /* 0x000fe40003f05270 */
[----:B------:R-:W-:Y:S02]  /*0a20*/  ISETP.GE.U32.AND P2, PT, R2, R7, PT ;  /* 0x000000070200720c */ /* 0x000fe40003f46070 */
[----:B------:R-:W-:-:S04]  /*0a30*/  LOP3.LUT R2, R4, R10, RZ, 0x3c, !PT ;  /* 0x0000000a04027212 */ /* 0x000fc800078e3cff */
[----:B------:R-:W-:-:S07]  /*0a40*/  ISETP.GE.AND P1, PT, R2, RZ, PT ;  /* 0x000000ff0200720c */ /* 0x000fce0003f26270 */
[----:B------:R-:W-:-:S06]  /*0a50*/  @P2 IADD3 R0, R0, 0x1, RZ ;  /* 0x0000000100002810 */ /* 0x000fcc0007ffe0ff */
[----:B------:R-:W-:Y:S02]  /*0a60*/  @!P1 IADD3 R0, -R0, RZ, RZ ;  /* 0x000000ff00009210 */ /* 0x000fe40007ffe1ff */
[----:B------:R-:W-:-:S05]  /*0a70*/  @!P0 LOP3.LUT R0, RZ, R10, RZ, 0x33, !PT ;  /* 0x0000000aff008212 */ /* 0x000fca00078e33ff */
[--C-:B------:R-:W-:Y:S02]  /*0a80*/  IMAD.MOV R2, RZ, RZ, -R0.reuse ;  /* 0x000000ffff027224 */ /* 0x100fe400078e0a00 */
[C---:B------:R-:W-:Y:S02]  /*0a90*/  IMAD R0, R10.reuse, 0x1000000, R0 ;  /* 0x010000000a007824 */ /* 0x040fe400078e0200 */
[----:B------:R-:W-:Y:S02]  /*0aa0*/  IMAD R2, R10, R2, R4 ;  /* 0x000000020a027224 */ /* 0x000fe400078e0204 */
[----:B------:R-:W-:Y:S02]  /*0ab0*/  IMAD.IADD R4, R13, 0x1, R9 ;  /* 0x000000010d047824 */ /* 0x000fe400078e0209 */
[----:B------:R-:W-:-:S03]  /*0ac0*/  IMAD R0, R2, 0x10000, R0 ;  /* 0x0001000002007824 */ /* 0x000fc600078e0200 */
[----:B------:R1:W-:Y:S04]  /*0ad0*/  STL [R1+0x1c], R4 ;  /* 0x00001c0401007387 */ /* 0x0003e80000100800 */
[----:B------:R1:W-:Y:S04]  /*0ae0*/  STL [R1+0x18], R0 ;  /* 0x0000180001007387 */ /* 0x0003e80000100800 */
[----:B------:R1:W-:Y:S01]  /*0af0*/  STL [R1+0x14], R3 ;  /* 0x0000140301007387 */ /* 0x0003e20000100800 */
[----:B------:R-:W-:Y:S05]  /*0b00*/  BRA `(.L_x_31) ;  /* 0x0000006000007947 */ /* 0x000fea0003800000 */
.L_x_22:
[----:B------:R-:W-:Y:S01]  /*0b10*/  MOV R0, UR4 ;  /* 0x0000000400007c02 */ /* 0x000fe20008000f00 */
[----:B------:R-:W-:Y:S04]  /*0b20*/  STL [R1+0x14], RZ ;  /* 0x000014ff01007387 */ /* 0x000fe80000100800 */
[----:B------:R-:W-:Y:S04]  /*0b30*/  STL [R1+0x18], RZ ;  /* 0x000018ff01007387 */ /* 0x000fe80000100800 */
[----:B------:R1:W-:Y:S02]  /*0b40*/  STL [R1+0x10], R0 ;  /* 0x0000100001007387 */ /* 0x0003e40000100800 */
[----:B-1----:R-:W-:-:S05]  /*0b50*/  MOV R0, c[0x0][0x53c] ;  /* 0x00014f0000007a02 */ /* 0x002fca0000000f00 */
[----:B------:R1:W-:Y:S02]  /*0b60*/  STL [R1+0x1c], R0 ;  /* 0x00001c0001007387 */ /* 0x0003e40000100800 */
.L_x_31:
[----:B-1----:R-:W2:Y:S04]  /*0b70*/  LDL R4, [R1+0x10] ;  /* 0x0000100001047983 */ /* 0x002ea80000100800 */
[----:B------:R-:W2:Y:S04]  /*0b80*/  LDL R5, [R1+0x14] ;  /* 0x0000140001057983 */ /* 0x000ea80000100800 */
[----:B------:R-:W2:Y:S04]  /*0b90*/  LDL R6, [R1+0x18] ;  /* 0x0000180001067983 */ /* 0x000ea80000100800 */
[----:B------:R-:W2:Y:S01]  /*0ba0*/  LDL R7, [R1+0x1c] ;  /* 0x00001c0001077983 */ /* 0x000ea20000100800 */
[----:B------:R-:W-:Y:S01]  /*0bb0*/  ISETP.NE.AND P0, PT, R14, RZ, PT ;  /* 0x000000ff0e00720c */ /* 0x000fe20003f05270 */
[----:B------:R-:W-:-:S12]  /*0bc0*/  WARPSYNC 0xffffffff ;  /* 0xffffffff00007948 */ /* 0x000fd80003800000 */
[----:B--2---:R1:W-:Y:S04]  /*0bd0*/  @!P0 STS.128 [0xc080], R4 ;  /* 0x00c08004ff008388 */ /* 0x0043e80000000c00 */
[----:B------:R-:W-:Y:S06]  /*0be0*/  BAR.ARV 0x5, 0x80 ;  /* 0x0142000000007b1d */ /* 0x000fec0000002000 */
.L_x_20:
[----:B------:R-:W2:Y:S02]  /*0bf0*/  LDL R0, [R1+0x1c] ;  /* 0x00001c0001007983 */ /* 0x000ea40000100800 */
[----:B--2---:R-:W-:-:S13]  /*0c00*/  ISETP.GE.AND P0, PT, R0, c[0x0][0x53c], PT ;  /* 0x00014f0000007a0c */ /* 0x004fda0003f06270 */
[----:B------:R-:W-:Y:S05]  /*0c10*/  @P0 EXIT ;  /* 0x000000000000094d */ /* 0x000fea0003800000 */
[----:B------:R-:W2:Y:S02]  /*0c20*/  S2R R12, SR_TID.X ;  /* 0x00000000000c7919 */ /* 0x000ea40000002100 */
[----:B--2---:R-:W-:-:S04]  /*0c30*/  SHF.R.S32.HI R9, RZ, 0x1f, R12 ;  /* 0x0000001fff097819 */ /* 0x004fc8000001140c */
[CC--:B------:R-:W-:Y:S02]  /*0c40*/  LEA.HI R17, R9.reuse, R12.reuse, RZ, 0x3 ;  /* 0x0000000c09117211 */ /* 0x0c0fe400078f18ff */
[----:B------:R-:W-:Y:S02]  /*0c50*/  LEA.HI R3, R9, R12, RZ, 0x4 ;  /* 0x0000000c09037211 */ /* 0x000fe400078f20ff */
[----:B------:R-:W-:Y:S02]  /*0c60*/  LOP3.LUT R2, R17, 0xfffffff8, RZ, 0xc0, !PT ;  /* 0xfffffff811027812 */ /* 0x000fe400078ec0ff */
[----:B-1----:R-:W-:Y:S02]  /*0c70*/  SHF.R.S32.HI R5, RZ, 0x4, R3 ;  /* 0x00000004ff057819 */ /* 0x002fe40000011403 */
[C---:B------:R-:W-:Y:S01]  /*0c80*/  LOP3.LUT R0, R3.reuse, 0xfffffff0, RZ, 0xc0, !PT ;  /* 0xfffffff003007812 */ /* 0x040fe200078ec0ff */
[----:B------:R-:W-:Y:S01]  /*0c90*/  IMAD.IADD R2, R12, 0x1, -R2 ;  /* 0x000000010c027824 */ /* 0x000fe200078e0a02 */
[----:B------:R-:W-:-:S03]  /*0ca0*/  LEA.HI R3, R3, R5, RZ, 0x1 ;  /* 0x0000000503037211 */ /* 0x000fc600078f08ff */
[----:B------:R-:W-:Y:S01]  /*0cb0*/  IMAD.IADD R0, R12, 0x1, -R0 ;  /* 0x000000010c007824 */ /* 0x000fe200078e0a00 */
[----:B------:R-:W-:Y:S02]  /*0cc0*/  LEA.HI R8, R2, R2, RZ, 0x1 ;  /* 0x0000000202087211 */ /* 0x000fe400078f08ff */
[----:B------:R-:W-:Y:S02]  /*0cd0*/  LOP3.LUT R4, R3, 0xfffffffe, RZ, 0xc0, !PT ;  /* 0xfffffffe03047812 */ /* 0x000fe400078ec0ff */
[----:B------:R-:W-:Y:S02]  /*0ce0*/  LOP3.LUT R3, R8, 0x3fffffe, RZ, 0xc0, !PT ;  /* 0x03fffffe08037812 */ /* 0x000fe400078ec0ff */
[----:B------:R-:W-:Y:S01]  /*0cf0*/  LEA.HI R10, R0, R0, RZ, 0x1 ;  /* 0x00000000000a7211 */ /* 0x000fe200078f08ff */
[----:B------:R-:W-:Y:S01]  /*0d00*/  IMAD.IADD R11, R5, 0x1, -R4 ;  /* 0x00000001050b7824 */ /* 0x000fe200078e0a04 */
[----:B------:R-:W-:Y:S01]  /*0d10*/  LEA.HI R5, R9, R12, RZ, 0x2 ;  /* 0x0000000c09057211 */ /* 0x000fe200078f10ff */
[----:B------:R-:W-:Y:S01]  /*0d20*/  IMAD.IADD R15, R2, 0x1, -R3 ;  /* 0x00000001020f7824 */ /* 0x000fe200078e0a03 */
[----:B------:R-:W-:-:S02]  /*0d30*/  LOP3.LUT R2, R10, 0x7fffffe, RZ, 0xc0, !PT ;  /* 0x07fffffe0a027812 */ /* 0x000fc400078ec0ff */
[----:B------:R-:W-:Y:S02]  /*0d40*/  SHF.R.S32.HI R3, RZ, 0x1f, R0 ;  /* 0x0000001fff037819 */ /* 0x000fe40000011400 */
[----:B------:R-:W-:Y:S01]  /*0d50*/  SHF.R.S32.HI R4, RZ, 0x3, R17 ;  /* 0x00000003ff047819 */ /* 0x000fe20000011411 */
[----:B------:R-:W-:Y:S01]  /*0d60*/  IMAD.IADD R13, R0, 0x1, -R2 ;  /* 0x00000001000d7824 */ /* 0x000fe200078e0a02 */
[----:B------:R-:W-:Y:S02]  /*0d70*/  LOP3.LUT R6, R5, 0xfffffffc, RZ, 0xc0, !PT ;  /* 0xfffffffc05067812 */ /* 0x000fe400078ec0ff */
[----:B------:R-:W-:Y:S01]  /*0d80*/  LEA.HI R16, R3, R0, RZ, 0x3 ;  /* 0x0000000003107211 */ /* 0x000fe200078f18ff */
[----:B------:R-:W-:Y:S01]  /*0d90*/  IMAD.SHL.U32 R0, R4, 0x40, RZ ;  /* 0x0000004004007824 */ /* 0x000fe200078e00ff */
[----:B------:R-:W-:Y:S01]  /*0da0*/  LEA.HI R9, R9, R12, RZ, 0x5 ;  /* 0x0000000c09097211 */ /* 0x000fe200078f28ff */
[----:B------:R-:W-:Y:S01]  /*0db0*/  IMAD.IADD R18, R12, 0x1, -R6 ;  /* 0x000000010c127824 */ /* 0x000fe200078e0a06 */
[----:B------:R-:W-:-:S02]  /*0dc0*/  SHF.R.S32.HI R14, RZ, 0x2, R5 ;  /* 0x00000002ff0e7819 */ /* 0x000fc40000011405 */
[----:B------:R-:W-:Y:S01]  /*0dd0*/  LOP3.LUT R2, R9, 0xffffffe0, RZ, 0xc0, !PT ;  /* 0xffffffe009027812 */ /* 0x000fe200078ec0ff */
[----:B------:R-:W-:Y:S01]  /*0de0*/  IMAD.SHL.U32 R250, R18, 0x8, RZ ;  /* 0x0000000812fa7824 */ /* 0x000fe200078e00ff */
[----:B------:R-:W-:Y:S02]  /*0df0*/  LOP3.LUT R0, R0, 0xc0, RZ, 0xc0, !PT ;  /* 0x000000c000007812 */ /* 0x000fe400078ec0ff */
[----:B------:R-:W-:Y:S01]  /*0e00*/  LEA.HI R6, R5, R14, RZ, 0x1 ;  /* 0x0000000e05067211 */ /* 0x000fe200078f08ff */
[----:B------:R-:W-:Y:S01]  /*0e10*/  IMAD.IADD R20, R12, 0x1, -R2 ;  /* 0x000000010c147824 */ /* 0x000fe200078e0a02 */
[----:B------:R-:W-:Y:S02]  /*0e20*/  SHF.R.U32.HI R4, RZ, 0x3, R0 ;  /* 0x00000003ff047819 */ /* 0x000fe40000011600 */
[----:B------:R-:W-:Y:S02]  /*0e30*/  LOP3.LUT R3, R0, 0x18, R250, 0xf8, !PT ;  /* 0x0000001800037812 */ /* 0x000fe400078ef8fa */
[----:B------:R-:W-:-:S02]  /*0e40*/  SHF.R.S32.HI R7, RZ, 0x5, R9 ;  /* 0x00000005ff077819 */ /* 0x000fc40000011409 */
[----:B------:R-:W-:Y:S02]  /*0e50*/  SHF.R.S32.HI R0, RZ, 0x1f, R9 ;  /* 0x0000001fff007819 */ /* 0x000fe40000011409 */
[----:B------:R-:W-:Y:S02]  /*0e60*/  LOP3.LUT R2, R6, 0x7fffffe, RZ, 0xc0, !PT ;  /* 0x07fffffe06027812 */ /* 0x000fe400078ec0ff */
[----:B------:R-:W-:Y:S02]  /*0e70*/  LEA.HI R0, R0, R7, RZ, 0x2 ;  /* 0x0000000700007211 */ /* 0x000fe400078f10ff */
[----:B------:R-:W-:Y:S01]  /*0e80*/  SHF.R.S32.HI R9, RZ, 0x1f, R20 ;  /* 0x0000001fff097819 */ /* 0x000fe20000011414 */
[----:B------:R-:W-:Y:S01]  /*0e90*/  IMAD.IADD R2, R14, 0x1, -R2 ;  /* 0x000000010e027824 */ /* 0x000fe200078e0a02 */
[----:B------:R-:W-:Y:S02]  /*0ea0*/  LOP3.LUT R6, R3, R4, RZ, 0x3c, !PT ;  /* 0x0000000403067212 */ /* 0x000fe400078e3cff */
[----:B------:R-:W-:-:S02]  /*0eb0*/  SHF.R.S32.HI R4, RZ, 0x1f, R5 ;  /* 0x0000001fff047819 */ /* 0x000fc40000011405 */
[----:B------:R-:W-:Y:S01]  /*0ec0*/  LOP3.LUT R3, R0, 0xffffffc, RZ, 0xc0, !PT ;  /* 0x0ffffffc00037812 */ /* 0x000fe200078ec0ff */
[----:B------:R-:W-:Y:S01]  /*0ed0*/  IMAD R0, R7, 0x8, R2 ;  /* 0x0000000807007824 */ /* 0x000fe200078e0202 */
[----:B------:R-:W-:Y:S02]  /*0ee0*/  LEA.HI R12, R9, R20, RZ, 0x2 ;  /* 0x00000014090c7211 */ /* 0x000fe400078f10ff */
[----:B------:R-:W-:Y:S01]  /*0ef0*/  LEA.HI R2, R4, R14, RZ, 0x3 ;  /* 0x0000000e04027211 */ /* 0x000fe200078f18ff */
[----:B------:R-:W-:Y:S01]  /*0f00*/  IMAD.IADD R5, R7, 0x1, -R3 ;  /* 0x0000000107057824 */ /* 0x000fe200078e0a03 */
[----:B------:R-:W-:Y:S01]  /*0f10*/  SHF.R.S32.HI R4, RZ, 0x2, R12 ;  /* 0x00000002ff047819 */ /* 0x000fe2000001140c */
[----:B------:R-:W-:Y:S01]  /*0f20*/  IMAD.U32 R6, R0, 0x20, R6 ;  /* 0x0000002000067824 */ /* 0x000fe200078e0006 */
[----:B------:R-:W-:Y:S02]  /*0f30*/  LEA.HI R0, R18, R18, RZ, 0x1 ;  /* 0x0000001212007211 */ /* 0x000fe400078f08ff */
[----:B------:R-:W-:Y:S01]  /*0f40*/  LOP3.LUT R3, R2, 0xfffffff8, RZ, 0xc0, !PT ;  /* 0xfffffff802037812 */ /* 0x000fe200078ec0ff */
[----:B------:R-:W-:Y:S01]  /*0f50*/  IMAD R19, R5, 0x10, R4 ;  /* 0x0000001005137824 */ /* 0x000fe200078e0204 */
[C---:B------:R-:W-:Y:S01]  /*0f60*/  LOP3.LUT R5, R0.reuse, 0x1ffffffe, RZ, 0xc0, !PT ;  /* 0x1ffffffe00057812 */ /* 0x040fe200078ec0ff */
[----:B------:R-:W-:Y:S01]  /*0f70*/  IMAD.SHL.U32 R0, R0, 0x20, RZ ;  /* 0x0000002000007824 */ /* 0x000fe200078e00ff */
[----:B------:R-:W-:Y:S01]  /*0f80*/  SHF.R.S32.HI R2, RZ, 0x1, R8 ;  /* 0x00000001ff027819 */ /* 0x000fe20000011408 */
[----:B------:R-:W-:Y:S01]  /*0f90*/  IMAD.IADD R3, R14, 0x1, -R3 ;  /* 0x000000010e037824 */ /* 0x000fe200078e0a03 */
[----:B------:R1:W-:Y:S01]  /*0fa0*/  STL [R1+0x78], R6 ;  /* 0x0000780601007387 */ /* 0x0003e20000100800 */
[----:B------:R-:W-:Y:S01]  /*0fb0*/  IMAD.IADD R8, R18, 0x1, -R5 ;  /* 0x0000000112087824 */ /* 0x000fe200078e0a05 */
[----:B------:R-:W-:-:S02]  /*0fc0*/  SHF.R.S32.HI R4, RZ, 0x1, R10 ;  /* 0x00000001ff047819 */ /* 0x000fc4000001140a */
[----:B------:R-:W-:Y:S01]  /*0fd0*/  LEA.HI R5, R3, R3, RZ, 0x1 ;  /* 0x0000000303057211 */ /* 0x000fe200078f08ff */
[----:B------:R-:W-:Y:S01]  /*0fe0*/  STL [R1+0xac], R19 ;  /* 0x0000ac1301007387 */ /* 0x000fe20000100800 */
[----:B------:R-:W-:Y:S02]  /*0ff0*/  SHF.R.S32.HI R10, RZ, 0x1f, R10 ;  /* 0x0000001fff0a7819 */ /* 0x000fe4000001140a */
[----:B------:R-:W-:Y:S02]  /*1000*/  LOP3.LUT R9, R5, 0x3fffffe, RZ, 0xc0, !PT ;  /* 0x03fffffe05097812 */ /* 0x000fe400078ec0ff */
[----:B------:R-:W-:Y:S02]  /*1010*/  LOP3.LUT P2, RZ, R2, 0x2, RZ, 0xc0, !PT ;  /* 0x0000000202ff7812 */ /* 0x000fe4000784c0ff */
[----:B------:R-:W-:Y:S01]  /*1020*/  IADD3 R252, R250, 0x20, RZ ;  /* 0x00000020fafc7810 */ /* 0x000fe20007ffe0ff */
[----:B------:R-:W-:Y:S01]  /*1030*/  IMAD.IADD R9, R3, 0x1, -R9 ;  /* 0x0000000103097824 */ /* 0x000fe200078e0a09 */
[----:B------:R-:W-:-:S02]  /*1040*/  SHF.R.S32.HI R251, RZ, 0x1f, R250 ;  /* 0x0000001ffffb7819 */ /* 0x000fc400000114fa */
[----:B-1----:R-:W-:Y:S01]  /*1050*/  LOP3.LUT R6, R0, 0xffffffc0, RZ, 0xc0, !PT ;  /* 0xffffffc000067812 */ /* 0x002fe200078ec0ff */
[----:B------:R-:W-:Y:S01]  /*1060*/  IMAD.SHL.U32 R0, R2, 0x40, RZ ;  /* 0x0000004002007824 */ /* 0x000fe200078e00ff */
[----:B------:R-:W-:-:S03]  /*1070*/  LEA.HI R2, R10, R4, RZ, 0x2 ;  /* 0x000000040a027211 */ /* 0x000fc600078f10ff */
[----:B------:R-:W-:Y:S01]  /*1080*/  IMAD R14, R8, 0x8, R6 ;  /* 0x00000008080e7824 */ /* 0x000fe200078e0206 */
[----:B------:R-:W-:Y:S01]  /*1090*/  LOP3.LUT R0, R0, 0xc0, RZ, 0xc0, !PT ;  /* 0x000000c000007812 */ /* 0x000fe200078ec0ff */
[----:B------:R-:W-:Y:S01]  /*10a0*/  IMAD.SHL.U32 R8, R7, 0x200, RZ ;  /* 0x0000020007087824 */ /* 0x000fe200078e00ff */
[----:B------:R-:W-:Y:S02]  /*10b0*/  LOP3.LUT R2, R2, 0xfffffffc, RZ, 0xc0, !PT ;  /* 0xfffffffc02027812 */ /* 0x000fe400078ec0ff */
[----:B------:R-:W-:Y:S01]  /*10c0*/  LOP3.LUT R7, R0, 0x8, R17, 0xf8, !PT ;  /* 0x0000000800077812 */ /* 0x000fe200078ef811 */
[----:B------:R-:W-:Y:S01]  /*10d0*/  IMAD R3, R18, 0x2, R8 ;  /* 0x0000000212037824 */ /* 0x000fe200078e0208 */
[----:B------:R-:W-:Y:S01]  /*10e0*/  SHF.R.U32.HI R6, RZ, 0x3, R0 ;  /* 0x00000003ff067819 */ /* 0x000fe20000011600 */
[----:B------:R-:W-:Y:S01]  /*10f0*/  IMAD.IADD R2, R4, 0x1, -R2 ;  /* 0x0000000104027824 */ /* 0x000fe200078e0a02 */
[----:B------:R-:W-:Y:S01]  /*1100*/  SHF.R.S32.HI R0, RZ, 0x1, R5 ;  /* 0x00000001ff007819 */ /* 0x000fe20000011405 */
[----:B------:R-:W-:Y:S01]  /*1110*/  IMAD.SHL.U32 R5, R16, 0x20, RZ ;  /* 0x0000002010057824 */ /* 0x000fe200078e00ff */
[----:B------:R-:W-:Y:S01]  /*1120*/  LOP3.LUT R10, R7, R6, RZ, 0x3c, !PT ;  /* 0x00000006070a7212 */ /* 0x000fe200078e3cff */
[----:B------:R-:W-:Y:S01]  /*1130*/  IMAD R6, R9, 0x20, R3 ;  /* 0x0000002009067824 */ /* 0x000fe200078e0203 */
[----:B------:R-:W-:Y:S01]  /*1140*/  LOP3.LUT P3, RZ, R2, 0x2, RZ, 0xc0, !PT ;  /* 0x0000000202ff7812 */ /* 0x000fe2000786c0ff */
[C---:B------:R-:W-:Y:S01]  /*1150*/  IMAD.SHL.U32 R3, R0.reuse, 0x40, RZ ;  /* 0x0000004000037824 */ /* 0x040fe200078e00ff */
[----:B------:R-:W-:Y:S01]  /*1160*/  LOP3.LUT R4, R0, 0x1, RZ, 0xc0, !PT ;  /* 0x0000000100047812 */ /* 0x000fe200078ec0ff */
[----:B------:R-:W-:Y:S01]  /*1170*/  IMAD.SHL.U32 R2, R2, 0x40, RZ ;  /* 0x0000004002027824 */ /* 0x000fe200078e00ff */
[----:B------:R-:W-:Y:S01]  /*1180*/  LOP3.LUT P0, RZ, R0, 0x2, RZ, 0xc0, !PT ;  /* 0x0000000200ff7812 */ /* 0x000fe2000780c0ff */
[----:B------:R-:W-:Y:S01]  /*1190*/  IMAD.SHL.U32 R7, R11, 0x8, RZ ;  /* 0x000000080b077824 */ /* 0x000fe200078e00ff */
[----:B------:R-:W-:Y:S01]  /*11a0*/  LOP3.LUT R3, R3, 0xc0, RZ, 0xc0, !PT ;  /* 0x000000c003037812 */ /* 0x000fe200078ec0ff */
[----:B------:R-:W-:Y:S01]  /*11b0*/  IMAD R9, R11, 0x8, R15 ;  /* 0x000000080b097824 */ /* 0x000fe200078e020f */
[----:B------:R-:W-:-:S02]  /*11c0*/  LOP3.LUT R0, R5, 0xffffff00, RZ, 0xc0, !PT ;  /* 0xffffff0005007812 */ /* 0x000fc400078ec0ff */
[----:B------:R-:W-:Y:S02]  /*11d0*/  LEA.HI R3, R3, R3, RZ, 0x1d ;  /* 0x0000000303037211 */ /* 0x000fe400078fe8ff */
[----:B------:R-:W-:Y:S02]  /*11e0*/  LOP3.LUT R2, R2, 0xc0, RZ, 0xc0, !PT ;  /* 0x000000c002027812 */ /* 0x000fe400078ec0ff */
[----:B------:R-:W-:Y:S01]  /*11f0*/  ISETP.NE.U32.AND P1, PT, R4, 0x1, PT ;  /* 0x000000010400780c */ /* 0x000fe20003f25070 */
[----:B------:R-:W-:Y:S01]  /*1200*/  IMAD.IADD R3, R3, 0x1, R6 ;  /* 0x0000000103037824 */ /* 0x000fe200078e0206 */
[----:B------:R-:W-:Y:S01]  /*1210*/  LOP3.LUT R6, R2, 0x8, R7, 0xf8, !PT ;  /* 0x0000000802067812 */ /* 0x000fe200078ef807 */
[----:B------:R-:W-:Y:S01]  /*1220*/  IMAD.IADD R4, R0, 0x1, R8 ;  /* 0x0000000100047824 */ /* 0x000fe200078e0208 */
[----:B------:R-:W-:Y:S01]  /*1230*/  SHF.R.U32.HI R5, RZ, 0x3, R2 ;  /* 0x00000003ff057819 */ /* 0x000fe20000011602 */
[----:B------:R-:W-:Y:S02]  /*1240*/  IMAD.SHL.U32 R18, R3, 0x2, RZ ;  /* 0x0000000203127824 */ /* 0x000fe400078e00ff */
[C---:B------:R-:W-:Y:S01]  /*1250*/  IMAD R2, R13.reuse, 0x20, R4 ;  /* 0x000000200d027824 */ /* 0x040fe200078e0204 */
[----:B------:R-:W-:Y:S01]  /*1260*/  LOP3.LUT R3, R6, R5, RZ, 0x3c, !PT ;  /* 0x0000000506037212 */ /* 0x000fe200078e3cff */
[----:B------:R-:W-:Y:S01]  /*1270*/  IMAD R7, R13, 0x20, R0 ;  /* 0x000000200d077824 */ /* 0x000fe200078e0200 */
[----:B------:R-:W-:Y:S01]  /*1280*/  LOP3.LUT R4, R12, 0x7ffffffc, RZ, 0xc0, !PT ;  /* 0x7ffffffc0c047812 */ /* 0x000fe200078ec0ff */
[----:B------:R-:W-:Y:S01]  /*1290*/  STL [R1+0x2c], R18 ;  /* 0x00002c1201007387 */ /* 0x000fe20000100800 */
[C---:B------:R-:W-:Y:S01]  /*12a0*/  IADD3 R5, R18.reuse, 0x80, RZ ;  /* 0x0000008012057810 */ /* 0x040fe20007ffe0ff */
[----:B------:R-:W-:Y:S01]  /*12b0*/  IMAD.IADD R2, R3, 0x1, R2 ;  /* 0x0000000103027824 */ /* 0x000fe200078e0202 */
[----:B------:R-:W-:Y:S01]  /*12c0*/  IADD3 R17, R18, 0x70, RZ ;  /* 0x0000007012117810 */ /* 0x000fe20007ffe0ff */
[----:B------:R-:W-:Y:S01]  /*12d0*/  IMAD.IADD R4, R20, 0x1, -R4 ;  /* 0x0000000114047824 */ /* 0x000fe200078e0a04 */
[----:B------:R-:W-:Y:S01]  /*12e0*/  @P1 IADD3 R17, R5, 0x10, RZ ;  /* 0x0000001005111810 */ /* 0x000fe20007ffe0ff */
[----:B------:R-:W-:Y:S01]  /*12f0*/  IMAD.IADD R3, R3, 0x1, R7 ;  /* 0x0000000103037824 */ /* 0x000fe200078e0207 */
[----:B------:R-:W-:Y:S01]  /*1300*/  IADD3 R5, R250, 0x40, RZ ;  /* 0x00000040fa057810 */ /* 0x000fe20007ffe0ff */
[----:B------:R-:W-:Y:S01]  /*1310*/  IMAD.SHL.U32 R4, R4, 0x2, RZ ;  /* 0x0000000204047824 */ /* 0x000fe200078e00ff */
[----:B------:R-:W-:Y:S01]  /*1320*/  SHF.R.S32.HI R7, RZ, 0x1f, R252 ;  /* 0x0000001fff077819 */ /* 0x000fe200000114fc */
[----:B------:R-:W-:Y:S01]  /*1330*/  STL [R1+0x30], R17 ;  /* 0x0000301101007387 */ /* 0x000fe20000100800 */
[----:B------:R-:W-:Y:S01]  /*1340*/  SHF.R.S32.HI R8, RZ, 0x1f, R5 ;  /* 0x0000001fff087819 */ /* 0x000fe20000011405 */
[----:B------:R-:W-:Y:S01]  /*1350*/  IMAD.U32 R0, R9, 0x20, R10 ;  /* 0x0000002009007824 */ /* 0x000fe200078e000a */
[C---:B------:R-:W-:Y:S01]  /*1360*/  IADD3 R20, R4.reuse, 0x8, RZ ;  /* 0x0000000804147810 */ /* 0x040fe20007ffe0ff */
[----:B------:R1:W-:Y:S01]  /*1370*/  STL [R1], R5 ;  /* 0x0000000501007387 */ /* 0x0003e20000100800 */
[C---:B------:R-:W-:Y:S01]  /*1380*/  IADD3 R16, R4.reuse, 0x18, RZ ;  /* 0x0000001804107810 */ /* 0x040fe20007ffe0ff */
[----:B------:R-:W-:Y:S01]  /*1390*/  IMAD.MOV.U32 R6, RZ, RZ, 0x20 ;  /* 0x00000020ff067424 */ /* 0x000fe200078e00ff */
[C---:B------:R-:W-:Y:S01]  /*13a0*/  IADD3 R15, R4.reuse, 0x20, RZ ;  /* 0x00000020040f7810 */ /* 0x040fe20007ffe0ff */
[----:B------:R2:W-:Y:S01]  /*13b0*/  STL [R1+0x6c], R7 ;  /* 0x00006c0701007387 */ /* 0x0005e20000100800 */
[----:B------:R-:W-:-:S02]  /*13c0*/  IADD3 R13, R4, 0x28, RZ ;  /* 0x00000028040d7810 */ /* 0x000fc40007ffe0ff */
[C---:B------:R-:W-:Y:S01]  /*13d0*/  IADD3 R12, R4.reuse, 0x30, RZ ;  /* 0x00000030040c7810 */ /* 0x040fe20007ffe0ff */
[----:B------:R3:W-:Y:S01]  /*13e0*/  STL [R1+0x68], R8 ;  /* 0x0000680801007387 */ /* 0x0007e20000100800 */
[C---:B------:R-:W-:Y:S02]  /*13f0*/  IADD3 R11, R4.reuse, 0x38, RZ ;  /* 0x00000038040b7810 */ /* 0x040fe40007ffe0ff */
[C---:B------:R-:W-:Y:S01]  /*1400*/  IADD3 R10, R4.reuse, 0x40, RZ ;  /* 0x00000040040a7810 */ /* 0x040fe20007ffe0ff */
[----:B------:R-:W-:Y:S01]  /*1410*/  STL [R1+0x70], R4 ;  /* 0x0000700401007387 */ /* 0x000fe20000100800 */
[----:B------:R-:W-:Y:S02]  /*1420*/  IADD3 R9, R4, 0x48, RZ ;  /* 0x0000004804097810 */ /* 0x000fe40007ffe0ff */
[----:B------:R-:W-:Y:S02]  /*1430*/  LEA R109, R0, 0x3c80, 0x1 ;  /* 0x00003c80006d7811 */ /* 0x000fe400078e08ff */
[----:B------:R-:W-:-:S02]  /*1440*/  SHF.R.S32.HI R0, RZ, 0x1f, R10 ;  /* 0x0000001fff007819 */ /* 0x000fc4000001140a */
[----:B------:R-:W-:Y:S02]  /*1450*/  IADD3 R182, R109, 0x20, RZ ;  /* 0x000000206db67810 */ /* 0x000fe40007ffe0ff */
[----:B------:R-:W-:Y:S02]  /*1460*/  LEA R180, R2, 0x6080, 0x1 ;  /* 0x0000608002b47811 */ /* 0x000fe400078e08ff */
[----:B------:R-:W-:Y:S02]  /*1470*/  LEA R110, R3, 0x1880, 0x1 ;  /* 0x00001880036e7811 */ /* 0x000fe400078e08ff */
[----:B-1----:R-:W-:Y:S02]  /*1480*/  SEL R5, R6, 0xffffffe0, !P0 ;  /* 0xffffffe006057807 */ /* 0x002fe40004000000 */
[----:B------:R-:W-:Y:S01]  /*1490*/  @P2 IADD3 R182, R109, -0x20, RZ ;  /* 0xffffffe06db62810 */ /* 0x000fe20007ffe0ff */
[----:B--2---:R-:W-:Y:S01]  /*14a0*/  IMAD.IADD R7, R19, 0x1, R14 ;  /* 0x0000000113077824 */ /* 0x004fe200078e020e */
[----:B------:R-:W-:-:S02]  /*14b0*/  IADD3 R19, R4, 0x10, RZ ;  /* 0x0000001004137810 */ /* 0x000fc40007ffe0ff */
[----:B------:R-:W-:Y:S02]  /*14c0*/  SHF.R.S32.HI R14, RZ, 0x1f, R20 ;  /* 0x0000001fff0e7819 */ /* 0x000fe40000011414 */
[----:B------:R1:W-:Y:S01]  /*14d0*/  STL [R1+0xb0], R7 ;  /* 0x0000b00701007387 */ /* 0x0003e20000100800 */
[----:B---3--:R-:W-:Y:S02]  /*14e0*/  IADD3 R8, R4, 0x50, RZ ;  /* 0x0000005004087810 */ /* 0x008fe40007ffe0ff */
[C---:B------:R-:W-:Y:S01]  /*14f0*/  IADD3 R190, R182.reuse, 0x400, RZ ;  /* 0x00000400b6be7810 */ /* 0x040fe20007ffe0ff */
[----:B------:R-:W-:Y:S01]  /*1500*/  STL [R1+0x5c], R20 ;  /* 0x00005c1401007387 */ /* 0x000fe20000100800 */
[C---:B------:R-:W-:Y:S02]  /*1510*/  IADD3 R189, R182.reuse, 0x800, RZ ;  /* 0x00000800b6bd7810 */ /* 0x040fe40007ffe0ff */
[C---:B------:R-:W-:Y:S01]  /*1520*/  IADD3 R188, R182.reuse, 0xc00, RZ ;  /* 0x00000c00b6bc7810 */ /* 0x040fe20007ffe0ff */
[----:B------:R-:W-:Y:S01]  /*1530*/  STL [R1+0x58], R19 ;  /* 0x0000581301007387 */ /* 0x000fe20000100800 */
[----:B------:R-:W-:-:S02]  /*1540*/  IADD3 R187, R182, 0x1000, RZ ;  /* 0x00001000b6bb7810 */ /* 0x000fc40007ffe0ff */
[C---:B------:R-:W-:Y:S01]  /*1550*/  IADD3 R186, R182.reuse, 0x1400, RZ ;  /* 0x00001400b6ba7810 */ /* 0x040fe20007ffe0ff */
[----:B------:R2:W-:Y:S01]  /*1560*/  STL [R1+0x54], R16 ;  /* 0x0000541001007387 */ /* 0x0005e20000100800 */
[C---:B------:R-:W-:Y:S02]  /*1570*/  IADD3 R185, R182.reuse, 0x1800, RZ ;  /* 0x00001800b6b97810 */ /* 0x040fe40007ffe0ff */
[C---:B------:R-:W-:Y:S01]  /*1580*/  IADD3 R184, R182.reuse, 0x1c00, RZ ;  /* 0x00001c00b6b87810 */ /* 0x040fe20007ffe0ff */
[----:B------:R-:W-:Y:S01]  /*1590*/  STL [R1+0x50], R15 ;  /* 0x0000500f01007387 */ /* 0x000fe20000100800 */
[----:B------:R-:W-:-:S03]  /*15a0*/  IADD3 R183, R182, 0x2000, RZ ;  /* 0x00002000b6b77810 */ /* 0x000fc60007ffe0ff */
[----:B------:R-:W-:Y:S04]  /*15b0*/  STL [R1+0x4c], R13 ;  /* 0x00004c0d01007387 */ /* 0x000fe80000100800 */
[----:B------:R3:W-:Y:S01]  /*15c0*/  STL [R1+0x48], R12 ;  /* 0x0000480c01007387 */ /* 0x0007e20000100800 */
[----:B-1----:R-:W-:Y:S02]  /*15d0*/  IADD3 R7, R4, 0x58, RZ ;  /* 0x0000005804077810 */ /* 0x002fe40007ffe0ff */
[----:B------:R-:W-:Y:S01]  /*15e0*/  SEL R4, R6, 0xffffffe0, !P3 ;  /* 0xffffffe006047807 */ /* 0x000fe20005800000 */
[----:B------:R-:W-:Y:S01]  /*15f0*/  STL [R1+0x44], R11 ;  /* 0x0000440b01007387 */ /* 0x000fe20000100800 */
[----:B------:R-:W-:-:S03]  /*1600*/  SHF.R.S32.HI R6, RZ, 0x1f, R19 ;  /* 0x0000001fff067819 */ /* 0x000fc60000011413 */
[----:B------:R-:W-:Y:S01]  /*1610*/  STL [R1+0x40], R10 ;  /* 0x0000400a01007387 */ /* 0x000fe20000100800 */
[----:B------:R-:W-:Y:S02]  /*1620*/  IMAD.IADD R181, R180, 0x1, R4 ;  /* 0x00000001b4b57824 */ /* 0x000fe400078e0204 */
[----:B------:R-:W-:Y:S01]  /*1630*/  IMAD.IADD R111, R4, 0x1, R110 ;  /* 0x00000001046f7824 */ /* 0x000fe200078e026e */
[----:B------:R1:W-:Y:S01]  /*1640*/  STL [R1+0x3c], R9 ;  /* 0x00003c0901007387 */ /* 0x0003e20000100800 */
[----:B--2---:R-:W-:-:S03]  /*1650*/  SHF.R.S32.HI R16, RZ, 0x1f, R16 ;  /* 0x0000001fff107819 */ /* 0x004fc60000011410 */
[----:B------:R-:W-:Y:S04]  /*1660*/  STL [R1+0x38], R8 ;  /* 0x0000380801007387 */ /* 0x000fe80000100800 */
[----:B------:R2:W-:Y:S04]  /*1670*/  STL [R1+0xa4], R14 ;  /* 0x0000a40e01007387 */ /* 0x0005e80000100800 */
[----:B------:R-:W-:Y:S01]  /*1680*/  STL [R1+0x34], R7 ;  /* 0x0000340701007387 */ /* 0x000fe20000100800 */
[----:B---3--:R-:W-:-:S03]  /*1690*/  SHF.R.S32.HI R12, RZ, 0x1f, R12 ;  /* 0x0000001fff0c7819 */ /* 0x008fc6000001140c */
[----:B------:R3:W-:Y:S04]  /*16a0*/  STL [R1+0xa0], R6 ;  /* 0x0000a00601007387 */ /* 0x0007e80000100800 */
[----:B------:R-:W-:Y:S01]  /*16b0*/  STL [R1+0x9c], R16 ;  /* 0x00009c1001007387 */ /* 0x000fe20000100800 */
[----:B-1----:R-:W-:Y:S02]  /*16c0*/  SHF.R.S32.HI R9, RZ, 0x1f, R9 ;  /* 0x0000001fff097819 */ /* 0x002fe40000011409 */
[----:B--2---:R-:W-:-:S05]  /*16d0*/  SHF.R.S32.HI R14, RZ, 0x1f, R15 ;  /* 0x0000001fff0e7819 */ /* 0x004fca000001140f */
[----:B------:R-:W-:Y:S01]  /*16e0*/  STL [R1+0x98], R14 ;  /* 0x0000980e01007387 */ /* 0x000fe20000100800 */
[----:B---3--:R-:W-:-:S05]  /*16f0*/  SHF.R.S32.HI R6, RZ, 0x1f, R13 ;  /* 0x0000001fff067819 */ /* 0x008fca000001140d */
[----:B------:R1:W-:Y:S04]  /*1700*/  STL [R1+0x94], R6 ;  /* 0x0000940601007387 */ /* 0x0003e80000100800 */
[----:B------:R-:W-:Y:S01]  /*1710*/  STL [R1+0x90], R12 ;  /* 0x0000900c01007387 */ /* 0x000fe20000100800 */
[----:B-1----:R-:W-:-:S05]  /*1720*/  SHF.R.S32.HI R6, RZ, 0x1f, R11 ;  /* 0x0000001fff067819 */ /* 0x002fca000001140b */
[----:B------:R1:W-:Y:S04]  /*1730*/  STL [R1+0x8c], R6 ;  /* 0x00008c0601007387 */ /* 0x0003e80000100800 */
[----:B------:R2:W-:Y:S04]  /*1740*/  STL [R1+0x88], R0 ;  /* 0x0000880001007387 */ /* 0x0005e80000100800 */
[----:B------:R-:W-:Y:S01]  /*1750*/  STL [R1+0x84], R9 ;  /* 0x0000840901007387 */ /* 0x000fe20000100800 */
[----:B-1----:R-:W-:Y:S02]  /*1760*/  SHF.R.S32.HI R6, RZ, 0x1f, R7 ;  /* 0x0000001fff067819 */ /* 0x002fe40000011407 */
[----:B--2---:R-:W-:-:S05]  /*1770*/  SHF.R.S32.HI R0, RZ, 0x1f, R8 ;  /* 0x0000001fff007819 */ /* 0x004fca0000011408 */
[----:B------:R1:W-:Y:S04]  /*1780*/  STL [R1+0x80], R0 ;  /* 0x0000800001007387 */ /* 0x0003e80000100800 */
[----:B------:R-:W-:Y:S01]  /*1790*/  STL [R1+0x7c], R6 ;  /* 0x00007c0601007387 */ /* 0x000fe20000100800 */
[----:B-1----:R-:W-:-:S05]  /*17a0*/  IMAD.IADD R0, R18, 0x1, R5 ;  /* 0x0000000112007824 */ /* 0x002fca00078e0205 */
[----:B------:R1:W-:Y:S02]  /*17b0*/  STL [R1+0x64], R0 ;  /* 0x0000640001007387 */ /* 0x0003e40000100800 */
[----:B-1----:R-:W-:-:S05]  /*17c0*/  IMAD.IADD R0, R5, 0x1, R17 ;  /* 0x0000000105007824 */ /* 0x002fca00078e0211 */
[----:B------:R1:W-:Y:S02]  /*17d0*/  STL [R1+0x60], R0 ;  /* 0x0000600001007387 */ /* 0x0003e40000100800 */
.L_x_121:
[----:B-1----:R-:W2:Y:S01]  /*17e0*/  LDL R0, [R1+0x1c] ;  /* 0x00001c0001007983 */ /* 0x002ea20000100800 */
[----:B------:R-:W-:Y:S01]  /*17f0*/  IMAD.MOV.U32 R11, RZ, RZ, 0x4 ;  /* 0x00000004ff0b7424 */ /* 0x000fe200078e00ff */
[----:B------:R-:W-:Y:S02]  /*1800*/  ISETP.NE.U32.AND P0, PT, RZ, c[0x0][0x370], PT ;  /* 0x0000dc00ff007a0c */ /* 0x000fe40003f05070 */
[----:B------:R-:W3:Y:S02]  /*1810*/  LDL R10, [R1+0x18] ;  /* 0x00001800010a7983 */ /* 0x000ee40000100800 */
[----:B------:R-:W-:Y:S01]  /*1820*/  ISETP.NE.AND.EX P1, PT, RZ, c[0x0][0x374], PT, P0 ;  /* 0x0000dd00ff007a0c */ /* 0x000fe20003f25300 */
[----:B--2---:R-:W-:-:S05]  /*1830*/  IMAD.WIDE R2, R0, R11, c[0x0][0x588] ;  /* 0x0001620000027625 */ /* 0x004fca00078e020b */
[----:B------:R-:W2:Y:S01]  /*1840*/  LDG.E R75, [R2.64] ;  /* 0x00000006024b7981 */ /* 0x000ea2000c1e1900 */
[----:B------:R-:W-:Y:S01]  /*1850*/  ISETP.NE.U32.AND P3, PT, RZ, c[0x0][0x360], PT ;  /* 0x0000d800ff007a0c */ /* 0x000fe20003f65070 */
[----:B------:R-:W-:Y:S01]  /*1860*/  CS2R R8, SRZ ;  /* 0x0000000000087805 */ /* 0x000fe2000001ff00 */
[----:B------:R-:W-:Y:S02]  /*1870*/  ISETP.NE.U32.AND P4, PT, RZ, c[0x0][0x348], PT ;  /* 0x0000d200ff007a0c */ /* 0x000fe40003f85070 */
[----:B------:R-:W-:Y:S02]  /*1880*/  ISETP.NE.AND.EX P3, PT, RZ, c[0x0][0x364], PT, P3 ;  /* 0x0000d900ff007a0c */ /* 0x000fe40003f65330 */
[----:B------:R-:W-:Y:S02]  /*1890*/  ISETP.NE.U32.AND P2, PT, RZ, c[0x0][0x350], PT ;  /* 0x0000d400ff007a0c */ /* 0x000fe40003f45070 */
[----:B------:R-:W-:Y:S02]  /*18a0*/  ISETP.NE.AND.EX P4, PT, RZ, c[0x0][0x34c], PT, P4 ;  /* 0x0000d300ff007a0c */ /* 0x000fe40003f85340 */
[----:B------:R-:W-:Y:S01]  /*18b0*/  ISETP.NE.AND.EX P5, PT, RZ, c[0x0][0x354], PT, P2 ;  /* 0x0000d500ff007a0c */ /* 0x000fe20003fa5320 */
[----:B------:R-:W-:Y:S01]  /*18c0*/  IMAD.MOV.U32 R12, RZ, RZ, RZ ;  /* 0x000000ffff0c7224 */ /* 0x000fe200078e00ff */
[----:B--2---:R-:W-:Y:S01]  /*18d0*/  SHF.R.S32.HI R76, RZ, 0x1f, R75 ;  /* 0x0000001fff4c7819 */ /* 0x004fe2000001144b */
[----:B------:R1:W-:Y:S01]  /*18e0*/  STL [R1+0x4], R75 ;  /* 0x0000044b01007387 */ /* 0x0003e20000100800 */
[----:B------:R-:W-:-:S02]  /*18f0*/  @P1 LEA R2, P0, R75, c[0x0][0x370], 0x2 ;  /* 0x0000dc004b021a11 */ /* 0x000fc400078010ff */
[C---:B------:R-:W-:Y:S01]  /*1900*/  LEA R4, P2, R75.reuse, c[0x0][0x348], 0x2 ;  /* 0x0000d2004b047a11 */ /* 0x040fe200078410ff */
[----:B------:R1:W-:Y:S01]  /*1910*/  STL [R1+0x28], R76 ;  /* 0x0000284c01007387 */ /* 0x0003e20000100800 */
[C---:B------:R-:W-:Y:S02]  /*1920*/  @P1 LEA.HI.X R3, R75.reuse, c[0x0][0x374], R76, 0x2, P0 ;  /* 0x0000dd004b031a11 */ /* 0x040fe400000f144c */
[----:B------:R-:W-:-:S03]  /*1930*/  @P3 LEA R6, P0, R75, c[0x0][0x360], 0x2 ;  /* 0x0000d8004b063a11 */ /* 0x000fc600078010ff */
[----:B------:R2:W5:Y:S01]  /*1940*/  @P1 LDG.E R8, [R2.64] ;  /* 0x0000000602081981 */ /* 0x000562000c1e1900 */
[C-C-:B------:R-:W-:Y:S02]  /*1950*/  @P3 LEA.HI.X R7, R75.reuse, c[0x0][0x364], R76.reuse, 0x2, P0 ;  /* 0x0000d9004b073a11 */ /* 0x140fe400000f144c */
[C---:B------:R-:W-:Y:S02]  /*1960*/  LEA.HI.X R5, R75.reuse, c[0x0][0x34c], R76, 0x2, P2 ;  /* 0x0000d3004b057a11 */ /* 0x040fe400010f144c */
[----:B---3--:R-:W-:Y:S01]  /*1970*/  LOP3.LUT R77, R10, 0xffff, RZ, 0xc0, !PT ;  /* 0x0000ffff0a4d7812 */ /* 0x008fe200078ec0ff */
[----:B------:R1:W5:Y:S01]  /*1980*/  @P3 LDG.E R18, [R6.64] ;  /* 0x0000000606123981 */ /* 0x000362000c1e1900 */
[----:B------:R-:W-:Y:S01]  /*1990*/  YIELD ;  /* 0x0000000000007946 */ /* 0x000fe20003800000 */
[----:B------:R-:W-:Y:S02]  /*19a0*/  P2R R13, PR, RZ, 0x20 ;  /* 0x00000020ff0d7803 */ /* 0x000fe40000000000 */
[----:B------:R1:W5:Y:S01]  /*19b0*/  @P4 LDG.E R12, [R4.64] ;  /* 0x00000006040c4981 */ /* 0x000362000c1e1900 */
[----:B--2---:R-:W-:-:S04]  /*19c0*/  LEA R2, P1, R75, c[0x0][0x350], 0x2 ;  /* 0x0000d4004b027a11 */ /* 0x004fc800078210ff */
[----:B------:R-:W-:-:S05]  /*19d0*/  LEA.HI.X R3, R75, c[0x0][0x354], R76, 0x2, P1 ;  /* 0x0000d5004b037a11 */ /* 0x000fca00008f144c */
[----:B------:R1:W5:Y:S04]  /*19e0*/  @P5 LDG.E R9, [R2.64] ;  /* 0x0000000602095981 */ /* 0x000368000c1e1900 */
[----:B------:R1:W-:Y:S01]  /*19f0*/  STL [R1+0x20], R77 ;  /* 0x0000204d01007387 */ /* 0x0003e20000100800 */
[----:B------:R-:W-:Y:S05]  /*1a00*/  @P3 BRA `(.L_x_32) ;  /* 0x0000005000003947 */ /* 0x000fea0003800000 */
[----:B-----5:R-:W-:Y:S01]  /*1a10*/  MOV R18, c[0x0][0x168] ;  /* 0x00005a0000127a02 */ /* 0x020fe20000000f00 */
[----:B------:R-:W-:Y:S05]  /*1a20*/  @!P4 BRA `(.L_x_32) ;  /* 0x000000300000c947 */ /* 0x000fea0003800000 */
[----:B-1----:R-:W2:Y:S04]  /*1a30*/  LDG.E R6, [R4.64] ;  /* 0x0000000604067981 */ /* 0x002ea8000c1e1900 */
[----:B------:R-:W2:Y:S02]  /*1a40*/  LDG.E R0, [R4.64+0x4] ;  /* 0x0000040604007981 */ /* 0x000ea4000c1e1900 */
[----:B--2---:R-:W-:-:S02]  /*1a50*/  IADD3 R18, -R6, R0, RZ ;  /* 0x0000000006127210 */ /* 0x004fc40007ffe1ff */
.L_x_32:
[----:B------:R-:W-:-:S04]  /*1a60*/  ISETP.NE.U32.AND P0, PT, RZ, c[0x0][0x368], PT ;  /* 0x0000da00ff007a0c */ /* 0x000fc80003f05070 */
[----:B------:R-:W-:-:S13]  /*1a70*/  ISETP.NE.AND.EX P0, PT, RZ, c[0x0][0x36c], PT, P0 ;  /* 0x0000db00ff007a0c */ /* 0x000fda0003f05300 */
[----:B------:R-:W-:Y:S05]  /*1a80*/  @!P0 BRA `(.L_x_33) ;  /* 0x0000004000008947 */ /* 0x000fea0003800000 */
[----:B-1----:R-:W-:-:S04]  /*1a90*/  LEA R2, P0, R75, c[0x0][0x368], 0x2 ;  /* 0x0000da004b027a11 */ /* 0x002fc800078010ff */
[----:B------:R-:W-:-:S05]  /*1aa0*/  LEA.HI.X R3, R75, c[0x0][0x36c], R76, 0x2, P0 ;  /* 0x0000db004b037a11 */ /* 0x000fca00000f144c */
[----:B------:R1:W5:Y:S01]  /*1ab0*/  LDG.E R0, [R2.64] ;  /* 0x0000000602007981 */ /* 0x000362000c1e1900 */
[----:B------:R-:W-:Y:S05]  /*1ac0*/  BRA `(.L_x_34) ;  /* 0x0000005000007947 */ /* 0x000fea0003800000 */
.L_x_33:
[----:B------:R-:W-:Y:S01]  /*1ad0*/  MOV R0, c[0x0][0x1d0] ;  /* 0x0000740000007a02 */ /* 0x000fe20000000f00 */
[----:B------:R-:W-:Y:S05]  /*1ae0*/  @!P5 BRA `(.L_x_34) ;  /* 0x000000300000d947 */ /* 0x000fea0003800000 */
[----:B-1----:R-:W2:Y:S04]  /*1af0*/  LDG.E R4, [R2.64] ;  /* 0x0000000602047981 */ /* 0x002ea8000c1e1900 */
[----:B------:R-:W2:Y:S02]  /*1b00*/  LDG.E R0, [R2.64+0x4] ;  /* 0x0000040602007981 */ /* 0x000ea4000c1e1900 */
[----:B--2---:R-:W-:-:S04]  /*1b10*/  IADD3 R0, -R4, R0, RZ ;  /* 0x0000000004007210 */ /* 0x004fc80007ffe1ff */
.L_x_34:
[----:B-1----:R-:W-:Y:S01]  /*1b20*/  LOP3.LUT R2, R10, 0xff000000, RZ, 0xc0, !PT ;  /* 0xff0000000a027812 */ /* 0x002fe200078ec0ff */
[----:B-----5:R-:W-:Y:S01]  /*1b30*/  IMAD.IADD R19, R0, 0x1, -R8 ;  /* 0x0000000100137824 */ /* 0x020fe200078e0a08 */
[----:B------:R-:W-:Y:S01]  /*1b40*/  LOP3.LUT R3, R10, 0xff0000, RZ, 0xc0, !PT ;  /* 0x00ff00000a037812 */ /* 0x000fe200078ec0ff */
[----:B------:R-:W-:Y:S01]  /*1b50*/  BSSY B0, `(.L_x_35) ;  /* 0x000002d000007945 */ /* 0x000fe20003800000 */
[----:B------:R-:W-:Y:S01]  /*1b60*/  SHF.R.U32.HI R4, RZ, 0x8, R2 ;  /* 0x00000008ff047819 */ /* 0x000fe20000011602 */
[----:B------:R-:W-:Y:S01]  /*1b70*/  IMAD.IADD R14, R9, 0x1, R8 ;  /* 0x00000001090e7824 */ /* 0x000fe200078e0208 */
[----:B------:R-:W-:-:S02]  /*1b80*/  IADD3 R0, R19, 0x2f, RZ ;  /* 0x0000002f13007810 */ /* 0x000fc40007ffe0ff */
[----:B------:R-:W-:Y:S02]  /*1b90*/  LEA.HI R3, R3, R4, RZ, 0x10 ;  /* 0x0000000403037211 */ /* 0x000fe400078f80ff */
[----:B------:R-:W-:Y:S01]  /*1ba0*/  ISETP.GE.AND P0, PT, R19, 0x1, PT ;  /* 0x000000011300780c */ /* 0x000fe20003f06270 */
[----:B------:R-:W-:Y:S01]  /*1bb0*/  IMAD.HI R0, R0, 0x2aaaaaab, RZ ;  /* 0x2aaaaaab00007827 */ /* 0x000fe200078e02ff */
[----:B------:R-:W-:Y:S02]  /*1bc0*/  LOP3.LUT R15, R3, 0xff, RZ, 0xc0, !PT ;  /* 0x000000ff030f7812 */ /* 0x000fe400078ec0ff */
[----:B------:R-:W-:Y:S02]  /*1bd0*/  SHF.R.U32.HI R5, RZ, 0x10, R3 ;  /* 0x00000010ff057819 */ /* 0x000fe40000011603 */
[----:B------:R-:W-:Y:S01]  /*1be0*/  SHF.R.U32.HI R2, RZ, 0x1f, R0 ;  /* 0x0000001fff027819 */ /* 0x000fe20000011600 */
[----:B------:R1:W-:Y:S03]  /*1bf0*/  STL [R1+0x74], R15 ;  /* 0x0000740f01007387 */ /* 0x0003e60000100800 */
[----:B------:R-:W-:Y:S01]  /*1c00*/  LEA.HI.SX32 R10, R0, R2, 0x1d ;  /* 0x00000002000a7211 */ /* 0x000fe200078feaff */
[----:B------:R1:W-:Y:S01]  /*1c10*/  STL [R1+0x18], R5 ;  /* 0x0000180501007387 */ /* 0x0003e20000100800 */
[----:B------:R-:W-:Y:S01]  /*1c20*/  IMAD.MOV.U32 R2, RZ, RZ, RZ ;  /* 0x000000ffff027224 */ /* 0x000fe200078e00ff */
[----:B------:R-:W-:Y:S05]  /*1c30*/  @!P0 BRA `(.L_x_36) ;  /* 0x000001e000008947 */ /* 0x000fea0003800000 */
[----:B------:R-:W-:Y:S01]  /*1c40*/  ISETP.NE.AND P0, PT, R5, RZ, PT ;  /* 0x000000ff0500720c */ /* 0x000fe20003f05270 */
[----:B------:R-:W-:-:S03]  /*1c50*/  IMAD.MOV.U32 R4, RZ, RZ, RZ ;  /* 0x000000ffff047224 */ /* 0x000fc600078e00ff */
[----:B------:R-:W-:-:S04]  /*1c60*/  SEL R0, R5, c[0x0][0x338], P0 ;  /* 0x0000ce0005007a07 */ /* 0x000fc80000000000 */
[----:B------:R-:W-:Y:S02]  /*1c70*/  IABS R3, R0 ;  /* 0x0000000000037213 */ /* 0x000fe40000000000 */
[----:B------:R-:W-:Y:S02]  /*1c80*/  IADD3 R6, R10, -0x1, R0 ;  /* 0xffffffff0a067810 */ /* 0x000fe40007ffe000 */
[----:B------:R-:W2:Y:S02]  /*1c90*/  I2F.RP R2, R3 ;  /* 0x0000000300027306 */ /* 0x000ea40000209400 */
[----:B------:R-:W-:-:S06]  /*1ca0*/  IABS R9, R6 ;  /* 0x0000000600097213 */ /* 0x000fcc0000000000 */
[----:B--2---:R-:W2:Y:S02]  /*1cb0*/  MUFU.RCP R2, R2 ;  /* 0x0000000200027308 */ /* 0x004ea40000001000 */
[----:B--2---:R-:W-:-:S06]  /*1cc0*/  IADD3 R2, R2, 0xffffffe, RZ ;  /* 0x0ffffffe02027810 */ /* 0x004fcc0007ffe0ff */
[----:B-1----:R-:W1:Y:S02]  /*1cd0*/  F2I.FTZ.U32.TRUNC.NTZ R5, R2 ;  /* 0x0000000200057305 */ /* 0x002e64000021f000 */
[----:B-1----:R-:W-:-:S04]  /*1ce0*/  IMAD.MOV R2, RZ, RZ, -R5 ;  /* 0x000000ffff027224 */ /* 0x002fc800078e0a05 */
        /* <DEDUP_REMOVED lines=19> */
.L_x_36:
[----:B------:R-:W-:Y:S05]  /*1e20*/  BSYNC B0 ;  /* 0x0000000000007941 */ /* 0x000fea0003800000 */
.L_x_35:
[----:B------:R-:W-:Y:S01]  /*1e30*/  IMAD R3, R15, R2, RZ ;  /* 0x000000020f037224 */ /* 0x000fe200078e02ff */
[----:B------:R-:W-:Y:S01]  /*1e40*/  PRMT R0, RZ, 0x7610, R0 ;  /* 0x00007610ff007816 */ /* 0x000fe20000000000 */
        /* <DEDUP_REMOVED lines=55> */
[----:B--2---:R-:W2:Y:S04]  /*21c0*/  LDL.LU R6, [R1+0x24] ;  /* 0x0000240001067983 */ /* 0x004ea80000300800 */
[----:B------:R-:W3:Y:S01]  /*21d0*/  LDL R20, [R1+0x14] ;  /* 0x0000140001147983 */ /* 0x000ee20000100800 */
[----:B------:R-:W-:-:S03]  /*21e0*/  ISETP.NE.U32.AND P1, PT, RZ, c[0x0][0x340], PT ;  /* 0x0000d000ff007a0c */ /* 0x000fc60003f25070 */
[----:B------:R-:W4:Y:S01]  /*21f0*/  LDL R74, [R1] ;  /* 0x00000000014a7983 */ /* 0x000f220000100800 */
[----:B------:R-:W-:-:S13]  /*2200*/  ISETP.NE.AND.EX P1, PT, RZ, c[0x0][0x344], PT, P1 ;  /* 0x0000d100ff007a0c */ /* 0x000fda0003f25310 */
[----:B------:R-:W-:-:S05]  /*2210*/  @P1 IMAD.WIDE R2, R75, R11, c[0x0][0x340] ;  /* 0x0000d0004b021625 */ /* 0x000fca00078e020b */
[----:B------:R5:W4:Y:S04]  /*2220*/  @P1 LDG.E R16, [R2.64] ;  /* 0x0000000602101981 */ /* 0x000b28000c1e1900 */
[----:B-1----:R-:W1:Y:S01]  /*2230*/  S2R R5, SR_TID.X ;  /* 0x0000000000057919 */ /* 0x002e620000002100 */
[----:B------:R-:W-:Y:S02]  /*2240*/  ISETP.GE.AND P2, PT, R250, c[0x0][0x1d4], PT ;  /* 0x00007500fa007a0c */ /* 0x000fe40003f46270 */
[----:B------:R-:W-:Y:S02]  /*2250*/  SHF.R.S32.HI R0, RZ, 0x1f, R12 ;  /* 0x0000001fff007819 */ /* 0x000fe4000001140c */
[----:B------:R-:W-:Y:S02]  /*2260*/  ISETP.GE.AND P6, PT, R252, c[0x0][0x1d4], PT ;  /* 0x00007500fc007a0c */ /* 0x000fe40003fc6270 */
[----:B-1----:R-:W-:-:S02]  /*2270*/  SHF.R.S32.HI R4, RZ, 0x1f, R5 ;  /* 0x0000001fff047819 */ /* 0x002fc40000011405 */
[----:B------:R-:W-:Y:S02]  /*2280*/  SHF.R.S32.HI R21, RZ, 0x1f, R5 ;  /* 0x0000001fff157819 */ /* 0x000fe40000011405 */
[-C--:B------:R-:W-:Y:S01]  /*2290*/  LEA.HI R4, R4, R5.reuse, RZ, 0x2 ;  /* 0x0000000504047211 */ /* 0x080fe200078f10ff */
[----:B-----5:R-:W-:Y:S01]  /*22a0*/  IMAD.MOV.U32 R2, RZ, RZ, c[0x0][0x2c4] ;  /* 0x0000b100ff027624 */ /* 0x020fe200078e00ff */
[----:B------:R-:W-:Y:S02]  /*22b0*/  LEA.HI R21, R21, R5, RZ, 0x2 ;  /* 0x0000000515157211 */ /* 0x000fe400078f10ff */
[----:B------:R-:W-:Y:S02]  /*22c0*/  LOP3.LUT R4, R4, 0xfffffffc, RZ, 0xc0, !PT ;  /* 0xfffffffc04047812 */ /* 0x000fe400078ec0ff */
[----:B------:R-:W-:Y:S02]  /*22d0*/  SHF.R.S32.HI R21, RZ, 0x2, R21 ;  /* 0x00000002ff157819 */ /* 0x000fe40000011415 */
[----:B------:R-:W-:Y:S01]  /*22e0*/  ISETP.NE.AND P0, PT, R2, 0x1, PT ;  /* 0x000000010200780c */ /* 0x000fe20003f05270 */
[----:B------:R-:W-:Y:S01]  /*22f0*/  IMAD.IADD R4, R5, 0x1, -R4 ;  /* 0x0000000105047824 */ /* 0x000fe200078e0a04 */
[----:B------:R-:W-:-:S04]  /*2300*/  SEL R5, RZ, 0xffffffff, P6 ;  /* 0xffffffffff057807 */ /* 0x000fc80003000000 */
[----:B------:R-:W-:Y:S01]  /*2310*/  LEA R2, R4, R21, 0x5 ;  /* 0x0000001504027211 */ /* 0x000fe200078e28ff */
[----:B------:R-:W-:Y:S01]  /*2320*/  IMAD R0, R0, c[0x0][0x178], RZ ;  /* 0x00005e0000007a24 */ /* 0x000fe200078e02ff */
[----:B------:R-:W-:-:S03]  /*2330*/  SEL R8, RZ, 0x1, P2 ;  /* 0x00000001ff087807 */ /* 0x000fc60001000000 */
[----:B------:R-:W-:Y:S01]  /*2340*/  IMAD R4, R12, c[0x0][0x17c], R0 ;  /* 0x00005f000c047a24 */ /* 0x000fe200078e0200 */
[----:B------:R-:W-:Y:S02]  /*2350*/  SEL R10, R75, RZ, !P4 ;  /* 0x000000ff4b0a7207 */ /* 0x000fe40006000000 */
[----:B------:R-:W-:Y:S02]  /*2360*/  ISETP.GE.AND P3, PT, R252, c[0x0][0x198], PT ;  /* 0x00006600fc007a0c */ /* 0x000fe40003f66270 */
[----:B------:R-:W-:Y:S02]  /*2370*/  IADD3 R96, R211, -0x1, RZ ;  /* 0xffffffffd3607810 */ /* 0x000fe40007ffe0ff */
[----:B--2---:R-:W-:-:S04]  /*2380*/  LOP3.LUT R6, R6, 0xfffffffe, RZ, 0xc0, !PT ;  /* 0xfffffffe06067812 */ /* 0x004fc800078ec0ff */
[----:B------:R-:W-:Y:S01]  /*2390*/  @P2 LOP3.LUT R6, R6, 0x1, RZ, 0xfc, !PT ;  /* 0x0000000106062812 */ /* 0x000fe200078efcff */
[----:B---3--:R-:W-:Y:S02]  /*23a0*/  IMAD R11, R20, 0x80, R2 ;  /* 0x00000080140b7824 */ /* 0x008fe400078e0202 */
[----:B------:R-:W-:Y:S02]  /*23b0*/  IMAD.WIDE.U32 R2, R12, c[0x0][0x178], RZ ;  /* 0x00005e000c027a25 */ /* 0x000fe400078e00ff */
[----:B------:R1:W-:Y:S02]  /*23c0*/  STL [R1+0x24], R6 ;  /* 0x0000240601007387 */ /* 0x0003e40000100800 */
[----:B------:R-:W-:Y:S01]  /*23d0*/  @P0 IMAD.HI.U32 R7, R11, c[0x0][0x2c8], RZ ;  /* 0x0000b2000b070a27 */ /* 0x000fe200078e00ff */
[----:B------:R-:W-:Y:S02]  /*23e0*/  ISETP.NE.AND P2, PT, R13, RZ, PT ;  /* 0x000000ff0d00720c */ /* 0x000fe40003f45270 */
[----:B------:R-:W-:-:S02]  /*23f0*/  MOV R0, R11 ;  /* 0x0000000b00007202 */ /* 0x000fc40000000f00 */
[----:B------:R-:W-:Y:S02]  /*2400*/  @P0 SHF.R.U32.HI R0, RZ, c[0x0][0x2cc], R7 ;  /* 0x0000b300ff000a19 */ /* 0x000fe40000011607 */
[----:B----4-:R-:W-:Y:S01]  /*2410*/  ISETP.GE.AND P5, PT, R74, c[0x0][0x1d4], PT ;  /* 0x000075004a007a0c */ /* 0x010fe20003fa6270 */
[----:B-1----:R-:W-:Y:S02]  /*2420*/  IMAD.SHL.U32 R6, R5, 0x2, RZ ;  /* 0x0000000205067824 */ /* 0x002fe400078e00ff */
[----:B------:R-:W-:Y:S02]  /*2430*/  IMAD.IADD R5, R3, 0x1, R4 ;  /* 0x0000000103057824 */ /* 0x000fe400078e0204 */
[----:B------:R-:W-:Y:S01]  /*2440*/  IMAD.MOV.U32 R4, RZ, RZ, R2 ;  /* 0x000000ffff047224 */ /* 0x000fe200078e0002 */
[----:B------:R-:W-:Y:S02]  /*2450*/  LOP3.LUT R13, R6, 0x2, R8, 0xe2, !PT ;  /* 0x00000002060d7812 */ /* 0x000fe400078ee208 */
[----:B------:R-:W-:-:S02]  /*2460*/  SHF.R.S32.HI R6, RZ, 0x1f, R14 ;  /* 0x0000001fff067819 */ /* 0x000fc4000001140e */
[C---:B------:R-:W-:Y:S02]  /*2470*/  IADD3 R2, P0, R21.reuse, R14, RZ ;  /* 0x0000000e15027210 */ /* 0x040fe40007f1e0ff */
[----:B------:R-:W-:Y:S02]  /*2480*/  SEL R3, R76, RZ, !P4 ;  /* 0x000000ff4c037207 */ /* 0x000fe40006000000 */
[----:B------:R-:W-:Y:S01]  /*2490*/  LEA.HI.X.SX32 R8, R21, R6, 0x1, P0 ;  /* 0x0000000615087211 */ /* 0x000fe200000f0eff */
[----:B------:R-:W-:-:S04]  /*24a0*/  IMAD.WIDE.U32 R4, R77, c[0x0][0x1b8], R4 ;  /* 0x00006e004d047a25 */ /* 0x000fc800078e0004 */
[C---:B------:R-:W-:Y:S02]  /*24b0*/  IMAD R15, R8.reuse, c[0x0][0x1e0], RZ ;  /* 0x00007800080f7a24 */ /* 0x040fe400078e02ff */
[----:B------:R-:W-:Y:S02]  /*24c0*/  IMAD R14, R8, c[0x0][0x208], RZ ;  /* 0x00008200080e7a24 */ /* 0x000fe400078e02ff */
[----:B------:R-:W-:Y:S02]  /*24d0*/  IMAD R17, R3, c[0x0][0x1c0], RZ ;  /* 0x0000700003117a24 */ /* 0x000fe400078e02ff */
[----:B------:R-:W-:Y:S01]  /*24e0*/  IMAD R3, R77, c[0x0][0x1bc], R5 ;  /* 0x00006f004d037a24 */ /* 0x000fe200078e0205 */
[----:B------:R-:W-:Y:S01]  /*24f0*/  SEL R12, RZ, 0x4, P5 ;  /* 0x00000004ff0c7807 */ /* 0x000fe20002800000 */
[----:B------:R-:W-:-:S04]  /*2500*/  IMAD.WIDE.U32 R6, R2, c[0x0][0x1e0], R250 ;  /* 0x0000780002067a25 */ /* 0x000fc800078e00fa */
[----:B------:R-:W-:-:S04]  /*2510*/  IMAD.WIDE.U32 R8, R2, c[0x0][0x208], R250 ;  /* 0x0000820002087a25 */ /* 0x000fc800078e00fa */
[C---:B------:R-:W-:Y:S02]  /*2520*/  IMAD R15, R2.reuse, c[0x0][0x1e4], R15 ;  /* 0x00007900020f7a24 */ /* 0x040fe400078e020f */
[----:B------:R-:W-:Y:S01]  /*2530*/  IMAD R5, R2, c[0x0][0x20c], R14 ;  /* 0x0000830002057a24 */ /* 0x000fe200078e020e */
[----:B------:R-:W-:Y:S01]  /*2540*/  MOV R2, R4 ;  /* 0x0000000400027202 */ /* 0x000fe20000000f00 */
[----:B------:R-:W-:Y:S01]  /*2550*/  IMAD.MOV R4, RZ, RZ, -R0 ;  /* 0x000000ffff047224 */ /* 0x000fe200078e0a00 */
[----:B------:R-:W-:Y:S01]  /*2560*/  LOP3.LUT R14, R13, R12, RZ, 0xfc, !PT ;  /* 0x0000000c0d0e7212 */ /* 0x000fe200078efcff */
[C---:B------:R-:W-:Y:S02]  /*2570*/  IMAD R12, R10.reuse, c[0x0][0x1c4], R17 ;  /* 0x000071000a0c7a24 */ /* 0x040fe400078e0211 */
[----:B------:R-:W-:Y:S01]  /*2580*/  IMAD.WIDE.U32 R2, R10, c[0x0][0x1c0], R2 ;  /* 0x000070000a027a25 */ /* 0x000fe200078e0002 */
[----:B------:R-:W-:-:S03]  /*2590*/  SHF.R.S32.HI R10, RZ, 0x1f, R0 ;  /* 0x0000001fff0a7819 */ /* 0x000fc60000011400 */
[----:B------:R-:W-:Y:S01]  /*25a0*/  IMAD.IADD R5, R9, 0x1, R5 ;  /* 0x0000000109057824 */ /* 0x000fe200078e0205 */
[----:B------:R-:W-:Y:S01]  /*25b0*/  IADD3 R3, R3, R12, RZ ;  /* 0x0000000c03037210 */ /* 0x000fe20007ffe0ff */
[----:B------:R-:W-:Y:S02]  /*25c0*/  IMAD R9, R4, c[0x0][0x2c4], R11 ;  /* 0x0000b10004097a24 */ /* 0x000fe400078e020b */
[----:B------:R-:W-:Y:S02]  /*25d0*/  IMAD.MOV.U32 R4, RZ, RZ, R8 ;  /* 0x000000ffff047224 */ /* 0x000fe400078e0008 */
[----:B------:R-:W-:Y:S02]  /*25e0*/  IMAD R8, R10, c[0x0][0x1b0], RZ ;  /* 0x00006c000a087a24 */ /* 0x000fe400078e02ff */
[----:B------:R-:W-:Y:S01]  /*25f0*/  IMAD.WIDE.U32 R2, R0, c[0x0][0x1b0], R2 ;  /* 0x00006c0000027a25 */ /* 0x000fe200078e0002 */
[----:B------:R-:W-:-:S03]  /*2600*/  SHF.R.S32.HI R10, RZ, 0x1f, R9 ;  /* 0x0000001fff0a7819 */ /* 0x000fc60000011409 */
[----:B------:R-:W-:Y:S01]  /*2610*/  IMAD R8, R0, c[0x0][0x1b4], R8 ;  /* 0x00006d0000087a24 */ /* 0x000fe200078e0208 */
[----:B------:R-:W-:Y:S01]  /*2620*/  @P1 SHF.R.S32.HI R0, RZ, 0x1f, R16 ;  /* 0x0000001fff001819 */ /* 0x000fe20000011410 */
[----:B------:R-:W-:Y:S01]  /*2630*/  @!P1 IMAD.MOV.U32 R0, RZ, RZ, R76 ;  /* 0x000000ffff009224 */ /* 0x000fe200078e004c */
[----:B------:R-:W-:Y:S01]  /*2640*/  IADD3 R7, R7, R15, RZ ;  /* 0x0000000f07077210 */ /* 0x000fe20007ffe0ff */
[----:B------:R-:W-:Y:S01]  /*2650*/  IMAD R10, R10, c[0x0][0x1a8], RZ ;  /* 0x00006a000a0a7a24 */ /* 0x000fe200078e02ff */
[----:B------:R-:W-:Y:S02]  /*2660*/  IADD3 R3, R3, R8, RZ ;  /* 0x0000000803037210 */ /* 0x000fe40007ffe0ff */
[----:B------:R-:W-:Y:S01]  /*2670*/  SEL R8, R0, RZ, !P2 ;  /* 0x000000ff00087207 */ /* 0x000fe20005000000 */
[----:B------:R-:W-:Y:S01]  /*2680*/  IMAD.WIDE.U32 R4, R77, c[0x0][0x210], R4 ;  /* 0x000084004d047a25 */ /* 0x000fe200078e0004 */
[----:B------:R-:W-:-:S03]  /*2690*/  @!P1 MOV R16, R75 ;  /* 0x0000004b00109202 */ /* 0x000fc60000000f00 */
[----:B------:R-:W-:Y:S01]  /*26a0*/  IMAD.WIDE.U32 R6, R77, c[0x0][0x1e8], R6 ;  /* 0x00007a004d067a25 */ /* 0x000fe200078e0006 */
[----:B------:R-:W-:-:S03]  /*26b0*/  SEL R0, R16, RZ, !P2 ;  /* 0x000000ff10007207 */ /* 0x000fc60005000000 */
[C---:B------:R-:W-:Y:S02]  /*26c0*/  IMAD R10, R9.reuse, c[0x0][0x1ac], R10 ;  /* 0x00006b00090a7a24 */ /* 0x040fe400078e020a */
[----:B------:R-:W-:-:S04]  /*26d0*/  IMAD.WIDE.U32 R2, R9, c[0x0][0x1a8], R2 ;  /* 0x00006a0009027a25 */ /* 0x000fc800078e0002 */
[C---:B------:R-:W-:Y:S02]  /*26e0*/  IMAD R9, R8.reuse, c[0x0][0x1f0], RZ ;  /* 0x00007c0008097a24 */ /* 0x040fe400078e02ff */
[C---:B------:R-:W-:Y:S02]  /*26f0*/  IMAD R5, R77.reuse, c[0x0][0x214], R5 ;  /* 0x000085004d057a24 */ /* 0x040fe400078e0205 */
[----:B------:R-:W-:Y:S02]  /*2700*/  IMAD R8, R8, c[0x0][0x218], RZ ;  /* 0x0000860008087a24 */ /* 0x000fe400078e02ff */
[----:B------:R-:W-:Y:S01]  /*2710*/  IMAD R7, R77, c[0x0][0x1ec], R7 ;  /* 0x00007b004d077a24 */ /* 0x000fe200078e0207 */
[----:B------:R-:W-:Y:S01]  /*2720*/  LEA R12, P0, R2, c[0x0][0x160], 0x1 ;  /* 0x00005800020c7a11 */ /* 0x000fe200078008ff */
[----:B------:R-:W-:Y:S02]  /*2730*/  IMAD.IADD R3, R3, 0x1, R10 ;  /* 0x0000000103037824 */ /* 0x000fe400078e020a */
[----:B------:R-:W-:-:S02]  /*2740*/  IMAD R8, R0, c[0x0][0x21c], R8 ;  /* 0x0000870000087a24 */ /* 0x000fc400078e0208 */
[----:B------:R-:W-:-:S04]  /*2750*/  IMAD.WIDE.U32 R248, R0, c[0x0][0x218], R4 ;  /* 0x0000860000f87a25 */ /* 0x000fc800078e0004 */
[C---:B------:R-:W-:Y:S02]  /*2760*/  IMAD R11, R0.reuse, c[0x0][0x1f4], R9 ;  /* 0x00007d00000b7a24 */ /* 0x040fe400078e0209 */
[----:B------:R-:W-:Y:S01]  /*2770*/  IMAD.WIDE.U32 R244, R0, c[0x0][0x1f0], R6 ;  /* 0x00007c0000f47a25 */ /* 0x000fe200078e0006 */
[----:B------:R-:W-:Y:S02]  /*2780*/  ISETP.GE.AND P1, PT, R250, c[0x0][0x198], PT ;  /* 0x00006600fa007a0c */ /* 0x000fe40003f26270 */
[----:B------:R-:W-:Y:S01]  /*2790*/  ISETP.GE.AND P4, PT, R74, c[0x0][0x198], PT ;  /* 0x000066004a007a0c */ /* 0x000fe20003f86270 */
[----:B------:R-:W-:Y:S01]  /*27a0*/  IMAD.IADD R246, R245, 0x1, R11 ;  /* 0x00000001f5f67824 */ /* 0x000fe200078e020b */
[----:B------:R-:W-:Y:S02]  /*27b0*/  LEA.HI.X R10, R2, c[0x0][0x164], R3, 0x1, P0 ;  /* 0x00005900020a7a11 */ /* 0x000fe400000f0c03 */
[----:B------:R-:W-:Y:S02]  /*27c0*/  LEA R9, R20, R21, 0x7 ;  /* 0x0000001514097211 */ /* 0x000fe400078e38ff */
[----:B------:R-:W-:Y:S01]  /*27d0*/  IADD3 R247, R249, R8, RZ ;  /* 0x00000008f9f77210 */ /* 0x000fe20007ffe0ff */
[----:B------:R-:W-:Y:S05]  /*27e0*/  BRA.DIV ~URZ, `(.L_x_38) ;  /* 0x0000b6927f007947 */ /* 0x000fea000b800000 */
[----:B------:R1:W2:Y:S02]  /*27f0*/  SHFL.IDX PT, R8, R10, RZ, 0x1c1f ;  /* 0x001c1fff0a087589 */ /* 0x0002a400000e0000 */
.L_x_126:
[----:B------:R-:W-:Y:S05]  /*2800*/  BRA.DIV ~URZ, `(.L_x_39) ;  /* 0x0000b6e27f007947 */ /* 0x000fea000b800000 */
[----:B------:R3:W4:Y:S02]  /*2810*/  SHFL.IDX PT, R0, R12, RZ, 0x1c1f ;  /* 0x001c1fff0c007589 */ /* 0x00072400000e0000 */
.L_x_127:
[----:B------:R-:W-:Y:S01]  /*2820*/  IMAD R11, R18, c[0x0][0x2c4], RZ ;  /* 0x0000b100120b7a24 */ /* 0x000fe200078e02ff */
[----:B------:R-:W-:Y:S04]  /*2830*/  BSSY B0, `(.L_x_40) ;  /* 0x0000014000007945 */ /* 0x000fe80003800000 */
[----:B------:R-:W-:-:S13]  /*2840*/  ISETP.GE.AND P0, PT, R9, R11, PT ;  /* 0x0000000b0900720c */ /* 0x000fda0003f06270 */
[----:B------:R-:W-:Y:S05]  /*2850*/  @P0 BRA `(.L_x_41) ;  /* 0x0000011000000947 */ /* 0x000fea0003800000 */
[----:B------:R-:W5:Y:S04]  /*2860*/  LDL R2, [R1+0x6c] ;  /* 0x00006c0001027983 */ /* 0x000f680000100800 */
[----:B---3--:R-:W3:Y:S04]  /*2870*/  LDL R15, [R1] ;  /* 0x00000000010f7983 */ /* 0x008ee80000100800 */
[----:B----4-:R-:W4:Y:S04]  /*2880*/  LDL R13, [R1+0x78] ;  /* 0x00007800010d7983 */ /* 0x010f280000100800 */
[----:B--2---:R-:W2:Y:S01]  /*2890*/  LDL R16, [R1+0x68] ;  /* 0x0000680001107983 */ /* 0x004ea20000100800 */
[----:B------:R-:W-:-:S04]  /*28a0*/  LEA R6, P0, R250, R0, 0x1 ;  /* 0x00000000fa067211 */ /* 0x000fc800078008ff */
[----:B------:R-:W-:Y:S02]  /*28b0*/  LEA.HI.X R7, R250, R8, R251, 0x1, P0 ;  /* 0x00000008fa077211 */ /* 0x000fe400000f0cfb */
[----:B------:R-:W-:-:S04]  /*28c0*/  LEA R4, P0, R252, R0, 0x1 ;  /* 0x00000000fc047211 */ /* 0x000fc800078008ff */
[----:B-----5:R-:W-:Y:S02]  /*28d0*/  LEA.HI.X R5, R252, R8, R2, 0x1, P0 ;  /* 0x00000008fc057211 */ /* 0x020fe400000f0c02 */
[----:B---3--:R-:W-:Y:S01]  /*28e0*/  LEA R2, P0, R15, R0, 0x1 ;  /* 0x000000000f027211 */ /* 0x008fe200078008ff */
[----:B----4-:R-:W-:-:S03]  /*28f0*/  IMAD.SHL.U32 R0, R13, 0x2, RZ ;  /* 0x000000020d007824 */ /* 0x010fc600078e00ff */
[----:B--2---:R-:W-:Y:S02]  /*2900*/  LEA.HI.X R3, R15, R8, R16, 0x1, P0 ;  /* 0x000000080f037211 */ /* 0x004fe400000f0c10 */
[----:B------:R-:W-:Y:S01]  /*2910*/  @!PT LDS RZ, [RZ] ;  /* 0x00000000fffff984 */ /* 0x000fe20000000800 */
[----:B------:R-:W-:Y:S01]  /*2920*/  @!PT LDS RZ, [RZ] ;  /* 0x00000000fffff984 */ /* 0x000fe20000000800 */
[----:B------:R-:W-:Y:S01]  /*2930*/  @!PT LDS RZ, [RZ] ;  /* 0x00000000fffff984 */ /* 0x000fe20000000800 */
[----:B------:R2:W-:Y:S04]  /*2940*/  LDGSTS.E.BYPASS.LTC128B.128 [R0+0x6080], [R6.64], !P1 ;  /* 0x0608000006007fae */ /* 0x0005e8000c901d46 */
[----:B------:R2:W-:Y:S04]  /*2950*/  LDGSTS.E.BYPASS.LTC128B.128 [R0+0x8080], [R4.64], !P3 ;  /* 0x0808000004007fae */ /* 0x0005e8000d901d46 */
[----:B------:R2:W-:Y:S02]  /*2960*/  LDGSTS.E.BYPASS.LTC128B.128 [R0+0xa080], [R2.64], !P4 ;  /* 0x0a08000002007fae */ /* 0x0005e4000e101d46 */
.L_x_41:
[----:B------:R-:W-:Y:S05]  /*2970*/  BSYNC B0 ;  /* 0x0000000000007941 */ /* 0x000fea0003800000 */
.L_x_40:
[----:B------:R-:W-:Y:S05]  /*2980*/  BRA.DIV ~URZ, `(.L_x_42) ;  /* 0x0000b5c27f007947 */ /* 0x000fea000b800000 */
[----:B--2---:R2:W1:Y:S04]  /*2990*/  SHFL.IDX PT, R8, R10, 0x1, 0x1c1f ;  /* 0x003c1f000a087f89 */ /* 0x00446800000e0000 */
[----:B----4-:R2:W4:Y:S02]  /*29a0*/  SHFL.IDX PT, R0, R12, 0x1, 0x1c1f ;  /* 0x003c1f000c007f89 */ /* 0x01052400000e0000 */
.L_x_128:
[----:B------:R-:W-:Y:S01]  /*29b0*/  IADD3 R2, R9, 0x20, RZ ;  /* 0x0000002009027810 */ /* 0x000fe20007ffe0ff */
[----:B------:R-:W-:Y:S03]  /*29c0*/  BSSY B0, `(.L_x_43) ;  /* 0x0000014000007945 */ /* 0x000fe60003800000 */
[----:B------:R-:W-:-:S13]  /*29d0*/  ISETP.GE.AND P0, PT, R2, R11, PT ;  /* 0x0000000b0200720c */ /* 0x000fda0003f06270 */
[----:B------:R-:W-:Y:S05]  /*29e0*/  @P0 BRA `(.L_x_44) ;  /* 0x0000011000000947 */ /* 0x000fea0003800000 */
[----:B------:R-:W5:Y:S04]  /*29f0*/  LDL R3, [R1+0x6c] ;  /* 0x00006c0001037983 */ /* 0x000f680000100800 */
[----:B--2---:R-:W2:Y:S04]  /*2a00*/  LDL R15, [R1] ;  /* 0x00000000010f7983 */ /* 0x004ea80000100800 */
[----:B---3--:R-:W3:Y:S04]  /*2a10*/  LDL R13, [R1+0x78] ;  /* 0x00007800010d7983 */ /* 0x008ee80000100800 */
[----:B----4-:R-:W4:Y:S01]  /*2a20*/  LDL R16, [R1+0x68] ;  /* 0x0000680001107983 */ /* 0x010f220000100800 */
[----:B------:R-:W-:-:S04]  /*2a30*/  LEA R6, P0, R250, R0, 0x1 ;  /* 0x00000000fa067211 */ /* 0x000fc800078008ff */
[----:B-1----:R-:W-:Y:S02]  /*2a40*/  LEA.HI.X R7, R250, R8, R251, 0x1, P0 ;  /* 0x00000008fa077211 */ /* 0x002fe400000f0cfb */
[----:B------:R-:W-:-:S04]  /*2a50*/  LEA R4, P0, R252, R0, 0x1 ;  /* 0x00000000fc047211 */ /* 0x000fc800078008ff */
[----:B-----5:R-:W-:Y:S02]  /*2a60*/  LEA.HI.X R5, R252, R8, R3, 0x1, P0 ;  /* 0x00000008fc057211 */ /* 0x020fe400000f0c03 */
[----:B--2---:R-:W-:Y:S01]  /*2a70*/  LEA R2, P0, R15, R0, 0x1 ;  /* 0x000000000f027211 */ /* 0x004fe200078008ff */
[----:B---3--:R-:W-:-:S03]  /*2a80*/  IMAD.SHL.U32 R0, R13, 0x2, RZ ;  /* 0x000000020d007824 */ /* 0x008fc600078e00ff */
[----:B----4-:R-:W-:Y:S02]  /*2a90*/  LEA.HI.X R3, R15, R8, R16, 0x1, P0 ;  /* 0x000000080f037211 */ /* 0x010fe400000f0c10 */
[----:B------:R-:W-:Y:S01]  /*2aa0*/  @!PT LDS RZ, [RZ] ;  /* 0x00000000fffff984 */ /* 0x000fe20000000800 */
[----:B------:R-:W-:Y:S01]  /*2ab0*/  @!PT LDS RZ, [RZ] ;  /* 0x00000000fffff984 */ /* 0x000fe20000000800 */
[----:B------:R-:W-:Y:S01]  /*2ac0*/  @!PT LDS RZ, [RZ] ;  /* 0x00000000fffff984 */ /* 0x000fe20000000800 */
[----:B------:R1:W-:Y:S04]  /*2ad0*/  LDGSTS.E.BYPASS.LTC128B.128 [R0+0x6880], [R6.64], !P1 ;  /* 0x0688000006007fae */ /* 0x0003e8000c901d46 */
[----:B------:R1:W-:Y:S04]  /*2ae0*/  LDGSTS.E.BYPASS.LTC128B.128 [R0+0x8880], [R4.64], !P3 ;  /* 0x0888000004007fae */ /* 0x0003e8000d901d46 */
[----:B------:R1:W-:Y:S02]  /*2af0*/  LDGSTS.E.BYPASS.LTC128B.128 [R0+0xa880], [R2.64], !P4 ;  /* 0x0a88000002007fae */ /* 0x0003e4000e101d46 */
.L_x_44:
[----:B------:R-:W-:Y:S05]  /*2b00*/  BSYNC B0 ;  /* 0x0000000000007941 */ /* 0x000fea0003800000 */
.L_x_43:
[----:B------:R-:W-:Y:S05]  /*2b10*/  BRA.DIV ~URZ, `(.L_x_45) ;  /* 0x0000b4f27f007947 */ /* 0x000fea000b800000 */
[----:B-1----:R1:W2:Y:S02]  /*2b20*/  SHFL.IDX PT, R8, R10, 0x2, 0x1c1f ;  /* 0x005c1f000a087f89 */ /* 0x0022a400000e0000 */
.L_x_129:
[----:B------:R-:W-:Y:S05]  /*2b30*/  BRA.DIV ~URZ, `(.L_x_46) ;  /* 0x0000b5427f007947 */ /* 0x000fea000b800000 */
[----:B----4-:R4:W1:Y:S02]  /*2b40*/  SHFL.IDX PT, R0, R12, 0x2, 0x1c1f ;  /* 0x005c1f000c007f89 */ /* 0x01086400000e0000 */
.L_x_130:
[----:B------:R-:W-:Y:S01]  /*2b50*/  IADD3 R2, R9, 0x40, RZ ;  /* 0x0000004009027810 */ /* 0x000fe20007ffe0ff */
[----:B------:R-:W-:Y:S03]  /*2b60*/  BSSY B0, `(.L_x_47) ;  /* 0x0000014000007945 */ /* 0x000fe60003800000 */
[----:B------:R-:W-:-:S13]  /*2b70*/  ISETP.GE.AND P0, PT, R2, R11, PT ;  /* 0x0000000b0200720c */ /* 0x000fda0003f06270 */
[----:B------:R-:W-:Y:S05]  /*2b80*/  @P0 BRA `(.L_x_48) ;  /* 0x0000011000000947 */ /* 0x000fea0003800000 */
[----:B------:R-:W5:Y:S04]  /*2b90*/  LDL R3, [R1+0x6c] ;  /* 0x00006c0001037983 */ /* 0x000f680000100800 */
[----:B---3--:R-:W3:Y:S04]  /*2ba0*/  LDL R15, [R1] ;  /* 0x00000000010f7983 */ /* 0x008ee80000100800 */
[----:B----4-:R-:W4:Y:S04]  /*2bb0*/  LDL R13, [R1+0x78] ;  /* 0x00007800010d7983 */ /* 0x010f280000100800 */
[----:B--2---:R-:W2:Y:S01]  /*2bc0*/  LDL R16, [R1+0x68] ;  /* 0x0000680001107983 */ /* 0x004ea20000100800 */
[----:B-1----:R-:W-:-:S04]  /*2bd0*/  LEA R6, P0, R250, R0, 0x1 ;  /* 0x00000000fa067211 */ /* 0x002fc800078008ff */
        /* <DEDUP_REMOVED lines=12> */
.L_x_48:
[----:B------:R-:W-:Y:S05]  /*2ca0*/  BSYNC B0 ;  /* 0x0000000000007941 */ /* 0x000fea0003800000 */
.L_x_47:
[----:B------:R-:W-:Y:S05]  /*2cb0*/  BRA.DIV ~URZ, `(.L_x_49) ;  /* 0x0000b4227f007947 */ /* 0x000fea000b800000 */
[----:B--2---:R2:W3:Y:S04]  /*2cc0*/  SHFL.IDX PT, R8, R10, 0x3, 0x1c1f ;  /* 0x007c1f000a087f89 */ /* 0x0044e800000e0000 */
[----:B-1----:R2:W1:Y:S02]  /*2cd0*/  SHFL.IDX PT, R0, R12, 0x3, 0x1c1f ;  /* 0x007c1f000c007f89 */ /* 0x00246400000e0000 */
.L_x_131:
[----:B------:R-:W5:Y:S04]  /*2ce0*/  LDL R5, [R1+0x78] ;  /* 0x0000780001057983 */ /* 0x000f680000100800 */
[----:B--2---:R-:W2:Y:S04]  /*2cf0*/  LDL R4, [R1+0x6c] ;  /* 0x00006c0001047983 */ /* 0x004ea80000100800 */
[----:B----4-:R-:W4:Y:S04]  /*2d00*/  LDL R15, [R1] ;  /* 0x00000000010f7983 */ /* 0x010f280000100800 */
[----:B---3--:R-:W3:Y:S04]  /*2d10*/  LDL R16, [R1+0x68] ;  /* 0x0000680001107983 */ /* 0x008ee80000100800 */
[----:B------:R-:W3:Y:S04]  /*2d20*/  LDL R140, [R1+0x24] ;  /* 0x00002400018c7983 */ /* 0x000ee80000100800 */
[----:B------:R-:W1:Y:S01]  /*2d30*/  S2R R12, SR_TID.X ;  /* 0x00000000000c7919 */ /* 0x000e620000002100 */
[----:B------:R-:W-:-:S02]  /*2d40*/  IADD3 R2, R9, 0x60, RZ ;  /* 0x0000006009027810 */ /* 0x000fc40007ffe0ff */
[----:B------:R-:W-:Y:S01]  /*2d50*/  MOV R13, 0x30 ;  /* 0x00000030000d7802 */ /* 0x000fe20000000f00 */
[----:B------:R-:W3:Y:S01]  /*2d60*/  LDL R241, [R1+0x8] ;  /* 0x0000080001f17983 */ /* 0x000ee20000100800 */
[----:B------:R-:W-:-:S03]  /*2d70*/  ISETP.GE.AND P2, PT, R2, R11, PT ;  /* 0x0000000b0200720c */ /* 0x000fc60003f46270 */
[----:B------:R-:W-:Y:S01]  /*2d80*/  IMAD R13, R211, -0x30, R13 ;  /* 0xffffffd0d30d7824 */ /* 0x000fe200078e020d */
[----:B------:R-:W-:-:S04]  /*2d90*/  SHF.R.S32.HI R11, RZ, 0x1f, R96 ;  /* 0x0000001fff0b7819 */ /* 0x000fc80000011460 */
[----:B------:R-:W-:-:S05]  /*2da0*/  IADD3 R138, R19, R13, RZ ;  /* 0x0000000d138a7210 */ /* 0x000fca0007ffe0ff */
[C---:B-1----:R-:W-:Y:S02]  /*2db0*/  @!P2 LEA R2, P0, R250.reuse, R0, 0x1 ;  /* 0x00000000fa02a211 */ /* 0x042fe400078008ff */
[----:B------:R-:W-:Y:S02]  /*2dc0*/  SHF.R.S32.HI R139, RZ, 0x1f, R12 ;  /* 0x0000001fff8b7819 */ /* 0x000fe4000001140c */
[----:B------:R-:W-:Y:S02]  /*2dd0*/  @!P2 LEA.HI.X R3, R250, R8, R251, 0x1, P0 ;  /* 0x00000008fa03a211 */ /* 0x000fe400000f0cfb */
[----:B------:R-:W-:Y:S02]  /*2de0*/  LEA.HI R139, R139, R12, RZ, 0x2 ;  /* 0x0000000c8b8b7211 */ /* 0x000fe400078f10ff */
[----:B------:R-:W-:Y:S02]  /*2df0*/  @!P2 LEA R6, P0, R252, R0, 0x1 ;  /* 0x00000000fc06a211 */ /* 0x000fe400078008ff */
[----:B------:R-:W-:-:S02]  /*2e00*/  IMNMX R10, R138, 0x30, PT ;  /* 0x000000308a0a7817 */ /* 0x000fc40003800200 */
[----:B------:R-:W-:Y:S02]  /*2e10*/  SHF.R.S32.HI R139, RZ, 0x2, R139 ;  /* 0x00000002ff8b7819 */ /* 0x000fe4000001148b */
[----:B------:R-:W-:Y:S02]  /*2e20*/  MOV R136, R244 ;  /* 0x000000f400887202 */ /* 0x000fe40000000f00 */
[----:B------:R-:W-:Y:S02]  /*2e30*/  MOV R137, R246 ;  /* 0x000000f600897202 */ /* 0x000fe40000000f00 */
[----:B-----5:R-:W-:Y:S01]  /*2e40*/  SHF.L.U32 R191, R5, 0x1, RZ ;  /* 0x0000000105bf7819 */ /* 0x020fe200000006ff */
[----:B------:R-:W-:Y:S01]  /*2e50*/  IMAD R5, R11, c[0x0][0x1e0], RZ ;  /* 0x000078000b057a24 */ /* 0x000fe200078e02ff */
[----:B--2---:R-:W-:-:S03]  /*2e60*/  @!P2 LEA.HI.X R7, R252, R8, R4, 0x1, P0 ;  /* 0x00000008fc07a211 */ /* 0x004fc600000f0c04 */
[----:B------:R-:W-:Y:S01]  /*2e70*/  @!PT LDS RZ, [RZ] ;  /* 0x00000000fffff984 */ /* 0x000fe20000000800 */
[----:B------:R-:W-:Y:S01]  /*2e80*/  @!PT LDS RZ, [RZ] ;  /* 0x00000000fffff984 */ /* 0x000fe20000000800 */
[----:B------:R-:W-:Y:S01]  /*2e90*/  @!PT LDS RZ, [RZ] ;  /* 0x00000000fffff984 */ /* 0x000fe20000000800 */
[----:B------:R1:W-:Y:S01]  /*2ea0*/  @!P2 LDGSTS.E.BYPASS.LTC128B.128 [R191+0x7880], [R2.64], !P1 ;  /* 0x0788000002bfafae */ /* 0x0003e2000c901d46 */
[----:B------:R-:W-:Y:S01]  /*2eb0*/  IMAD R9, R96, c[0x0][0x1e4], R5 ;  /* 0x0000790060097a24 */ /* 0x000fe200078e0205 */
[----:B----4-:R-:W-:Y:S02]  /*2ec0*/  @!P2 LEA R4, P0, R15, R0, 0x1 ;  /* 0x000000000f04a211 */ /* 0x010fe400078008ff */
[----:B------:R2:W-:Y:S01]  /*2ed0*/  @!P2 LDGSTS.E.BYPASS.LTC128B.128 [R191+0x9880], [R6.64], !P3 ;  /* 0x0988000006bfafae */ /* 0x0005e2000d901d46 */
[----:B------:R-:W-:Y:S02]  /*2ee0*/  IADD3 R0, -R139, R10, RZ ;  /* 0x0000000a8b007210 */ /* 0x000fe40007ffe1ff */
[----:B---3--:R-:W-:Y:S02]  /*2ef0*/  @!P2 LEA.HI.X R5, R15, R8, R16, 0x1, P0 ;  /* 0x000000080f05a211 */ /* 0x008fe400000f0c10 */
[C---:B------:R-:W-:Y:S02]  /*2f00*/  ISETP.GE.AND P0, PT, R0.reuse, 0x21, PT ;  /* 0x000000210000780c */ /* 0x040fe40003f06270 */
[----:B------:R-:W-:Y:S01]  /*2f10*/  ISETP.GE.AND P1, PT, R0, 0x1, PT ;  /* 0x000000010000780c */ /* 0x000fe20003f26270 */
[----:B------:R3:W-:Y:S01]  /*2f20*/  @!P2 LDGSTS.E.BYPASS.LTC128B.128 [R191+0xb880], [R4.64], !P4 ;  /* 0x0b88000004bfafae */ /* 0x0007e2000e101d46 */
[----:B------:R-:W-:-:S03]  /*2f30*/  MOV R8, 0x20 ;  /* 0x0000002000087802 */ /* 0x000fc60000000f00 */
[----:B------:R-:W0:Y:S01]  /*2f40*/  LDGDEPBAR ;  /* 0x00000000000079af */ /* 0x000e220000000000 */
[----:B------:R-:W-:Y:S03]  /*2f50*/  WARPSYNC 0xffffffff ;  /* 0xffffffff00007948 */ /* 0x000fe60003800000 */
[----:B------:R-:W-:Y:S01]  /*2f60*/  BAR.SYNC.DEFER_BLOCKING 0x0 ;  /* 0x0000000000007b1d */ /* 0x000fe20000010000 */
[----:B-1----:R-:W-:-:S05]  /*2f70*/  IMAD.WIDE.U32 R2, R96, c[0x0][0x1e0], RZ ;  /* 0x0000780060027a25 */ /* 0x002fca00078e00ff */
[----:B------:R-:W-:Y:S01]  /*2f80*/  IADD3 R0, R3, R9, RZ ;  /* 0x0000000903007210 */ /* 0x000fe20007ffe0ff */
[----:B------:R-:W-:-:S04]  /*2f90*/  IMAD.WIDE.U32 R2, R2, 0x30, R136 ;  /* 0x0000003002027825 */ /* 0x000fc800078e0088 */
[----:B------:R-:W-:Y:S02]  /*2fa0*/  IMAD R0, R0, 0x30, RZ ;  /* 0x0000003000007824 */ /* 0x000fe400078e02ff */
[----:B--2---:R-:W-:Y:S01]  /*2fb0*/  IMAD.WIDE.U32 R6, R8, c[0x0][0x1e0], RZ ;  /* 0x0000780008067a25 */ /* 0x004fe200078e00ff */
[----:B---3--:R-:W-:Y:S02]  /*2fc0*/  @P1 LEA R4, P3, R2, c[0x0][0x1c8], 0x1 ;  /* 0x0000720002041a11 */ /* 0x008fe400078608ff */
[----:B------:R-:W-:Y:S01]  /*2fd0*/  IADD3 R0, R3, R0, RZ ;  /* 0x0000000003007210 */ /* 0x000fe20007ffe0ff */
[----:B------:R-:W-:Y:S01]  /*2fe0*/  IMAD R5, R8, c[0x0][0x1e4], RZ ;  /* 0x0000790008057a24 */ /* 0x000fe200078e02ff */
[----:B------:R-:W-:-:S04]  /*2ff0*/  @P0 IADD3 R3, P2, R2, R6, RZ ;  /* 0x0000000602030210 */ /* 0x000fc80007f5e0ff */
[----:B------:R-:W-:Y:S02]  /*3000*/  @P0 IADD3.X R6, R0, R7, R5, P2, !PT ;  /* 0x0000000700060210 */ /* 0x000fe400017fe405 */
[----:B------:R-:W-:Y:S02]  /*3010*/  @P1 LEA.HI.X R5, R2, c[0x0][0x1cc], R0, 0x1, P3 ;  /* 0x0000730002051a11 */ /* 0x000fe400018f0c00 */
[----:B------:R-:W-:Y:S02]  /*3020*/  LOP3.LUT P3, RZ, R140, 0x1, RZ, 0xc0, !PT ;  /* 0x000000018cff7812 */ /* 0x000fe4000786c0ff */
[----:B------:R-:W-:-:S04]  /*3030*/  @P0 LEA R2, P2, R3, c[0x0][0x1c8], 0x1 ;  /* 0x0000720003020a11 */ /* 0x000fc800078408ff */
[----:B------:R-:W-:-:S07]  /*3040*/  @P0 LEA.HI.X R3, R3, c[0x0][0x1cc], R6, 0x1, P2 ;  /* 0x0000730003030a11 */ /* 0x000fce00010f0c06 */
[----:B------:R-:W-:Y:S01]  /*3050*/  @!PT LDS RZ, [RZ] ;  /* 0x00000000fffff984 */ /* 0x000fe20000000800 */
[----:B------:R-:W-:Y:S01]  /*3060*/  @!PT LDS RZ, [RZ] ;  /* 0x00000000fffff984 */ /* 0x000fe20000000800 */
[----:B------:R-:W-:Y:S01]  /*3070*/  @!PT LDS RZ, [RZ] ;  /* 0x00000000fffff984 */ /* 0x000fe20000000800 */
[----:B------:R1:W-:Y:S04]  /*3080*/  @P1 LDGSTS.E.BYPASS.LTC128B.128 [R191+0x3c80], [R4.64], !P3 ;  /* 0x03c8000004bf1fae */ /* 0x0003e8000d901d46 */
[----:B------:R1:W-:Y:S04]  /*3090*/  @P1 LDGSTS.E.BYPASS.LTC128B.128 [R191+0x4880], [R4.64+0x40], !P6 ;  /* 0x0488004004bf1fae */ /* 0x0003e8000f101d46 */
[----:B------:R1:W-:Y:S04]  /*30a0*/  @P1 LDGSTS.E.BYPASS.LTC128B.128 [R191+0x5480], [R4.64+0x80], !P5 ;  /* 0x0548008004bf1fae */ /* 0x0003e8000e901d46 */
[----:B------:R2:W-:Y:S04]  /*30b0*/  @P0 LDGSTS.E.BYPASS.LTC128B.128 [R191+0x4480], [R2.64], !P3 ;  /* 0x0448000002bf0fae */ /* 0x0005e8000d901d46 */
[----:B------:R2:W-:Y:S04]  /*30c0*/  @P0 LDGSTS.E.BYPASS.LTC128B.128 [R191+0x5080], [R2.64+0x40], !P6 ;  /* 0x0508004002bf0fae */ /* 0x0005e8000f101d46 */
[----:B------:R2:W-:Y:S04]  /*30d0*/  @P0 LDGSTS.E.BYPASS.LTC128B.128 [R191+0x5c80], [R2.64+0x80], !P5 ;  /* 0x05c8008002bf0fae */ /* 0x0005e8000e901d46 */
[----:B------:R-:W0:Y:S01]  /*30e0*/  LDGDEPBAR ;  /* 0x00000000000079af */ /* 0x000e220000000000 */
[----:B------:R-:W-:-:S02]  /*30f0*/  IMAD R0, R11, c[0x0][0x208], RZ ;  /* 0x000082000b007a24 */ /* 0x000fc400078e02ff */
[----:B------:R-:W-:Y:S01]  /*3100*/  IMAD.WIDE.U32 R6, R96, c[0x0][0x208], RZ ;  /* 0x0000820060067a25 */ /* 0x000fe200078e00ff */
[----:B------:R-:W-:-:S03]  /*3110*/  ISETP.GT.AND P4, PT, R12, 0x3f, PT ;  /* 0x0000003f0c00780c */ /* 0x000fc60003f84270 */
[----:B------:R-:W-:-:S05]  /*3120*/  IMAD R0, R96, c[0x0][0x20c], R0 ;  /* 0x0000830060007a24 */ /* 0x000fca00078e0200 */
[----:B------:R-:W-:-:S05]  /*3130*/  IADD3 R0, R7, R0, RZ ;  /* 0x0000000007007210 */ /* 0x000fca0007ffe0ff */
[----:B------:R-:W-:Y:S01]  /*3140*/  IMAD R0, R0, 0x30, RZ ;  /* 0x0000003000007824 */ /* 0x000fe200078e02ff */
[----:B--2---:R-:W-:Y:S01]  /*3150*/  MOV R2, R248 ;  /* 0x000000f800027202 */ /* 0x004fe20000000f00 */
[----:B------:R-:W-:-:S04]  /*3160*/  DEPBAR.LE SB0, 0x1 ;  /* 0x000080400000791a */ /* 0x000fc80000000000 */
[----:B------:R-:W-:Y:S01]  /*3170*/  MOV R3, R247 ;  /* 0x000000f700037202 */ /* 0x000fe20000000f00 */
[----:B------:R-:W-:-:S04]  /*3180*/  DEPBAR.LE SB0, 0x0 ;  /* 0x000080000000791a */ /* 0x000fc80000000000 */
[----:B-1----:R-:W-:Y:S01]  /*3190*/  IMAD.WIDE.U32 R4, R6, 0x30, R2 ;  /* 0x0000003006047825 */ /* 0x002fe200078e0002 */
[----:B------:R-:W-:Y:S04]  /*31a0*/  BAR.SYNC.DEFER_BLOCKING 0x0 ;  /* 0x0000000000007b1d */ /* 0x000fe80000010000 */
[C---:B------:R-:W-:Y:S02]  /*31b0*/  LEA R2, P0, R4.reuse, c[0x0][0x1f8], 0x1 ;  /* 0x00007e0004027a11 */ /* 0x040fe400078008ff */
[----:B------:R-:W-:Y:S02]  /*31c0*/  IADD3 R0, R5, R0, RZ ;  /* 0x0000000005007210 */ /* 0x000fe40007ffe0ff */
[----:B------:R-:W-:Y:S02]  /*31d0*/  @!P4 MOV R5, c[0x0][0x208] ;  /* 0x000082000005ca02 */ /* 0x000fe40000000f00 */
[----:B------:R-:W-:-:S02]  /*31e0*/  LEA.HI.X R3, R4, c[0x0][0x1fc], R0, 0x1, P0 ;  /* 0x00007f0004037a11 */ /* 0x000fc400000f0c00 */
[----:B------:R-:W-:Y:S02]  /*31f0*/  @!P4 MOV R4, c[0x0][0x20c] ;  /* 0x000083000004ca02 */ /* 0x000fe40000000f00 */
[----:B------:R-:W-:Y:S02]  /*3200*/  @!P4 LEA R12, P0, R5, R2, 0x6 ;  /* 0x00000002050cc211 */ /* 0x000fe400078030ff */
[----:B------:R-:W-:Y:S02]  /*3210*/  IADD3 R0, R13, R19, -R139 ;  /* 0x000000130d007210 */ /* 0x000fe40007ffe88b */
[----:B------:R-:W-:Y:S02]  /*3220*/  LOP3.LUT P3, RZ, R14, 0x1, RZ, 0xc0, !PT ;  /* 0x000000010eff7812 */ /* 0x000fe4000786c0ff */
[----:B------:R-:W-:Y:S02]  /*3230*/  @!P4 LEA.HI.X R13, R5, R3, R4, 0x6, P0 ;  /* 0x00000003050dc211 */ /* 0x000fe400000f3404 */
[----:B------:R-:W-:-:S02]  /*3240*/  ISETP.LT.OR P0, PT, R0, 0x1, !P3 ;  /* 0x000000010000780c */ /* 0x000fc40005f01670 */
[----:B------:R-:W-:Y:S01]  /*3250*/  LOP3.LUT P2, RZ, R14, 0x2, RZ, 0xc0, !PT ;  /* 0x000000020eff7812 */ /* 0x000fe2000784c0ff */
[----:B------:R-:W-:Y:S04]  /*3260*/  LDSM.16.M88.4 R8, [R180] ;  /* 0x00000000b408783b */ /* 0x000fe80000000200 */
[----:B------:R-:W-:Y:S04]  /*3270*/  LDSM.16.M88.4 R4, [R180+0x1000] ;  /* 0x00100000b404783b */ /* 0x000fe80000000200 */
[----:B------:R-:W1:Y:S04]  /*3280*/  LDSM.16.M88.4 R16, [R109] ;  /* 0x000000006d10783b */ /* 0x000e680000000200 */
[----:B------:R-:W2:Y:S04]  /*3290*/  LDSM.16.M88.4 R20, [R109+0x400] ;  /* 0x000400006d14783b */ /* 0x000ea80000000200 */
[----:B------:R-:W3:Y:S04]  /*32a0*/  LDSM.16.M88.4 R44, [R109+0x800] ;  /* 0x000800006d2c783b */ /* 0x000ee80000000200 */
[----:B------:R-:W-:Y:S04]  /*32b0*/  LDSM.16.M88.4 R40, [R181] ;  /* 0x00000000b528783b */ /* 0x000fe80000000200 */
[----:B------:R-:W-:Y:S04]  /*32c0*/  LDSM.16.M88.4 R32, [R181+0x1000] ;  /* 0x00100000b520783b */ /* 0x000fe80000000200 */
[----:B------:R-:W4:Y:S04]  /*32d0*/  LDSM.16.M88.4 R48, [R182] ;  /* 0x00000000b630783b */ /* 0x000f280000000200 */
[----:B------:R-:W-:Y:S04]  /*32e0*/  LDSM.16.M88.4 R88, [R190] ;  /* 0x00000000be58783b */ /* 0x000fe80000000200 */
[----:B------:R-:W-:Y:S04]  /*32f0*/  LDSM.16.M88.4 R92, [R189] ;  /* 0x00000000bd5c783b */ /* 0x000fe80000000200 */
[----:B------:R-:W-:Y:S01]  /*3300*/  @!PT LDS RZ, [RZ] ;  /* 0x00000000fffff984 */ /* 0x000fe20000000800 */
[----:B------:R-:W-:Y:S01]  /*3310*/  @!PT LDS RZ, [RZ] ;  /* 0x00000000fffff984 */ /* 0x000fe20000000800 */
[----:B------:R-:W-:Y:S01]  /*3320*/  @!PT LDS RZ, [RZ] ;  /* 0x00000000fffff984 */ /* 0x000fe20000000800 */
[----:B------:R2:W-:Y:S01]  /*3330*/  LDGSTS.E.BYPASS.LTC128B.128 [R191+0x1880], [R2.64], !P0 ;  /* 0x0188000002bf7fae */ /* 0x0005e2000c101d46 */
[----:B------:R-:W-:-:S13]  /*3340*/  ISETP.LT.OR P0, PT, R0, 0x1, !P2 ;  /* 0x000000010000780c */ /* 0x000fda0005701670 */
[----:B------:R2:W-:Y:S01]  /*3350*/  LDGSTS.E.BYPASS.LTC128B.128 [R191+0x2480], [R2.64+0x40], !P0 ;  /* 0x0248004002bf7fae */ /* 0x0005e2000c101d46 */
[----:B------:R-:W-:-:S04]  /*3360*/  LOP3.LUT P0, RZ, R14, 0x4, RZ, 0xc0, !PT ;  /* 0x000000040eff7812 */ /* 0x000fc8000780c0ff */
[C---:B------:R-:W-:Y:S02]  /*3370*/  ISETP.LT.OR P1, PT, R0.reuse, 0x1, !P0 ;  /* 0x000000010000780c */ /* 0x040fe40004721670 */
[C---:B------:R-:W-:Y:S02]  /*3380*/  @!P4 ISETP.LT.OR P3, PT, R0.reuse, 0x21, !P3 ;  /* 0x000000210000c80c */ /* 0x040fe40005f61670 */
[C---:B------:R-:W-:Y:S01]  /*3390*/  @!P4 ISETP.LT.OR P0, PT, R0.reuse, 0x21, !P0 ;  /* 0x000000210000c80c */ /* 0x040fe20004701670 */
[----:B-1----:R-:W-:Y:S08]  /*33a0*/  HMMA.16816.F32.BF16 R24, R8, R16, RZ ;  /* 0x000000100818723c */ /* 0x002ff000000418ff */
[----:B------:R1:W-:Y:S01]  /*33b0*/  LDGSTS.E.BYPASS.LTC128B.128 [R191+0x3080], [R2.64+0x80], !P1 ;  /* 0x0308008002bf7fae */ /* 0x0003e2000c901d46 */
[----:B------:R-:W-:-:S03]  /*33c0*/  @!P4 ISETP.LT.OR P1, PT, R0, 0x21, !P2 ;  /* 0x000000210000c80c */ /* 0x000fc60005721670 */
[----:B------:R5:W-:Y:S01]  /*33d0*/  @!P4 LDGSTS.E.BYPASS.LTC128B.128 [R191+0x2080], [R12.64], !P3 ;  /* 0x020800000cbfcfae */ /* 0x000be2000d901d46 */
[C---:B------:R-:W-:Y:S09]  /*33e0*/  HMMA.16816.F32.BF16 R52, R4.reuse, R16, RZ ;  /* 0x000000100434723c */ /* 0x040ff200000418ff */
[----:B------:R5:W-:Y:S04]  /*33f0*/  @!P4 LDGSTS.E.BYPASS.LTC128B.128 [R191+0x2c80], [R12.64+0x40], !P1 ;  /* 0x02c800400cbfcfae */ /* 0x000be8000c901d46 */
[----:B------:R5:W-:Y:S04]  /*3400*/  @!P4 LDGSTS.E.BYPASS.LTC128B.128 [R191+0x3880], [R12.64+0x80], !P0 ;  /* 0x038800800cbfcfae */ /* 0x000be8000c101d46 */
[----:B------:R-:W-:Y:S04]  /*3410*/  LDSM.16.M88.4 R60, [R109+0xc00] ;  /* 0x000c00006d3c783b */ /* 0x000fe80000000200 */
[----:B------:R-:W1:Y:S01]  /*3420*/  LDSM.16.M88.4 R36, [R180+0x2000] ;  /* 0x00200000b424783b */ /* 0x000e620000000200 */
[C---:B--2---:R-:W-:Y:S03]  /*3430*/  HMMA.16816.F32.BF16 R76, R4.reuse, R20, RZ ;  /* 0x00000014044c723c */ /* 0x044fe600000418ff */
[----:B------:R-:W2:Y:S04]  /*3440*/  LDSM.16.M88.4 R28, [R180+0x3000] ;  /* 0x00300000b41c783b */ /* 0x000ea80000000200 */
[----:B------:R-:W-:Y:S01]  /*3450*/  LDSM.16.M88.4 R56, [R188] ;  /* 0x00000000bc38783b */ /* 0x000fe20000000200 */
[C---:B---3--:R-:W-:Y:S03]  /*3460*/  HMMA.16816.F32.BF16 R64, R4.reuse, R44, RZ ;  /* 0x0000002c0440723c */ /* 0x048fe600000418ff */
[----:B------:R-:W0:Y:S05]  /*3470*/  LDGDEPBAR ;  /* 0x00000000000079af */ /* 0x000e2a0000000000 */
[C---:B------:R-:W-:Y:S08]  /*3480*/  HMMA.16816.F32.BF16 R68, R4.reuse, R22, RZ ;  /* 0x000000160444723c */ /* 0x040ff000000418ff */
[C---:B-----5:R-:W-:Y:S08]  /*3490*/  HMMA.16816.F32.BF16 R12, R4.reuse, R18, RZ ;  /* 0x00000012040c723c */ /* 0x060ff000000418ff */
[----:B------:R-:W-:Y:S08]  /*34a0*/  HMMA.16816.F32.BF16 R80, R4, R46, RZ ;  /* 0x0000002e0450723c */ /* 0x000ff000000418ff */
[----:B----4-:R-:W-:Y:S01]  /*34b0*/  HMMA.16816.F32.BF16 R4, R40, R48, R24 ;  /* 0x000000302804723c */ /* 0x010fe20000041818 */
[----:B------:R-:W3:Y:S07]  /*34c0*/  LDSM.16.M88.4 R24, [R181+0x2000] ;  /* 0x00200000b518783b */ /* 0x000eee0000000200 */
[C---:B------:R-:W-:Y:S01]  /*34d0*/  HMMA.16816.F32.BF16 R72, R8.reuse, R18, RZ ;  /* 0x000000120848723c */ /* 0x040fe200000418ff */
[----:B------:R-:W-:Y:S07]  /*34e0*/  LDSM.16.M88.4 R16, [R180+0x4000] ;  /* 0x00400000b410783b */ /* 0x000fee0000000200 */
[C---:B------:R-:W-:Y:S08]  /*34f0*/  HMMA.16816.F32.BF16 R84, R8.reuse, R20, RZ ;  /* 0x000000140854723c */ /* 0x040ff000000418ff */
[C---:B------:R-:W-:Y:S01]  /*3500*/  HMMA.16816.F32.BF16 R120, R8.reuse, R22, RZ ;  /* 0x000000160878723c */ /* 0x040fe200000418ff */
[----:B------:R-:W4:Y:S07]  /*3510*/  LDSM.16.M88.4 R20, [R181+0x3000] ;  /* 0x00300000b514783b */ /* 0x000f2e0000000200 */
[C---:B------:R-:W-:Y:S08]  /*3520*/  HMMA.16816.F32.BF16 R104, R8.reuse, R44, RZ ;  /* 0x0000002c0868723c */ /* 0x040ff000000418ff */
[----:B------:R-:W-:Y:S01]  /*3530*/  HMMA.16816.F32.BF16 R116, R8, R46, RZ ;  /* 0x0000002e0874723c */ /* 0x000fe200000418ff */
[----:B------:R-:W-:Y:S07]  /*3540*/  LDSM.16.M88.4 R44, [R185] ;  /* 0x00000000b92c783b */ /* 0x000fee0000000200 */
[----:B------:R-:W-:Y:S01]  /*3550*/  HMMA.16816.F32.BF16 R8, R32, R48, R52 ;  /* 0x000000302008723c */ /* 0x000fe20000041834 */
[----:B------:R-:W5:Y:S07]  /*3560*/  LDSM.16.M88.4 R52, [R109+0x1800] ;  /* 0x001800006d34783b */ /* 0x000f6e0000000200 */
[----:B-1----:R-:W-:Y:S08]  /*3570*/  HMMA.16816.F32.BF16 R4, R36, R60, R4 ;  /* 0x0000003c2404723c */ /* 0x002ff00000041804 */
[-C--:B------:R-:W-:Y:S01]  /*3580*/  HMMA.16816.F32.BF16 R100, R32, R50.reuse, R12 ;  /* 0x000000322064723c */ /* 0x080fe2000004180c */
[----:B------:R-:W1:Y:S07]  /*3590*/  LDSM.16.M88.4 R12, [R180+0x5000] ;  /* 0x00500000b40c783b */ /* 0x000e6e0000000200 */
[----:B------:R-:W-:Y:S08]  /*35a0*/  HMMA.16816.F32.BF16 R72, R40, R50, R72 ;  /* 0x000000322848723c */ /* 0x000ff00000041848 */
[----:B--2---:R-:W-:Y:S01]  /*35b0*/  HMMA.16816.F32.BF16 R48, R28, R60, R8 ;  /* 0x0000003c1c30723c */ /* 0x004fe20000041808 */
[----:B------:R-:W2:Y:S07]  /*35c0*/  LDSM.16.M88.4 R8, [R181+0x4000] ;  /* 0x00400000b508783b */ /* 0x000eae0000000200 */
[----:B------:R-:W-:Y:S08]  /*35d0*/  HMMA.16816.F32.BF16 R128, R32, R92, R64 ;  /* 0x0000005c2080723c */ /* 0x000ff00000041840 */
[----:B---3--:R-:W-:Y:S01]  /*35e0*/  HMMA.16816.F32.BF16 R64, R24, R56, R4 ;  /* 0x000000381840723c */ /* 0x008fe20000041804 */
[----:B------:R-:W-:Y:S07]  /*35f0*/  LDSM.16.M88.4 R4, [R181+0x5000] ;  /* 0x00500000b504783b */ /* 0x000fee0000000200 */
[C---:B------:R-:W-:Y:S08]  /*3600*/  HMMA.16816.F32.BF16 R112, R32.reuse, R88, R76 ;  /* 0x000000582070723c */ /* 0x040ff0000004184c */
[C---:B------:R-:W-:Y:S08]  /*3610*/  HMMA.16816.F32.BF16 R124, R32.reuse, R90, R68 ;  /* 0x0000005a207c723c */ /* 0x040ff00000041844 */
[----:B------:R-:W-:Y:S08]  /*3620*/  HMMA.16816.F32.BF16 R132, R32, R94, R80 ;  /* 0x0000005e2084723c */ /* 0x000ff00000041850 */
[----:B----4-:R-:W-:Y:S01]  /*3630*/  HMMA.16816.F32.BF16 R32, R20, R56, R48 ;  /* 0x000000381420723c */ /* 0x010fe20000041830 */
[----:B------:R-:W3:Y:S07]  /*3640*/  LDSM.16.M88.4 R48, [R109+0x1000] ;  /* 0x001000006d30783b */ /* 0x000eee0000000200 */
[-C--:B------:R-:W-:Y:S08]  /*3650*/  HMMA.16816.F32.BF16 R72, R36, R62.reuse, R72 ;  /* 0x0000003e2448723c */ /* 0x080ff00000041848 */
[----:B------:R-:W-:Y:S01]  /*3660*/  HMMA.16816.F32.BF16 R76, R28, R62, R100 ;  /* 0x0000003e1c4c723c */ /* 0x000fe20000041864 */
[----:B------:R-:W4:Y:S07]  /*3670*/  LDSM.16.M88.4 R60, [R187] ;  /* 0x00000000bb3c783b */ /* 0x000f2e0000000200 */
[----:B-----5:R-:W-:Y:S08]  /*3680*/  HMMA.16816.F32.BF16 R68, R16, R52, R64 ;  /* 0x000000341044723c */ /* 0x020ff00000041840 */
[----:B------:R-:W-:Y:S08]  /*3690*/  HMMA.16816.F32.BF16 R84, R40, R88, R84 ;  /* 0x000000582854723c */ /* 0x000ff00000041854 */
[----:B-1----:R-:W-:Y:S08]  /*36a0*/  HMMA.16816.F32.BF16 R32, R12, R52, R32 ;  /* 0x000000340c20723c */ /* 0x002ff00000041820 */
[-C--:B------:R-:W-:Y:S08]  /*36b0*/  HMMA.16816.F32.BF16 R64, R24, R58.reuse, R72 ;  /* 0x0000003a1840723c */ /* 0x080ff00000041848 */
[----:B------:R-:W-:Y:S08]  /*36c0*/  HMMA.16816.F32.BF16 R72, R20, R58, R76 ;  /* 0x0000003a1448723c */ /* 0x000ff0000004184c */
[----:B--2---:R-:W-:Y:S08]  /*36d0*/  HMMA.16816.F32.BF16 R80, R8, R44, R68 ;  /* 0x0000002c0850723c */ /* 0x004ff00000041844 */
[----:B---3--:R-:W-:Y:S08]  /*36e0*/  HMMA.16816.F32.BF16 R68, R36, R48, R84 ;  /* 0x000000302444723c */ /* 0x008ff00000041854 */
[----:B------:R-:W-:Y:S08]  /*36f0*/  HMMA.16816.F32.BF16 R100, R40, R90, R120 ;  /* 0x0000005a2864723c */ /* 0x000ff00000041878 */
[----:B------:R-:W-:Y:S01]  /*3700*/  HMMA.16816.F32.BF16 R88, R4, R44, R32 ;  /* 0x0000002c0458723c */ /* 0x000fe20000041820 */
[----:B------:R-:W1:Y:S07]  /*3710*/  LDSM.16.M88.4 R32, [R109+0x1c00] ;  /* 0x001c00006d20783b */ /* 0x000e6e0000000200 */
[----:B------:R-:W-:Y:S01]  /*3720*/  HMMA.16816.F32.BF16 R56, R16, R54, R64 ;  /* 0x000000361038723c */ /* 0x000fe20000041840 */
[----:B------:R-:W-:-:S07]  /*3730*/  FMUL.FTZ R0, R80, c[0x0][0x320] ;  /* 0x0000c80050007a20 */ /* 0x000fce0000410000 */
[C---:B------:R-:W-:Y:S01]  /*3740*/  HMMA.16816.F32.BF16 R104, R40.reuse, R92, R104 ;  /* 0x0000005c2868723c */ /* 0x040fe20000041868 */
[----:B------:R2:W3:Y:S07]  /*3750*/  MUFU.TANH R121, R0 ;  /* 0x0000000000797308 */ /* 0x0004ee0000002400 */
[----:B------:R-:W-:Y:S08]  /*3760*/  HMMA.16816.F32.BF16 R116, R40, R94, R116 ;  /* 0x0000005e2874723c */ /* 0x000ff00000041874 */
[----:B------:R-:W-:Y:S01]  /*3770*/  HMMA.16816.F32.BF16 R40, R28, R48, R112 ;  /* 0x000000301c28723c */ /* 0x000fe20000041870 */
[----:B--2---:R-:W-:-:S07]  /*3780*/  FMUL.FTZ R0, R81, c[0x0][0x320] ;  /* 0x0000c80051007a20 */ /* 0x004fce0000410000 */
[----:B------:R-:W-:Y:S01]  /*3790*/  HMMA.16816.F32.BF16 R52, R12, R54, R72 ;  /* 0x000000360c34723c */ /* 0x000fe20000041848 */
[----:B------:R2:W1:Y:S07]  /*37a0*/  MUFU.TANH R120, R0 ;  /* 0x0000000000787308 */ /* 0x00046e0000002400 */
[----:B----4-:R-:W-:Y:S01]  /*37b0*/  HMMA.16816.F32.BF16 R68, R24, R60, R68 ;  /* 0x0000003c1844723c */ /* 0x010fe20000041844 */
[----:B--2---:R-:W-:-:S07]  /*37c0*/  FMUL.FTZ R0, R82, c[0x0][0x320] ;  /* 0x0000c80052007a20 */ /* 0x004fce0000410000 */
[----:B------:R-:W-:Y:S01]  /*37d0*/  HMMA.16816.F32.BF16 R76, R8, R46, R56 ;  /* 0x0000002e084c723c */ /* 0x000fe20000041838 */
[----:B------:R-:W-:Y:S01]  /*37e0*/  LDSM.16.M88.4 R56, [R184] ;  /* 0x00000000b838783b */ /* 0x000fe20000000200 */
[----:B------:R2:W4:Y:S06]  /*37f0*/  MUFU.TANH R113, R0 ;  /* 0x0000000000717308 */ /* 0x00052c0000002400 */
[----:B------:R-:W-:Y:S01]  /*3800*/  HMMA.16816.F32.BF16 R40, R20, R60, R40 ;  /* 0x0000003c1428723c */ /* 0x000fe20000041828 */
[----:B--2---:R-:W-:-:S04]  /*3810*/  FMUL.FTZ R0, R83, c[0x0][0x320] ;  /* 0x0000c80053007a20 */ /* 0x004fc80000410000 */
[----:B------:R2:W1:Y:S03]  /*3820*/  MUFU.TANH R108, R0 ;  /* 0x00000000006c7308 */ /* 0x0004660000002400 */
[----:B------:R-:W-:Y:S01]  /*3830*/  HMMA.16816.F32.BF16 R80, R4, R46, R52 ;  /* 0x0000002e0450723c */ /* 0x000fe20000041834 */
[----:B------:R-:W5:Y:S07]  /*3840*/  LDSM.16.M88.4 R52, [R109+0x1400] ;  /* 0x001400006d34783b */ /* 0x000f6e0000000200 */
[----:B------:R-:W-:Y:S01]  /*3850*/  HMMA.16816.F32.BF16 R64, R36, R50, R100 ;  /* 0x000000322440723c */ /* 0x000fe20000041864 */
[----:B--2---:R-:W-:-:S04]  /*3860*/  FMUL.FTZ R0, R88, c[0x0][0x320] ;  /* 0x0000c80058007a20 */ /* 0x004fc80000410000 */
[----:B------:R2:W2:Y:S03]  /*3870*/  MUFU.TANH R99, R0 ;  /* 0x0000000000637308 */ /* 0x0004a60000002400 */
[----:B-1----:R-:W-:Y:S01]  /*3880*/  HMMA.16816.F32.BF16 R68, R16, R32, R68 ;  /* 0x000000201044723c */ /* 0x002fe20000041844 */
[----:B--2---:R-:W-:-:S04]  /*3890*/  FMUL.FTZ R0, R89, c[0x0][0x320] ;  /* 0x0000c80059007a20 */ /* 0x004fc80000410000 */
[----:B------:R1:W2:Y:S03]  /*38a0*/  MUFU.TANH R98, R0 ;  /* 0x0000000000627308 */ /* 0x0002a60000002400 */
[----:B------:R-:W-:Y:S01]  /*38b0*/  HMMA.16816.F32.BF16 R72, R28, R50, R124 ;  /* 0x000000321c48723c */ /* 0x000fe2000004187c */
[----:B-1----:R-:W-:-:S04]  /*38c0*/  FMUL.FTZ R0, R90, c[0x0][0x320] ;  /* 0x0000c8005a007a20 */ /* 0x002fc80000410000 */
[----:B------:R1:W1:Y:S03]  /*38d0*/  MUFU.TANH R92, R0 ;  /* 0x00000000005c7308 */ /* 0x0002660000002400 */
[----:B------:R-:W-:Y:S01]  /*38e0*/  HMMA.16816.F32.BF16 R44, R12, R32, R40 ;  /* 0x000000200c2c723c */ /* 0x000fe20000041828 */
[----:B------:R-:W2:Y:S01]  /*38f0*/  LDSM.16.M88.4 R40, [R186] ;  /* 0x00000000ba28783b */ /* 0x000ea20000000200 */
[----:B-1----:R-:W-:-:S04]  /*3900*/  FMUL.FTZ R0, R91, c[0x0][0x320] ;  /* 0x0000c8005b007a20 */ /* 0x002fc80000410000 */
[----:B------:R1:W1:Y:S02]  /*3910*/  MUFU.TANH R93, R0 ;  /* 0x00000000005d7308 */ /* 0x0002640000002400 */
[----:B------:R-:W-:Y:S01]  /*3920*/  HMMA.16816.F32.BF16 R48, R24, R62, R64 ;  /* 0x0000003e1830723c */ /* 0x000fe20000041840 */
[----:B-1----:R-:W-:-:S05]  /*3930*/  FMUL.FTZ R0, R76, c[0x0][0x320] ;  /* 0x0000c8004c007a20 */ /* 0x002fca0000410000 */
[----:B------:R1:W1:Y:S02]  /*3940*/  MUFU.TANH R97, R0 ;  /* 0x0000000000617308 */ /* 0x0002640000002400 */
[----:B-1----:R-:W-:-:S06]  /*3950*/  FMUL.FTZ R0, R77, c[0x0][0x320] ;  /* 0x0000c8004d007a20 */ /* 0x002fcc0000410000 */
[----:B------:R1:W1:Y:S01]  /*3960*/  MUFU.TANH R95, R0 ;  /* 0x00000000005f7308 */ /* 0x0002620000002400 */
[----:B------:R-:W-:Y:S01]  /*3970*/  HMMA.16816.F32.BF16 R64, R20, R62, R72 ;  /* 0x0000003e1440723c */ /* 0x000fe20000041848 */
[----:B-1----:R-:W-:-:S06]  /*3980*/  FMUL.FTZ R0, R78, c[0x0][0x320] ;  /* 0x0000c8004e007a20 */ /* 0x002fcc0000410000 */
[----:B------:R1:W1:Y:S01]  /*3990*/  MUFU.TANH R90, R0 ;  /* 0x00000000005a7308 */ /* 0x0002620000002400 */
[----:B-----5:R-:W-:Y:S01]  /*39a0*/  HMMA.16816.F32.BF16 R60, R36, R52, R104 ;  /* 0x00000034243c723c */ /* 0x020fe20000041868 */
[----:B-1----:R-:W-:-:S07]  /*39b0*/  FMUL.FTZ R0, R79, c[0x0][0x320] ;  /* 0x0000c8004f007a20 */ /* 0x002fce0000410000 */
[----:B------:R-:W-:Y:S01]  /*39c0*/  HMMA.16816.F32.BF16 R76, R8, R56, R68 ;  /* 0x00000038084c723c */ /* 0x000fe20000041844 */
[----:B------:R1:W1:Y:S02]  /*39d0*/  MUFU.TANH R91, R0 ;  /* 0x00000000005b7308 */ /* 0x0002640000002400 */
[----:B-1----:R-:W-:-:S06]  /*39e0*/  FMUL.FTZ R0, R80, c[0x0][0x320] ;  /* 0x0000c80050007a20 */ /* 0x002fcc0000410000 */
[----:B------:R1:W1:Y:S01]  /*39f0*/  MUFU.TANH R89, R0 ;  /* 0x0000000000597308 */ /* 0x0002620000002400 */
[----:B------:R-:W-:Y:S01]  /*3a00*/  HMMA.16816.F32.BF16 R84, R4, R56, R44 ;  /* 0x000000380454723c */ /* 0x000fe2000004182c */
[----:B------:R-:W5:Y:S07]  /*3a10*/  LDSM.16.M88.4 R44, [R109+0x2000] ;  /* 0x002000006d2c783b */ /* 0x000f6e0000000200 */
[----:B------:R-:W-:Y:S01]  /*3a20*/  HMMA.16816.F32.BF16 R48, R16, R34, R48 ;  /* 0x000000221030723c */ /* 0x000fe20000041830 */
[----:B-1----:R-:W-:-:S04]  /*3a30*/  FMUL.FTZ R0, R81, c[0x0][0x320] ;  /* 0x0000c80051007a20 */ /* 0x002fc80000410000 */
[----:B------:R1:W1:Y:S03]  /*3a40*/  MUFU.TANH R88, R0 ;  /* 0x0000000000587308 */ /* 0x0002660000002400 */
[----:B------:R-:W-:Y:S01]  /*3a50*/  HMMA.16816.F32.BF16 R72, R28, R52, R128 ;  /* 0x000000341c48723c */ /* 0x000fe20000041880 */
[----:B-1----:R-:W-:-:S04]  /*3a60*/  FMUL.FTZ R0, R82, c[0x0][0x320] ;  /* 0x0000c80052007a20 */ /* 0x002fc80000410000 */
[----:B------:R1:W1:Y:S03]  /*3a70*/  MUFU.TANH R81, R0 ;  /* 0x0000000000517308 */ /* 0x0002660000002400 */
[----:B--2---:R-:W-:Y:S01]  /*3a80*/  HMMA.16816.F32.BF16 R60, R24, R40, R60 ;  /* 0x00000028183c723c */ /* 0x004fe2000004183c */
[----:B-1----:R-:W-:-:S04]  /*3a90*/  FMUL.FTZ R0, R83, c[0x0][0x320] ;  /* 0x0000c80053007a20 */ /* 0x002fc80000410000 */
[----:B------:R1:W2:Y:S03]  /*3aa0*/  MUFU.TANH R82, R0 ;  /* 0x0000000000527308 */ /* 0x0002a60000002400 */
[----:B------:R-:W-:Y:S01]  /*3ab0*/  HMMA.16816.F32.BF16 R68, R12, R34, R64 ;  /* 0x000000220c44723c */ /* 0x000fe20000041840 */
[----:B------:R-:W2:Y:S01]  /*3ac0*/  LDSM.16.M88.4 R32, [R183] ;  /* 0x00000000b720783b */ /* 0x000ea20000000200 */
[----:B------:R-:W-:Y:S01]  /*3ad0*/  ISETP.GT.AND P0, PT, R96, R241, PT ;  /* 0x000000f16000720c */ /* 0x000fe20003f04270 */
[----:B------:R-:W-:-:S04]  /*3ae0*/  DEPBAR.LE SB0, 0x0 ;  /* 0x000080000000791a */ /* 0x000fc80000000000 */
[----:B-1----:R-:W-:-:S04]  /*3af0*/  FMUL.FTZ R0, R76, c[0x0][0x320] ;  /* 0x0000c8004c007a20 */ /* 0x002fc80000410000 */
[----:B------:R1:W1:Y:S02]  /*3b00*/  MUFU.TANH R83, R0 ;  /* 0x0000000000537308 */ /* 0x0002640000002400 */
[----:B-1----:R-:W-:-:S06]  /*3b10*/  FMUL.FTZ R0, R77, c[0x0][0x320] ;  /* 0x0000c8004d007a20 */ /* 0x002fcc0000410000 */
[----:B------:R1:W1:Y:S01]  /*3b20*/  MUFU.TANH R94, R0 ;  /* 0x00000000005e7308 */ /* 0x0002620000002400 */
[----:B------:R-:W-:Y:S01]  /*3b30*/  HMMA.16816.F32.BF16 R36, R36, R54, R116 ;  /* 0x000000362424723c */ /* 0x000fe20000041874 */
[----:B-1----:R-:W-:-:S06]  /*3b40*/  FMUL.FTZ R0, R78, c[0x0][0x320] ;  /* 0x0000c8004e007a20 */ /* 0x002fcc0000410000 */
[----:B------:R1:W1:Y:S01]  /*3b50*/  MUFU.TANH R80, R0 ;  /* 0x0000000000507308 */ /* 0x0002620000002400 */
[----:B------:R-:W-:Y:S01]  /*3b60*/  HMMA.16816.F32.BF16 R64, R20, R40, R72 ;  /* 0x000000281440723c */ /* 0x000fe20000041848 */
[----:B-1----:R-:W-:-:S07]  /*3b70*/  FMUL.FTZ R0, R79, c[0x0][0x320] ;  /* 0x0000c8004f007a20 */ /* 0x002fce0000410000 */
[----:B------:R-:W-:Y:S01]  /*3b80*/  HMMA.16816.F32.BF16 R76, R8, R58, R48 ;  /* 0x0000003a084c723c */ /* 0x000fe20000041830 */
[----:B------:R1:W1:Y:S02]  /*3b90*/  MUFU.TANH R100, R0 ;  /* 0x0000000000647308 */ /* 0x0002640000002400 */
[----:B-1----:R-:W-:-:S06]  /*3ba0*/  FMUL.FTZ R0, R84, c[0x0][0x320] ;  /* 0x0000c80054007a20 */ /* 0x002fcc0000410000 */
[----:B------:R1:W1:Y:S01]  /*3bb0*/  MUFU.TANH R56, R0 ;  /* 0x0000000000387308 */ /* 0x0002620000002400 */
[----:B-----5:R-:W-:Y:S01]  /*3bc0*/  HMMA.16816.F32.BF16 R48, R16, R44, R60 ;  /* 0x0000002c1030723c */ /* 0x020fe2000004183c */
[----:B-1----:R-:W-:-:S06]  /*3bd0*/  FMUL.FTZ R0, R85, c[0x0][0x320] ;  /* 0x0000c80055007a20 */ /* 0x002fcc0000410000 */
[----:B------:R1:W1:Y:S01]  /*3be0*/  MUFU.TANH R53, R0 ;  /* 0x0000000000357308 */ /* 0x0002620000002400 */
[----:B------:R-:W-:Y:S01]  /*3bf0*/  HMMA.16816.F32.BF16 R68, R4, R58, R68 ;  /* 0x0000003a0444723c */ /* 0x000fe20000041844 */
        /* <DEDUP_REMOVED lines=11> */
[----:B--2---:R-:W-:Y:S01]  /*3cb0*/  HMMA.16816.F32.BF16 R48, R8, R32, R48 ;  /* 0x000000200830723c */ /* 0x004fe20000041830 */
[----:B-1----:R-:W-:-:S06]  /*3cc0*/  FMUL.FTZ R0, R78, c[0x0][0x320] ;  /* 0x0000c8004e007a20 */ /* 0x002fcc0000410000 */
[----:B------:R1:W2:Y:S01]  /*3cd0*/  MUFU.TANH R60, R0 ;  /* 0x00000000003c7308 */ /* 0x0002a20000002400 */
        /* <DEDUP_REMOVED lines=8> */
[----:B------:R1:W1:Y:S02]  /*3d60*/  MUFU.TANH R52, R0 ;  /* 0x0000000000347308 */ /* 0x0002640000002400 */
[----:B-1----:R-:W-:-:S06]  /*3d70*/  FMUL.FTZ R0, R70, c[0x0][0x320] ;  /* 0x0000c80046007a20 */ /* 0x002fcc0000410000 */
[----:B------:R1:W1:Y:S02]  /*3d80*/  MUFU.TANH R31, R0 ;  /* 0x00000000001f7308 */ /* 0x0002640000002400 */
        /* <DEDUP_REMOVED lines=35> */
[----:B------:R-:W-:Y:S01]  /*3fc0*/  BSSY B0, `(.L_x_50) ;  /* 0x0000027000007945 */ /* 0x000fe20003800000 */
[----:B-1----:R-:W-:-:S06]  /*3fd0*/  FMUL.FTZ R0, R7, c[0x0][0x320] ;  /* 0x0000c80007007a20 */ /* 0x002fcc0000410000 */
[----:B------:R1:W1:Y:S01]  /*3fe0*/  MUFU.TANH R22, R0 ;  /* 0x0000000000167308 */ /* 0x0002620000002400 */
[----:B------:R-:W-:Y:S06]  /*3ff0*/  BAR.SYNC.DEFER_BLOCKING 0x0 ;  /* 0x0000000000007b1d */ /* 0x000fec0000010000 */
[----:B------:R-:W-:Y:S05]  /*4000*/  @!P0 BRA `(.L_x_51) ;  /* 0x0000022000008947 */ /* 0x000fea0003800000 */
[----:B--234-:R-:W-:Y:S02]  /*4010*/  IADD3 R3, -R139, 0x30, RZ ;  /* 0x000000308b037810 */ /* 0x01cfe40007ffe1ff */
[----:B-1----:R-:W-:Y:S02]  /*4020*/  IADD3 R0, R211, -0x2, RZ ;  /* 0xfffffffed3007810 */ /* 0x002fe40007ffe0ff */
[----:B------:R-:W-:-:S02]  /*4030*/  ISETP.GE.AND P0, PT, R3, 0x21, PT ;  /* 0x000000210300780c */ /* 0x000fc40003f06270 */
[----:B------:R-:W-:Y:S01]  /*4040*/  SHF.R.S32.HI R2, RZ, 0x1f, R0 ;  /* 0x0000001fff027819 */ /* 0x000fe20000011400 */
[----:B------:R-:W-:Y:S01]  /*4050*/  IMAD.WIDE.U32 R6, R0, c[0x0][0x1e0], RZ ;  /* 0x0000780000067a25 */ /* 0x000fe200078e00ff */
[----:B------:R-:W-:Y:S02]  /*4060*/  ISETP.GE.AND P1, PT, R3, 0x1, PT ;  /* 0x000000010300780c */ /* 0x000fe40003f26270 */
[----:B------:R-:W-:Y:S01]  /*4070*/  LOP3.LUT P4, RZ, R140, 0x1, RZ, 0xc0, !PT ;  /* 0x000000018cff7812 */ /* 0x000fe2000788c0ff */
[----:B------:R-:W-:-:S04]  /*4080*/  IMAD R2, R2, c[0x0][0x1e0], RZ ;  /* 0x0000780002027a24 */ /* 0x000fc800078e02ff */
[----:B------:R-:W-:Y:S02]  /*4090*/  IMAD R4, R0, c[0x0][0x1e4], R2 ;  /* 0x0000790000047a24 */ /* 0x000fe400078e0202 */
[----:B------:R-:W-:Y:S02]  /*40a0*/  @P0 IMAD.MOV.U32 R5, RZ, RZ, c[0x0][0x1e0] ;  /* 0x00007800ff050624 */ /* 0x000fe400078e00ff */
[----:B------:R-:W-:Y:S02]  /*40b0*/  @P0 IMAD.MOV.U32 R3, RZ, RZ, 0x5 ;  /* 0x00000005ff030424 */ /* 0x000fe400078e00ff */
[----:B------:R-:W-:Y:S02]  /*40c0*/  @P0 IMAD.SHL.U32 R2, R5, 0x20, RZ ;  /* 0x0000002005020824 */ /* 0x000fe400078e00ff */
[----:B------:R-:W-:Y:S01]  /*40d0*/  IMAD.IADD R0, R7, 0x1, R4 ;  /* 0x0000000107007824 */ /* 0x000fe200078e0204 */
[----:B------:R-:W-:-:S03]  /*40e0*/  @P0 SHF.L.U64.HI R3, R5, R3, c[0x0][0x1e4] ;  /* 0x0000790005030619 */ /* 0x000fc60000010203 */
[----:B------:R-:W-:Y:S02]  /*40f0*/  @P1 IMAD R8, R0, 0x30, RZ ;  /* 0x0000003000081824 */ /* 0x000fe400078e02ff */
[----:B------:R-:W-:-:S04]  /*4100*/  @P0 IMAD.WIDE.U32 R2, R6, 0x30, R2 ;  /* 0x0000003006020825 */ /* 0x000fc800078e0002 */
[----:B------:R-:W-:-:S04]  /*4110*/  @P1 IMAD.WIDE.U32 R6, R6, 0x30, R136 ;  /* 0x0000003006061825 */ /* 0x000fc800078e0088 */
[----:B------:R-:W-:Y:S01]  /*4120*/  @P0 IMAD R5, R0, 0x30, RZ ;  /* 0x0000003000050824 */ /* 0x000fe200078e02ff */
[----:B------:R-:W-:Y:S01]  /*4130*/  @P0 IADD3 R0, P2, R244, R2, RZ ;  /* 0x00000002f4000210 */ /* 0x000fe20007f5e0ff */
[----:B------:R-:W-:Y:S01]  /*4140*/  @P1 IMAD.IADD R7, R7, 0x1, R8 ;  /* 0x0000000107071824 */ /* 0x000fe200078e0208 */
[----:B------:R-:W-:Y:S02]  /*4150*/  @P1 LEA R4, P3, R6, c[0x0][0x1c8], 0x1 ;  /* 0x0000720006041a11 */ /* 0x000fe400078608ff */
[----:B------:R-:W-:Y:S02]  /*4160*/  @P0 IADD3.X R3, R246, R5, R3, P2, !PT ;  /* 0x00000005f6030210 */ /* 0x000fe400017fe403 */
[----:B------:R-:W-:Y:S02]  /*4170*/  @P0 LEA R2, P2, R0, c[0x0][0x1c8], 0x1 ;  /* 0x0000720000020a11 */ /* 0x000fe400078408ff */
[----:B------:R-:W-:Y:S02]  /*4180*/  @P1 LEA.HI.X R5, R6, c[0x0][0x1cc], R7, 0x1, P3 ;  /* 0x0000730006051a11 */ /* 0x000fe400018f0c07 */
[----:B------:R-:W-:-:S03]  /*4190*/  @P0 LEA.HI.X R3, R0, c[0x0][0x1cc], R3, 0x1, P2 ;  /* 0x0000730000030a11 */ /* 0x000fc600010f0c03 */
        /* <DEDUP_REMOVED lines=8> */
[----:B------:R1:W-:Y:S02]  /*4220*/  @P0 LDGSTS.E.BYPASS.LTC128B.128 [R191+0x5c80], [R2.64+0x80], !P5 ;  /* 0x05c8008002bf0fae */ /* 0x0003e4000e901d46 */
.L_x_51:
[----:B--234-:R-:W-:Y:S05]  /*4230*/  BSYNC B0 ;  /* 0x0000000000007941 */ /* 0x01cfea0003800000 */
.L_x_50:
[----:B-1----:R-:W2:Y:S04]  /*4240*/  LDL R0, [R1+0x70] ;  /* 0x0000700001007983 */ /* 0x002ea80000100800 */
[----:B------:R-:W-:Y:S04]  /*4250*/  LDSM.16.MT88.4 R40, [R110] ;  /* 0x000000006e28783b */ /* 0x000fe80000004200 */
[----:B------:R-:W-:Y:S04]  /*4260*/  LDSM.16.MT88.4 R76, [R111] ;  /* 0x000000006f4c783b */ /* 0x000fe80000004200 */
[----:B------:R-:W-:Y:S04]  /*4270*/  LDSM.16.MT88.4 R84, [R111+0xc00] ;  /* 0x000c00006f54783b */ /* 0x000fe80000004200 */
[----:B------:R-:W-:Y:S04]  /*4280*/  LDSM.16.MT88.4 R68, [R110+0x1c00] ;  /* 0x001c00006e44783b */ /* 0x000fe80000004200 */
[----:B------:R-:W-:Y:S04]  /*4290*/  LDSM.16.MT88.4 R48, [R111+0x400] ;  /* 0x000400006f30783b */ /* 0x000fe80000004200 */
[----:B------:R-:W-:Y:S04]  /*42a0*/  LDSM.16.MT88.4 R64, [R111+0x1c00] ;  /* 0x001c00006f40783b */ /* 0x000fe80000004200 */
[----:B------:R-:W-:Y:S04]  /*42b0*/  LDSM.16.MT88.4 R156, [R110+0x1400] ;  /* 0x001400006e9c783b */ /* 0x000fe80000004200 */
[----:B------:R-:W0:Y:S01]  /*42c0*/  LDGDEPBAR ;  /* 0x00000000000079af */ /* 0x000e220000000000 */
[----:B--2---:R-:W-:-:S05]  /*42d0*/  IMAD.IADD R0, R138, 0x1, -R0 ;  /* 0x000000018a007824 */ /* 0x004fca00078e0a00 */
[C---:B------:R-:W-:Y:S02]  /*42e0*/  ISETP.GT.AND P2, PT, R0.reuse, RZ, PT ;  /* 0x000000ff0000720c */ /* 0x040fe40003f44270 */
[C---:B------:R-:W-:Y:S02]  /*42f0*/  ISETP.GT.AND P1, PT, R0.reuse, 0x1, PT ;  /* 0x000000010000780c */ /* 0x040fe40003f24270 */
[----:B------:R-:W-:Y:S02]  /*4300*/  ISETP.GT.AND P0, PT, R0, 0x8, PT ;  /* 0x000000080000780c */ /* 0x000fe40003f04270 */
[----:B------:R-:W-:Y:S02]  /*4310*/  FSEL R4, R99, -INF , P2 ;  /* 0xff80000063047808 */ /* 0x000fe40001000000 */
[----:B------:R-:W-:Y:S02]  /*4320*/  FSEL R5, R98, -INF , P1 ;  /* 0xff80000062057808 */ /* 0x000fe40000800000 */
[----:B------:R-:W-:-:S02]  /*4330*/  ISETP.GT.AND P4, PT, R0, 0x9, PT ;  /* 0x000000090000780c */ /* 0x000fc40003f84270 */
[----:B------:R-:W-:Y:S02]  /*4340*/  FSEL R6, R89, -INF , P0 ;  /* 0xff80000059067808 */ /* 0x000fe40000000000 */
[----:B------:R-:W-:Y:S02]  /*4350*/  FMNMX.FTZ R2, R4, R5, !PT ;  /* 0x0000000504027209 */ /* 0x000fe40007810000 */
[----:B------:R-:W-:Y:S02]  /*4360*/  ISETP.GT.AND P6, PT, R0, 0x10, PT ;  /* 0x000000100000780c */ /* 0x000fe40003fc4270 */
[----:B------:R-:W-:Y:S02]  /*4370*/  FSEL R7, R88, -INF , P4 ;  /* 0xff80000058077808 */ /* 0x000fe40002000000 */
[----:B------:R-:W-:Y:S02]  /*4380*/  FMNMX.FTZ R2, R6, R2, !PT ;  /* 0x0000000206027209 */ /* 0x000fe40007810000 */
[----:B------:R-:W-:-:S02]  /*4390*/  FSEL R8, R92, -INF , P2 ;  /* 0xff8000005c087808 */ /* 0x000fc40001000000 */
[----:B------:R-:W-:Y:S02]  /*43a0*/  FSEL R118, R113, -INF , P2 ;  /* 0xff80000071767808 */ /* 0x000fe40001000000 */
[----:B------:R-:W-:Y:S02]  /*43b0*/  FSEL R28, R121, -INF , P2 ;  /* 0xff800000791c7808 */ /* 0x000fe40001000000 */
[----:B------:R-:W-:Y:S02]  /*43c0*/  FSEL R13, R56, -INF , P6 ;  /* 0xff800000380d7808 */ /* 0x000fe40003000000 */
[----:B------:R-:W-:Y:S02]  /*43d0*/  ISETP.GT.AND P2, PT, R0, 0x11, PT ;  /* 0x000000110000780c */ /* 0x000fe40003f44270 */
[----:B------:R-:W-:Y:S02]  /*43e0*/  FMNMX.FTZ R2, R7, R2, !PT ;  /* 0x0000000207027209 */ /* 0x000fe40007810000 */
[----:B------:R-:W-:-:S02]  /*43f0*/  FSEL R9, R93, -INF , P1 ;  /* 0xff8000005d097808 */ /* 0x000fc40000800000 */
[----:B------:R-:W-:Y:S02]  /*4400*/  FSEL R119, R108, -INF , P1 ;  /* 0xff8000006c777808 */ /* 0x000fe40000800000 */
[----:B------:R-:W-:Y:S02]  /*4410*/  FSEL R44, R120, -INF , P1 ;  /* 0xff800000782c7808 */ /* 0x000fe40000800000 */
[----:B------:R-:W-:Y:S02]  /*4420*/  FSEL R15, R53, -INF , P2 ;  /* 0xff800000350f7808 */ /* 0x000fe40001000000 */
[C---:B------:R-:W-:Y:S02]  /*4430*/  ISETP.GT.AND P1, PT, R0.reuse, 0x18, PT ;  /* 0x000000180000780c */ /* 0x040fe40003f24270 */
[----:B------:R-:W-:Y:S02]  /*4440*/  FMNMX.FTZ R2, R13, R2, !PT ;  /* 0x000000020d027209 */ /* 0x000fe40007810000 */
[----:B------:R-:W-:-:S02]  /*4450*/  ISETP.GT.AND P5, PT, R0, 0x19, PT ;  /* 0x000000190000780c */ /* 0x000fc40003fa4270 */
[----:B------:R-:W-:Y:S02]  /*4460*/  FSEL R19, R45, -INF , P1 ;  /* 0xff8000002d137808 */ /* 0x000fe40000800000 */
[----:B------:R-:W-:Y:S02]  /*4470*/  FMNMX.FTZ R2, R15, R2, !PT ;  /* 0x000000020f027209 */ /* 0x000fe40007810000 */
[----:B------:R-:W-:Y:S02]  /*4480*/  ISETP.GT.AND P3, PT, R0, 0x20, PT ;  /* 0x000000200000780c */ /* 0x000fe40003f64270 */
[----:B------:R-:W-:Y:S02]  /*4490*/  FSEL R20, R52, -INF , P5 ;  /* 0xff80000034147808 */ /* 0x000fe40002800000 */
[----:B------:R-:W-:Y:S02]  /*44a0*/  FMNMX.FTZ R2, R19, R2, !PT ;  /* 0x0000000213027209 */ /* 0x000fe40007810000 */
        /* <DEDUP_REMOVED lines=9> */
[----:B------:R-:W-:Y:S02]  /*4540*/  ISETP.GT.AND P0, PT, R0, 0x29, PT ;  /* 0x000000290000780c */ /* 0x000fe40003f04270 */
[----:B------:R-:W-:Y:S02]  /*4550*/  FSEL R142, R14, -INF , P1 ;  /* 0xff8000000e8e7808 */ /* 0x000fe40000800000 */
[----:B------:R-:W-:Y:S02]  /*4560*/  FMNMX.FTZ R2, R143, R2, !PT ;  /* 0x000000028f027209 */ /* 0x000fe40007810000 */
[----:B------:R-:W-:-:S02]  /*4570*/  FSEL R147, R12, -INF , P0 ;  /* 0xff8000000c937808 */ /* 0x000fc40000000000 */
[----:B------:R-:W-:Y:S02]  /*4580*/  FMNMX.FTZ R2, R142, R2, !PT ;  /* 0x000000028e027209 */ /* 0x000fe40007810000 */
[----:B------:R-:W-:Y:S02]  /*4590*/  FSEL R11, R82, -INF , P4 ;  /* 0xff800000520b7808 */ /* 0x000fe40002000000 */
[----:B------:R-:W-:Y:S02]  /*45a0*/  FMNMX.FTZ R2, R147, R2, !PT ;  /* 0x0000000293027209 */ /* 0x000fe40007810000 */
[----:B------:R-:W-:Y:S02]  /*45b0*/  FSEL R116, R91, -INF , P4 ;  /* 0xff8000005b747808 */ /* 0x000fe40002000000 */
[----:B------:R-:W-:Y:S01]  /*45c0*/  FSEL R46, R95, -INF , P4 ;  /* 0xff8000005f2e7808 */ /* 0x000fe20002000000 */
[----:B------:R-:W1:Y:S01]  /*45d0*/  SHFL.BFLY PT, R3, R2, 0x2, 0x1f ;  /* 0x0c401f0002037f89 */ /* 0x000e6200000e0000 */
[----:B------:R-:W-:-:S02]  /*45e0*/  FSEL R21, R57, -INF , P6 ;  /* 0xff80000039157808 */ /* 0x000fc40003000000 */
[----:B------:R-:W-:Y:S01]  /*45f0*/  FSEL R113, R80, -INF , P6 ;  /* 0xff80000050717808 */ /* 0x000fe20003000000 */
[----:B------:R-:W-:Y:S01]  /*4600*/  LDSM.16.MT88.4 R88, [R110+0x1800] ;  /* 0x001800006e58783b */ /* 0x000fe20000004200 */
[----:B------:R-:W-:Y:S02]  /*4610*/  FSEL R45, R83, -INF , P6 ;  /* 0xff800000532d7808 */ /* 0x000fe40003000000 */
[----:B------:R-:W-:Y:S01]  /*4620*/  ISETP.GT.AND P6, PT, R0, 0x18, PT ;  /* 0x000000180000780c */ /* 0x000fe20003fc4270 */
[----:B------:R-:W-:Y:S01]  /*4630*/  LDSM.16.MT88.4 R80, [R110+0xc00] ;  /* 0x000c00006e50783b */ /* 0x000fe20000004200 */
[----:B------:R-:W-:Y:S02]  /*4640*/  FSEL R18, R26, -INF , P5 ;  /* 0xff8000001a127808 */ /* 0x000fe40002800000 */
[----:B------:R-:W-:Y:S02]  /*4650*/  FSEL R17, R31, -INF , P6 ;  /* 0xff8000001f117808 */ /* 0x000fe40003000000 */
[----:B------:R-:W-:-:S02]  /*4660*/  FSEL R140, R25, -INF , P3 ;  /* 0xff800000198c7808 */ /* 0x000fc40001800000 */
[----:B------:R-:W-:Y:S02]  /*4670*/  FSEL R146, R24, -INF , P2 ;  /* 0xff80000018927808 */ /* 0x000fe40001000000 */
[----:B------:R-:W-:Y:S02]  /*4680*/  FSEL R145, R23, -INF , P1 ;  /* 0xff80000017917808 */ /* 0x000fe40000800000 */
[----:B------:R-:W-:Y:S02]  /*4690*/  FSEL R144, R22, -INF , P0 ;  /* 0xff80000016907808 */ /* 0x000fe40000000000 */
[----:B------:R-:W-:Y:S02]  /*46a0*/  FSEL R26, R59, -INF , P6 ;  /* 0xff8000003b1a7808 */ /* 0x000fe40003000000 */
[----:B------:R-:W-:Y:S02]  /*46b0*/  FSEL R24, R54, -INF , P5 ;  /* 0xff80000036187808 */ /* 0x000fe40002800000 */
[----:B-1----:R-:W-:-:S02]  /*46c0*/  FMNMX.FTZ R2, R2, R3, !PT ;  /* 0x0000000302027209 */ /* 0x002fc40007810000 */
[----:B------:R-:W-:Y:S02]  /*46d0*/  FSEL R131, R131, -INF , P3 ;  /* 0xff80000083837808 */ /* 0x000fe40001800000 */
[----:B------:R-:W-:Y:S01]  /*46e0*/  FSEL R130, R130, -INF , P2 ;  /* 0xff80000082827808 */ /* 0x000fe20001000000 */
[----:B------:R-:W1:Y:S01]  /*46f0*/  SHFL.BFLY PT, R3, R2, 0x1, 0x1f ;  /* 0x0c201f0002037f89 */ /* 0x000e6200000e0000 */
[----:B------:R-:W-:Y:S02]  /*4700*/  FSEL R129, R29, -INF , P1 ;  /* 0xff8000001d817808 */ /* 0x000fe40000800000 */
[----:B------:R-:W-:Y:S02]  /*4710*/  FSEL R128, R30, -INF , P0 ;  /* 0xff8000001e807808 */ /* 0x000fe40000000000 */
[----:B------:R-:W-:Y:S02]  /*4720*/  FSEL R25, R55, -INF , P5 ;  /* 0xff80000037197808 */ /* 0x000fe40002800000 */
[----:B------:R-:W-:Y:S01]  /*4730*/  FSEL R115, R115, -INF , P3 ;  /* 0xff80000073737808 */ /* 0x000fe20001800000 */
[----:B------:R-:W-:Y:S01]  /*4740*/  LDSM.16.MT88.4 R52, [R110+0x400] ;  /* 0x000400006e34783b */ /* 0x000fe20000004200 */
[----:B------:R-:W-:-:S02]  /*4750*/  FSEL R114, R114, -INF , P2 ;  /* 0xff80000072727808 */ /* 0x000fc40001000000 */
[----:B------:R-:W-:Y:S02]  /*4760*/  FSEL R112, R112, -INF , P1 ;  /* 0xff80000070707808 */ /* 0x000fe40000800000 */
[----:B------:R-:W-:Y:S02]  /*4770*/  FSEL R104, R104, -INF , P0 ;  /* 0xff80000068687808 */ /* 0x000fe40000000000 */
[----:B-1----:R-:W-:-:S04]  /*4780*/  FMNMX.FTZ R106, R2, R3, !PT ;  /* 0x00000003026a7209 */ /* 0x002fc80007810000 */
[C---:B------:R-:W-:Y:S01]  /*4790*/  FSETP.NEU.FTZ.AND P4, PT, R106.reuse, -INF , PT ;  /* 0xff8000006a00780b */ /* 0x040fe20003f9d000 */
[----:B------:R-:W-:-:S05]  /*47a0*/  FMUL.FTZ R2, R106, c[0x0][0x2d0] ;  /* 0x0000b4006a027a20 */ /* 0x000fca0000410000 */
[----:B------:R-:W-:Y:S02]  /*47b0*/  FSEL R12, R2, RZ, P4 ;  /* 0x000000ff020c7208 */ /* 0x000fe40002000000 */
[----:B------:R-:W-:Y:S02]  /*47c0*/  FMNMX.FTZ R2, R8, R9, !PT ;  /* 0x0000000908027209 */ /* 0x000fe40007810000 */
[----:B------:R-:W-:Y:S02]  /*47d0*/  ISETP.GT.AND P4, PT, R0, 0x11, PT ;  /* 0x000000110000780c */ /* 0x000fe40003f84270 */
[----:B------:R-:W-:Y:S02]  /*47e0*/  FMNMX.FTZ R2, R10, R2, !PT ;  /* 0x000000020a027209 */ /* 0x000fe40007810000 */
[----:B------:R-:W-:Y:S02]  /*47f0*/  FSEL R16, R58, -INF , P4 ;  /* 0xff8000003a107808 */ /* 0x000fe40002000000 */
[----:B------:R-:W-:Y:S01]  /*4800*/  FMNMX.FTZ R2, R11, R2, !PT ;  /* 0x000000020b027209 */ /* 0x000fe20007810000 */
[----:B------:R-:W-:Y:S03]  /*4810*/  LDSM.16.MT88.4 R56, [R111+0x1000] ;  /* 0x001000006f38783b */ /* 0x000fe60000004200 */
[----:B------:R-:W-:-:S04]  /*4820*/  FMNMX.FTZ R2, R21, R2, !PT ;  /* 0x0000000215027209 */ /* 0x000fc80007810000 */
[----:B------:R-:W-:-:S04]  /*4830*/  FMNMX.FTZ R2, R16, R2, !PT ;  /* 0x0000000210027209 */ /* 0x000fc80007810000 */
[----:B------:R-:W-:-:S04]  /*4840*/  FMNMX.FTZ R2, R17, R2, !PT ;  /* 0x0000000211027209 */ /* 0x000fc80007810000 */
[----:B------:R-:W-:-:S04]  /*4850*/  FMNMX.FTZ R2, R18, R2, !PT ;  /* 0x0000000212027209 */ /* 0x000fc80007810000 */
[----:B------:R-:W-:-:S04]  /*4860*/  FMNMX.FTZ R2, R140, R2, !PT ;  /* 0x000000028c027209 */ /* 0x000fc80007810000 */
[----:B------:R-:W-:-:S04]  /*4870*/  FMNMX.FTZ R2, R146, R2, !PT ;  /* 0x0000000292027209 */ /* 0x000fc80007810000 */
[----:B------:R-:W-:-:S04]  /*4880*/  FMNMX.FTZ R2, R145, R2, !PT ;  /* 0x0000000291027209 */ /* 0x000fc80007810000 */
[----:B------:R-:W-:-:S05]  /*4890*/  FMNMX.FTZ R2, R144, R2, !PT ;  /* 0x0000000290027209 */ /* 0x000fca0007810000 */
[----:B------:R-:W1:Y:S02]  /*48a0*/  SHFL.BFLY PT, R3, R2, 0x2, 0x1f ;  /* 0x0c401f0002037f89 */ /* 0x000e6400000e0000 */
[----:B-1----:R-:W-:-:S05]  /*48b0*/  FMNMX.FTZ R2, R2, R3, !PT ;  /* 0x0000000302027209 */ /* 0x002fca0007810000 */
[----:B------:R-:W1:Y:S02]  /*48c0*/  SHFL.BFLY PT, R3, R2, 0x1, 0x1f ;  /* 0x0c201f0002037f89 */ /* 0x000e6400000e0000 */
[----:B-1----:R-:W-:Y:S01]  /*48d0*/  FMNMX.FTZ R105, R2, R3, !PT ;  /* 0x0000000302697209 */ /* 0x002fe20007810000 */
[----:B------:R-:W-:-:S03]  /*48e0*/  FFMA.FTZ R2, R4, c[0x0][0x2d0], -R12 ;  /* 0x0000b40004027a23 */ /* 0x000fc6000001080c */
[C---:B------:R-:W-:Y:S01]  /*48f0*/  FSETP.NEU.FTZ.AND P4, PT, R105.reuse, -INF , PT ;  /* 0xff8000006900780b */ /* 0x040fe20003f9d000 */
[----:B------:R1:W-:Y:S01]  /*4900*/  MUFU.EX2 R208, R2 ;  /* 0x0000000200d07308 */ /* 0x0003e20000000800 */
[----:B------:R-:W-:-:S05]  /*4910*/  FMUL.FTZ R3, R105, c[0x0][0x2d0] ;  /* 0x0000b40069037a20 */ /* 0x000fca0000410000 */
[----:B------:R-:W-:Y:S02]  /*4920*/  FSEL R3, R3, RZ, P4 ;  /* 0x000000ff03037208 */ /* 0x000fe40002000000 */
[----:B------:R-:W-:-:S03]  /*4930*/  ISETP.GT.AND P4, PT, R0, 0x11, PT ;  /* 0x000000110000780c */ /* 0x000fc60003f84270 */
[----:B------:R-:W-:Y:S01]  /*4940*/  FFMA.FTZ R4, R8, c[0x0][0x2d0], -R3 ;  /* 0x0000b40008047a23 */ /* 0x000fe20000010803 */
[----:B------:R-:W-:Y:S01]  /*4950*/  FSEL R27, R94, -INF , P4 ;  /* 0xff8000005e1b7808 */ /* 0x000fe20002000000 */
[--C-:B------:R-:W-:Y:S01]  /*4960*/  FFMA.FTZ R8, R13, c[0x0][0x2d0], -R12.reuse ;  /* 0x0000b4000d087a23 */ /* 0x100fe2000001080c */
[----:B------:R-:W-:Y:S01]  /*4970*/  FSEL R14, R100, -INF , P4 ;  /* 0xff800000640e7808 */ /* 0x000fe20002000000 */
[----:B------:R-:W-:Y:S01]  /*4980*/  LDSM.16.MT88.4 R92, [R111+0x1800] ;  /* 0x001800006f5c783b */ /* 0x000fe20000004200 */
[--C-:B-1----:R-:W-:Y:S01]  /*4990*/  FFMA.FTZ R2, R5, c[0x0][0x2d0], -R12.reuse ;  /* 0x0000b40005027a23 */ /* 0x102fe2000001080c */
[----:B------:R1:W-:Y:S08]  /*49a0*/  MUFU.EX2 R202, R8 ;  /* 0x0000000800ca7308 */ /* 0x0003f00000000800 */
[----:B------:R2:W3:Y:S01]  /*49b0*/  MUFU.EX2 R207, R2 ;  /* 0x0000000200cf7308 */ /* 0x0004e20000000800 */
[----:B-1----:R-:W-:Y:S01]  /*49c0*/  FFMA.FTZ R8, R15, c[0x0][0x2d0], -R12 ;  /* 0x0000b4000f087a23 */ /* 0x002fe2000001080c */
[----:B------:R-:W-:-:S06]  /*49d0*/  FSEL R15, R60, -INF , P6 ;  /* 0xff8000003c0f7808 */ /* 0x000fcc0003000000 */
[----:B------:R3:W-:Y:S01]  /*49e0*/  MUFU.EX2 R206, R4 ;  /* 0x0000000400ce7308 */ /* 0x0007e20000000800 */
[----:B------:R-:W-:Y:S01]  /*49f0*/  LDSM.16.MT88.4 R60, [R110+0x1000] ;  /* 0x001000006e3c783b */ /* 0x000fe20000004200 */
[----:B--2---:R-:W-:-:S06]  /*4a00*/  FFMA.FTZ R2, R6, c[0x0][0x2d0], -R12 ;  /* 0x0000b40006027a23 */ /* 0x004fcc000001080c */
[----:B------:R-:W-:Y:S08]  /*4a10*/  MUFU.EX2 R201, R8 ;  /* 0x0000000800c97308 */ /* 0x000ff00000000800 */
[----:B------:R1:W-:Y:S01]  /*4a20*/  MUFU.EX2 R209, R2 ;  /* 0x0000000200d17308 */ /* 0x0003e20000000800 */
[----:B---3--:R-:W-:Y:S01]  /*4a30*/  F2FP.BF16.PACK_AB R4, R207, R208 ;  /* 0x000000d0cf04723e */ /* 0x008fe200000010ff */
[----:B-1----:R-:W-:-:S06]  /*4a40*/  FFMA.FTZ R2, R7, c[0x0][0x2d0], -R12 ;  /* 0x0000b40007027a23 */ /* 0x002fcc000001080c */
[----:B------:R1:W2:Y:S02]  /*4a50*/  MUFU.EX2 R210, R2 ;  /* 0x0000000200d27308 */ /* 0x0002a40000000800 */
[----:B-1----:R-:W-:Y:S02]  /*4a60*/  FMNMX.FTZ R2, R28, R44, !PT ;  /* 0x0000002c1c027209 */ /* 0x002fe40007810000 */
[----:B--2---:R-:W-:Y:S02]  /*4a70*/  F2FP.BF16.PACK_AB R6, R210, R209 ;  /* 0x000000d1d206723e */ /* 0x004fe400000010ff */
[----:B------:R-:W-:-:S04]  /*4a80*/  FMNMX.FTZ R2, R47, R2, !PT ;  /* 0x000000022f027209 */ /* 0x000fc80007810000 */
[----:B------:R-:W-:Y:S01]  /*4a90*/  FMNMX.FTZ R0, R46, R2, !PT ;  /* 0x000000022e007209 */ /* 0x000fe20007810000 */
[----:B------:R-:W-:-:S03]  /*4aa0*/  FFMA.FTZ R2, R9, c[0x0][0x2d0], -R3 ;  /* 0x0000b40009027a23 */ /* 0x000fc60000010803 */
[----:B------:R-:W-:Y:S01]  /*4ab0*/  FMNMX.FTZ R0, R45, R0, !PT ;  /* 0x000000002d007209 */ /* 0x000fe20007810000 */
[----:B------:R1:W2:Y:S03]  /*4ac0*/  MUFU.EX2 R204, R2 ;  /* 0x0000000200cc7308 */ /* 0x0002a60000000800 */
[----:B------:R-:W-:-:S04]  /*4ad0*/  FMNMX.FTZ R0, R27, R0, !PT ;  /* 0x000000001b007209 */ /* 0x000fc80007810000 */
[----:B------:R-:W-:-:S04]  /*4ae0*/  FMNMX.FTZ R0, R26, R0, !PT ;  /* 0x000000001a007209 */ /* 0x000fc80007810000 */
[----:B------:R-:W-:-:S04]  /*4af0*/  FMNMX.FTZ R0, R24, R0, !PT ;  /* 0x0000000018007209 */ /* 0x000fc80007810000 */
[----:B------:R-:W-:Y:S01]  /*4b00*/  FMNMX.FTZ R0, R131, R0, !PT ;  /* 0x0000000083007209 */ /* 0x000fe20007810000 */
[----:B-1----:R-:W-:Y:S01]  /*4b10*/  FFMA.FTZ R2, R10, c[0x0][0x2d0], -R3 ;  /* 0x0000b4000a027a23 */ /* 0x002fe20000010803 */
[----:B--2---:R-:W-:Y:S02]  /*4b20*/  F2FP.BF16.PACK_AB R5, R204, R206 ;  /* 0x000000cecc05723e */ /* 0x004fe400000010ff */
[----:B------:R-:W-:Y:S01]  /*4b30*/  FMNMX.FTZ R0, R130, R0, !PT ;  /* 0x0000000082007209 */ /* 0x000fe20007810000 */
[----:B------:R1:W-:Y:S03]  /*4b40*/  MUFU.EX2 R205, R2 ;  /* 0x0000000200cd7308 */ /* 0x0003e60000000800 */
[----:B------:R-:W-:-:S04]  /*4b50*/  FMNMX.FTZ R0, R129, R0, !PT ;  /* 0x0000000081007209 */ /* 0x000fc80007810000 */
[----:B------:R-:W-:-:S05]  /*4b60*/  FMNMX.FTZ R0, R128, R0, !PT ;  /* 0x0000000080007209 */ /* 0x000fca0007810000 */
[----:B------:R-:W2:Y:S01]  /*4b70*/  SHFL.BFLY PT, R9, R0, 0x2, 0x1f ;  /* 0x0c401f0000097f89 */ /* 0x000ea200000e0000 */
[----:B-1----:R-:W-:-:S04]  /*4b80*/  FFMA.FTZ R2, R11, c[0x0][0x2d0], -R3 ;  /* 0x0000b4000b027a23 */ /* 0x002fc80000010803 */
[----:B------:R1:W3:Y:S02]  /*4b90*/  MUFU.EX2 R203, R2 ;  /* 0x0000000200cb7308 */ /* 0x0002e40000000800 */
[----:B-1----:R-:W-:Y:S02]  /*4ba0*/  FMNMX.FTZ R2, R118, R119, !PT ;  /* 0x0000007776027209 */ /* 0x002fe40007810000 */
[----:B--2---:R-:W-:Y:S02]  /*4bb0*/  FMNMX.FTZ R0, R0, R9, !PT ;  /* 0x0000000900007209 */ /* 0x004fe40007810000 */
[----:B------:R-:W-:Y:S02]  /*4bc0*/  FMNMX.FTZ R2, R117, R2, !PT ;  /* 0x0000000275027209 */ /* 0x000fe40007810000 */
[----:B---3--:R-:W-:Y:S01]  /*4bd0*/  F2FP.BF16.PACK_AB R7, R203, R205 ;  /* 0x000000cdcb07723e */ /* 0x008fe200000010ff */
[----:B------:R-:W1:Y:S01]  /*4be0*/  SHFL.BFLY PT, R10, R0, 0x1, 0x1f ;  /* 0x0c201f00000a7f89 */ /* 0x000e6200000e0000 */
[----:B------:R-:W-:-:S04]  /*4bf0*/  FMNMX.FTZ R2, R116, R2, !PT ;  /* 0x0000000274027209 */ /* 0x000fc80007810000 */
[----:B------:R-:W-:Y:S01]  /*4c00*/  FMNMX.FTZ R2, R113, R2, !PT ;  /* 0x0000000271027209 */ /* 0x000fe20007810000 */
[----:B------:R-:W-:Y:S03]  /*4c10*/  HMMA.16816.F32.BF16 R136, R4, R40, RZ ;  /* 0x000000280488723c */ /* 0x000fe600000418ff */
[----:B------:R-:W-:-:S04]  /*4c20*/  FMNMX.FTZ R2, R14, R2, !PT ;  /* 0x000000020e027209 */ /* 0x000fc80007810000 */
[----:B------:R-:W-:Y:S01]  /*4c30*/  FMNMX.FTZ R8, R15, R2, !PT ;  /* 0x000000020f087209 */ /* 0x000fe20007810000 */
[----:B------:R-:W-:Y:S01]  /*4c40*/  FFMA.FTZ R2, R19, c[0x0][0x2d0], -R12 ;  /* 0x0000b40013027a23 */ /* 0x000fe2000001080c */
[C---:B------:R-:W-:Y:S02]  /*4c50*/  HMMA.16816.F32.BF16 R132, R4.reuse, R76, RZ ;  /* 0x0000004c0484723c */ /* 0x040fe400000418ff */
[----:B------:R-:W-:Y:S01]  /*4c60*/  FMNMX.FTZ R8, R25, R8, !PT ;  /* 0x0000000819087209 */ /* 0x000fe20007810000 */
[----:B------:R2:W-:Y:S03]  /*4c70*/  MUFU.EX2 R200, R2 ;  /* 0x0000000200c87308 */ /* 0x0005e60000000800 */
[----:B------:R-:W-:Y:S02]  /*4c80*/  FMNMX.FTZ R8, R115, R8, !PT ;  /* 0x0000000873087209 */ /* 0x000fe40007810000 */
[----:B------:R-:W-:Y:S01]  /*4c90*/  HMMA.16816.F32.BF16 R124, R4, R80, RZ ;  /* 0x00000050047c723c */ /* 0x000fe200000418ff */
[----:B-1----:R-:W-:Y:S01]  /*4ca0*/  FMNMX.FTZ R108, R0, R10, !PT ;  /* 0x0000000a006c7209 */ /* 0x002fe20007810000 */
[----:B------:R-:W-:-:S03]  /*4cb0*/  FFMA.FTZ R0, R17, c[0x0][0x2d0], -R3 ;  /* 0x0000b40011007a23 */ /* 0x000fc60000010803 */
[----:B------:R-:W-:Y:S01]  /*4cc0*/  FSETP.NEU.FTZ.AND P0, PT, R108, -INF , PT ;  /* 0xff8000006c00780b */ /* 0x000fe20003f1d000 */
[----:B------:R1:W-:Y:S02]  /*4cd0*/  MUFU.EX2 R197, R0 ;  /* 0x0000000000c57308 */ /* 0x0003e40000000800 */
[----:B------:R-:W-:Y:S01]  /*4ce0*/  HMMA.16816.F32.BF16 R120, R4, R84, RZ ;  /* 0x000000540478723c */ /* 0x000fe200000418ff */
[----:B--2---:R-:W-:-:S05]  /*4cf0*/  FFMA.FTZ R2, R20, c[0x0][0x2d0], -R12 ;  /* 0x0000b40014027a23 */ /* 0x004fca000001080c */
[----:B------:R2:W3:Y:S02]  /*4d00*/  MUFU.EX2 R199, R2 ;  /* 0x0000000200c77308 */ /* 0x0004e40000000800 */
[----:B------:R-:W-:Y:S01]  /*4d10*/  HMMA.16816.F32.BF16 R100, R4, R88, RZ ;  /* 0x000000580464723c */ /* 0x000fe200000418ff */
[----:B-1----:R-:W-:-:S07]  /*4d20*/  FFMA.FTZ R0, R18, c[0x0][0x2d0], -R3 ;  /* 0x0000b40012007a23 */ /* 0x002fce0000010803 */
[----:B------:R-:W-:Y:S01]  /*4d30*/  HMMA.16816.F32.BF16 R96, R4, R92, RZ ;  /* 0x0000005c0460723c */ /* 0x000fe200000418ff */
[----:B------:R-:W1:Y:S01]  /*4d40*/  MUFU.EX2 R198, R0 ;  /* 0x0000000000c67308 */ /* 0x000e620000000800 */
[----:B--2---:R-:W-:Y:S01]  /*4d50*/  FMNMX.FTZ R2, R114, R8, !PT ;  /* 0x0000000872027209 */ /* 0x004fe20007810000 */
[----:B------:R-:W-:-:S05]  /*4d60*/  FFMA.FTZ R8, R21, c[0x0][0x2d0], -R3 ;  /* 0x0000b40015087a23 */ /* 0x000fca0000010803 */
[C---:B------:R-:W-:Y:S01]  /*4d70*/  HMMA.16816.F32.BF16 R72, R4.reuse, R42, RZ ;  /* 0x0000002a0448723c */ /* 0x040fe200000418ff */
[----:B---3--:R-:W-:Y:S02]  /*4d80*/  F2FP.BF16.PACK_AB R10, R199, R200 ;  /* 0x000000c8c70a723e */ /* 0x008fe400000010ff */
[----:B------:R-:W-:Y:S01]  /*4d90*/  FMNMX.FTZ R2, R112, R2, !PT ;  /* 0x0000000270027209 */ /* 0x000fe20007810000 */
[----:B------:R2:W-:Y:S04]  /*4da0*/  MUFU.EX2 R196, R8 ;  /* 0x0000000800c47308 */ /* 0x0005e80000000800 */
[----:B------:R-:W-:Y:S01]  /*4db0*/  HMMA.16816.F32.BF16 R36, R4, R78, RZ ;  /* 0x0000004e0424723c */ /* 0x000fe200000418ff */
[----:B-1----:R-:W-:-:S07]  /*4dc0*/  F2FP.BF16.PACK_AB R11, R198, R197 ;  /* 0x000000c5c60b723e */ /* 0x002fce00000010ff */
[----:B------:R-:W-:Y:S01]  /*4dd0*/  HMMA.16816.F32.BF16 R32, R4, R82, RZ ;  /* 0x000000520420723c */ /* 0x000fe200000418ff */
[----:B--2---:R-:W-:Y:S01]  /*4de0*/  FMNMX.FTZ R8, R104, R2, !PT ;  /* 0x0000000268087209 */ /* 0x004fe20007810000 */
[----:B------:R-:W-:-:S06]  /*4df0*/  FFMA.FTZ R2, R16, c[0x0][0x2d0], -R3 ;  /* 0x0000b40010027a23 */ /* 0x000fcc0000010803 */
[C---:B------:R-:W-:Y:S01]  /*4e00*/  HMMA.16816.F32.BF16 R20, R4.reuse, R90, RZ ;  /* 0x0000005a0414723c */ /* 0x040fe200000418ff */
[----:B------:R-:W1:Y:S01]  /*4e10*/  SHFL.BFLY PT, R9, R8, 0x2, 0x1f ;  /* 0x0c401f0008097f89 */ /* 0x000e6200000e0000 */
[----:B------:R2:W3:Y:S06]  /*4e20*/  MUFU.EX2 R240, R2 ;  /* 0x0000000200f07308 */ /* 0x0004ec0000000800 */
[----:B------:R-:W-:Y:S01]  /*4e30*/  HMMA.16816.F32.BF16 R16, R4, R94, RZ ;  /* 0x0000005e0410723c */ /* 0x000fe200000418ff */
[----:B--2---:R-:W-:-:S05]  /*4e40*/  FMUL.FTZ R2, R108, c[0x0][0x2d0] ;  /* 0x0000b4006c027a20 */ /* 0x004fca0000410000 */
[----:B------:R-:W-:-:S05]  /*4e50*/  FSEL R2, R2, RZ, P0 ;  /* 0x000000ff02027208 */ /* 0x000fca0000000000 */
[--C-:B------:R-:W-:Y:S02]  /*4e60*/  FFMA.FTZ R0, R28, c[0x0][0x2d0], -R2.reuse ;  /* 0x0000b4001c007a23 */ /* 0x100fe40000010802 */
[----:B------:R-:W-:Y:S02]  /*4e70*/  HMMA.16816.F32.BF16 R28, R4, R86, RZ ;  /* 0x00000056041c723c */ /* 0x000fe400000418ff */
[----:B------:R1:W-:Y:S05]  /*4e80*/  MUFU.EX2 R171, R0 ;  /* 0x0000000000ab7308 */ /* 0x0003ea0000000800 */
[----:B------:R-:W-:-:S04]  /*4e90*/  FFMA.FTZ R4, R47, c[0x0][0x2d0], -R2 ;  /* 0x0000b4002f047a23 */ /* 0x000fc80000010802 */
[----:B------:R2:W-:Y:S01]  /*4ea0*/  MUFU.EX2 R167, R4 ;  /* 0x0000000400a77308 */ /* 0x0005e20000000800 */
[----:B-1----:R-:W-:Y:S01]  /*4eb0*/  FMNMX.FTZ R0, R8, R9, !PT ;  /* 0x0000000908007209 */ /* 0x002fe20007810000 */
[----:B------:R-:W-:Y:S01]  /*4ec0*/  FFMA.FTZ R8, R44, c[0x0][0x2d0], -R2 ;  /* 0x0000b4002c087a23 */ /* 0x000fe20000010802 */
[----:B---3--:R-:W-:-:S03]  /*4ed0*/  F2FP.BF16.PACK_AB R9, R240, R196 ;  /* 0x000000c4f009723e */ /* 0x008fc600000010ff */
[----:B------:R-:W1:Y:S02]  /*4ee0*/  SHFL.BFLY PT, R13, R0, 0x1, 0x1f ;  /* 0x0c201f00000d7f89 */ /* 0x000e6400000e0000 */
[----:B------:R3:W-:Y:S01]  /*4ef0*/  MUFU.EX2 R170, R8 ;  /* 0x0000000800aa7308 */ /* 0x0007e20000000800 */
[----:B--2---:R-:W-:-:S07]  /*4f00*/  FFMA.FTZ R4, R46, c[0x0][0x2d0], -R2 ;  /* 0x0000b4002e047a23 */ /* 0x004fce0000010802 */
[----:B------:R2:W-:Y:S01]  /*4f10*/  MUFU.EX2 R168, R4 ;  /* 0x0000000400a87308 */ /* 0x0005e20000000800 */
[----:B---3--:R-:W-:Y:S02]  /*4f20*/  F2FP.BF16.PACK_AB R8, R201, R202 ;  /* 0x000000cac908723e */ /* 0x008fe400000010ff */
[----:B-1----:R-:W-:Y:S01]  /*4f30*/  FMNMX.FTZ R107, R0, R13, !PT ;  /* 0x0000000d006b7209 */ /* 0x002fe20007810000 */
[----:B--2---:R-:W-:-:S04]  /*4f40*/  FFMA.FTZ R4, R45, c[0x0][0x2d0], -R2 ;  /* 0x0000b4002d047a23 */ /* 0x004fc80000010802 */
[C---:B------:R-:W-:Y:S01]  /*4f50*/  HMMA.16816.F32.BF16 R228, R8.reuse, R68, R100 ;  /* 0x0000004408e4723c */ /* 0x040fe20000041864 */
[--C-:B------:R-:W-:Y:S01]  /*4f60*/  FFMA.FTZ R0, R27, c[0x0][0x2d0], -R2.reuse ;  /* 0x0000b4001b007a23 */ /* 0x100fe20000010802 */
[----:B------:R-:W-:Y:S01]  /*4f70*/  FSETP.NEU.FTZ.AND P0, PT, R107, -INF , PT ;  /* 0xff8000006b00780b */ /* 0x000fe20003f1d000 */
[----:B------:R1:W-:Y:S05]  /*4f80*/  MUFU.EX2 R169, R4 ;  /* 0x0000000400a97308 */ /* 0x0003ea0000000800 */
[C---:B------:R-:W-:Y:S03]  /*4f90*/  HMMA.16816.F32.BF16 R148, R8.reuse, R52, R136 ;  /* 0x000000340894723c */ /* 0x040fe60000041888 */
[----:B------:R2:W-:Y:S05]  /*4fa0*/  MUFU.EX2 R166, R0 ;  /* 0x0000000000a67308 */ /* 0x0005ea0000000800 */
[----:B------:R-:W-:Y:S01]  /*4fb0*/  HMMA.16816.F32.BF16 R232, R8, R56, R120 ;  /* 0x0000003808e8723c */ /* 0x000fe20000041878 */
[----:B-1----:R-:W-:-:S04]  /*4fc0*/  FFMA.FTZ R4, R26, c[0x0][0x2d0], -R2 ;  /* 0x0000b4001a047a23 */ /* 0x002fc80000010802 */
[----:B------:R1:W-:Y:S03]  /*4fd0*/  MUFU.EX2 R165, R4 ;  /* 0x0000000400a57308 */ /* 0x0003e60000000800 */
[----:B------:R-:W-:Y:S01]  /*4fe0*/  HMMA.16816.F32.BF16 R132, R8, R48, R132 ;  /* 0x000000300884723c */ /* 0x000fe20000041884 */
[----:B--2---:R-:W-:-:S05]  /*4ff0*/  FMUL.FTZ R0, R107, c[0x0][0x2d0] ;  /* 0x0000b4006b007a20 */ /* 0x004fca0000410000 */
[----:B------:R-:W-:Y:S02]  /*5000*/  FSEL R0, R0, RZ, P0 ;  /* 0x000000ff00007208 */ /* 0x000fe40000000000 */
[----:B------:R-:W-:Y:S01]  /*5010*/  HMMA.16816.F32.BF16 R236, R8, R60, R124 ;  /* 0x0000003c08ec723c */ /* 0x000fe2000004187c */
[----:B------:R-:W-:Y:S01]  /*5020*/  LDSM.16.MT88.4 R124, [R110+0x800] ;  /* 0x000800006e7c783b */ /* 0x000fe20000004200 */
[----:B-1----:R-:W-:-:S06]  /*5030*/  FFMA.FTZ R4, R24, c[0x0][0x2d0], -R2 ;  /* 0x0000b40018047a23 */ /* 0x002fcc0000010802 */
[C---:B------:R-:W-:Y:S01]  /*5040*/  HMMA.16816.F32.BF16 R224, R8.reuse, R64, R96 ;  /* 0x0000004008e0723c */ /* 0x040fe20000041860 */
[----:B------:R1:W2:Y:S07]  /*5050*/  MUFU.EX2 R164, R4 ;  /* 0x0000000400a47308 */ /* 0x0002ae0000000800 */
[C---:B------:R-:W-:Y:S08]  /*5060*/  HMMA.16816.F32.BF16 R120, R8.reuse, R54, R72 ;  /* 0x000000360878723c */ /* 0x040ff00000041848 */
[----:B------:R-:W-:Y:S01]  /*5070*/  HMMA.16816.F32.BF16 R136, R8, R50, R36 ;  /* 0x000000320888723c */ /* 0x000fe20000041824 */
[----:B-1----:R-:W-:Y:S01]  /*5080*/  FFMA.FTZ R4, R118, c[0x0][0x2d0], -R0 ;  /* 0x0000b40076047a23 */ /* 0x002fe20000010800 */
[----:B--2---:R-:W-:-:S03]  /*5090*/  F2FP.BF16.PACK_AB R6, R164, R165 ;  /* 0x000000a5a406723e */ /* 0x004fc600000010ff */
[----:B------:R1:W-:Y:S03]  /*50a0*/  MUFU.EX2 R163, R4 ;  /* 0x0000000400a37308 */ /* 0x0003e60000000800 */
[C---:B------:R-:W-:Y:S08]  /*50b0*/  HMMA.16816.F32.BF16 R152, R8.reuse, R62, R32 ;  /* 0x0000003e0898723c */ /* 0x040ff00000041820 */
[----:B------:R-:W-:Y:S01]  /*50c0*/  HMMA.16816.F32.BF16 R220, R8, R58, R28 ;  /* 0x0000003a08dc723c */ /* 0x000fe2000004181c */
[----:B-1----:R-:W-:-:S07]  /*50d0*/  FFMA.FTZ R4, R119, c[0x0][0x2d0], -R0 ;  /* 0x0000b40077047a23 */ /* 0x002fce0000010800 */
[C---:B------:R-:W-:Y:S01]  /*50e0*/  HMMA.16816.F32.BF16 R216, R8.reuse, R70, R20 ;  /* 0x0000004608d8723c */ /* 0x040fe20000041814 */
[----:B------:R1:W2:Y:S07]  /*50f0*/  MUFU.EX2 R160, R4 ;  /* 0x0000000400a07308 */ /* 0x0002ae0000000800 */
[----:B------:R-:W-:Y:S07]  /*5100*/  HMMA.16816.F32.BF16 R212, R8, R66, R16 ;  /* 0x0000004208d4723c */ /* 0x000fee0000041810 */
[----:B------:R-:W-:-:S02]  /*5110*/  F2FP.BF16.PACK_AB R8, R170, R171 ;  /* 0x000000abaa08723e */ /* 0x000fc400000010ff */
[----:B------:R-:W-:Y:S01]  /*5120*/  F2FP.BF16.PACK_AB R10, R168, R167 ;  /* 0x000000a7a80a723e */ /* 0x000fe200000010ff */
[----:B-1----:R-:W-:Y:S01]  /*5130*/  FFMA.FTZ R4, R117, c[0x0][0x2d0], -R0 ;  /* 0x0000b40075047a23 */ /* 0x002fe20000010800 */
[----:B--2---:R-:W-:-:S03]  /*5140*/  F2FP.BF16.PACK_AB R9, R160, R163 ;  /* 0x000000a3a009723e */ /* 0x004fc600000010ff */
[----:B------:R1:W-:Y:S02]  /*5150*/  MUFU.EX2 R162, R4 ;  /* 0x0000000400a27308 */ /* 0x0003e40000000800 */
[----:B-1----:R-:W-:-:S06]  /*5160*/  FFMA.FTZ R4, R116, c[0x0][0x2d0], -R0 ;  /* 0x0000b40074047a23 */ /* 0x002fcc0000010800 */
[----:B------:R1:W2:Y:S02]  /*5170*/  MUFU.EX2 R103, R4 ;  /* 0x0000000400677308 */ /* 0x0002a40000000800 */
[----:B-1----:R-:W-:Y:S01]  /*5180*/  FFMA.FTZ R4, R113, c[0x0][0x2d0], -R0 ;  /* 0x0000b40071047a23 */ /* 0x002fe20000010800 */
[----:B--2---:R-:W-:-:S05]  /*5190*/  F2FP.BF16.PACK_AB R11, R103, R162 ;  /* 0x000000a2670b723e */ /* 0x004fca00000010ff */
[----:B------:R1:W-:Y:S02]  /*51a0*/  MUFU.EX2 R161, R4 ;  /* 0x0000000400a17308 */ /* 0x0003e40000000800 */
[C---:B------:R-:W-:Y:S08]  /*51b0*/  HMMA.16816.F32.BF16 R16, R8.reuse, R76, RZ ;  /* 0x0000004c0810723c */ /* 0x040ff000000418ff */
[----:B------:R-:W-:Y:S01]  /*51c0*/  HMMA.16816.F32.BF16 R20, R8, R40, RZ ;  /* 0x000000280814723c */ /* 0x000fe200000418ff */
[----:B-1----:R-:W-:-:S04]  /*51d0*/  FFMA.FTZ R4, R14, c[0x0][0x2d0], -R0 ;  /* 0x0000b4000e047a23 */ /* 0x002fc80000010800 */
[----:B------:R1:W2:Y:S03]  /*51e0*/  MUFU.EX2 R100, R4 ;  /* 0x0000000400647308 */ /* 0x0002a60000000800 */
[C---:B------:R-:W-:Y:S08]  /*51f0*/  HMMA.16816.F32.BF16 R28, R8.reuse, R88, RZ ;  /* 0x00000058081c723c */ /* 0x040ff000000418ff */
[----:B------:R-:W-:Y:S01]  /*5200*/  HMMA.16816.F32.BF16 R36, R8, R78, RZ ;  /* 0x0000004e0824723c */ /* 0x000fe200000418ff */
[----:B-1----:R-:W-:Y:S01]  /*5210*/  FFMA.FTZ R4, R15, c[0x0][0x2d0], -R0 ;  /* 0x0000b4000f047a23 */ /* 0x002fe20000010800 */
[----:B--2---:R-:W-:-:S06]  /*5220*/  F2FP.BF16.PACK_AB R5, R100, R161 ;  /* 0x000000a16405723e */ /* 0x004fcc00000010ff */
[C---:B------:R-:W-:Y:S01]  /*5230*/  HMMA.16816.F32.BF16 R40, R8.reuse, R42, RZ ;  /* 0x0000002a0828723c */ /* 0x040fe200000418ff */
[----:B------:R1:W-:Y:S07]  /*5240*/  MUFU.EX2 R102, R4 ;  /* 0x0000000400667308 */ /* 0x0003ee0000000800 */
[C---:B------:R-:W-:Y:S08]  /*5250*/  HMMA.16816.F32.BF16 R32, R8.reuse, R86, RZ ;  /* 0x000000560820723c */ /* 0x040ff000000418ff */
[----:B------:R-:W-:Y:S01]  /*5260*/  HMMA.16816.F32.BF16 R44, R8, R90, RZ ;  /* 0x0000005a082c723c */ /* 0x000fe200000418ff */
[----:B-1----:R-:W-:-:S04]  /*5270*/  FFMA.FTZ R4, R25, c[0x0][0x2d0], -R0 ;  /* 0x0000b40019047a23 */ /* 0x002fc80000010800 */
[----:B------:R1:W2:Y:S03]  /*5280*/  MUFU.EX2 R101, R4 ;  /* 0x0000000400657308 */ /* 0x0002a60000000800 */
[----:B------:R-:W-:Y:S01]  /*5290*/  HMMA.16816.F32.BF16 R24, R8, R92, RZ ;  /* 0x0000005c0818723c */ /* 0x000fe200000418ff */
[----:B-1----:R-:W-:Y:S02]  /*52a0*/  F2FP.BF16.PACK_AB R4, R166, R169 ;  /* 0x000000a9a604723e */ /* 0x002fe400000010ff */
[----:B--2---:R-:W-:-:S07]  /*52b0*/  F2FP.BF16.PACK_AB R7, R101, R102 ;  /* 0x000000666507723e */ /* 0x004fce00000010ff */
[----:B------:R-:W-:Y:S08]  /*52c0*/  HMMA.16816.F32.BF16 R72, R4, R48, R16 ;  /* 0x000000300448723c */ /* 0x000ff00000041810 */
[----:B------:R-:W-:Y:S08]  /*52d0*/  HMMA.16816.F32.BF16 R16, R8, R84, RZ ;  /* 0x000000540810723c */ /* 0x000ff000000418ff */
[----:B------:R-:W-:Y:S08]  /*52e0*/  HMMA.16816.F32.BF16 R116, R4, R52, R20 ;  /* 0x000000340474723c */ /* 0x000ff00000041814 */
[----:B------:R-:W-:Y:S08]  /*52f0*/  HMMA.16816.F32.BF16 R20, R8, R80, RZ ;  /* 0x000000500814723c */ /* 0x000ff000000418ff */
[----:B------:R-:W-:Y:S08]  /*5300*/  HMMA.16816.F32.BF16 R192, R4, R56, R16 ;  /* 0x0000003804c0723c */ /* 0x000ff00000041810 */
[----:B------:R-:W-:Y:S01]  /*5310*/  HMMA.16816.F32.BF16 R16, R8, R82, RZ ;  /* 0x000000520810723c */ /* 0x000fe200000418ff */
[----:B------:R-:W1:Y:S07]  /*5320*/  LDSM.16.MT88.4 R80, [R110+0x2000] ;  /* 0x002000006e50783b */ /* 0x000e6e0000004200 */
[----:B------:R-:W-:Y:S08]  /*5330*/  HMMA.16816.F32.BF16 R176, R4, R60, R20 ;  /* 0x0000003c04b0723c */ /* 0x000ff00000041814 */
[----:B------:R-:W-:Y:S07]  /*5340*/  HMMA.16816.F32.BF16 R20, R8, R94, RZ ;  /* 0x0000005e0814723c */ /* 0x000fee00000418ff */
[----:B------:R-:W-:Y:S01]  /*5350*/  FFMA.FTZ R8, R131, c[0x0][0x2d0], -R2 ;  /* 0x0000b40083087a23 */ /* 0x000fe20000010802 */
[----:B------:R-:W-:Y:S01]  /*5360*/  HMMA.16816.F32.BF16 R172, R4, R64, R24 ;  /* 0x0000004004ac723c */ /* 0x000fe20000041818 */
[----:B------:R-:W-:-:S02]  /*5370*/  FADD.FTZ R9, R208, R207 ;  /* 0x000000cfd0097221 */ /* 0x000fc40000010000 */
[----:B------:R2:W-:Y:S01]  /*5380*/  MUFU.EX2 R26, R8 ;  /* 0x00000008001a7308 */ /* 0x0005e20000000800 */
[----:B------:R-:W-:-:S04]  /*5390*/  FADD.FTZ R11, R206, R204 ;  /* 0x000000ccce0b7221 */ /* 0x000fc80000010000 */
[C---:B------:R-:W-:Y:S08]  /*53a0*/  HMMA.16816.F32.BF16 R84, R4.reuse, R68, R28 ;  /* 0x000000440454723c */ /* 0x040ff0000004181c */
[----:B------:R-:W-:Y:S01]  /*53b0*/  HMMA.16816.F32.BF16 R36, R4, R50, R36 ;  /* 0x000000320424723c */ /* 0x000fe20000041824 */
[----:B--2---:R-:W-:-:S04]  /*53c0*/  FFMA.FTZ R8, R130, c[0x0][0x2d0], -R2 ;  /* 0x0000b40082087a23 */ /* 0x004fc80000010802 */
[----:B------:R2:W3:Y:S03]  /*53d0*/  MUFU.EX2 R28, R8 ;  /* 0x00000008001c7308 */ /* 0x0004e60000000800 */
[C---:B------:R-:W-:Y:S08]  /*53e0*/  HMMA.16816.F32.BF16 R48, R4.reuse, R62, R16 ;  /* 0x0000003e0430723c */ /* 0x040ff00000041810 */
[----:B------:R-:W-:Y:S01]  /*53f0*/  HMMA.16816.F32.BF16 R40, R4, R54, R40 ;  /* 0x000000360428723c */ /* 0x000fe20000041828 */
[----:B--2---:R-:W-:-:S07]  /*5400*/  FFMA.FTZ R8, R129, c[0x0][0x2d0], -R2 ;  /* 0x0000b40081087a23 */ /* 0x004fce0000010802 */
[C---:B------:R-:W-:Y:S01]  /*5410*/  HMMA.16816.F32.BF16 R32, R4.reuse, R58, R32 ;  /* 0x0000003a0420723c */ /* 0x040fe20000041820 */
[----:B------:R-:W-:Y:S01]  /*5420*/  FFMA.FTZ R2, R128, c[0x0][0x2d0], -R2 ;  /* 0x0000b40080027a23 */ /* 0x000fe20000010802 */
[----:B---3--:R-:W-:Y:S01]  /*5430*/  F2FP.BF16.PACK_AB R96, R28, R26 ;  /* 0x0000001a1c60723e */ /* 0x008fe200000010ff */
[----:B------:R-:W-:Y:S05]  /*5440*/  MUFU.EX2 R29, R8 ;  /* 0x00000008001d7308 */ /* 0x000fea0000000800 */
[C---:B------:R-:W-:Y:S03]  /*5450*/  HMMA.16816.F32.BF16 R44, R4.reuse, R70, R44 ;  /* 0x00000046042c723c */ /* 0x040fe6000004182c */
[----:B------:R2:W3:Y:S05]  /*5460*/  MUFU.EX2 R27, R2 ;  /* 0x00000002001b7308 */ /* 0x0004ea0000000800 */
[----:B------:R-:W-:Y:S01]  /*5470*/  HMMA.16816.F32.BF16 R20, R4, R66, R20 ;  /* 0x000000420414723c */ /* 0x000fe20000041814 */
[----:B------:R-:W4:Y:S04]  /*5480*/  LDSM.16.MT88.4 R4, [R111+0x2000] ;  /* 0x002000006f04783b */ /* 0x000f280000004200 */
[----:B------:R-:W5:Y:S01]  /*5490*/  LDSM.16.MT88.4 R64, [R111+0x1400] ;  /* 0x001400006f40783b */ /* 0x000f620000004200 */
[----:B--2---:R-:W-:Y:S01]  /*54a0*/  FFMA.FTZ R2, R115, c[0x0][0x2d0], -R0 ;  /* 0x0000b40073027a23 */ /* 0x004fe20000010800 */
[----:B---3--:R-:W-:-:S03]  /*54b0*/  F2FP.BF16.PACK_AB R98, R27, R29 ;  /* 0x0000001d1b62723e */ /* 0x008fc600000010ff */
[----:B------:R2:W-:Y:S02]  /*54c0*/  MUFU.EX2 R18, R2 ;  /* 0x0000000200127308 */ /* 0x0005e40000000800 */
[----:B--2---:R-:W-:-:S06]  /*54d0*/  FFMA.FTZ R2, R114, c[0x0][0x2d0], -R0 ;  /* 0x0000b40072027a23 */ /* 0x004fcc0000010800 */
[----:B------:R2:W3:Y:S02]  /*54e0*/  MUFU.EX2 R24, R2 ;  /* 0x0000000200187308 */ /* 0x0004e40000000800 */
[--C-:B--2---:R-:W-:Y:S01]  /*54f0*/  FFMA.FTZ R2, R112, c[0x0][0x2d0], -R0.reuse ;  /* 0x0000b40070027a23 */ /* 0x104fe20000010800 */
[----:B---3--:R-:W-:Y:S01]  /*5500*/  F2FP.BF16.PACK_AB R97, R24, R18 ;  /* 0x000000121861723e */ /* 0x008fe200000010ff */
[----:B------:R-:W-:-:S04]  /*5510*/  FFMA.FTZ R0, R104, c[0x0][0x2d0], -R0 ;  /* 0x0000b40068007a23 */ /* 0x000fc80000010800 */
[----:B------:R-:W-:Y:S08]  /*5520*/  MUFU.EX2 R25, R2 ;  /* 0x0000000200197308 */ /* 0x000ff00000000800 */
[----:B------:R2:W3:Y:S02]  /*5530*/  MUFU.EX2 R19, R0 ;  /* 0x0000000000137308 */ /* 0x0004e40000000800 */
[----:B--2---:R-:W-:Y:S01]  /*5540*/  FFMA.FTZ R0, R141, c[0x0][0x2d0], -R12 ;  /* 0x0000b4008d007a23 */ /* 0x004fe2000001080c */
[----:B---3--:R-:W-:-:S05]  /*5550*/  F2FP.BF16.PACK_AB R99, R19, R25 ;  /* 0x000000191363723e */ /* 0x008fca00000010ff */
[----:B------:R2:W-:Y:S02]  /*5560*/  MUFU.EX2 R17, R0 ;  /* 0x0000000000117308 */ /* 0x0005e40000000800 */
[C---:B-1----:R-:W-:Y:S08]  /*5570*/  HMMA.16816.F32.BF16 R68, R96.reuse, R80, R84 ;  /* 0x000000506044723c */ /* 0x042ff00000041854 */
[----:B----4-:R-:W-:Y:S01]  /*5580*/  HMMA.16816.F32.BF16 R84, R96, R4, R172 ;  /* 0x000000046054723c */ /* 0x010fe200000418ac */
[----:B--2---:R-:W-:-:S04]  /*5590*/  FFMA.FTZ R0, R143, c[0x0][0x2d0], -R12 ;  /* 0x0000b4008f007a23 */ /* 0x004fc8000001080c */
[----:B------:R1:W2:Y:S03]  /*55a0*/  MUFU.EX2 R16, R0 ;  /* 0x0000000000107308 */ /* 0x0002a60000000800 */
[C---:B-----5:R-:W-:Y:S07]  /*55b0*/  HMMA.16816.F32.BF16 R52, R96.reuse, R64, R192 ;  /* 0x000000406034723c */ /* 0x060fee00000418c0 */
[----:B------:R-:W-:Y:S01]  /*55c0*/  IADD3 R192, R211, -0x2, RZ ;  /* 0xfffffffed3c07810 */ /* 0x000fe20007ffe0ff */
[----:B------:R-:W-:Y:S03]  /*55d0*/  HMMA.16816.F32.BF16 R116, R96, R124, R116 ;  /* 0x0000007c6074723c */ /* 0x000fe60000041874 */
[----:B------:R-:W-:Y:S01]  /*55e0*/  ISETP.GE.AND P0, PT, R192, R241, PT ;  /* 0x000000f1c000720c */ /* 0x000fe20003f06270 */
[----:B-1----:R-:W-:Y:S01]  /*55f0*/  FFMA.FTZ R0, R142, c[0x0][0x2d0], -R12 ;  /* 0x0000b4008e007a23 */ /* 0x002fe2000001080c */
[----:B--2---:R-:W-:-:S03]  /*5600*/  F2FP.BF16.PACK_AB R92, R16, R17 ;  /* 0x00000011105c723e */ /* 0x004fc600000010ff */
[----:B------:R1:W-:Y:S02]  /*5610*/  MUFU.EX2 R14, R0 ;  /* 0x00000000000e7308 */ /* 0x0003e40000000800 */
[----:B-1----:R-:W-:-:S06]  /*5620*/  FFMA.FTZ R0, R147, c[0x0][0x2d0], -R12 ;  /* 0x0000b40093007a23 */ /* 0x002fcc000001080c */
[----:B------:R1:W2:Y:S02]  /*5630*/  MUFU.EX2 R15, R0 ;  /* 0x00000000000f7308 */ /* 0x0002a40000000800 */
[--C-:B-1----:R-:W-:Y:S01]  /*5640*/  FFMA.FTZ R0, R140, c[0x0][0x2d0], -R3.reuse ;  /* 0x0000b4008c007a23 */ /* 0x102fe20000010803 */
[----:B--2---:R-:W-:Y:S01]  /*5650*/  F2FP.BF16.PACK_AB R94, R15, R14 ;  /* 0x0000000e0f5e723e */ /* 0x004fe200000010ff */
[----:B------:R-:W1:Y:S04]  /*5660*/  LDSM.16.MT88.4 R140, [R111+0x800] ;  /* 0x000800006f8c783b */ /* 0x000e680000004200 */
[----:B------:R2:W-:Y:S02]  /*5670*/  MUFU.EX2 R2, R0 ;  /* 0x0000000000027308 */ /* 0x0005e40000000800 */
[----:B--2---:R-:W-:-:S06]  /*5680*/  FFMA.FTZ R0, R146, c[0x0][0x2d0], -R3 ;  /* 0x0000b40092007a23 */ /* 0x004fcc0000010803 */
[----:B------:R2:W3:Y:S02]  /*5690*/  MUFU.EX2 R8, R0 ;  /* 0x0000000000087308 */ /* 0x0004e40000000800 */
[--C-:B--2---:R-:W-:Y:S01]  /*56a0*/  FFMA.FTZ R0, R145, c[0x0][0x2d0], -R3.reuse ;  /* 0x0000b40091007a23 */ /* 0x104fe20000010803 */
[----:B---3--:R-:W-:Y:S01]  /*56b0*/  F2FP.BF16.PACK_AB R93, R8, R2 ;  /* 0x00000002085d723e */ /* 0x008fe200000010ff */
[----:B------:R-:W-:Y:S01]  /*56c0*/  FFMA.FTZ R3, R144, c[0x0][0x2d0], -R3 ;  /* 0x0000b40090037a23 */ /* 0x000fe20000010803 */
[C---:B-1----:R-:W-:Y:S03]  /*56d0*/  HMMA.16816.F32.BF16 R128, R96.reuse, R140, R72 ;  /* 0x0000008c6080723c */ /* 0x042fe60000041848 */
[----:B------:R1:W-:Y:S05]  /*56e0*/  MUFU.EX2 R12, R0 ;  /* 0x00000000000c7308 */ /* 0x0003ea0000000800 */
[----:B------:R-:W-:Y:S03]  /*56f0*/  HMMA.16816.F32.BF16 R144, R96, R156, R176 ;  /* 0x0000009c6090723c */ /* 0x000fe600000418b0 */
[----:B------:R-:W2:Y:S01]  /*5700*/  MUFU.EX2 R13, R3 ;  /* 0x00000003000d7308 */ /* 0x000ea20000000800 */
[----:B-1----:R-:W-:-:S04]  /*5710*/  FADD.FTZ R0, R171, R170 ;  /* 0x000000aaab007221 */ /* 0x002fc80000010000 */
[----:B------:R-:W-:Y:S02]  /*5720*/  FADD.FTZ R10, R167, R0 ;  /* 0x00000000a70a7221 */ /* 0x000fe40000010000 */
[----:B------:R-:W-:Y:S01]  /*5730*/  FADD.FTZ R0, R205, R11 ;  /* 0x0000000bcd007221 */ /* 0x000fe20000010000 */
[----:B--2---:R-:W-:Y:S01]  /*5740*/  F2FP.BF16.PACK_AB R95, R13, R12 ;  /* 0x0000000c0d5f723e */ /* 0x004fe200000010ff */
[----:B------:R-:W-:Y:S02]  /*5750*/  FADD.FTZ R3, R163, R160 ;  /* 0x000000a0a3037221 */ /* 0x000fe40000010000 */
[----:B------:R-:W-:-:S04]  /*5760*/  FADD.FTZ R10, R168, R10 ;  /* 0x0000000aa80a7221 */ /* 0x000fc80000010000 */
[C---:B------:R-:W-:Y:S07]  /*5770*/  HMMA.16816.F32.BF16 R88, R92.reuse, R4, R224 ;  /* 0x000000045c58723c */ /* 0x040fee00000418e0 */
[----:B------:R-:W-:Y:S01]  /*5780*/  FADD.FTZ R4, R162, R3 ;  /* 0x00000003a2047221 */ /* 0x000fe20000010000 */
[----:B------:R-:W-:Y:S01]  /*5790*/  HMMA.16816.F32.BF16 R112, R92, R124, R148 ;  /* 0x0000007c5c70723c */ /* 0x000fe20000041894 */
[----:B------:R-:W-:Y:S02]  /*57a0*/  FADD.FTZ R3, R209, R9 ;  /* 0x00000009d1037221 */ /* 0x000fe40000010000 */
[----:B------:R-:W-:-:S02]  /*57b0*/  FADD.FTZ R9, R103, R4 ;  /* 0x0000000467097221 */ /* 0x000fc40000010000 */
[----:B------:R-:W-:Y:S02]  /*57c0*/  FADD.FTZ R4, R210, R3 ;  /* 0x00000003d2047221 */ /* 0x000fe40000010000 */
        /* <DEDUP_REMOVED lines=41> */
[----:B------:R-:W-:Y:S08]  /*5a60*/  HMMA.16816.F32.BF16 R76, R92, R82, R216 ;  /* 0x000000525c4c723c */ /* 0x000ff000000418d8 */
[C---:B------:R-:W-:Y:S08]  /*5a70*/  HMMA.16816.F32.BF16 R124, R96.reuse, R126, R40 ;  /* 0x0000007e607c723c */ /* 0x040ff00000041828 */
[C---:B------:R-:W-:Y:S08]  /*5a80*/  HMMA.16816.F32.BF16 R140, R96.reuse, R142, R36 ;  /* 0x0000008e608c723c */ /* 0x040ff00000041824 */
[C---:B------:R-:W-:Y:S08]  /*5a90*/  HMMA.16816.F32.BF16 R156, R96.reuse, R158, R48 ;  /* 0x0000009e609c723c */ /* 0x040ff00000041830 */
[C---:B------:R-:W-:Y:S08]  /*5aa0*/  HMMA.16816.F32.BF16 R64, R96.reuse, R66, R32 ;  /* 0x000000426040723c */ /* 0x040ff00000041820 */
[----:B------:R-:W-:Y:S08]  /*5ab0*/  HMMA.16816.F32.BF16 R80, R96, R82, R44 ;  /* 0x000000526050723c */ /* 0x000ff0000004182c */
[-C--:B------:R-:W-:Y:S08]  /*5ac0*/  HMMA.16816.F32.BF16 R92, R92, R6.reuse, R212 ;  /* 0x000000065c5c723c */ /* 0x080ff000000418d4 */
[----:B------:R-:W-:Y:S01]  /*5ad0*/  HMMA.16816.F32.BF16 R96, R96, R6, R20 ;  /* 0x000000066060723c */ /* 0x000fe20000041814 */
[----:B------:R-:W-:Y:S07]  /*5ae0*/  @!UPT UIADD3 URZ, URZ, URZ, URZ ;  /* 0x0000003f3f3ff290 */ /* 0x000fee000fffe03f */
[----:B------:R-:W-:Y:S11]  /*5af0*/  @!P0 BRA `(.L_x_52) ;  /* 0x00002e1000008947 */ /* 0x000ff60003800000 */
[----:B------:R-:W2:Y:S01]  /*5b00*/  LDL R31, [R1] ;  /* 0x00000000011f7983 */ /* 0x000ea20000100800 */
[----:B------:R-:W-:-:S02]  /*5b10*/  ISETP.GE.AND P4, PT, R252, c[0x0][0x1d4], PT ;  /* 0x00007500fc007a0c */ /* 0x000fc40003f86270 */
[----:B------:R-:W-:Y:S01]  /*5b20*/  ISETP.GE.AND P3, PT, R250, c[0x0][0x1d4], PT ;  /* 0x00007500fa007a0c */ /* 0x000fe20003f66270 */
[----:B------:R-:W1:Y:S02]  /*5b30*/  S2R R30, SR_TID.X ;  /* 0x00000000001e7919 */ /* 0x000e640000002100 */
[----:B-1----:R-:W-:Y:S02]  /*5b40*/  ISETP.GT.AND P0, PT, R30, 0x3f, PT ;  /* 0x0000003f1e00780c */ /* 0x002fe40003f04270 */
[----:B--2---:R-:W-:Y:S02]  /*5b50*/  ISETP.GE.AND P5, PT, R31, c[0x0][0x1d4], PT ;  /* 0x000075001f007a0c */ /* 0x004fe40003fa6270 */
.L_x_55:
[----:B------:R-:W-:Y:S04]  /*5b60*/  DEPBAR.LE SB0, 0x0 ;  /* 0x000080000000791a */ /* 0x000fe80000000000 */
[----:B------:R-:W-:Y:S01]  /*5b70*/  WARPSYNC 0xffffffff ;  /* 0xffffffff00007948 */ /* 0x000fe20003800000 */
[----:B------:R-:W-:Y:S01]  /*5b80*/  BAR.SYNC.DEFER_BLOCKING 0x0 ;  /* 0x0000000000007b1d */ /* 0x000fe20000010000 */
[----:B------:R-:W-:Y:S01]  /*5b90*/  SHF.R.S32.HI R0, RZ, 0x1f, R192 ;  /* 0x0000001fff007819 */ /* 0x000fe200000114c0 */
[----:B------:R-:W-:Y:S01]  /*5ba0*/  IMAD.WIDE.U32 R2, R192, c[0x0][0x208], RZ ;  /* 0x00008200c0027a25 */ /* 0x000fe200078e00ff */
[----:B------:R-:W-:Y:S02]  /*5bb0*/  MOV R29, c[0x0][0x208] ;  /* 0x00008200001d7a02 */ /* 0x000fe40000000f00 */
[----:B------:R-:W-:Y:S01]  /*5bc0*/  MOV R30, c[0x0][0x20c] ;  /* 0x00008300001e7a02 */ /* 0x000fe20000000f00 */
[----:B------:R-:W-:Y:S04]  /*5bd0*/  IMAD R0, R0, c[0x0][0x208], RZ ;  /* 0x0000820000007a24 */ /* 0x000fe800078e02ff */
[----:B------:R-:W-:Y:S05]  /*5be0*/  IMAD R0, R192, c[0x0][0x20c], R0 ;  /* 0x00008300c0007a24 */ /* 0x000fea00078e0200 */
[----:B------:R-:W-:Y:S01]  /*5bf0*/  IADD3 R0, R3, R0, RZ ;  /* 0x0000000003007210 */ /* 0x000fe20007ffe0ff */
[----:B------:R-:W-:Y:S01]  /*5c00*/  IMAD.WIDE.U32 R2, R2, 0x30, RZ ;  /* 0x0000003002027825 */ /* 0x000fe200078e00ff */
[----:B------:R-:W-:Y:S01]  /*5c10*/  LDSM.16.M88.4 R48, [R180] ;  /* 0x00000000b430783b */ /* 0x000fe20000000200 */
[----:B------:R-:W-:Y:S07]  /*5c20*/  BSSY B0, `(.L_x_53) ;  /* 0x0000118000007945 */ /* 0x000fee0003800000 */
[----:B------:R-:W1:Y:S08]  /*5c30*/  S2R R20, SR_TID.X ;  /* 0x0000000000147919 */ /* 0x000e700000002100 */
[----:B------:R-:W2:Y:S08]  /*5c40*/  LDSM.16.M88.4 R16, [R109] ;  /* 0x000000006d10783b */ /* 0x000eb00000000200 */
[----:B------:R-:W3:Y:S08]  /*5c50*/  LDSM.16.M88.4 R44, [R180+0x1000] ;  /* 0x00100000b42c783b */ /* 0x000ef00000000200 */
[----:B------:R-:W4:Y:S08]  /*5c60*/  LDSM.16.M88.4 R32, [R109+0x400] ;  /* 0x000400006d20783b */ /* 0x000f300000000200 */
[----:B------:R-:W5:Y:S08]  /*5c70*/  LDSM.16.M88.4 R100, [R109+0x800] ;  /* 0x000800006d64783b */ /* 0x000f700000000200 */
[----:B------:R-:W-:Y:S01]  /*5c80*/  LDSM.16.M88.4 R160, [R181] ;  /* 0x00000000b5a0783b */ /* 0x000fe20000000200 */
[-C--:B--2---:R-:W-:Y:S07]  /*5c90*/  HMMA.16816.F32.BF16 R4, R48, R16.reuse, RZ ;  /* 0x000000103004723c */ /* 0x084fee00000418ff */
[----:B------:R-:W2:Y:S01]  /*5ca0*/  LDSM.16.M88.4 R164, [R182] ;  /* 0x00000000b6a4783b */ /* 0x000ea20000000200 */
[----:B-1----:R-:W-:Y:S01]  /*5cb0*/  ISETP.GT.AND P6, PT, R20, 0x3f, PT ;  /* 0x0000003f1400780c */ /* 0x002fe20003fc4270 */
[----:B------:R-:W-:Y:S03]  /*5cc0*/  IMAD R20, R0, 0x30, RZ ;  /* 0x0000003000147824 */ /* 0x000fe600078e02ff */
[----:B------:R-:W-:Y:S01]  /*5cd0*/  IADD3 R0, P0, R248, R2, RZ ;  /* 0x00000002f8007210 */ /* 0x000fe20007f1e0ff */
[C---:B---3--:R-:W-:Y:S02]  /*5ce0*/  HMMA.16816.F32.BF16 R8, R44.reuse, R16, RZ ;  /* 0x000000102c08723c */ /* 0x048fe400000418ff */
[----:B------:R-:W1:Y:S01]  /*5cf0*/  LDSM.16.M88.4 R168, [R181+0x1000] ;  /* 0x00100000b5a8783b */ /* 0x000e620000000200 */
[----:B------:R-:W-:Y:S05]  /*5d00*/  IADD3 R3, R3, R20, RZ ;  /* 0x0000001403037210 */ /* 0x000fea0007ffe0ff */
[-C--:B------:R-:W-:Y:S01]  /*5d10*/  HMMA.16816.F32.BF16 R12, R44, R18.reuse, RZ ;  /* 0x000000122c0c723c */ /* 0x080fe200000418ff */
[----:B------:R-:W-:Y:S01]  /*5d20*/  @!P6 LEA R24, P1, R29, R2, 0x5 ;  /* 0x000000021d18e211 */ /* 0x000fe200078228ff */
[----:B------:R-:W3:Y:S02]  /*5d30*/  LDSM.16.M88.4 R172, [R190] ;  /* 0x00000000beac783b */ /* 0x000ee40000000200 */
[----:B------:R-:W-:Y:S02]  /*5d40*/  IADD3.X R28, R3, R247, RZ, P0, !PT ;  /* 0x000000f7031c7210 */ /* 0x000fe400007fe4ff */
[C---:B------:R-:W-:Y:S02]  /*5d50*/  LEA R2, P0, R0.reuse, c[0x0][0x1f8], 0x1 ;  /* 0x00007e0000027a11 */ /* 0x040fe400078008ff */
[C---:B------:R-:W-:Y:S02]  /*5d60*/  HMMA.16816.F32.BF16 R16, R48.reuse, R18, RZ ;  /* 0x000000123010723c */ /* 0x040fe400000418ff */
[----:B------:R-:W1:Y:S02]  /*5d70*/  LDSM.16.M88.4 R176, [R189] ;  /* 0x00000000bdb0783b */ /* 0x000e640000000200 */
[----:B------:R-:W-:Y:S02]  /*5d80*/  @!P6 LEA.HI.X R29, R29, R3, R30, 0x5, P1 ;  /* 0x000000031d1de211 */ /* 0x000fe400008f2c1e */
[----:B------:R-:W-:Y:S02]  /*5d90*/  LEA.HI.X R3, R0, c[0x0][0x1fc], R28, 0x1, P0 ;  /* 0x00007f0000037a11 */ /* 0x000fe400000f0c1c */
[-C--:B----4-:R-:W-:Y:S01]  /*5da0*/  HMMA.16816.F32.BF16 R20, R48, R32.reuse, RZ ;  /* 0x000000203014723c */ /* 0x090fe200000418ff */
[----:B------:R-:W-:Y:S01]  /*5db0*/  @!P6 IADD3 R37, P2, R24, R248, RZ ;  /* 0x000000f81825e210 */ /* 0x000fe20007f5e0ff */
[----:B------:R-:W4:Y:S03]  /*5dc0*/  LDL R218, [R1+0x8] ;  /* 0x0000080001da7983 */ /* 0x000f260000100800 */
[----:B------:R-:W-:Y:S01]  /*5dd0*/  @!P6 LEA R36, P0, R37, c[0x0][0x1f8], 0x1 ;  /* 0x00007e002524ea11 */ /* 0x000fe200078008ff */
[----:B------:R-:W-:Y:S01]  /*5de0*/  @!PT LDS RZ, [RZ] ;  /* 0x00000000fffff984 */ /* 0x000fe20000000800 */
[----:B------:R-:W-:Y:S01]  /*5df0*/  @!PT LDS RZ, [RZ] ;  /* 0x00000000fffff984 */ /* 0x000fe20000000800 */
[----:B------:R-:W-:Y:S01]  /*5e00*/  @!PT LDS RZ, [RZ] ;  /* 0x00000000fffff984 */ /* 0x000fe20000000800 */
[----:B------:R1:W-:Y:S01]  /*5e10*/  LDGSTS.E.BYPASS.LTC128B.128 [R191+0x1880], [R2.64], !P3 ;  /* 0x0188000002bf7fae */ /* 0x0003e2000d901d46 */
[----:B------:R-:W-:Y:S01]  /*5e20*/  @!P6 IADD3.X R0, R29, R247, RZ, P2, !PT ;  /* 0x000000f71d00e210 */ /* 0x000fe200017fe4ff */
[C---:B------:R-:W-:Y:S04]  /*5e30*/  HMMA.16816.F32.BF16 R24, R44.reuse, R32, RZ ;  /* 0x000000202c18723c */ /* 0x040fe800000418ff */
[----:B------:R-:W-:Y:S02]  /*5e40*/  @!P6 LEA.HI.X R37, R37, c[0x0][0x1fc], R0, 0x1, P0 ;  /* 0x00007f002525ea11 */ /* 0x000fe400000f0c00 */
[----:B------:R1:W-:Y:S02]  /*5e50*/  LDGSTS.E.BYPASS.LTC128B.128 [R191+0x2480], [R2.64+0x40], !P4 ;  /* 0x0248004002bf7fae */ /* 0x0003e4000e101d46 */
[-C--:B------:R-:W-:Y:S06]  /*5e60*/  HMMA.16816.F32.BF16 R28, R44, R34.reuse, RZ ;  /* 0x000000222c1c723c */ /* 0x080fec00000418ff */
[----:B------:R1:W-:Y:S02]  /*5e70*/  LDGSTS.E.BYPASS.LTC128B.128 [R191+0x3080], [R2.64+0x80], !P5 ;  /* 0x0308008002bf7fae */ /* 0x0003e4000e901d46 */
[C---:B------:R-:W-:Y:S06]  /*5e80*/  HMMA.16816.F32.BF16 R32, R48.reuse, R34, RZ ;  /* 0x000000223020723c */ /* 0x040fec00000418ff */
[----:B------:R5:W-:Y:S08]  /*5e90*/  @!P6 LDGSTS.E.BYPASS.LTC128B.128 [R191+0x2080], [R36.64], !P3 ;  /* 0x0208000024bfefae */ /* 0x000bf0000d901d46 */
[----:B------:R5:W-:Y:S08]  /*5ea0*/  @!P6 LDGSTS.E.BYPASS.LTC128B.128 [R191+0x2c80], [R36.64+0x40], !P4 ;  /* 0x02c8004024bfefae */ /* 0x000bf0000e101d46 */
[----:B------:R5:W-:Y:S08]  /*5eb0*/  @!P6 LDGSTS.E.BYPASS.LTC128B.128 [R191+0x3880], [R36.64+0x80], !P5 ;  /* 0x0388008024bfefae */ /* 0x000bf0000e901d46 */
[----:B------:R-:W0:Y:S01]  /*5ec0*/  LDGDEPBAR ;  /* 0x00000000000079af */ /* 0x000e220000000000 */
[-C--:B-----5:R-:W-:Y:S08]  /*5ed0*/  HMMA.16816.F32.BF16 R36, R48, R100.reuse, RZ ;  /* 0x000000643024723c */ /* 0x0a0ff000000418ff */
[C---:B------:R-:W-:Y:S08]  /*5ee0*/  HMMA.16816.F32.BF16 R40, R44.reuse, R100, RZ ;  /* 0x000000642c28723c */ /* 0x040ff000000418ff */
[-C--:B------:R-:W-:Y:S08]  /*5ef0*/  HMMA.16816.F32.BF16 R44, R44, R102.reuse, RZ ;  /* 0x000000662c2c723c */ /* 0x080ff000000418ff */
[----:B------:R-:W-:Y:S01]  /*5f00*/  HMMA.16816.F32.BF16 R48, R48, R102, RZ ;  /* 0x000000663030723c */ /* 0x000fe200000418ff */
[----:B------:R-:W-:Y:S07]  /*5f10*/  LDSM.16.M88.4 R100, [R180+0x2000] ;  /* 0x00200000b464783b */ /* 0x000fee0000000200 */
[-C--:B--2---:R-:W-:Y:S08]  /*5f20*/  HMMA.16816.F32.BF16 R4, R160, R164.reuse, R4 ;  /* 0x000000a4a004723c */ /* 0x084ff00000041804 */
[C---:B-1----:R-:W-:Y:S08]  /*5f30*/  HMMA.16816.F32.BF16 R8, R168.reuse, R164, R8 ;  /* 0x000000a4a808723c */ /* 0x042ff00000041808 */
[-C--:B------:R-:W-:Y:S08]  /*5f40*/  HMMA.16816.F32.BF16 R12, R168, R166.reuse, R12 ;  /* 0x000000a6a80c723c */ /* 0x080ff0000004180c */
[C---:B------:R-:W-:Y:S01]  /*5f50*/  HMMA.16816.F32.BF16 R16, R160.reuse, R166, R16 ;  /* 0x000000a6a010723c */ /* 0x040fe20000041810 */
[----:B------:R-:W1:Y:S07]  /*5f60*/  LDSM.16.M88.4 R164, [R109+0xc00] ;  /* 0x000c00006da4783b */ /* 0x000e6e0000000200 */
        /* <DEDUP_REMOVED lines=8> */
[----:B------:R-:W2:Y:S07]  /*5ff0*/  LDSM.16.M88.4 R168, [R180+0x3000] ;  /* 0x00300000b4a8783b */ /* 0x000eae0000000200 */
[----:B------:R-:W-:Y:S01]  /*6000*/  HMMA.16816.F32.BF16 R48, R160, R178, R48 ;  /* 0x000000b2a030723c */ /* 0x000fe20000041830 */
[----:B------:R-:W3:Y:S07]  /*6010*/  LDSM.16.M88.4 R160, [R109+0x1000] ;  /* 0x001000006da0783b */ /* 0x000eee0000000200 */
[-C--:B-1----:R-:W-:Y:S08]  /*6020*/  HMMA.16816.F32.BF16 R4, R100, R164.reuse, R4 ;  /* 0x000000a46404723c */ /* 0x082ff00000041804 */
[C---:B--2---:R-:W-:Y:S08]  /*6030*/  HMMA.16816.F32.BF16 R8, R168.reuse, R164, R8 ;  /* 0x000000a4a808723c */ /* 0x044ff00000041808 */
[-C--:B------:R-:W-:Y:S08]  /*6040*/  HMMA.16816.F32.BF16 R12, R168, R166.reuse, R12 ;  /* 0x000000a6a80c723c */ /* 0x080ff0000004180c */
[C---:B------:R-:W-:Y:S01]  /*6050*/  HMMA.16816.F32.BF16 R16, R100.reuse, R166, R16 ;  /* 0x000000a66410723c */ /* 0x040fe20000041810 */
[----:B------:R-:W-:Y:S07]  /*6060*/  LDSM.16.M88.4 R164, [R188] ;  /* 0x00000000bca4783b */ /* 0x000fee0000000200 */
[-C--:B---3--:R-:W-:Y:S08]  /*6070*/  HMMA.16816.F32.BF16 R20, R100, R160.reuse, R20 ;  /* 0x000000a06414723c */ /* 0x088ff00000041814 */
[C---:B------:R-:W-:Y:S08]  /*6080*/  HMMA.16816.F32.BF16 R24, R168.reuse, R160, R24 ;  /* 0x000000a0a818723c */ /* 0x040ff00000041818 */
[-C--:B------:R-:W-:Y:S08]  /*6090*/  HMMA.16816.F32.BF16 R28, R168, R162.reuse, R28 ;  /* 0x000000a2a81c723c */ /* 0x080ff0000004181c */
[C---:B------:R-:W-:Y:S01]  /*60a0*/  HMMA.16816.F32.BF16 R32, R100.reuse, R162, R32 ;  /* 0x000000a26420723c */ /* 0x040fe20000041820 */
[----:B------:R-:W1:Y:S07]  /*60b0*/  LDSM.16.M88.4 R160, [R181+0x2000] ;  /* 0x00200000b5a0783b */ /* 0x000e6e0000000200 */
[-C--:B------:R-:W-:Y:S08]  /*60c0*/  HMMA.16816.F32.BF16 R36, R100, R172.reuse, R36 ;  /* 0x000000ac6424723c */ /* 0x080ff00000041824 */
[C---:B------:R-:W-:Y:S08]  /*60d0*/  HMMA.16816.F32.BF16 R40, R168.reuse, R172, R40 ;  /* 0x000000aca828723c */ /* 0x040ff00000041828 */
[-C--:B------:R-:W-:Y:S01]  /*60e0*/  HMMA.16816.F32.BF16 R44, R168, R174.reuse, R44 ;  /* 0x000000aea82c723c */ /* 0x080fe2000004182c */
[----:B------:R-:W2:Y:S02]  /*60f0*/  LDSM.16.M88.4 R168, [R181+0x3000] ;  /* 0x00300000b5a8783b */ /* 0x000ea40000000200 */
[----:B----4-:R-:W-:Y:S05]  /*6100*/  ISETP.GT.AND P2, PT, R192, R218, PT ;  /* 0x000000dac000720c */ /* 0x010fea0003f44270 */
[----:B------:R-:W-:Y:S01]  /*6110*/  HMMA.16816.F32.BF16 R48, R100, R174, R48 ;  /* 0x000000ae6430723c */ /* 0x000fe20000041830 */
[----:B------:R-:W3:Y:S07]  /*6120*/  LDSM.16.M88.4 R100, [R187] ;  /* 0x00000000bb64783b */ /* 0x000eee0000000200 */
[-C--:B-1----:R-:W-:Y:S01]  /*6130*/  HMMA.16816.F32.BF16 R4, R160, R164.reuse, R4 ;  /* 0x000000a4a004723c */ /* 0x082fe20000041804 */
[----:B------:R-:W1:Y:S07]  /*6140*/  LDSM.16.M88.4 R172, [R186] ;  /* 0x00000000baac783b */ /* 0x000e6e0000000200 */
[C---:B--2---:R-:W-:Y:S08]  /*6150*/  HMMA.16816.F32.BF16 R8, R168.reuse, R164, R8 ;  /* 0x000000a4a808723c */ /* 0x044ff00000041808 */
[-C--:B------:R-:W-:Y:S08]  /*6160*/  HMMA.16816.F32.BF16 R12, R168, R166.reuse, R12 ;  /* 0x000000a6a80c723c */ /* 0x080ff0000004180c */
[C---:B------:R-:W-:Y:S01]  /*6170*/  HMMA.16816.F32.BF16 R16, R160.reuse, R166, R16 ;  /* 0x000000a6a010723c */ /* 0x040fe20000041810 */
[----:B------:R-:W-:Y:S07]  /*6180*/  LDSM.16.M88.4 R164, [R109+0x1800] ;  /* 0x001800006da4783b */ /* 0x000fee0000000200 */
[-C--:B---3--:R-:W-:Y:S08]  /*6190*/  HMMA.16816.F32.BF16 R20, R160, R100.reuse, R20 ;  /* 0x00000064a014723c */ /* 0x088ff00000041814 */
[C---:B------:R-:W-:Y:S08]  /*61a0*/  HMMA.16816.F32.BF16 R24, R168.reuse, R100, R24 ;  /* 0x00000064a818723c */ /* 0x040ff00000041818 */
[-C--:B------:R-:W-:Y:S08]  /*61b0*/  HMMA.16816.F32.BF16 R28, R168, R102.reuse, R28 ;  /* 0x00000066a81c723c */ /* 0x080ff0000004181c */
[C---:B------:R-:W-:Y:S01]  /*61c0*/  HMMA.16816.F32.BF16 R32, R160.reuse, R102, R32 ;  /* 0x00000066a020723c */ /* 0x040fe20000041820 */
[----:B------:R-:W2:Y:S07]  /*61d0*/  LDSM.16.M88.4 R100, [R180+0x4000] ;  /* 0x00400000b464783b */ /* 0x000eae0000000200 */
[-C--:B-1----:R-:W-:Y:S08]  /*61e0*/  HMMA.16816.F32.BF16 R36, R160, R172.reuse, R36 ;  /* 0x000000aca024723c */ /* 0x082ff00000041824 */
[C---:B------:R-:W-:Y:S08]  /*61f0*/  HMMA.16816.F32.BF16 R40, R168.reuse, R172, R40 ;  /* 0x000000aca828723c */ /* 0x040ff00000041828 */
[-C--:B------:R-:W-:Y:S01]  /*6200*/  HMMA.16816.F32.BF16 R44, R168, R174.reuse, R44 ;  /* 0x000000aea82c723c */ /* 0x080fe2000004182c */
[----:B------:R-:W1:Y:S07]  /*6210*/  LDSM.16.M88.4 R168, [R180+0x5000] ;  /* 0x00500000b4a8783b */ /* 0x000e6e0000000200 */
[----:B------:R-:W-:Y:S01]  /*6220*/  HMMA.16816.F32.BF16 R48, R160, R174, R48 ;  /* 0x000000aea030723c */ /* 0x000fe20000041830 */
[----:B------:R-:W3:Y:S07]  /*6230*/  LDSM.16.M88.4 R160, [R109+0x1c00] ;  /* 0x001c00006da0783b */ /* 0x000eee0000000200 */
[-C--:B--2---:R-:W-:Y:S01]  /*6240*/  HMMA.16816.F32.BF16 R4, R100, R164.reuse, R4 ;  /* 0x000000a46404723c */ /* 0x084fe20000041804 */
[----:B------:R-:W2:Y:S07]  /*6250*/  LDSM.16.M88.4 R172, [R109+0x2000] ;  /* 0x002000006dac783b */ /* 0x000eae0000000200 */
[C---:B-1----:R-:W-:Y:S08]  /*6260*/  HMMA.16816.F32.BF16 R8, R168.reuse, R164, R8 ;  /* 0x000000a4a808723c */ /* 0x042ff00000041808 */
        /* <DEDUP_REMOVED lines=8> */
[-C--:B--2---:R-:W-:Y:S08]  /*62f0*/  HMMA.16816.F32.BF16 R36, R100, R172.reuse, R36 ;  /* 0x000000ac6424723c */ /* 0x084ff00000041824 */
[C---:B------:R-:W-:Y:S08]  /*6300*/  HMMA.16816.F32.BF16 R40, R168.reuse, R172, R40 ;  /* 0x000000aca828723c */ /* 0x040ff00000041828 */
[-C--:B------:R-:W-:Y:S01]  /*6310*/  HMMA.16816.F32.BF16 R44, R168, R174.reuse, R44 ;  /* 0x000000aea82c723c */ /* 0x080fe2000004182c */
[----:B------:R-:W2:Y:S07]  /*6320*/  LDSM.16.M88.4 R168, [R181+0x5000] ;  /* 0x00500000b5a8783b */ /* 0x000eae0000000200 */
[----:B------:R-:W-:Y:S08]  /*6330*/  HMMA.16816.F32.BF16 R48, R100, R174, R48 ;  /* 0x000000ae6430723c */ /* 0x000ff00000041830 */
[-C--:B-1----:R-:W-:Y:S11]  /*6340*/  HMMA.16816.F32.BF16 R4, R160, R164.reuse, R4 ;  /* 0x000000a4a004723c */ /* 0x082ff60000041804 */
[----:B------:R-:W-:Y:S11]  /*6350*/  @!UPT UIADD3 URZ, URZ, URZ, URZ ;  /* 0x0000003f3f3ff290 */ /* 0x000ff6000fffe03f */
[----:B------:R-:W-:Y:S02]  /*6360*/  @!UPT UIADD3 URZ, URZ, URZ, URZ ;  /* 0x0000003f3f3ff290 */ /* 0x000fe4000fffe03f */
[----:B------:R-:W-:Y:S01]  /*6370*/  FMUL.FTZ R0, R4, c[0x0][0x320] ;  /* 0x0000c80004007a20 */ /* 0x000fe20000410000 */
[C---:B--2---:R-:W-:Y:S03]  /*6380*/  HMMA.16816.F32.BF16 R8, R168.reuse, R164, R8 ;  /* 0x000000a4a808723c */ /* 0x044fe60000041808 */
[----:B------:R1:W2:Y:S05]  /*6390*/  MUFU.TANH R173, R0 ;  /* 0x0000000000ad7308 */ /* 0x0002aa0000002400 */
[-C--:B------:R-:W-:Y:S08]  /*63a0*/  HMMA.16816.F32.BF16 R12, R168, R166.reuse, R12 ;  /* 0x000000a6a80c723c */ /* 0x080ff0000004180c */
[C---:B------:R-:W-:Y:S08]  /*63b0*/  HMMA.16816.F32.BF16 R16, R160.reuse, R166, R16 ;  /* 0x000000a6a010723c */ /* 0x040ff00000041810 */
[----:B------:R-:W-:Y:S04]  /*63c0*/  FMUL.FTZ R3, R10, c[0x0][0x320] ;  /* 0x0000c8000a037a20 */ /* 0x000fe80000410000 */
[----:B------:R3:W4:Y:S01]  /*63d0*/  MUFU.TANH R175, R3 ;  /* 0x0000000300af7308 */ /* 0x0007220000002400 */
[----:B-1----:R-:W-:Y:S02]  /*63e0*/  FMUL.FTZ R0, R5, c[0x0][0x320] ;  /* 0x0000c80005007a20 */ /* 0x002fe40000410000 */
[----:B------:R-:W-:Y:S07]  /*63f0*/  FMUL.FTZ R2, R11, c[0x0][0x320] ;  /* 0x0000c8000b027a20 */ /* 0x000fee0000410000 */
[----:B------:R1:W1:Y:S10]  /*6400*/  MUFU.TANH R172, R0 ;  /* 0x0000000000ac7308 */ /* 0x0002740000002400 */
[----:B------:R5:W2:Y:S01]  /*6410*/  MUFU.TANH R179, R2 ;  /* 0x0000000200b37308 */ /* 0x000aa20000002400 */
[----:B---3--:R-:W-:Y:S02]  /*6420*/  FMUL.FTZ R3, R18, c[0x0][0x320] ;  /* 0x0000c80012037a20 */ /* 0x008fe40000410000 */
[----:B-1----:R-:W-:Y:S07]  /*6430*/  FMUL.FTZ R0, R6, c[0x0][0x320] ;  /* 0x0000c80006007a20 */ /* 0x002fee0000410000 */
[----:B------:R1:W3:Y:S01]  /*6440*/  MUFU.TANH R174, R0 ;  /* 0x0000000000ae7308 */ /* 0x0002e20000002400 */
[----:B-----5:R-:W-:Y:S02]  /*6450*/  FMUL.FTZ R2, R19, c[0x0][0x320] ;  /* 0x0000c80013027a20 */ /* 0x020fe40000410000 */
[----:B-1----:R-:W-:Y:S02]  /*6460*/  FMUL.FTZ R0, R7, c[0x0][0x320] ;  /* 0x0000c80007007a20 */ /* 0x002fe40000410000 */
[----:B------:R-:W1:Y:S05]  /*6470*/  LDSM.16.M88.4 R4, [R184] ;  /* 0x00000000b804783b */ /* 0x000e6a0000000200 */
[----:B------:R5:W1:Y:S02]  /*6480*/  MUFU.TANH R176, R0 ;  /* 0x0000000000b07308 */ /* 0x000a640000002400 */
[----:B-----5:R-:W-:Y:S02]  /*6490*/  FMUL.FTZ R0, R8, c[0x0][0x320] ;  /* 0x0000c80008007a20 */ /* 0x020fe40000410000 */
[----:B------:R-:W-:Y:S06]  /*64a0*/  FMUL.FTZ R8, R17, c[0x0][0x320] ;  /* 0x0000c80011087a20 */ /* 0x000fec0000410000 */
[----:B------:R5:W2:Y:S01]  /*64b0*/  MUFU.TANH R178, R0 ;  /* 0x0000000000b27308 */ /* 0x000aa20000002400 */
[-C--:B-1----:R-:W-:Y:S08]  /*64c0*/  HMMA.16816.F32.BF16 R20, R160, R4.reuse, R20 ;  /* 0x00000004a014723c */ /* 0x082ff00000041814 */
[C---:B------:R-:W-:Y:S04]  /*64d0*/  HMMA.16816.F32.BF16 R24, R168.reuse, R4, R24 ;  /* 0x00000004a818723c */ /* 0x040fe80000041818 */
[----:B-----5:R-:W-:Y:S03]  /*64e0*/  FMUL.FTZ R0, R9, c[0x0][0x320] ;  /* 0x0000c80009007a20 */ /* 0x020fe60000410000 */
[----:B------:R-:W-:Y:S01]  /*64f0*/  MOV R4, R106 ;  /* 0x0000006a00047202 */ /* 0x000fe20000000f00 */
[-C--:B------:R-:W-:Y:S01]  /*6500*/  HMMA.16816.F32.BF16 R28, R168, R6.reuse, R28 ;  /* 0x00000006a81c723c */ /* 0x080fe2000004181c */
[----:B------:R1:W1:Y:S07]  /*6510*/  MUFU.TANH R177, R0 ;  /* 0x0000000000b17308 */ /* 0x00026e0000002400 */
[C---:B------:R-:W-:Y:S04]  /*6520*/  HMMA.16816.F32.BF16 R32, R160.reuse, R6, R32 ;  /* 0x00000006a020723c */ /* 0x040fe80000041820 */
[----:B-1----:R-:W-:Y:S02]  /*6530*/  FMUL.FTZ R0, R12, c[0x0][0x320] ;  /* 0x0000c8000c007a20 */ /* 0x002fe40000410000 */
[----:B------:R1:W1:Y:S10]  /*6540*/  MUFU.TANH R12, R3 ;  /* 0x00000003000c7308 */ /* 0x0002740000002400 */
[----:B------:R5:W2:Y:S01]  /*6550*/  MUFU.TANH R165, R0 ;  /* 0x0000000000a57308 */ /* 0x000aa20000002400 */
[----:B-1----:R-:W-:Y:S09]  /*6560*/  FMUL.FTZ R3, R26, c[0x0][0x320] ;  /* 0x0000c8001a037a20 */ /* 0x002ff20000410000 */
[----:B------:R-:W1:Y:S01]  /*6570*/  MUFU.TANH R208, R3 ;  /* 0x0000000300d07308 */ /* 0x000e620000002400 */
[----:B-----5:R-:W-:Y:S09]  /*6580*/  FMUL.FTZ R0, R13, c[0x0][0x320] ;  /* 0x0000c8000d007a20 */ /* 0x020ff20000410000 */
[----:B------:R5:W1:Y:S10]  /*6590*/  MUFU.TANH R13, R8 ;  /* 0x00000008000d7308 */ /* 0x000a740000002400 */
[----:B------:R1:W1:Y:S01]  /*65a0*/  MUFU.TANH R164, R0 ;  /* 0x0000000000a47308 */ /* 0x0002620000002400 */
[----:B-----5:R-:W5:Y:S01]  /*65b0*/  LDSM.16.M88.4 R8, [R183] ;  /* 0x00000000b708783b */ /* 0x020f620000000200 */
[----:B------:R-:W-:Y:S07]  /*65c0*/  DEPBAR.LE SB0, 0x0 ;  /* 0x000080000000791a */ /* 0x000fee0000000000 */
[----:B------:R-:W-:Y:S01]  /*65d0*/  BAR.SYNC.DEFER_BLOCKING 0x0 ;  /* 0x0000000000007b1d */ /* 0x000fe20000010000 */
[----:B-1----:R-:W-:Y:S05]  /*65e0*/  FMUL.FTZ R0, R14, c[0x0][0x320] ;  /* 0x0000c8000e007a20 */ /* 0x002fea0000410000 */
[----:B------:R1:W1:Y:S10]  /*65f0*/  MUFU.TANH R167, R0 ;  /* 0x0000000000a77308 */ /* 0x0002740000002400 */
[----:B------:R2:W2:Y:S01]  /*6600*/  MUFU.TANH R14, R2 ;  /* 0x00000002000e7308 */ /* 0x0004a20000002400 */
[----:B-1----:R-:W-:Y:S01]  /*6610*/  FMUL.FTZ R0, R15, c[0x0][0x320] ;  /* 0x0000c8000f007a20 */ /* 0x002fe20000410000 */
[-C--:B-----5:R-:W-:Y:S08]  /*6620*/  HMMA.16816.F32.BF16 R36, R160, R8.reuse, R36 ;  /* 0x00000008a024723c */ /* 0x0a0ff00000041824 */
[----:B------:R1:W1:Y:S01]  /*6630*/  MUFU.TANH R166, R0 ;  /* 0x0000000000a67308 */ /* 0x0002620000002400 */
[C---:B------:R-:W-:Y:S04]  /*6640*/  HMMA.16816.F32.BF16 R40, R168.reuse, R8, R40 ;  /* 0x00000008a828723c */ /* 0x040fe80000041828 */
[----:B--2---:R-:W-:Y:S05]  /*6650*/  FMUL.FTZ R2, R27, c[0x0][0x320] ;  /* 0x0000c8001b027a20 */ /* 0x004fea0000410000 */
[----:B------:R2:W2:Y:S01]  /*6660*/  MUFU.TANH R207, R2 ;  /* 0x0000000200cf7308 */ /* 0x0004a20000002400 */
[-C--:B------:R-:W-:Y:S08]  /*6670*/  HMMA.16816.F32.BF16 R44, R168, R10.reuse, R44 ;  /* 0x0000000aa82c723c */ /* 0x080ff0000004182c */
[----:B------:R-:W-:Y:S04]  /*6680*/  HMMA.16816.F32.BF16 R48, R160, R10, R48 ;  /* 0x0000000aa030723c */ /* 0x000fe80000041830 */
[----:B-1----:R-:W-:Y:S04]  /*6690*/  FMUL.FTZ R0, R16, c[0x0][0x320] ;  /* 0x0000c80010007a20 */ /* 0x002fe80000410000 */
[----:B------:R1:W1:Y:S11]  /*66a0*/  MUFU.TANH R15, R0 ;  /* 0x00000000000f7308 */ /* 0x0002760000002400 */
[----:B------:R-:W-:Y:S05]  /*66b0*/  @!UPT UIADD3 URZ, URZ, URZ, URZ ;  /* 0x0000003f3f3ff290 */ /* 0x000fea000fffe03f */
[----:B--2---:R-:W-:Y:S04]  /*66c0*/  FMUL.FTZ R2, R48, c[0x0][0x320] ;  /* 0x0000c80030027a20 */ /* 0x004fe80000410000 */
[----:B------:R2:W2:Y:S01]  /*66d0*/  MUFU.TANH R168, R2 ;  /* 0x0000000200a87308 */ /* 0x0004a20000002400 */
[----:B-1----:R-:W-:Y:S09]  /*66e0*/  FMUL.FTZ R0, R20, c[0x0][0x320] ;  /* 0x0000c80014007a20 */ /* 0x002ff20000410000 */
[----:B------:R1:W1:Y:S01]  /*66f0*/  MUFU.TANH R199, R0 ;  /* 0x0000000000c77308 */ /* 0x0002620000002400 */
[----:B--2---:R-:W-:Y:S01]  /*6700*/  MOV R2, R107 ;  /* 0x0000006b00027202 */ /* 0x004fe20000000f00 */
[----:B-1----:R-:W-:Y:S08]  /*6710*/  FMUL.FTZ R0, R21, c[0x0][0x320] ;  /* 0x0000c80015007a20 */ /* 0x002ff00000410000 */
[----:B------:R1:W2:Y:S02]  /*6720*/  MUFU.TANH R197, R0 ;  /* 0x0000000000c57308 */ /* 0x0002a40000002400 */
[----:B-1----:R-:W-:Y:S08]  /*6730*/  FMUL.FTZ R0, R22, c[0x0][0x320] ;  /* 0x0000c80016007a20 */ /* 0x002ff00000410000 */
[----:B------:R1:W1:Y:S02]  /*6740*/  MUFU.TANH R195, R0 ;  /* 0x0000000000c37308 */ /* 0x0002640000002400 */
        /* <DEDUP_REMOVED lines=52> */
[----:B-1----:R-:W-:Y:S01]  /*6a90*/  MOV R0, R108 ;  /* 0x0000006c00007202 */ /* 0x002fe20000000f00 */
[----:B------:R-:W-:-:S06]  /*6aa0*/  @!P2 BRA `(.L_x_54) ;  /* 0x000002f00000a947 */ /* 0x000fcc0003800000 */
[----:B--234-:R-:W1:Y:S02]  /*6ab0*/  S2R R219, SR_TID.X ;  /* 0x0000000000db7919 */ /* 0x01ce640000002100 */
[----:B-1----:R-:W-:Y:S04]  /*6ac0*/  SHF.R.S32.HI R218, RZ, 0x1f, R219 ;  /* 0x0000001fffda7819 */ /* 0x002fe800000114db */
[----:B------:R-:W-:Y:S04]  /*6ad0*/  LEA.HI R218, R218, R219, RZ, 0x2 ;  /* 0x000000dbdada7211 */ /* 0x000fe800078f10ff */
[----:B------:R-:W-:Y:S04]  /*6ae0*/  SHF.R.S32.HI R218, RZ, 0x2, R218 ;  /* 0x00000002ffda7819 */ /* 0x000fe800000114da */
[----:B------:R-:W-:Y:S04]  /*6af0*/  IADD3 R3, -R218, 0x30, RZ ;  /* 0x00000030da037810 */ /* 0x000fe80007ffe1ff */
[----:B------:R-:W-:Y:S11]  /*6b00*/  ISETP.GE.AND P0, PT, R3, 0x21, PT ;  /* 0x000000210300780c */ /* 0x000ff60003f06270 */
[----:B------:R-:W-:Y:S02]  /*6b10*/  @!UPT UIADD3 URZ, URZ, URZ, URZ ;  /* 0x0000003f3f3ff290 */ /* 0x000fe4000fffe03f */
[----:B------:R-:W-:Y:S01]  /*6b20*/  @P0 IMAD.MOV.U32 R7, RZ, RZ, c[0x0][0x1e0] ;  /* 0x00007800ff070624 */ /* 0x000fe200078e00ff */
[----:B------:R-:W-:Y:S01]  /*6b30*/  @P0 IADD3 R5, R192, -0x1, RZ ;  /* 0xffffffffc0050810 */ /* 0x000fe20007ffe0ff */
[----:B------:R-:W-:Y:S03]  /*6b40*/  @P0 IMAD.MOV.U32 R8, RZ, RZ, 0x5 ;  /* 0x00000005ff080424 */ /* 0x000fe600078e00ff */
[----:B------:R-:W-:Y:S02]  /*6b50*/  @P0 SHF.R.S32.HI R6, RZ, 0x1f, R5 ;  /* 0x0000001fff060819 */ /* 0x000fe40000011405 */
[C---:B------:R-:W-:Y:S01]  /*6b60*/  @P0 SHF.L.U64.HI R9, R7.reuse, R8, c[0x0][0x1e4] ;  /* 0x0000790007090619 */ /* 0x040fe20000010208 */
[----:B------:R-:W-:Y:S02]  /*6b70*/  @P0 IMAD.SHL.U32 R8, R7, 0x20, RZ ;  /* 0x0000002007080824 */ /* 0x000fe400078e00ff */
[----:B------:R-:W-:Y:S04]  /*6b80*/  @P0 IMAD R6, R6, c[0x0][0x1e0], RZ ;  /* 0x0000780006060a24 */ /* 0x000fe800078e02ff */
[C---:B------:R-:W-:Y:S02]  /*6b90*/  @P0 IMAD R10, R5.reuse, c[0x0][0x1e4], R6 ;  /* 0x00007900050a0a24 */ /* 0x040fe400078e0206 */
[----:B------:R-:W-:Y:S04]  /*6ba0*/  @P0 IMAD.WIDE.U32 R6, R5, c[0x0][0x1e0], RZ ;  /* 0x0000780005060a25 */ /* 0x000fe800078e00ff */
[----:B------:R-:W-:Y:S02]  /*6bb0*/  @P0 IMAD.IADD R5, R7, 0x1, R10 ;  /* 0x0000000107050824 */ /* 0x000fe400078e020a */
[----:B------:R-:W-:Y:S04]  /*6bc0*/  @P0 IMAD.WIDE.U32 R6, R6, 0x30, R8 ;  /* 0x0000003006060825 */ /* 0x000fe800078e0008 */
[----:B------:R-:W-:Y:S01]  /*6bd0*/  @P0 IMAD R8, R5, 0x30, RZ ;  /* 0x0000003005080824 */ /* 0x000fe200078e02ff */
[----:B------:R-:W-:Y:S04]  /*6be0*/  @P0 IADD3 R5, P1, R244, R6, RZ ;  /* 0x00000006f4050210 */ /* 0x000fe80007f3e0ff */
[----:B------:R-:W-:Y:S02]  /*6bf0*/  @P0 IADD3.X R10, R246, R8, R7, P1, !PT ;  /* 0x00000008f60a0210 */ /* 0x000fe40000ffe407 */
[----:B------:R-:W-:Y:S11]  /*6c00*/  ISETP.GE.AND P1, PT, R3, 0x1, PT ;  /* 0x000000010300780c */ /* 0x000ff60003f26270 */
[----:B------:R-:W-:Y:S02]  /*6c10*/  @!UPT UIADD3 URZ, URZ, URZ, URZ ;  /* 0x0000003f3f3ff290 */ /* 0x000fe4000fffe03f */
[----:B------:R-:W-:Y:S01]  /*6c20*/  @P1 IADD3 R3, R192, -0x1, RZ ;  /* 0xffffffffc0031810 */ /* 0x000fe20007ffe0ff */
[----:B------:R-:W-:Y:S03]  /*6c30*/  @P1 IMAD.MOV.U32 R7, RZ, RZ, R246 ;  /* 0x000000ffff071224 */ /* 0x000fe600078e00f6 */
[----:B------:R-:W-:Y:S01]  /*6c40*/  @P1 SHF.R.S32.HI R6, RZ, 0x1f, R3 ;  /* 0x0000001fff061819 */ /* 0x000fe20000011403 */
[C---:B------:R-:W-:Y:S04]  /*6c50*/  @P1 IMAD.WIDE.U32 R8, R3.reuse, c[0x0][0x1e0], RZ ;  /* 0x0000780003081a25 */ /* 0x040fe800078e00ff */
[----:B------:R-:W-:Y:S04]  /*6c60*/  @P1 IMAD R6, R6, c[0x0][0x1e0], RZ ;  /* 0x0000780006061a24 */ /* 0x000fe800078e02ff */
[----:B------:R-:W-:Y:S02]  /*6c70*/  @P1 IMAD R3, R3, c[0x0][0x1e4], R6 ;  /* 0x0000790003031a24 */ /* 0x000fe400078e0206 */
[----:B------:R-:W-:Y:S03]  /*6c80*/  @P1 IMAD.MOV.U32 R6, RZ, RZ, R244 ;  /* 0x000000ffff061224 */ /* 0x000fe600078e00f4 */
[----:B------:R-:W-:Y:S01]  /*6c90*/  @P1 IADD3 R3, R9, R3, RZ ;  /* 0x0000000309031210 */ /* 0x000fe20007ffe0ff */
[----:B------:R-:W-:Y:S04]  /*6ca0*/  @P1 IMAD.WIDE.U32 R6, R8, 0x30, R6 ;  /* 0x0000003008061825 */ /* 0x000fe800078e0006 */
[----:B------:R-:W-:Y:S01]  /*6cb0*/  @P1 IMAD R3, R3, 0x30, RZ ;  /* 0x0000003003031824 */ /* 0x000fe200078e02ff */
[C---:B------:R-:W-:Y:S04]  /*6cc0*/  @P1 LEA R8, P6, R6.reuse, c[0x0][0x1c8], 0x1 ;  /* 0x0000720006081a11 */ /* 0x040fe800078c08ff */
[----:B------:R-:W-:Y:S04]  /*6cd0*/  @P1 IADD3 R3, R7, R3, RZ ;  /* 0x0000000307031210 */ /* 0x000fe80007ffe0ff */
[----:B------:R-:W-:Y:S02]  /*6ce0*/  @P1 LEA.HI.X R9, R6, c[0x0][0x1cc], R3, 0x1, P6 ;  /* 0x0000730006091a11 */ /* 0x000fe400030f0c03 */
[C---:B------:R-:W-:Y:S03]  /*6cf0*/  @P0 LEA R6, P6, R5.reuse, c[0x0][0x1c8], 0x1 ;  /* 0x0000720005060a11 */ /* 0x040fe600078c08ff */
[----:B------:R-:W-:Y:S01]  /*6d00*/  @!PT LDS RZ, [RZ] ;  /* 0x00000000fffff984 */ /* 0x000fe20000000800 */
[----:B------:R-:W-:Y:S01]  /*6d10*/  @!PT LDS RZ, [RZ] ;  /* 0x00000000fffff984 */ /* 0x000fe20000000800 */
[----:B------:R-:W-:Y:S01]  /*6d20*/  @!PT LDS RZ, [RZ] ;  /* 0x00000000fffff984 */ /* 0x000fe20000000800 */
[----:B------:R1:W-:Y:S01]  /*6d30*/  @P1 LDGSTS.E.BYPASS.LTC128B.128 [R191+0x3c80], [R8.64], !P3 ;  /* 0x03c8000008bf1fae */ /* 0x0003e2000d901d46 */
[----:B------:R-:W-:Y:S03]  /*6d40*/  @P0 LEA.HI.X R7, R5, c[0x0][0x1cc], R10, 0x1, P6 ;  /* 0x0000730005070a11 */ /* 0x000fe600030f0c0a */
[----:B------:R1:W-:Y:S04]  /*6d50*/  @P1 LDGSTS.E.BYPASS.LTC128B.128 [R191+0x4880], [R8.64+0x40], !P4 ;  /* 0x0488004008bf1fae */ /* 0x0003e8000e101d46 */
[----:B------:R1:W-:Y:S04]  /*6d60*/  @P1 LDGSTS.E.BYPASS.LTC128B.128 [R191+0x5480], [R8.64+0x80], !P5 ;  /* 0x0548008008bf1fae */ /* 0x0003e8000e901d46 */
[----:B------:R1:W-:Y:S04]  /*6d70*/  @P0 LDGSTS.E.BYPASS.LTC128B.128 [R191+0x4480], [R6.64], !P3 ;  /* 0x0448000006bf0fae */ /* 0x0003e8000d901d46 */
[----:B------:R1:W-:Y:S04]  /*6d80*/  @P0 LDGSTS.E.BYPASS.LTC128B.128 [R191+0x5080], [R6.64+0x40], !P4 ;  /* 0x0508004006bf0fae */ /* 0x0003e8000e101d46 */
[----:B------:R1:W-:Y:S02]  /*6d90*/  @P0 LDGSTS.E.BYPASS.LTC128B.128 [R191+0x5c80], [R6.64+0x80], !P5 ;  /* 0x05c8008006bf0fae */ /* 0x0003e4000e901d46 */
.L_x_54:
[----:B--234-:R-:W-:Y:S05]  /*6da0*/  BSYNC B0 ;  /* 0x0000000000007941 */ /* 0x01cfea0003800000 */
.L_x_53:
[----:B------:R-:W-:Y:S01]  /*6db0*/  FMNMX.FTZ R3, R173, R108, !PT ;  /* 0x0000006cad037209 */ /* 0x000fe20007810000 */
[----:B------:R-:W-:Y:S01]  /*6dc0*/  LDSM.16.MT88.4 R20, [R110] ;  /* 0x000000006e14783b */ /* 0x000fe20000004200 */
[----:B------:R-:W-:Y:S02]  /*6dd0*/  FMNMX.FTZ R5, R174, R107, !PT ;  /* 0x0000006bae057209 */ /* 0x000fe40007810000 */
[----:B------:R-:W-:Y:S02]  /*6de0*/  FMNMX.FTZ R3, R172, R3, !PT ;  /* 0x00000003ac037209 */ /* 0x000fe40007810000 */
[----:B------:R-:W-:Y:S02]  /*6df0*/  FMNMX.FTZ R5, R176, R5, !PT ;  /* 0x00000005b0057209 */ /* 0x000fe40007810000 */
[----:B------:R-:W-:Y:S01]  /*6e00*/  FMNMX.FTZ R3, R15, R3, !PT ;  /* 0x000000030f037209 */ /* 0x000fe20007810000 */
[----:B------:R-:W-:Y:S01]  /*6e10*/  LDSM.16.MT88.4 R36, [R111] ;  /* 0x000000006f24783b */ /* 0x000fe20000004200 */
[----:B------:R-:W-:Y:S02]  /*6e20*/  FMNMX.FTZ R5, R12, R5, !PT ;  /* 0x000000050c057209 */ /* 0x000fe40007810000 */
[----:B------:R-:W-:Y:S02]  /*6e30*/  FMNMX.FTZ R3, R13, R3, !PT ;  /* 0x000000030d037209 */ /* 0x000fe40007810000 */
[----:B------:R-:W-:Y:S02]  /*6e40*/  FMNMX.FTZ R5, R14, R5, !PT ;  /* 0x000000050e057209 */ /* 0x000fe40007810000 */
[----:B------:R-:W-:Y:S01]  /*6e50*/  FMNMX.FTZ R3, R199, R3, !PT ;  /* 0x00000003c7037209 */ /* 0x000fe20007810000 */
[----:B------:R-:W0:Y:S01]  /*6e60*/  LDGDEPBAR ;  /* 0x00000000000079af */ /* 0x000e220000000000 */
[----:B------:R-:W-:Y:S02]  /*6e70*/  FMNMX.FTZ R5, R195, R5, !PT ;  /* 0x00000005c3057209 */ /* 0x000fe40007810000 */
        /* <DEDUP_REMOVED lines=14> */
[----:B-1----:R-:W-:Y:S01]  /*6f60*/  FMNMX.FTZ R6, R178, R106, !PT ;  /* 0x0000006ab2067209 */ /* 0x002fe20007810000 */
[----:B------:R-:W1:Y:S01]  /*6f70*/  SHFL.BFLY PT, R7, R3, 0x2, 0x1f ;  /* 0x0c401f0003077f89 */ /* 0x000e6200000e0000 */
[----:B------:R-:W-:Y:S02]  /*6f80*/  IADD3 R192, R192, -0x1, RZ ;  /* 0xffffffffc0c07810 */ /* 0x000fe40007ffe0ff */
[----:B------:R-:W-:Y:S04]  /*6f90*/  FMNMX.FTZ R6, R177, R6, !PT ;  /* 0x00000006b1067209 */ /* 0x000fe80007810000 */
[----:B------:R-:W-:Y:S01]  /*6fa0*/  FMNMX.FTZ R6, R165, R6, !PT ;  /* 0x00000006a5067209 */ /* 0x000fe20007810000 */
[----:B------:R-:W2:Y:S03]  /*6fb0*/  SHFL.BFLY PT, R8, R5, 0x2, 0x1f ;  /* 0x0c401f0005087f89 */ /* 0x000ea600000e0000 */
[----:B------:R-:W-:Y:S04]  /*6fc0*/  FMNMX.FTZ R6, R164, R6, !PT ;  /* 0x00000006a4067209 */ /* 0x000fe80007810000 */
[----:B------:R-:W-:Y:S04]  /*6fd0*/  FMNMX.FTZ R6, R213, R6, !PT ;  /* 0x00000006d5067209 */ /* 0x000fe80007810000 */
[----:B------:R-:W-:Y:S04]  /*6fe0*/  FMNMX.FTZ R6, R210, R6, !PT ;  /* 0x00000006d2067209 */ /* 0x000fe80007810000 */
[----:B------:R-:W-:Y:S04]  /*6ff0*/  FMNMX.FTZ R6, R214, R6, !PT ;  /* 0x00000006d6067209 */ /* 0x000fe80007810000 */
[----:B------:R-:W-:Y:S04]  /*7000*/  FMNMX.FTZ R6, R215, R6, !PT ;  /* 0x00000006d7067209 */ /* 0x000fe80007810000 */
[----:B------:R-:W-:Y:S02]  /*7010*/  FMNMX.FTZ R6, R203, R6, !PT ;  /* 0x00000006cb067209 */ /* 0x000fe40007810000 */
[----:B-1----:R-:W-:Y:S02]  /*7020*/  FMNMX.FTZ R3, R3, R7, !PT ;  /* 0x0000000703037209 */ /* 0x002fe40007810000 */
[----:B------:R-:W-:Y:S02]  /*7030*/  FMNMX.FTZ R7, R175, R105, !PT ;  /* 0x00000069af077209 */ /* 0x000fe40007810000 */
[----:B--2---:R-:W-:Y:S01]  /*7040*/  FMNMX.FTZ R5, R5, R8, !PT ;  /* 0x0000000805057209 */ /* 0x004fe20007810000 */
[----:B------:R-:W1:Y:S01]  /*7050*/  SHFL.BFLY PT, R10, R3, 0x1, 0x1f ;  /* 0x0c201f00030a7f89 */ /* 0x000e6200000e0000 */
[----:B------:R-:W-:Y:S02]  /*7060*/  FMNMX.FTZ R7, R179, R7, !PT ;  /* 0x00000007b3077209 */ /* 0x000fe40007810000 */
[----:B------:R-:W-:Y:S02]  /*7070*/  FMNMX.FTZ R6, R202, R6, !PT ;  /* 0x00000006ca067209 */ /* 0x000fe40007810000 */
[----:B------:R-:W-:Y:S02]  /*7080*/  FMNMX.FTZ R7, R167, R7, !PT ;  /* 0x00000007a7077209 */ /* 0x000fe40007810000 */
[----:B------:R-:W-:Y:S01]  /*7090*/  FMNMX.FTZ R6, R201, R6, !PT ;  /* 0x00000006c9067209 */ /* 0x000fe20007810000 */
[----:B------:R-:W2:Y:S01]  /*70a0*/  SHFL.BFLY PT, R8, R5, 0x1, 0x1f ;  /* 0x0c201f0005087f89 */ /* 0x000ea200000e0000 */
[----:B------:R-:W-:Y:S02]  /*70b0*/  FMNMX.FTZ R7, R166, R7, !PT ;  /* 0x00000007a6077209 */ /* 0x000fe40007810000 */
[----:B------:R-:W-:Y:S02]  /*70c0*/  FMNMX.FTZ R6, R171, R6, !PT ;  /* 0x00000006ab067209 */ /* 0x000fe40007810000 */
[----:B------:R-:W-:Y:S03]  /*70d0*/  FMNMX.FTZ R7, R208, R7, !PT ;  /* 0x00000007d0077209 */ /* 0x000fe60007810000 */
[----:B------:R-:W3:Y:S01]  /*70e0*/  SHFL.BFLY PT, R9, R6, 0x2, 0x1f ;  /* 0x0c401f0006097f89 */ /* 0x000ee200000e0000 */
[----:B------:R-:W-:Y:S02]  /*70f0*/  FMNMX.FTZ R7, R207, R7, !PT ;  /* 0x00000007cf077209 */ /* 0x000fe40007810000 */
[----:B-1----:R-:W-:Y:S02]  /*7100*/  FMNMX.FTZ R108, R3, R10, !PT ;  /* 0x0000000a036c7209 */ /* 0x002fe40007810000 */
[----:B------:R-:W-:Y:S03]  /*7110*/  FMNMX.FTZ R3, R217, R7, !PT ;  /* 0x00000007d9037209 */ /* 0x000fe60007810000 */
[----:B------:R-:W-:Y:S01]  /*7120*/  FADD.FTZ R0, -R108, R0 ;  /* 0x000000006c007221 */ /* 0x000fe20000010100 */
[----:B------:R-:W-:Y:S01]  /*7130*/  FMNMX.FTZ R3, R216, R3, !PT ;  /* 0x00000003d8037209 */ /* 0x000fe20007810000 */
[----:B------:R-:W-:Y:S01]  /*7140*/  FMUL.FTZ R161, R108, c[0x0][0x2d0] ;  /* 0x0000b4006ca17a20 */ /* 0x000fe20000410000 */
[----:B--2---:R-:W-:Y:S02]  /*7150*/  FMNMX.FTZ R107, R5, R8, !PT ;  /* 0x00000008056b7209 */ /* 0x004fe40007810000 */
[----:B------:R-:W-:Y:S01]  /*7160*/  FMNMX.FTZ R5, R211, R3, !PT ;  /* 0x00000003d3057209 */ /* 0x000fe20007810000 */
[----:B------:R-:W-:Y:S02]  /*7170*/  FMUL.FTZ R3, R0, c[0x0][0x2d0] ;  /* 0x0000b40000037a20 */ /* 0x000fe40000410000 */
[----:B------:R-:W-:Y:S01]  /*7180*/  FMUL.FTZ R162, R107, c[0x0][0x2d0] ;  /* 0x0000b4006ba27a20 */ /* 0x000fe20000410000 */
[----:B------:R-:W-:Y:S01]  /*7190*/  FMNMX.FTZ R0, R209, R5, !PT ;  /* 0x00000005d1007209 */ /* 0x000fe20007810000 */
[----:B------:R1:W2:Y:S01]  /*71a0*/  MUFU.EX2 R100, R3 ;  /* 0x0000000300647308 */ /* 0x0002a20000000800 */
[----:B---3--:R-:W-:Y:S01]  /*71b0*/  FMNMX.FTZ R6, R6, R9, !PT ;  /* 0x0000000906067209 */ /* 0x008fe20007810000 */
[----:B------:R-:W-:Y:S01]  /*71c0*/  FADD.FTZ R2, -R107, R2 ;  /* 0x000000026b027221 */ /* 0x000fe20000010100 */
[----:B------:R-:W-:Y:S03]  /*71d0*/  FMNMX.FTZ R0, R104, R0, !PT ;  /* 0x0000000068007209 */ /* 0x000fe60007810000 */
[----:B------:R-:W3:Y:S01]  /*71e0*/  SHFL.BFLY PT, R9, R6, 0x1, 0x1f ;  /* 0x0c201f0006097f89 */ /* 0x000ee200000e0000 */
[----:B------:R-:W-:Y:S01]  /*71f0*/  FMNMX.FTZ R0, R103, R0, !PT ;  /* 0x0000000067007209 */ /* 0x000fe20007810000 */
[----:B------:R-:W-:Y:S04]  /*7200*/  FMUL.FTZ R2, R2, c[0x0][0x2d0] ;  /* 0x0000b40002027a20 */ /* 0x000fe80000410000 */
[----:B------:R4:W5:Y:S02]  /*7210*/  MUFU.EX2 R102, R2 ;  /* 0x0000000200667308 */ /* 0x0009640000000800 */
[----:B-1----:R-:W1:Y:S01]  /*7220*/  SHFL.BFLY PT, R3, R0, 0x2, 0x1f ;  /* 0x0c401f0000037f89 */ /* 0x002e6200000e0000 */
[C---:B--2---:R-:W-:Y:S02]  /*7230*/  FMUL.FTZ R5, R100.reuse, R117 ;  /* 0x0000007564057220 */ /* 0x044fe40000410000 */
[C---:B------:R-:W-:Y:S02]  /*7240*/  FMUL.FTZ R17, R100.reuse, R125 ;  /* 0x0000007d64117220 */ /* 0x040fe40000410000 */
[----:B------:R-:W-:Y:S01]  /*7250*/  FMUL.FTZ R16, R100, R124 ;  /* 0x0000007c64107220 */ /* 0x000fe20000410000 */
[----:B---3--:R-:W-:Y:S01]  /*7260*/  FMNMX.FTZ R106, R6, R9, !PT ;  /* 0x00000009066a7209 */ /* 0x008fe20007810000 */
[C---:B------:R-:W-:Y:S02]  /*7270*/  FMUL.FTZ R33, R100.reuse, R141 ;  /* 0x0000008d64217220 */ /* 0x040fe40000410000 */
[----:B------:R-:W-:Y:S02]  /*7280*/  FMUL.FTZ R32, R100, R140 ;  /* 0x0000008c64207220 */ /* 0x000fe40000410000 */
[C---:B------:R-:W-:Y:S02]  /*7290*/  FMUL.FTZ R160, R106.reuse, c[0x0][0x2d0] ;  /* 0x0000b4006aa07a20 */ /* 0x040fe40000410000 */
[----:B----4-:R-:W-:Y:S02]  /*72a0*/  FADD.FTZ R2, -R106, R4 ;  /* 0x000000046a027221 */ /* 0x010fe40000010100 */
[--C-:B------:R-:W-:Y:S02]  /*72b0*/  FFMA.FTZ R4, R173, c[0x0][0x2d0], -R161.reuse ;  /* 0x0000b400ad047a23 */ /* 0x100fe400000108a1 */
[----:B------:R-:W-:Y:S02]  /*72c0*/  FMUL.FTZ R2, R2, c[0x0][0x2d0] ;  /* 0x0000b40002027a20 */ /* 0x000fe40000410000 */
[----:B------:R-:W-:Y:S01]  /*72d0*/  MUFU.EX2 R173, R4 ;  /* 0x0000000400ad7308 */ /* 0x000fe20000000800 */
[C---:B-----5:R-:W-:Y:S02]  /*72e0*/  FMUL.FTZ R6, R102.reuse, R118 ;  /* 0x0000007666067220 */ /* 0x060fe40000410000 */
[----:B------:R-:W-:Y:S01]  /*72f0*/  FMUL.FTZ R7, R102, R119 ;  /* 0x0000007766077220 */ /* 0x000fe20000410000 */
[----:B-1----:R-:W-:Y:S01]  /*7300*/  FMNMX.FTZ R0, R0, R3, !PT ;  /* 0x0000000300007209 */ /* 0x002fe20007810000 */
[--C-:B------:R-:W-:Y:S02]  /*7310*/  FFMA.FTZ R3, R176, c[0x0][0x2d0], -R162.reuse ;  /* 0x0000b400b0037a23 */ /* 0x100fe400000108a2 */
[C---:B------:R-:W-:Y:S03]  /*7320*/  FMUL.FTZ R18, R102.reuse, R126 ;  /* 0x0000007e66127220 */ /* 0x040fe60000410000 */
[----:B------:R1:W-:Y:S01]  /*7330*/  MUFU.EX2 R230, R3 ;  /* 0x0000000300e67308 */ /* 0x0003e20000000800 */
[C---:B------:R-:W-:Y:S02]  /*7340*/  FMUL.FTZ R19, R102.reuse, R127 ;  /* 0x0000007f66137220 */ /* 0x040fe40000410000 */
[C---:B------:R-:W-:Y:S02]  /*7350*/  FMUL.FTZ R34, R102.reuse, R142 ;  /* 0x0000008e66227220 */ /* 0x040fe40000410000 */
[----:B------:R-:W-:Y:S02]  /*7360*/  FMUL.FTZ R35, R102, R143 ;  /* 0x0000008f66237220 */ /* 0x000fe40000410000 */
[C---:B------:R-:W-:Y:S02]  /*7370*/  FMUL.FTZ R48, R100.reuse, R156 ;  /* 0x0000009c64307220 */ /* 0x040fe40000410000 */
[----:B------:R-:W-:Y:S01]  /*7380*/  FMUL.FTZ R49, R100, R157 ;  /* 0x0000009d64317220 */ /* 0x000fe20000410000 */
[----:B------:R2:W3:Y:S01]  /*7390*/  MUFU.EX2 R101, R2 ;  /* 0x0000000200657308 */ /* 0x0004e20000000800 */
[C---:B------:R-:W-:Y:S02]  /*73a0*/  FMUL.FTZ R50, R102.reuse, R158 ;  /* 0x0000009e66327220 */ /* 0x040fe40000410000 */
[----:B------:R-:W-:Y:S02]  /*73b0*/  FMUL.FTZ R51, R102, R159 ;  /* 0x0000009f66337220 */ /* 0x000fe40000410000 */
[----:B------:R-:W-:Y:S01]  /*73c0*/  LDSM.16.MT88.4 R156, [R110+0x1400] ;  /* 0x001400006e9c783b */ /* 0x000fe20000004200 */
[----:B------:R-:W-:Y:S02]  /*73d0*/  FFMA.FTZ R124, R198, c[0x0][0x2d0], -R162 ;  /* 0x0000b400c67c7a23 */ /* 0x000fe400000108a2 */
[----:B------:R-:W-:Y:S02]  /*73e0*/  FFMA.FTZ R140, R202, c[0x0][0x2d0], -R160 ;  /* 0x0000b400ca8c7a23 */ /* 0x000fe400000108a0 */
[----:B------:R4:W-:Y:S01]  /*73f0*/  MUFU.EX2 R218, R124 ;  /* 0x0000007c00da7308 */ /* 0x0009e20000000800 */
[C---:B------:R-:W-:Y:S02]  /*7400*/  FMUL.FTZ R52, R100.reuse, R52 ;  /* 0x0000003464347220 */ /* 0x040fe40000410000 */
[----:B------:R-:W-:Y:S02]  /*7410*/  FMUL.FTZ R53, R100, R53 ;  /* 0x0000003564357220 */ /* 0x000fe40000410000 */
[--C-:B-1----:R-:W-:Y:S02]  /*7420*/  FFMA.FTZ R3, R15, c[0x0][0x2d0], -R161.reuse ;  /* 0x0000b4000f037a23 */ /* 0x102fe400000108a1 */
[C---:B------:R-:W-:Y:S02]  /*7430*/  FMUL.FTZ R54, R102.reuse, R54 ;  /* 0x0000003666367220 */ /* 0x040fe40000410000 */
[----:B------:R-:W-:Y:S01]  /*7440*/  FMUL.FTZ R55, R102, R55 ;  /* 0x0000003766377220 */ /* 0x000fe20000410000 */
[----:B------:R1:W-:Y:S01]  /*7450*/  MUFU.EX2 R233, R3 ;  /* 0x0000000300e97308 */ /* 0x0003e20000000800 */
[C---:B------:R-:W-:Y:S02]  /*7460*/  FMUL.FTZ R64, R100.reuse, R64 ;  /* 0x0000004064407220 */ /* 0x040fe40000410000 */
[----:B------:R-:W-:Y:S02]  /*7470*/  FMUL.FTZ R65, R100, R65 ;  /* 0x0000004164417220 */ /* 0x000fe40000410000 */
[--C-:B--2---:R-:W-:Y:S02]  /*7480*/  FFMA.FTZ R2, R172, c[0x0][0x2d0], -R161.reuse ;  /* 0x0000b400ac027a23 */ /* 0x104fe400000108a1 */
[C---:B---3--:R-:W-:Y:S02]  /*7490*/  FMUL.FTZ R8, R101.reuse, R112 ;  /* 0x0000007065087220 */ /* 0x048fe40000410000 */
[C---:B------:R-:W-:Y:S01]  /*74a0*/  FMUL.FTZ R9, R101.reuse, R113 ;  /* 0x0000007165097220 */ /* 0x040fe20000410000 */
[----:B------:R2:W-:Y:S01]  /*74b0*/  MUFU.EX2 R231, R2 ;  /* 0x0000000200e77308 */ /* 0x0005e20000000800 */
[C---:B------:R-:W-:Y:S02]  /*74c0*/  FMUL.FTZ R24, R101.reuse, R132 ;  /* 0x0000008465187220 */ /* 0x040fe40000410000 */
[C---:B------:R-:W-:Y:S01]  /*74d0*/  FMUL.FTZ R25, R101.reuse, R133 ;  /* 0x0000008565197220 */ /* 0x040fe20000410000 */
[----:B----4-:R-:W-:Y:S01]  /*74e0*/  LDSM.16.MT88.4 R124, [R110+0x400] ;  /* 0x000400006e7c783b */ /* 0x010fe20000004200 */
[C---:B------:R-:W-:Y:S02]  /*74f0*/  FMUL.FTZ R28, R101.reuse, R136 ;  /* 0x00000088651c7220 */ /* 0x040fe40000410000 */
[C---:B------:R-:W-:Y:S02]  /*7500*/  FMUL.FTZ R29, R101.reuse, R137 ;  /* 0x00000089651d7220 */ /* 0x040fe40000410000 */
[C---:B------:R-:W-:Y:S02]  /*7510*/  FMUL.FTZ R40, R101.reuse, R148 ;  /* 0x0000009465287220 */ /* 0x040fe40000410000 */
[C---:B------:R-:W-:Y:S02]  /*7520*/  FMUL.FTZ R41, R101.reuse, R149 ;  /* 0x0000009565297220 */ /* 0x040fe40000410000 */
[----:B------:R-:W-:Y:S02]  /*7530*/  FMUL.FTZ R44, R101, R152 ;  /* 0x00000098652c7220 */ /* 0x000fe40000410000 */
[--C-:B-1----:R-:W-:Y:S02]  /*7540*/  FFMA.FTZ R3, R13, c[0x0][0x2d0], -R161.reuse ;  /* 0x0000b4000d037a23 */ /* 0x102fe400000108a1 */
[C---:B------:R-:W-:Y:S02]  /*7550*/  FMUL.FTZ R13, R101.reuse, R121 ;  /* 0x00000079650d7220 */ /* 0x040fe40000410000 */
[----:B------:R-:W1:Y:S01]  /*7560*/  MUFU.EX2 R240, R3 ;  /* 0x0000000300f07308 */ /* 0x000e620000000800 */
[C---:B------:R-:W-:Y:S02]  /*7570*/  FMUL.FTZ R45, R101.reuse, R153 ;  /* 0x00000099652d7220 */ /* 0x040fe40000410000 */
[C---:B------:R-:W-:Y:S02]  /*7580*/  FMUL.FTZ R56, R101.reuse, R56 ;  /* 0x0000003865387220 */ /* 0x040fe40000410000 */
[--C-:B--2---:R-:W-:Y:S02]  /*7590*/  FFMA.FTZ R2, R174, c[0x0][0x2d0], -R162.reuse ;  /* 0x0000b400ae027a23 */ /* 0x104fe400000108a2 */
[C---:B------:R-:W-:Y:S02]  /*75a0*/  FMUL.FTZ R57, R101.reuse, R57 ;  /* 0x0000003965397220 */ /* 0x040fe40000410000 */
[C---:B------:R-:W-:Y:S01]  /*75b0*/  FMUL.FTZ R60, R101.reuse, R60 ;  /* 0x0000003c653c7220 */ /* 0x040fe20000410000 */
[----:B------:R2:W3:Y:S01]  /*75c0*/  MUFU.EX2 R229, R2 ;  /* 0x0000000200e57308 */ /* 0x0004e20000000800 */
[C---:B------:R-:W-:Y:S02]  /*75d0*/  FMUL.FTZ R61, R101.reuse, R61 ;  /* 0x0000003d653d7220 */ /* 0x040fe40000410000 */
[C---:B------:R-:W-:Y:S02]  /*75e0*/  FMUL.FTZ R66, R102.reuse, R66 ;  /* 0x0000004266427220 */ /* 0x040fe40000410000 */
[----:B------:R-:W-:Y:S02]  /*75f0*/  FMUL.FTZ R67, R102, R67 ;  /* 0x0000004366437220 */ /* 0x000fe40000410000 */
[C---:B------:R-:W-:Y:S02]  /*7600*/  FMUL.FTZ R68, R100.reuse, R68 ;  /* 0x0000004464447220 */ /* 0x040fe40000410000 */
[----:B------:R-:W-:Y:S02]  /*7610*/  FMUL.FTZ R69, R100, R69 ;  /* 0x0000004564457220 */ /* 0x000fe40000410000 */
[C---:B------:R-:W-:Y:S02]  /*7620*/  FMUL.FTZ R70, R102.reuse, R70 ;  /* 0x0000004666467220 */ /* 0x040fe40000410000 */
[----:B------:R-:W-:Y:S01]  /*7630*/  FMUL.FTZ R71, R102, R71 ;  /* 0x0000004766477220 */ /* 0x000fe20000410000 */
[----:B-1----:R-:W-:Y:S01]  /*7640*/  F2FP.BF16.PACK_AB R118, R240, R233 ;  /* 0x000000e9f076723e */ /* 0x002fe200000010ff */
[----:B------:R-:W-:Y:S02]  /*7650*/  FFMA.FTZ R3, R12, c[0x0][0x2d0], -R162 ;  /* 0x0000b4000c037a23 */ /* 0x000fe400000108a2 */
[C---:B------:R-:W-:Y:S02]  /*7660*/  FMUL.FTZ R12, R101.reuse, R120 ;  /* 0x00000078650c7220 */ /* 0x040fe40000410000 */
[----:B------:R1:W-:Y:S01]  /*7670*/  MUFU.EX2 R239, R3 ;  /* 0x0000000300ef7308 */ /* 0x0003e20000000800 */
[C---:B------:R-:W-:Y:S02]  /*7680*/  FMUL.FTZ R72, R101.reuse, R72 ;  /* 0x0000004865487220 */ /* 0x040fe40000410000 */
[C---:B------:R-:W-:Y:S01]  /*7690*/  FMUL.FTZ R73, R101.reuse, R73 ;  /* 0x0000004965497220 */ /* 0x040fe20000410000 */
[----:B--2---:R-:W2:Y:S01]  /*76a0*/  SHFL.BFLY PT, R2, R0, 0x1, 0x1f ;  /* 0x0c201f0000027f89 */ /* 0x004ea200000e0000 */
[----:B---3--:R-:W-:Y:S01]  /*76b0*/  F2FP.BF16.PACK_AB R117, R230, R229 ;  /* 0x000000e5e675723e */ /* 0x008fe200000010ff */
[C---:B------:R-:W-:Y:S02]  /*76c0*/  FMUL.FTZ R76, R101.reuse, R76 ;  /* 0x0000004c654c7220 */ /* 0x040fe40000410000 */
[C---:B------:R-:W-:Y:S02]  /*76d0*/  FMUL.FTZ R77, R101.reuse, R77 ;  /* 0x0000004d654d7220 */ /* 0x040fe40000410000 */
[C---:B------:R-:W-:Y:S02]  /*76e0*/  FMUL.FTZ R80, R100.reuse, R80 ;  /* 0x0000005064507220 */ /* 0x040fe40000410000 */
[----:B------:R-:W-:Y:S02]  /*76f0*/  FMUL.FTZ R81, R100, R81 ;  /* 0x0000005164517220 */ /* 0x000fe40000410000 */
[C---:B------:R-:W-:Y:S02]  /*7700*/  FMUL.FTZ R82, R102.reuse, R82 ;  /* 0x0000005266527220 */ /* 0x040fe40000410000 */
[----:B------:R-:W-:Y:S02]  /*7710*/  FMUL.FTZ R83, R102, R83 ;  /* 0x0000005366537220 */ /* 0x000fe40000410000 */
[C---:B------:R-:W-:Y:S02]  /*7720*/  FMUL.FTZ R84, R100.reuse, R84 ;  /* 0x0000005464547220 */ /* 0x040fe40000410000 */
[----:B------:R-:W-:Y:S02]  /*7730*/  FMUL.FTZ R85, R100, R85 ;  /* 0x0000005564557220 */ /* 0x000fe40000410000 */
[----:B------:R-:W-:Y:S02]  /*7740*/  FMUL.FTZ R86, R102, R86 ;  /* 0x0000005666567220 */ /* 0x000fe40000410000 */
[----:B-1----:R-:W-:Y:S02]  /*7750*/  FFMA.FTZ R3, R178, c[0x0][0x2d0], -R160 ;  /* 0x0000b400b2037a23 */ /* 0x002fe400000108a0 */
[----:B------:R-:W-:Y:S02]  /*7760*/  FMUL.FTZ R87, R102, R87 ;  /* 0x0000005766577220 */ /* 0x000fe40000410000 */
[----:B------:R1:W-:Y:S01]  /*7770*/  MUFU.EX2 R226, R3 ;  /* 0x0000000300e27308 */ /* 0x0003e20000000800 */
[----:B--2---:R-:W-:Y:S01]  /*7780*/  FMNMX.FTZ R2, R0, R2, !PT ;  /* 0x0000000200027209 */ /* 0x004fe20007810000 */
[----:B------:R-:W-:Y:S02]  /*7790*/  FFMA.FTZ R0, R14, c[0x0][0x2d0], -R162 ;  /* 0x0000b4000e007a23 */ /* 0x000fe400000108a2 */
[C---:B------:R-:W-:Y:S02]  /*77a0*/  FMUL.FTZ R88, R101.reuse, R88 ;  /* 0x0000005865587220 */ /* 0x040fe40000410000 */
[C---:B------:R-:W-:Y:S02]  /*77b0*/  FMUL.FTZ R89, R101.reuse, R89 ;  /* 0x0000005965597220 */ /* 0x040fe40000410000 */
[C---:B------:R-:W-:Y:S02]  /*77c0*/  FMUL.FTZ R92, R101.reuse, R92 ;  /* 0x0000005c655c7220 */ /* 0x040fe40000410000 */
[----:B------:R2:W3:Y:S01]  /*77d0*/  MUFU.EX2 R238, R0 ;  /* 0x0000000000ee7308 */ /* 0x0004e20000000800 */
[----:B------:R-:W-:Y:S02]  /*77e0*/  FMUL.FTZ R93, R101, R93 ;  /* 0x0000005d655d7220 */ /* 0x000fe40000410000 */
[C---:B------:R-:W-:Y:S02]  /*77f0*/  FMUL.FTZ R96, R100.reuse, R96 ;  /* 0x0000006064607220 */ /* 0x040fe40000410000 */
[----:B------:R-:W-:Y:S02]  /*7800*/  FMUL.FTZ R97, R100, R97 ;  /* 0x0000006164617220 */ /* 0x000fe40000410000 */
[C---:B------:R-:W-:Y:S02]  /*7810*/  FMUL.FTZ R98, R102.reuse, R98 ;  /* 0x0000006266627220 */ /* 0x040fe40000410000 */
[----:B------:R-:W-:Y:S02]  /*7820*/  FMUL.FTZ R99, R102, R99 ;  /* 0x0000006366637220 */ /* 0x000fe40000410000 */
[--C-:B------:R-:W-:Y:S02]  /*7830*/  FFMA.FTZ R133, R212, c[0x0][0x2d0], -R161.reuse ;  /* 0x0000b400d4857a23 */ /* 0x100fe400000108a1 */
[----:B------:R-:W-:Y:S02]  /*7840*/  FFMA.FTZ R132, R205, c[0x0][0x2d0], -R161 ;  /* 0x0000b400cd847a23 */ /* 0x000fe400000108a1 */
[--C-:B-1----:R-:W-:Y:S01]  /*7850*/  FFMA.FTZ R3, R177, c[0x0][0x2d0], -R160.reuse ;  /* 0x0000b400b1037a23 */ /* 0x102fe200000108a0 */
[----:B------:R-:W-:Y:S01]  /*7860*/  MUFU.EX2 R174, R133 ;  /* 0x0000008500ae7308 */ /* 0x000fe20000000800 */
[--C-:B------:R-:W-:Y:S02]  /*7870*/  FFMA.FTZ R137, R203, c[0x0][0x2d0], -R160.reuse ;  /* 0x0000b400cb897a23 */ /* 0x100fe400000108a0 */
[----:B--2---:R-:W-:Y:S01]  /*7880*/  FADD.FTZ R0, -R2, R105 ;  /* 0x0000006902007221 */ /* 0x004fe20000010100 */
[----:B---3--:R-:W-:Y:S06]  /*7890*/  F2FP.BF16.PACK_AB R119, R238, R239 ;  /* 0x000000efee77723e */ /* 0x008fec00000010ff */
[----:B------:R1:W2:Y:S01]  /*78a0*/  MUFU.EX2 R228, R3 ;  /* 0x0000000300e47308 */ /* 0x0002a20000000800 */
[--C-:B------:R-:W-:Y:S02]  /*78b0*/  FFMA.FTZ R105, R199, c[0x0][0x2d0], -R161.reuse ;  /* 0x0000b400c7697a23 */ /* 0x100fe400000108a1 */
[----:B------:R-:W-:Y:S07]  /*78c0*/  FMUL.FTZ R0, R0, c[0x0][0x2d0] ;  /* 0x0000b40000007a20 */ /* 0x000fee0000410000 */
[----:B------:R3:W-:Y:S10]  /*78d0*/  MUFU.EX2 R224, R105 ;  /* 0x0000006900e07308 */ /* 0x0007f40000000800 */
[----:B------:R-:W4:Y:S01]  /*78e0*/  MUFU.EX2 R0, R0 ;  /* 0x0000000000007308 */ /* 0x000f220000000800 */
[--C-:B-1----:R-:W-:Y:S01]  /*78f0*/  FFMA.FTZ R3, R165, c[0x0][0x2d0], -R160.reuse ;  /* 0x0000b400a5037a23 */ /* 0x102fe200000108a0 */
[----:B--2---:R-:W-:Y:S08]  /*7900*/  F2FP.BF16.PACK_AB R112, R228, R226 ;  /* 0x000000e2e470723e */ /* 0x004ff000000010ff */
[----:B------:R1:W-:Y:S01]  /*7910*/  MUFU.EX2 R236, R3 ;  /* 0x0000000300ec7308 */ /* 0x0003e20000000800 */
[----:B---3--:R-:W-:Y:S09]  /*7920*/  FFMA.FTZ R105, R197, c[0x0][0x2d0], -R161 ;  /* 0x0000b400c5697a23 */ /* 0x008ff200000108a1 */
[----:B------:R2:W-:Y:S01]  /*7930*/  MUFU.EX2 R225, R105 ;  /* 0x0000006900e17308 */ /* 0x0005e20000000800 */
[C---:B----4-:R-:W-:Y:S02]  /*7940*/  FMUL.FTZ R10, R0.reuse, R114 ;  /* 0x00000072000a7220 */ /* 0x050fe40000410000 */
[C---:B------:R-:W-:Y:S02]  /*7950*/  FMUL.FTZ R11, R0.reuse, R115 ;  /* 0x00000073000b7220 */ /* 0x040fe40000410000 */
[C---:B------:R-:W-:Y:S02]  /*7960*/  FMUL.FTZ R14, R0.reuse, R122 ;  /* 0x0000007a000e7220 */ /* 0x040fe40000410000 */
[C---:B------:R-:W-:Y:S03]  /*7970*/  FMUL.FTZ R15, R0.reuse, R123 ;  /* 0x0000007b000f7220 */ /* 0x040fe60000410000 */
[----:B------:R-:W-:Y:S01]  /*7980*/  MUFU.EX2 R178, R132 ;  /* 0x0000008400b27308 */ /* 0x000fe20000000800 */
[----:B------:R-:W3:Y:S01]  /*7990*/  LDSM.16.MT88.4 R120, [R110+0xc00] ;  /* 0x000c00006e78783b */ /* 0x000ee20000004200 */
[----:B------:R-:W-:Y:S02]  /*79a0*/  FMUL.FTZ R26, R0, R134 ;  /* 0x00000086001a7220 */ /* 0x000fe40000410000 */
[----:B-1----:R-:W-:Y:S02]  /*79b0*/  FFMA.FTZ R3, R164, c[0x0][0x2d0], -R160 ;  /* 0x0000b400a4037a23 */ /* 0x002fe400000108a0 */
[C---:B------:R-:W-:Y:S02]  /*79c0*/  FMUL.FTZ R27, R0.reuse, R135 ;  /* 0x00000087001b7220 */ /* 0x040fe40000410000 */
[C---:B------:R-:W-:Y:S02]  /*79d0*/  FMUL.FTZ R30, R0.reuse, R138 ;  /* 0x0000008a001e7220 */ /* 0x040fe40000410000 */
[----:B------:R-:W1:Y:S01]  /*79e0*/  MUFU.EX2 R237, R3 ;  /* 0x0000000300ed7308 */ /* 0x000e620000000800 */
[C---:B------:R-:W-:Y:S02]  /*79f0*/  FMUL.FTZ R31, R0.reuse, R139 ;  /* 0x0000008b001f7220 */ /* 0x040fe40000410000 */
[--C-:B--2---:R-:W-:Y:S02]  /*7a00*/  FFMA.FTZ R105, R195, c[0x0][0x2d0], -R162.reuse ;  /* 0x0000b400c3697a23 */ /* 0x104fe400000108a2 */
[C---:B------:R-:W-:Y:S02]  /*7a10*/  FMUL.FTZ R42, R0.reuse, R150 ;  /* 0x00000096002a7220 */ /* 0x040fe40000410000 */
[C---:B------:R-:W-:Y:S02]  /*7a20*/  FMUL.FTZ R43, R0.reuse, R151 ;  /* 0x00000097002b7220 */ /* 0x040fe40000410000 */
[C---:B------:R-:W-:Y:S01]  /*7a30*/  FMUL.FTZ R46, R0.reuse, R154 ;  /* 0x0000009a002e7220 */ /* 0x040fe20000410000 */
[----:B------:R2:W-:Y:S01]  /*7a40*/  MUFU.EX2 R223, R105 ;  /* 0x0000006900df7308 */ /* 0x0005e20000000800 */
[C---:B------:R-:W-:Y:S02]  /*7a50*/  FMUL.FTZ R47, R0.reuse, R155 ;  /* 0x0000009b002f7220 */ /* 0x040fe40000410000 */
[C---:B------:R-:W-:Y:S02]  /*7a60*/  FMUL.FTZ R58, R0.reuse, R58 ;  /* 0x0000003a003a7220 */ /* 0x040fe40000410000 */
[C---:B------:R-:W-:Y:S02]  /*7a70*/  FMUL.FTZ R59, R0.reuse, R59 ;  /* 0x0000003b003b7220 */ /* 0x040fe40000410000 */
[C---:B------:R-:W-:Y:S02]  /*7a80*/  FMUL.FTZ R62, R0.reuse, R62 ;  /* 0x0000003e003e7220 */ /* 0x040fe40000410000 */
[C---:B------:R-:W-:Y:S02]  /*7a90*/  FMUL.FTZ R63, R0.reuse, R63 ;  /* 0x0000003f003f7220 */ /* 0x040fe40000410000 */
[C---:B------:R-:W-:Y:S02]  /*7aa0*/  FMUL.FTZ R74, R0.reuse, R74 ;  /* 0x0000004a004a7220 */ /* 0x040fe40000410000 */
[----:B------:R-:W-:Y:S01]  /*7ab0*/  FMUL.FTZ R75, R0, R75 ;  /* 0x0000004b004b7220 */ /* 0x000fe20000410000 */
[----:B-1----:R-:W-:Y:S01]  /*7ac0*/  F2FP.BF16.PACK_AB R114, R237, R236 ;  /* 0x000000eced72723e */ /* 0x002fe200000010ff */
[----:B------:R-:W-:Y:S02]  /*7ad0*/  FMUL.FTZ R3, R2, c[0x0][0x2d0] ;  /* 0x0000b40002037a20 */ /* 0x000fe40000410000 */
[C---:B------:R-:W-:Y:S02]  /*7ae0*/  FMUL.FTZ R78, R0.reuse, R78 ;  /* 0x0000004e004e7220 */ /* 0x040fe40000410000 */
[--C-:B------:R-:W-:Y:S02]  /*7af0*/  FFMA.FTZ R4, R175, c[0x0][0x2d0], -R3.reuse ;  /* 0x0000b400af047a23 */ /* 0x100fe40000010803 */
[----:B------:R-:W-:Y:S02]  /*7b00*/  FMUL.FTZ R79, R0, R79 ;  /* 0x0000004f004f7220 */ /* 0x000fe40000410000 */
[----:B------:R1:W4:Y:S01]  /*7b10*/  MUFU.EX2 R164, R4 ;  /* 0x0000000400a47308 */ /* 0x0003220000000800 */
[--C-:B--2---:R-:W-:Y:S02]  /*7b20*/  FFMA.FTZ R105, R200, c[0x0][0x2d0], -R162.reuse ;  /* 0x0000b400c8697a23 */ /* 0x104fe400000108a2 */
[C---:B------:R-:W-:Y:S02]  /*7b30*/  FMUL.FTZ R90, R0.reuse, R90 ;  /* 0x0000005a005a7220 */ /* 0x040fe40000410000 */
[C---:B------:R-:W-:Y:S02]  /*7b40*/  FMUL.FTZ R91, R0.reuse, R91 ;  /* 0x0000005b005b7220 */ /* 0x040fe40000410000 */
[C---:B------:R-:W-:Y:S02]  /*7b50*/  FMUL.FTZ R94, R0.reuse, R94 ;  /* 0x0000005e005e7220 */ /* 0x040fe40000410000 */
[----:B------:R-:W-:Y:S01]  /*7b60*/  FMUL.FTZ R95, R0, R95 ;  /* 0x0000005f005f7220 */ /* 0x000fe20000410000 */
[----:B------:R2:W-:Y:S01]  /*7b70*/  MUFU.EX2 R222, R105 ;  /* 0x0000006900de7308 */ /* 0x0005e20000000800 */
[----:B------:R-:W-:Y:S02]  /*7b80*/  FFMA.FTZ R134, R169, c[0x0][0x2d0], -R162 ;  /* 0x0000b400a9867a23 */ /* 0x000fe400000108a2 */
[--C-:B------:R-:W-:Y:S02]  /*7b90*/  FFMA.FTZ R139, R201, c[0x0][0x2d0], -R160.reuse ;  /* 0x0000b400c98b7a23 */ /* 0x100fe400000108a0 */
[----:B------:R-:W-:Y:S02]  /*7ba0*/  FFMA.FTZ R138, R171, c[0x0][0x2d0], -R160 ;  /* 0x0000b400ab8a7a23 */ /* 0x000fe400000108a0 */
[--C-:B------:R-:W-:Y:S02]  /*7bb0*/  FFMA.FTZ R136, R211, c[0x0][0x2d0], -R3.reuse ;  /* 0x0000b400d3887a23 */ /* 0x100fe40000010803 */
[--C-:B------:R-:W-:Y:S01]  /*7bc0*/  FFMA.FTZ R135, R209, c[0x0][0x2d0], -R3.reuse ;  /* 0x0000b400d1877a23 */ /* 0x100fe20000010803 */
[----:B------:R-:W-:Y:S01]  /*7bd0*/  MUFU.EX2 R171, R139 ;  /* 0x0000008b00ab7308 */ /* 0x000fe20000000800 */
[--C-:B------:R-:W-:Y:S02]  /*7be0*/  FFMA.FTZ R104, R104, c[0x0][0x2d0], -R3.reuse ;  /* 0x0000b40068687a23 */ /* 0x100fe40000010803 */
[----:B-1----:R-:W-:Y:S02]  /*7bf0*/  FFMA.FTZ R4, R179, c[0x0][0x2d0], -R3 ;  /* 0x0000b400b3047a23 */ /* 0x002fe40000010803 */
[----:B----4-:R-:W-:Y:S05]  /*7c00*/  FFMA.FTZ R0, R0, R243, R164 ;  /* 0x000000f300007223 */ /* 0x010fea00000100a4 */
[----:B------:R1:W4:Y:S01]  /*7c10*/  MUFU.EX2 R227, R4 ;  /* 0x0000000400e37308 */ /* 0x0003220000000800 */
[----:B--2---:R-:W-:Y:S09]  /*7c20*/  FFMA.FTZ R105, R193, c[0x0][0x2d0], -R161 ;  /* 0x0000b400c1697a23 */ /* 0x004ff200000108a1 */
[----:B------:R2:W-:Y:S10]  /*7c30*/  MUFU.EX2 R221, R105 ;  /* 0x0000006900dd7308 */ /* 0x0005f40000000800 */
[----:B------:R5:W-:Y:S01]  /*7c40*/  MUFU.EX2 R169, R104 ;  /* 0x0000006800a97308 */ /* 0x000be20000000800 */
[----:B-1----:R-:W-:Y:S01]  /*7c50*/  FFMA.FTZ R4, R167, c[0x0][0x2d0], -R3 ;  /* 0x0000b400a7047a23 */ /* 0x002fe20000010803 */
[C---:B----4-:R-:W-:Y:S01]  /*7c60*/  F2FP.BF16.PACK_AB R113, R227.reuse, R164 ;  /* 0x000000a4e371723e */ /* 0x050fe200000010ff */
[----:B------:R-:W-:Y:S07]  /*7c70*/  FADD.FTZ R0, R227, R0 ;  /* 0x00000000e3007221 */ /* 0x000fee0000010000 */
[----:B------:R1:W4:Y:S01]  /*7c80*/  MUFU.EX2 R234, R4 ;  /* 0x0000000400ea7308 */ /* 0x0003220000000800 */
[----:B--2---:R-:W-:Y:S09]  /*7c90*/  FFMA.FTZ R105, R194, c[0x0][0x2d0], -R161 ;  /* 0x0000b400c2697a23 */ /* 0x004ff200000108a1 */
[----:B------:R2:W-:Y:S01]  /*7ca0*/  MUFU.EX2 R220, R105 ;  /* 0x0000006900dc7308 */ /* 0x0005e20000000800 */
[----:B-----5:R-:W-:Y:S04]  /*7cb0*/  FFMA.FTZ R104, R101, R242, R226 ;  /* 0x000000f265687223 */ /* 0x020fe800000100e2 */
[----:B------:R-:W-:Y:S05]  /*7cc0*/  FADD.FTZ R104, R228, R104 ;  /* 0x00000068e4687221 */ /* 0x000fea0000010000 */
[----:B------:R-:W-:Y:S01]  /*7cd0*/  MUFU.EX2 R167, R137 ;  /* 0x0000008900a77308 */ /* 0x000fe20000000800 */
[----:B-1----:R-:W-:Y:S02]  /*7ce0*/  FFMA.FTZ R4, R166, c[0x0][0x2d0], -R3 ;  /* 0x0000b400a6047a23 */ /* 0x002fe40000010803 */
[----:B----4-:R-:W-:Y:S07]  /*7cf0*/  FADD.FTZ R0, R234, R0 ;  /* 0x00000000ea007221 */ /* 0x010fee0000010000 */
[----:B------:R1:W4:Y:S01]  /*7d00*/  MUFU.EX2 R235, R4 ;  /* 0x0000000400eb7308 */ /* 0x0003220000000800 */
[----:B--2---:R-:W-:Y:S09]  /*7d10*/  FFMA.FTZ R105, R196, c[0x0][0x2d0], -R162 ;  /* 0x0000b400c4697a23 */ /* 0x004ff200000108a2 */
[----:B------:R2:W-:Y:S10]  /*7d20*/  MUFU.EX2 R219, R105 ;  /* 0x0000006900db7308 */ /* 0x0005f40000000800 */
[----:B------:R-:W-:Y:S01]  /*7d30*/  MUFU.EX2 R166, R136 ;  /* 0x0000008800a67308 */ /* 0x000fe20000000800 */
[C---:B-1----:R-:W-:Y:S01]  /*7d40*/  FMUL.FTZ R4, R100.reuse, R116 ;  /* 0x0000007464047220 */ /* 0x042fe20000410000 */
[----:B------:R-:W-:Y:S01]  /*7d50*/  F2FP.BF16.PACK_AB R116, R231, R173 ;  /* 0x000000ade774723e */ /* 0x000fe200000010ff */
[C---:B----4-:R-:W-:Y:S01]  /*7d60*/  FADD.FTZ R0, R235.reuse, R0 ;  /* 0x00000000eb007221 */ /* 0x050fe20000010000 */
[----:B------:R-:W-:Y:S06]  /*7d70*/  F2FP.BF16.PACK_AB R115, R235, R234 ;  /* 0x000000eaeb73723e */ /* 0x000fec00000010ff */
[----:B------:R-:W-:Y:S01]  /*7d80*/  MUFU.EX2 R172, R138 ;  /* 0x0000008a00ac7308 */ /* 0x000fe20000000800 */
[-C--:B------:R-:W-:Y:S05]  /*7d90*/  HMMA.16816.F32.BF16 R4, R116, R20.reuse, R4 ;  /* 0x000000147404723c */ /* 0x080fea0000041804 */
[----:B--2---:R-:W-:Y:S03]  /*7da0*/  FFMA.FTZ R105, R213, c[0x0][0x2d0], -R160 ;  /* 0x0000b400d5697a23 */ /* 0x004fe600000108a0 */
[C---:B------:R-:W-:Y:S01]  /*7db0*/  HMMA.16816.F32.BF16 R8, R112.reuse, R20, R8 ;  /* 0x000000147008723c */ /* 0x040fe20000041808 */
[----:B------:R1:W-:Y:S06]  /*7dc0*/  MUFU.EX2 R200, R105 ;  /* 0x0000006900c87308 */ /* 0x0003ec0000000800 */
[C---:B------:R-:W-:Y:S01]  /*7dd0*/  FMUL.FTZ R20, R100.reuse, R128 ;  /* 0x0000008064147220 */ /* 0x040fe20000410000 */
[-C--:B------:R-:W-:Y:S04]  /*7de0*/  HMMA.16816.F32.BF16 R12, R112, R22.reuse, R12 ;  /* 0x00000016700c723c */ /* 0x080fe8000004180c */
[----:B------:R-:W-:Y:S02]  /*7df0*/  FMUL.FTZ R21, R100, R129 ;  /* 0x0000008164157220 */ /* 0x000fe40000410000 */
[--C-:B------:R-:W-:Y:S02]  /*7e00*/  FFMA.FTZ R129, R206, c[0x0][0x2d0], -R162.reuse ;  /* 0x0000b400ce817a23 */ /* 0x100fe400000108a2 */
[C---:B------:R-:W-:Y:S02]  /*7e10*/  HMMA.16816.F32.BF16 R16, R116.reuse, R22, R16 ;  /* 0x000000167410723c */ /* 0x040fe40000041810 */
[----:B------:R-:W-:Y:S02]  /*7e20*/  MUFU.EX2 R175, R129 ;  /* 0x0000008100af7308 */ /* 0x000fe40000000800 */
[----:B------:R-:W-:Y:S03]  /*7e30*/  FFMA.FTZ R128, R204, c[0x0][0x2d0], -R162 ;  /* 0x0000b400cc807a23 */ /* 0x000fe600000108a2 */
[C---:B------:R-:W-:Y:S02]  /*7e40*/  FMUL.FTZ R22, R102.reuse, R130 ;  /* 0x0000008266167220 */ /* 0x040fe40000410000 */
[----:B------:R-:W-:Y:S03]  /*7e50*/  FMUL.FTZ R23, R102, R131 ;  /* 0x0000008366177220 */ /* 0x000fe60000410000 */
[--C-:B-1----:R-:W-:Y:S01]  /*7e60*/  FFMA.FTZ R105, R210, c[0x0][0x2d0], -R160.reuse ;  /* 0x0000b400d2697a23 */ /* 0x102fe200000108a0 */
[----:B------:R-:W1:Y:S01]  /*7e70*/  MUFU.EX2 R176, R128 ;  /* 0x0000008000b07308 */ /* 0x000e620000000800 */
[--C-:B------:R-:W-:Y:S02]  /*7e80*/  FFMA.FTZ R131, R168, c[0x0][0x2d0], -R161.reuse ;  /* 0x0000b400a8837a23 */ /* 0x100fe400000108a1 */
[-C--:B------:R-:W-:Y:S03]  /*7e90*/  HMMA.16816.F32.BF16 R20, R116, R36.reuse, R20 ;  /* 0x000000247414723c */ /* 0x080fe60000041814 */
[----:B------:R-:W-:Y:S04]  /*7ea0*/  FFMA.FTZ R130, R163, c[0x0][0x2d0], -R161 ;  /* 0x0000b400a3827a23 */ /* 0x000fe800000108a1 */
[----:B------:R2:W-:Y:S01]  /*7eb0*/  MUFU.EX2 R210, R105 ;  /* 0x0000006900d27308 */ /* 0x0005e20000000800 */
[C---:B------:R-:W-:Y:S07]  /*7ec0*/  HMMA.16816.F32.BF16 R24, R112.reuse, R36, R24 ;  /* 0x000000247018723c */ /* 0x040fee0000041818 */
[C---:B------:R-:W-:Y:S01]  /*7ed0*/  FMUL.FTZ R36, R100.reuse, R144 ;  /* 0x0000009064247220 */ /* 0x040fe20000410000 */
[-C--:B------:R-:W-:Y:S01]  /*7ee0*/  HMMA.16816.F32.BF16 R28, R112, R38.reuse, R28 ;  /* 0x00000026701c723c */ /* 0x080fe2000004181c */
[----:B------:R-:W-:Y:S03]  /*7ef0*/  MUFU.EX2 R179, R131 ;  /* 0x0000008300b37308 */ /* 0x000fe60000000800 */
[----:B------:R-:W-:Y:S01]  /*7f00*/  FMUL.FTZ R37, R100, R145 ;  /* 0x0000009164257220 */ /* 0x000fe20000410000 */
[----:B-1----:R-:W-:Y:S01]  /*7f10*/  F2FP.BF16.PACK_AB R101, R176, R175 ;  /* 0x000000afb065723e */ /* 0x002fe200000010ff */
[----:B------:R-:W-:Y:S02]  /*7f20*/  FFMA.FTZ R100, R100, R232, R173 ;  /* 0x000000e864647223 */ /* 0x000fe400000100ad */
[C---:B------:R-:W-:Y:S03]  /*7f30*/  HMMA.16816.F32.BF16 R32, R116.reuse, R38, R32 ;  /* 0x000000267420723c */ /* 0x040fe60000041820 */
[----:B------:R-:W-:Y:S04]  /*7f40*/  MUFU.EX2 R193, R130 ;  /* 0x0000008200c17308 */ /* 0x000fe80000000800 */
[C---:B------:R-:W-:Y:S02]  /*7f50*/  FMUL.FTZ R38, R102.reuse, R146 ;  /* 0x0000009266267220 */ /* 0x040fe40000410000 */
[----:B------:R-:W-:Y:S03]  /*7f60*/  FMUL.FTZ R39, R102, R147 ;  /* 0x0000009366277220 */ /* 0x000fe60000410000 */
[--C-:B--2---:R-:W-:Y:S01]  /*7f70*/  FFMA.FTZ R105, R208, c[0x0][0x2d0], -R3.reuse ;  /* 0x0000b400d0697a23 */ /* 0x104fe20000010803 */
[----:B------:R-:W-:Y:S03]  /*7f80*/  MUFU.EX2 R173, R134 ;  /* 0x0000008600ad7308 */ /* 0x000fe60000000800 */
[-C--:B---3--:R-:W-:Y:S07]  /*7f90*/  HMMA.16816.F32.BF16 R36, R116, R120.reuse, R36 ;  /* 0x000000787424723c */ /* 0x088fee0000041824 */
[----:B------:R1:W-:Y:S01]  /*7fa0*/  MUFU.EX2 R198, R105 ;  /* 0x0000006900c67308 */ /* 0x0003e20000000800 */
[C---:B------:R-:W-:Y:S08]  /*7fb0*/  HMMA.16816.F32.BF16 R40, R112.reuse, R120, R40 ;  /* 0x000000787028723c */ /* 0x040ff00000041828 */
[-C--:B------:R-:W-:Y:S01]  /*7fc0*/  HMMA.16816.F32.BF16 R44, R112, R122.reuse, R44 ;  /* 0x0000007a702c723c */ /* 0x080fe2000004182c */
[----:B------:R-:W2:Y:S07]  /*7fd0*/  MUFU.EX2 R168, R135 ;  /* 0x0000008700a87308 */ /* 0x000eae0000000800 */
[C---:B------:R-:W-:Y:S01]  /*7fe0*/  HMMA.16816.F32.BF16 R48, R116.reuse, R122, R48 ;  /* 0x0000007a7430723c */ /* 0x040fe20000041830 */
[----:B------:R-:W3:Y:S03]  /*7ff0*/  LDSM.16.MT88.4 R120, [R111+0xc00] ;  /* 0x000c00006f78783b */ /* 0x000ee60000004200 */
[--C-:B-1----:R-:W-:Y:S04]  /*8000*/  FFMA.FTZ R105, R207, c[0x0][0x2d0], -R3.reuse ;  /* 0x0000b400cf697a23 */ /* 0x102fe80000010803 */
[----:B------:R1:W-:Y:S01]  /*8010*/  MUFU.EX2 R199, R105 ;  /* 0x0000006900c77308 */ /* 0x0003e20000000800 */
[----:B--2---:R-:W-:Y:S03]  /*8020*/  F2FP.BF16.PACK_AB R161, R168, R166 ;  /* 0x000000a6a8a1723e */ /* 0x004fe600000010ff */
[--C-:B-1----:R-:W-:Y:S06]  /*8030*/  FFMA.FTZ R105, R214, c[0x0][0x2d0], -R160.reuse ;  /* 0x0000b400d6697a23 */ /* 0x102fec00000108a0 */
[----:B------:R1:W-:Y:S01]  /*8040*/  MUFU.EX2 R196, R105 ;  /* 0x0000006900c47308 */ /* 0x0003e20000000800 */
[-C--:B---3--:R-:W-:Y:S08]  /*8050*/  HMMA.16816.F32.BF16 R52, R116, R120.reuse, R52 ;  /* 0x000000787434723c */ /* 0x088ff00000041834 */
[C---:B------:R-:W-:Y:S08]  /*8060*/  HMMA.16816.F32.BF16 R56, R112.reuse, R120, R56 ;  /* 0x000000787038723c */ /* 0x040ff00000041838 */
[-C--:B------:R-:W-:Y:S04]  /*8070*/  HMMA.16816.F32.BF16 R60, R112, R122.reuse, R60 ;  /* 0x0000007a703c723c */ /* 0x080fe8000004183c */
[----:B-1----:R-:W-:Y:S04]  /*8080*/  FFMA.FTZ R105, R215, c[0x0][0x2d0], -R160 ;  /* 0x0000b400d7697a23 */ /* 0x002fe800000108a0 */
[C---:B------:R-:W-:Y:S01]  /*8090*/  HMMA.16816.F32.BF16 R64, R116.reuse, R122, R64 ;  /* 0x0000007a7440723c */ /* 0x040fe20000041840 */
[----:B------:R-:W1:Y:S01]  /*80a0*/  LDSM.16.MT88.4 R120, [R110+0x1800] ;  /* 0x001800006e78783b */ /* 0x000e620000004200 */
[----:B------:R2:W-:Y:S02]  /*80b0*/  MUFU.EX2 R197, R105 ;  /* 0x0000006900c57308 */ /* 0x0005e40000000800 */
[--C-:B--2---:R-:W-:Y:S08]  /*80c0*/  FFMA.FTZ R105, R217, c[0x0][0x2d0], -R3.reuse ;  /* 0x0000b400d9697a23 */ /* 0x104ff00000010803 */
[----:B------:R2:W-:Y:S01]  /*80d0*/  MUFU.EX2 R195, R105 ;  /* 0x0000006900c37308 */ /* 0x0005e20000000800 */
[-C--:B-1----:R-:W-:Y:S08]  /*80e0*/  HMMA.16816.F32.BF16 R68, R116, R120.reuse, R68 ;  /* 0x000000787444723c */ /* 0x082ff00000041844 */
[C---:B------:R-:W-:Y:S04]  /*80f0*/  HMMA.16816.F32.BF16 R72, R112.reuse, R120, R72 ;  /* 0x000000787048723c */ /* 0x040fe80000041848 */
[--C-:B--2---:R-:W-:Y:S02]  /*8100*/  FFMA.FTZ R105, R216, c[0x0][0x2d0], -R3.reuse ;  /* 0x0000b400d8697a23 */ /* 0x104fe40000010803 */
[----:B------:R-:W-:Y:S02]  /*8110*/  FFMA.FTZ R3, R103, c[0x0][0x2d0], -R3 ;  /* 0x0000b40067037a23 */ /* 0x000fe40000010803 */
[-C--:B------:R-:W-:Y:S01]  /*8120*/  HMMA.16816.F32.BF16 R76, R112, R122.reuse, R76 ;  /* 0x0000007a704c723c */ /* 0x080fe2000004184c */
[----:B------:R1:W-:Y:S07]  /*8130*/  MUFU.EX2 R194, R105 ;  /* 0x0000006900c27308 */ /* 0x0003ee0000000800 */
[C---:B------:R-:W-:Y:S01]  /*8140*/  HMMA.16816.F32.BF16 R80, R116.reuse, R122, R80 ;  /* 0x0000007a7450723c */ /* 0x040fe20000041850 */
[----:B------:R-:W2:Y:S02]  /*8150*/  LDSM.16.MT88.4 R120, [R111+0x1800] ;  /* 0x001800006f78783b */ /* 0x000ea40000004200 */
[----:B------:R-:W3:Y:S01]  /*8160*/  MUFU.EX2 R165, R3 ;  /* 0x0000000300a57308 */ /* 0x000ee20000000800 */
[----:B-1----:R-:W-:Y:S01]  /*8170*/  FFMA.FTZ R105, R170, c[0x0][0x2d0], -R162 ;  /* 0x0000b400aa697a23 */ /* 0x002fe200000108a2 */
[----:B------:R-:W-:Y:S08]  /*8180*/  F2FP.BF16.PACK_AB R162, R172, R171 ;  /* 0x000000abaca2723e */ /* 0x000ff000000010ff */
[----:B------:R1:W4:Y:S01]  /*8190*/  MUFU.EX2 R170, R140 ;  /* 0x0000008c00aa7308 */ /* 0x0003220000000800 */
[----:B---3--:R-:W-:Y:S01]  /*81a0*/  F2FP.BF16.PACK_AB R163, R165, R169 ;  /* 0x000000a9a5a3723e */ /* 0x008fe200000010ff */
[----:B------:R-:W-:Y:S01]  /*81b0*/  FFMA.FTZ R3, R102, R241, R229 ;  /* 0x000000f166037223 */ /* 0x000fe200000100e5 */
[----:B------:R-:W-:Y:S07]  /*81c0*/  F2FP.BF16.PACK_AB R102, R193, R179 ;  /* 0x000000b3c166723e */ /* 0x000fee00000010ff */
[----:B------:R-:W3:Y:S01]  /*81d0*/  MUFU.EX2 R177, R105 ;  /* 0x0000006900b17308 */ /* 0x000ee20000000800 */
[----:B------:R-:W-:Y:S01]  /*81e0*/  FADD.FTZ R164, R230, R3 ;  /* 0x00000003e6a47221 */ /* 0x000fe20000010000 */
[-C--:B--2---:R-:W-:Y:S01]  /*81f0*/  HMMA.16816.F32.BF16 R84, R116, R120.reuse, R84 ;  /* 0x000000787454723c */ /* 0x084fe20000041854 */
[----:B-1----:R-:W-:Y:S02]  /*8200*/  LDSM.16.MT88.4 R140, [R111+0x800] ;  /* 0x000800006f8c783b */ /* 0x002fe40000004200 */
[----:B----4-:R-:W-:Y:S05]  /*8210*/  F2FP.BF16.PACK_AB R160, R170, R167 ;  /* 0x000000a7aaa0723e */ /* 0x010fea00000010ff */
[C---:B------:R-:W-:Y:S04]  /*8220*/  HMMA.16816.F32.BF16 R88, R112.reuse, R120, R88 ;  /* 0x000000787058723c */ /* 0x040fe80000041858 */
[----:B---3--:R-:W-:Y:S01]  /*8230*/  F2FP.BF16.PACK_AB R103, R173, R177 ;  /* 0x000000b1ad67723e */ /* 0x008fe200000010ff */
[----:B------:R-:W-:Y:S01]  /*8240*/  FADD.FTZ R105, R231, R100 ;  /* 0x00000064e7697221 */ /* 0x000fe20000010000 */
[----:B------:R-:W-:Y:S02]  /*8250*/  F2FP.BF16.PACK_AB R100, R178, R174 ;  /* 0x000000aeb264723e */ /* 0x000fe400000010ff */
[-C--:B------:R-:W-:Y:S04]  /*8260*/  HMMA.16816.F32.BF16 R92, R112, R122.reuse, R92 ;  /* 0x0000007a705c723c */ /* 0x080fe8000004185c */
[----:B------:R-:W-:Y:S01]  /*8270*/  FADD.FTZ R3, R233, R105 ;  /* 0x00000069e9037221 */ /* 0x000fe20000010000 */
[----:B------:R-:W-:Y:S02]  /*8280*/  MOV R105, R2 ;  /* 0x0000000200697202 */ /* 0x000fe40000000f00 */
[----:B------:R-:W-:Y:S01]  /*8290*/  F2FP.BF16.PACK_AB R112, R225, R224 ;  /* 0x000000e0e170723e */ /* 0x000fe200000010ff */
[----:B------:R-:W-:Y:S01]  /*82a0*/  HMMA.16816.F32.BF16 R96, R116, R122, R96 ;  /* 0x0000007a7460723c */ /* 0x000fe20000041860 */
[----:B------:R-:W1:Y:S03]  /*82b0*/  LDSM.16.MT88.4 R120, [R111+0x400] ;  /* 0x000400006f78783b */ /* 0x000e660000004200 */
[----:B------:R-:W-:Y:S01]  /*82c0*/  F2FP.BF16.PACK_AB R113, R222, R223 ;  /* 0x000000dfde71723e */ /* 0x000fe200000010ff */
[----:B------:R-:W-:Y:S01]  /*82d0*/  FADD.FTZ R3, R240, R3 ;  /* 0x00000003f0037221 */ /* 0x000fe20000010000 */
[----:B------:R-:W-:Y:S02]  /*82e0*/  F2FP.BF16.PACK_AB R114, R220, R221 ;  /* 0x000000dddc72723e */ /* 0x000fe400000010ff */
[----:B------:R-:W-:Y:S01]  /*82f0*/  F2FP.BF16.PACK_AB R115, R219, R218 ;  /* 0x000000dadb73723e */ /* 0x000fe200000010ff */
[----:B------:R-:W-:Y:S03]  /*8300*/  FADD.FTZ R3, R224, R3 ;  /* 0x00000003e0037221 */ /* 0x000fe60000010000 */
[----:B------:R-:W-:Y:S01]  /*8310*/  F2FP.BF16.PACK_AB R116, R210, R200 ;  /* 0x000000c8d274723e */ /* 0x000fe200000010ff */
[----:B------:R-:W-:Y:S01]  /*8320*/  FADD.FTZ R3, R225, R3 ;  /* 0x00000003e1037221 */ /* 0x000fe20000010000 */
[----:B------:R-:W-:Y:S01]  /*8330*/  F2FP.BF16.PACK_AB R117, R199, R198 ;  /* 0x000000c6c775723e */ /* 0x000fe200000010ff */
[-C--:B------:R-:W-:Y:S05]  /*8340*/  HMMA.16816.F32.BF16 R4, R112, R124.reuse, R4 ;  /* 0x0000007c7004723c */ /* 0x080fea0000041804 */
[----:B------:R-:W-:Y:S02]  /*8350*/  F2FP.BF16.PACK_AB R118, R197, R196 ;  /* 0x000000c4c576723e */ /* 0x000fe400000010ff */
[----:B------:R-:W-:Y:S07]  /*8360*/  F2FP.BF16.PACK_AB R119, R194, R195 ;  /* 0x000000c3c277723e */ /* 0x000fee00000010ff */
[C---:B------:R-:W-:Y:S08]  /*8370*/  HMMA.16816.F32.BF16 R8, R116.reuse, R124, R8 ;  /* 0x0000007c7408723c */ /* 0x040ff00000041808 */
[-C--:B------:R-:W-:Y:S08]  /*8380*/  HMMA.16816.F32.BF16 R12, R116, R126.reuse, R12 ;  /* 0x0000007e740c723c */ /* 0x080ff0000004180c */
[C---:B------:R-:W-:Y:S01]  /*8390*/  HMMA.16816.F32.BF16 R16, R112.reuse, R126, R16 ;  /* 0x0000007e7010723c */ /* 0x040fe20000041810 */
[----:B------:R-:W2:Y:S07]  /*83a0*/  LDSM.16.MT88.4 R124, [R110+0x1000] ;  /* 0x001000006e7c783b */ /* 0x000eae0000004200 */
[-C--:B-1----:R-:W-:Y:S08]  /*83b0*/  HMMA.16816.F32.BF16 R20, R112, R120.reuse, R20 ;  /* 0x000000787014723c */ /* 0x082ff00000041814 */
[C---:B------:R-:W-:Y:S08]  /*83c0*/  HMMA.16816.F32.BF16 R24, R116.reuse, R120, R24 ;  /* 0x000000787418723c */ /* 0x040ff00000041818 */
[-C--:B------:R-:W-:Y:S08]  /*83d0*/  HMMA.16816.F32.BF16 R28, R116, R122.reuse, R28 ;  /* 0x0000007a741c723c */ /* 0x080ff0000004181c */
[C---:B------:R-:W-:Y:S01]  /*83e0*/  HMMA.16816.F32.BF16 R32, R112.reuse, R122, R32 ;  /* 0x0000007a7020723c */ /* 0x040fe20000041820 */
[----:B------:R-:W1:Y:S07]  /*83f0*/  LDSM.16.MT88.4 R120, [R111+0x1000] ;  /* 0x001000006f78783b */ /* 0x000e6e0000004200 */
[-C--:B--2---:R-:W-:Y:S08]  /*8400*/  HMMA.16816.F32.BF16 R36, R112, R124.reuse, R36 ;  /* 0x0000007c7024723c */ /* 0x084ff00000041824 */
        /* <DEDUP_REMOVED lines=17> */
[----:B------:R-:W-:Y:S08]  /*8520*/  HMMA.16816.F32.BF16 R96, R112, R122, R96 ;  /* 0x0000007a7060723c */ /* 0x000ff00000041860 */
[-C--:B--2---:R-:W-:Y:S01]  /*8530*/  HMMA.16816.F32.BF16 R116, R100, R124.reuse, R4 ;  /* 0x0000007c6474723c */ /* 0x084fe20000041804 */
[----:B------:R-:W1:Y:S07]  /*8540*/  LDSM.16.MT88.4 R4, [R111+0x1400] ;  /* 0x001400006f04783b */ /* 0x000e6e0000004200 */
[C---:B------:R-:W-:Y:S01]  /*8550*/  HMMA.16816.F32.BF16 R112, R160.reuse, R124, R8 ;  /* 0x0000007ca070723c */ /* 0x040fe20000041808 */
[----:B------:R-:W2:Y:S07]  /*8560*/  LDSM.16.MT88.4 R8, [R110+0x2000] ;  /* 0x002000006e08783b */ /* 0x000eae0000004200 */
[-C--:B------:R-:W-:Y:S01]  /*8570*/  HMMA.16816.F32.BF16 R120, R160, R126.reuse, R12 ;  /* 0x0000007ea078723c */ /* 0x080fe2000004180c */
[----:B------:R-:W3:Y:S07]  /*8580*/  LDSM.16.MT88.4 R12, [R111+0x2000] ;  /* 0x002000006f0c783b */ /* 0x000eee0000004200 */
        /* <DEDUP_REMOVED lines=9> */
[-C--:B-1----:R-:W-:Y:S08]  /*8620*/  HMMA.16816.F32.BF16 R52, R100, R4.reuse, R52 ;  /* 0x000000046434723c */ /* 0x082ff00000041834 */
[C---:B------:R-:W-:Y:S07]  /*8630*/  HMMA.16816.F32.BF16 R56, R160.reuse, R4, R56 ;  /* 0x00000004a038723c */ /* 0x040fee0000041838 */
[----:B------:R-:W-:Y:S01]  /*8640*/  FADD.FTZ R5, R239, R164 ;  /* 0x000000a4ef057221 */ /* 0x000fe20000010000 */
[-C--:B------:R-:W-:Y:S04]  /*8650*/  HMMA.16816.F32.BF16 R60, R160, R6.reuse, R60 ;  /* 0x00000006a03c723c */ /* 0x080fe8000004183c */
[----:B------:R-:W-:Y:S02]  /*8660*/  FADD.FTZ R5, R238, R5 ;  /* 0x00000005ee057221 */ /* 0x000fe40000010000 */
[----:B------:R-:W-:Y:S02]  /*8670*/  FADD.FTZ R4, R198, R0 ;  /* 0x00000000c6047221 */ /* 0x000fe40000010000 */
[C---:B------:R-:W-:Y:S04]  /*8680*/  HMMA.16816.F32.BF16 R64, R100.reuse, R6, R64 ;  /* 0x000000066440723c */ /* 0x040fe80000041840 */
[----:B------:R-:W-:Y:S03]  /*8690*/  FADD.FTZ R5, R223, R5 ;  /* 0x00000005df057221 */ /* 0x000fe60000010000 */
[----:B------:R-:W-:Y:S01]  /*86a0*/  FADD.FTZ R6, R236, R104 ;  /* 0x00000068ec067221 */ /* 0x000fe20000010000 */
[-C--:B--2---:R-:W-:Y:S04]  /*86b0*/  HMMA.16816.F32.BF16 R68, R100, R8.reuse, R68 ;  /* 0x000000086444723c */ /* 0x084fe80000041844 */
[----:B------:R-:W-:Y:S02]  /*86c0*/  FADD.FTZ R6, R237, R6 ;  /* 0x00000006ed067221 */ /* 0x000fe40000010000 */
[----:B------:R-:W-:Y:S02]  /*86d0*/  FADD.FTZ R0, R222, R5 ;  /* 0x00000005de007221 */ /* 0x000fe40000010000 */
[C---:B------:R-:W-:Y:S04]  /*86e0*/  HMMA.16816.F32.BF16 R72, R160.reuse, R8, R72 ;  /* 0x00000008a048723c */ /* 0x040fe80000041848 */
[----:B------:R-:W-:Y:S02]  /*86f0*/  FADD.FTZ R6, R200, R6 ;  /* 0x00000006c8067221 */ /* 0x000fe40000010000 */
[----:B------:R-:W-:Y:S02]  /*8700*/  FADD.FTZ R7, R199, R4 ;  /* 0x00000004c7077221 */ /* 0x000fe40000010000 */
[----:B------:R-:W-:Y:S01]  /*8710*/  FADD.FTZ R8, R210, R6 ;  /* 0x00000006d2087221 */ /* 0x000fe20000010000 */
[-C--:B------:R-:W-:Y:S03]  /*8720*/  HMMA.16816.F32.BF16 R76, R160, R10.reuse, R76 ;  /* 0x0000000aa04c723c */ /* 0x080fe6000004184c */
[----:B------:R-:W-:Y:S02]  /*8730*/  FADD.FTZ R5, R221, R3 ;  /* 0x00000003dd057221 */ /* 0x000fe40000010000 */
[----:B------:R-:W-:Y:S02]  /*8740*/  FADD.FTZ R6, R218, R0 ;  /* 0x00000000da067221 */ /* 0x000fe40000010000 */
[----:B------:R-:W-:Y:S01]  /*8750*/  FADD.FTZ R4, R196, R8 ;  /* 0x00000008c4047221 */ /* 0x000fe20000010000 */
[C---:B------:R-:W-:Y:S04]  /*8760*/  HMMA.16816.F32.BF16 R80, R100.reuse, R10, R80 ;  /* 0x0000000a6450723c */ /* 0x040fe80000041850 */
[----:B------:R-:W-:Y:S02]  /*8770*/  FADD.FTZ R3, R195, R7 ;  /* 0x00000007c3037221 */ /* 0x000fe40000010000 */
[----:B------:R-:W-:Y:S02]  /*8780*/  FADD.FTZ R0, R220, R5 ;  /* 0x00000005dc007221 */ /* 0x000fe40000010000 */
[----:B------:R-:W-:Y:S01]  /*8790*/  FADD.FTZ R6, R219, R6 ;  /* 0x00000006db067221 */ /* 0x000fe20000010000 */
[-C--:B---3--:R-:W-:Y:S03]  /*87a0*/  HMMA.16816.F32.BF16 R84, R100, R12.reuse, R84 ;  /* 0x0000000c6454723c */ /* 0x088fe60000041854 */
[----:B------:R-:W-:Y:S02]  /*87b0*/  FADD.FTZ R4, R197, R4 ;  /* 0x00000004c5047221 */ /* 0x000fe40000010000 */
[----:B------:R-:W-:Y:S02]  /*87c0*/  FADD.FTZ R5, R194, R3 ;  /* 0x00000003c2057221 */ /* 0x000fe40000010000 */
[----:B------:R-:W-:Y:S01]  /*87d0*/  FADD.FTZ R3, R174, R0 ;  /* 0x00000000ae037221 */ /* 0x000fe20000010000 */
        /* <DEDUP_REMOVED lines=8> */
[----:B------:R-:W-:Y:S04]  /*8860*/  HMMA.16816.F32.BF16 R96, R100, R14, R96 ;  /* 0x0000000e6460723c */ /* 0x000fe80000041860 */
[----:B------:R-:W-:Y:S02]  /*8870*/  FADD.FTZ R5, R168, R5 ;  /* 0x00000005a8057221 */ /* 0x000fe40000010000 */
[----:B------:R-:W-:Y:S02]  /*8880*/  FADD.FTZ R6, R179, R6 ;  /* 0x00000006b3067221 */ /* 0x000fe40000010000 */
[----:B------:R-:W-:Y:S04]  /*8890*/  FADD.FTZ R4, R177, R3 ;  /* 0x00000003b1047221 */ /* 0x000fe80000010000 */
[----:B------:R-:W-:Y:S02]  /*88a0*/  FADD.FTZ R3, R171, R0 ;  /* 0x00000000ab037221 */ /* 0x000fe40000010000 */
[----:B------:R-:W-:Y:S02]  /*88b0*/  FADD.FTZ R0, R169, R5 ;  /* 0x00000005a9007221 */ /* 0x000fe40000010000 */
[----:B------:R-:W-:Y:S02]  /*88c0*/  FADD.FTZ R232, R193, R6 ;  /* 0x00000006c1e87221 */ /* 0x000fe40000010000 */
[----:B------:R-:W-:Y:S02]  /*88d0*/  FADD.FTZ R241, R173, R4 ;  /* 0x00000004adf17221 */ /* 0x000fe40000010000 */
[----:B------:R-:W-:Y:S02]  /*88e0*/  FADD.FTZ R242, R172, R3 ;  /* 0x00000003acf27221 */ /* 0x000fe40000010000 */
[----:B------:R-:W-:Y:S01]  /*88f0*/  FADD.FTZ R243, R165, R0 ;  /* 0x00000000a5f37221 */ /* 0x000fe20000010000 */
[----:B------:R-:W-:-:S05]  /*8900*/  @P2 BRA `(.L_x_55) ;  /* 0xffffd25000002947 */ /* 0x000fca000383ffff */
.L_x_52:
[----:B------:R-:W-:Y:S05]  /*8910*/  BRA.DIV ~URZ, `(.L_x_56) ;  /* 0x000058827f007947 */ /* 0x000fea000b800000 */
[----:B------:R-:W1:Y:S04]  /*8920*/  SHFL.BFLY PT, R3, R232, 0x2, 0x1f ;  /* 0x0c401f00e8037f89 */ /* 0x000e6800000e0000 */
[----:B------:R-:W2:Y:S04]  /*8930*/  SHFL.BFLY PT, R2, R241, 0x2, 0x1f ;  /* 0x0c401f00f1027f89 */ /* 0x000ea800000e0000 */
[----:B------:R-:W3:Y:S04]  /*8940*/  SHFL.BFLY PT, R0, R242, 0x2, 0x1f ;  /* 0x0c401f00f2007f89 */ /* 0x000ee800000e0000 */
[----:B------:R-:W4:Y:S01]  /*8950*/  SHFL.BFLY PT, R6, R243, 0x2, 0x1f ;  /* 0x0c401f00f3067f89 */ /* 0x000f2200000e0000 */
[----:B-1----:R-:W-:-:S02]  /*8960*/  FADD.FTZ R3, R3, R232 ;  /* 0x000000e803037221 */ /* 0x002fc40000010000 */
[----:B--2---:R-:W-:-:S03]  /*8970*/  FADD.FTZ R2, R2, R241 ;  /* 0x000000f102027221 */ /* 0x004fc60000010000 */
[----:B------:R-:W1:Y:S01]  /*8980*/  SHFL.BFLY PT, R5, R3, 0x1, 0x1f ;  /* 0x0c201f0003057f89 */ /* 0x000e6200000e0000 */
[----:B---3--:R-:W-:-:S03]  /*8990*/  FADD.FTZ R0, R0, R242 ;  /* 0x000000f200007221 */ /* 0x008fc60000010000 */
[----:B------:R-:W2:Y:S01]  /*89a0*/  SHFL.BFLY PT, R4, R2, 0x1, 0x1f ;  /* 0x0c201f0002047f89 */ /* 0x000ea200000e0000 */
[----:B----4-:R-:W-:-:S03]  /*89b0*/  FADD.FTZ R6, R6, R243 ;  /* 0x000000f306067221 */ /* 0x010fc60000010000 */
[----:B------:R-:W3:Y:S04]  /*89c0*/  SHFL.BFLY PT, R7, R0, 0x1, 0x1f ;  /* 0x0c201f0000077f89 */ /* 0x000ee800000e0000 */
[----:B------:R4:W4:Y:S01]  /*89d0*/  SHFL.BFLY PT, R8, R6, 0x1, 0x1f ;  /* 0x0c201f0006087f89 */ /* 0x00092200000e0000 */
[----:B-1----:R-:W-:Y:S02]  /*89e0*/  FADD.FTZ R5, R3, R5 ;  /* 0x0000000503057221 */ /* 0x002fe40000010000 */
[----:B--2---:R-:W-:Y:S02]  /*89f0*/  FADD.FTZ R4, R2, R4 ;  /* 0x0000000402047221 */ /* 0x004fe40000010000 */
[----:B---3--:R-:W-:Y:S02]  /*8a00*/  FADD.FTZ R7, R0, R7 ;  /* 0x0000000700077221 */ /* 0x008fe40000010000 */
.L_x_132:
[----:B------:R-:W-:Y:S01]  /*8a10*/  FSETP.NE.FTZ.AND P3, PT, R5, RZ, PT ;  /* 0x000000ff0500720b */ /* 0x000fe20003f75000 */
[----:B------:R-:W-:Y:S01]  /*8a20*/  CS2R R2, SRZ ;  /* 0x0000000000027805 */ /* 0x000fe2000001ff00 */
[----:B------:R-:W-:Y:S01]  /*8a30*/  MOV R0, RZ ;  /* 0x000000ff00007202 */ /* 0x000fe20000000f00 */
[----:B----4-:R-:W-:Y:S01]  /*8a40*/  FADD.FTZ R6, R8, R6 ;  /* 0x0000000608067221 */ /* 0x010fe20000010000 */
[----:B------:R-:W-:-:S02]  /*8a50*/  FSETP.NE.FTZ.AND P2, PT, R4, RZ, PT ;  /* 0x000000ff0400720b */ /* 0x000fc40003f55000 */
[----:B------:R-:W-:Y:S02]  /*8a60*/  FSETP.NE.FTZ.AND P1, PT, R7, RZ, PT ;  /* 0x000000ff0700720b */ /* 0x000fe40003f35000 */
[----:B------:R-:W-:Y:S02]  /*8a70*/  FSETP.NE.FTZ.AND P0, PT, R6, RZ, PT ;  /* 0x000000ff0600720b */ /* 0x000fe40003f15000 */
[----:B------:R-:W-:Y:S02]  /*8a80*/  MOV R25, 0xff800000 ;  /* 0xff80000000197802 */ /* 0x000fe40000000f00 */
[----:B------:R-:W-:Y:S01]  /*8a90*/  MOV R24, 0xff800000 ;  /* 0xff80000000187802 */ /* 0x000fe20000000f00 */
[----:B------:R-:W1:Y:S01]  /*8aa0*/  @P3 MUFU.RCP R0, R5 ;  /* 0x0000000500003308 */ /* 0x000e620000001000 */
[----:B------:R-:W-:Y:S02]  /*8ab0*/  MOV R23, 0xff800000 ;  /* 0xff80000000177802 */ /* 0x000fe40000000f00 */
[----:B------:R-:W-:-:S03]  /*8ac0*/  MOV R22, 0xff800000 ;  /* 0xff80000000167802 */ /* 0x000fc60000000f00 */
[----:B------:R-:W-:Y:S02]  /*8ad0*/  @P1 MOV R10, 0x3f317218 ;  /* 0x3f317218000a1802 */ /* 0x000fe40000000f00 */
[----:B------:R-:W-:Y:S01]  /*8ae0*/  @P2 MUFU.RCP R3, R4 ;  /* 0x0000000400032308 */ /* 0x000fe20000001000 */
[----:B-1----:R-:W-:-:S07]  /*8af0*/  FMUL.FTZ R102, R0, R116 ;  /* 0x0000007400667220 */ /* 0x002fce0000410000 */
[----:B------:R-:W1:Y:S01]  /*8b00*/  @P2 MUFU.LG2 R4, R4 ;  /* 0x0000000400042308 */ /* 0x000e620000000c00 */
[C---:B------:R-:W-:Y:S02]  /*8b10*/  FMUL.FTZ R103, R0.reuse, R117 ;  /* 0x0000007500677220 */ /* 0x040fe40000410000 */
[C---:B------:R-:W-:Y:S02]  /*8b20*/  FMUL.FTZ R116, R0.reuse, R124 ;  /* 0x0000007c00747220 */ /* 0x040fe40000410000 */
[C---:B------:R-:W-:Y:S02]  /*8b30*/  FMUL.FTZ R117, R0.reuse, R125 ;  /* 0x0000007d00757220 */ /* 0x040fe40000410000 */
[C---:B------:R-:W-:Y:S01]  /*8b40*/  FMUL.FTZ R124, R0.reuse, R128 ;  /* 0x00000080007c7220 */ /* 0x040fe20000410000 */
[----:B------:R-:W-:Y:S01]  /*8b50*/  @P1 MUFU.RCP R2, R7 ;  /* 0x0000000700021308 */ /* 0x000fe20000001000 */
        /* <DEDUP_REMOVED lines=19> */
[----:B------:R-:W-:Y:S02]  /*8c90*/  FMUL.FTZ R81, R0, R97 ;  /* 0x0000006100517220 */ /* 0x000fe40000410000 */
[----:B------:R2:W3:Y:S01]  /*8ca0*/  @P1 MUFU.LG2 R0, R7 ;  /* 0x0000000700001308 */ /* 0x0004e20000000c00 */
[----:B-1----:R-:W-:-:S02]  /*8cb0*/  @P2 FMUL.FTZ R8, R4, 0.69314718246459960938 ;  /* 0x3f31721804082820 */ /* 0x002fc40000410000 */
[C---:B------:R-:W-:Y:S02]  /*8cc0*/  FMUL.FTZ R164, R3.reuse, R126 ;  /* 0x0000007e03a47220 */ /* 0x040fe40000410000 */
[C---:B------:R-:W-:Y:S02]  /*8cd0*/  FMUL.FTZ R165, R3.reuse, R127 ;  /* 0x0000007f03a57220 */ /* 0x040fe40000410000 */
[C---:B------:R-:W-:Y:S02]  /*8ce0*/  FMUL.FTZ R96, R3.reuse, R142 ;  /* 0x0000008e03607220 */ /* 0x040fe40000410000 */
[C---:B------:R-:W-:Y:S02]  /*8cf0*/  FMUL.FTZ R97, R3.reuse, R143 ;  /* 0x0000008f03617220 */ /* 0x040fe40000410000 */
[C---:B------:R-:W-:Y:S02]  /*8d00*/  FMUL.FTZ R162, R3.reuse, R118 ;  /* 0x0000007603a27220 */ /* 0x040fe40000410000 */
[----:B------:R-:W-:-:S02]  /*8d10*/  FMUL.FTZ R163, R3, R119 ;  /* 0x0000007703a37220 */ /* 0x000fc40000410000 */
[C---:B------:R-:W-:Y:S01]  /*8d20*/  FMUL.FTZ R126, R3.reuse, R66 ;  /* 0x00000042037e7220 */ /* 0x040fe20000410000 */
[----:B--2---:R-:W-:Y:S01]  /*8d30*/  @P2 MOV R7, 0x3f317218 ;  /* 0x3f31721800072802 */ /* 0x004fe20000000f00 */
[C---:B------:R-:W-:Y:S02]  /*8d40*/  FMUL.FTZ R127, R3.reuse, R67 ;  /* 0x00000043037f7220 */ /* 0x040fe40000410000 */
[----:B------:R-:W-:Y:S02]  /*8d50*/  FMUL.FTZ R142, R3, R82 ;  /* 0x00000052038e7220 */ /* 0x000fe40000410000 */
[----:B------:R-:W-:Y:S02]  /*8d60*/  @P2 FMUL.FTZ R4, R7, c[0x0][0x2d0] ;  /* 0x0000b40007042a20 */ /* 0x000fe40000410000 */
[----:B---3--:R-:W-:Y:S01]  /*8d70*/  @P1 FMUL.FTZ R7, R0, 0.69314718246459960938 ;  /* 0x3f31721800071820 */ /* 0x008fe20000410000 */
[----:B------:R-:W-:Y:S01]  /*8d80*/  MOV R0, RZ ;  /* 0x000000ff00007202 */ /* 0x000fe20000000f00 */
[----:B------:R-:W-:-:S02]  /*8d90*/  FMUL.FTZ R143, R3, R83 ;  /* 0x00000053038f7220 */ /* 0x000fc40000410000 */
[C---:B------:R-:W-:Y:S02]  /*8da0*/  FMUL.FTZ R130, R3.reuse, R130 ;  /* 0x0000008203827220 */ /* 0x040fe40000410000 */
[C---:B------:R-:W-:Y:S01]  /*8db0*/  FMUL.FTZ R131, R3.reuse, R131 ;  /* 0x0000008303837220 */ /* 0x040fe20000410000 */
[----:B------:R-:W1:Y:S01]  /*8dc0*/  @P0 MUFU.RCP R0, R6 ;  /* 0x0000000600000308 */ /* 0x000e620000001000 */
        /* <DEDUP_REMOVED lines=11> */
[----:B------:R-:W-:Y:S01]  /*8e80*/  FMUL.FTZ R83, R3, R99 ;  /* 0x0000006303537220 */ /* 0x000fe20000410000 */
[----:B------:R-:W-:Y:S01]  /*8e90*/  @P3 MOV R3, 0x3f317218 ;  /* 0x3f31721800033802 */ /* 0x000fe20000000f00 */
        /* <DEDUP_REMOVED lines=23> */
[----:B------:R-:W-:Y:S02]  /*9010*/  FMUL.FTZ R27, R2, R93 ;  /* 0x0000005d021b7220 */ /* 0x000fe40000410000 */
[----:B------:R-:W2:Y:S01]  /*9020*/  @P0 MUFU.LG2 R2, R6 ;  /* 0x0000000600020308 */ /* 0x000ea20000000c00 */
[----:B------:R-:W-:Y:S02]  /*9030*/  @P3 FMUL.FTZ R9, R5, 0.69314718246459960938 ;  /* 0x3f31721805093820 */ /* 0x000fe40000410000 */
[----:B------:R-:W-:Y:S02]  /*9040*/  @P3 FMUL.FTZ R5, R3, c[0x0][0x2d0] ;  /* 0x0000b40003053a20 */ /* 0x000fe40000410000 */
[----:B------:R-:W-:Y:S02]  /*9050*/  @P1 FMUL.FTZ R3, R10, c[0x0][0x2d0] ;  /* 0x0000b4000a031a20 */ /* 0x000fe40000410000 */
[----:B------:R-:W-:Y:S01]  /*9060*/  @P2 FFMA.FTZ R24, R4, R107, R8 ;  /* 0x0000006b04182223 */ /* 0x000fe20000010008 */
[----:B------:R-:W-:Y:S01]  /*9070*/  MOV R4, 0x1 ;  /* 0x0000000100047802 */ /* 0x000fe20000000f00 */
[----:B------:R-:W-:Y:S01]  /*9080*/  @P1 FFMA.FTZ R25, R3, R106, R7 ;  /* 0x0000006a03191223 */ /* 0x000fe20000010007 */
[----:B------:R-:W-:Y:S01]  /*9090*/  @P0 MOV R3, 0x3f317218 ;  /* 0x3f31721800030802 */ /* 0x000fe20000000f00 */
[----:B-1----:R-:W-:-:S02]  /*90a0*/  FMUL.FTZ R72, R0, R62 ;  /* 0x0000003e00487220 */ /* 0x002fc40000410000 */
[----:B------:R-:W-:Y:S02]  /*90b0*/  FMUL.FTZ R73, R0, R63 ;  /* 0x0000003f00497220 */ /* 0x000fe40000410000 */
[----:B------:R-:W-:Y:S02]  /*90c0*/  @P0 FMUL.FTZ R3, R3, c[0x0][0x2d0] ;  /* 0x0000b40003030a20 */ /* 0x000fe40000410000 */
[----:B--2---:R-:W-:Y:S02]  /*90d0*/  @P0 FMUL.FTZ R2, R2, 0.69314718246459960938 ;  /* 0x3f31721802020820 */ /* 0x004fe40000410000 */
        /* <DEDUP_REMOVED lines=21> */
[----:B------:R-:W-:Y:S01]  /*9230*/  FMUL.FTZ R45, R0, R95 ;  /* 0x0000005f002d7220 */ /* 0x000fe20000410000 */
[----:B------:R-:W-:Y:S01]  /*9240*/  PRMT R0, R4, 0x7610, R0 ;  /* 0x0000761004007816 */ /* 0x000fe20000000000 */
[----:B------:R-:W-:Y:S02]  /*9250*/  @P3 FFMA.FTZ R23, R5, R108, R9 ;  /* 0x0000006c05173223 */ /* 0x000fe40000010009 */
[----:B------:R-:W-:Y:S02]  /*9260*/  @P0 FFMA.FTZ R22, R3, R105, R2 ;  /* 0x0000006903160223 */ /* 0x000fe40000010002 */
.L_x_37:
[----:B--2---:R2:W5:Y:S04]  /*9270*/  LDL R6, [R1+0x10] ;  /* 0x0000100001067983 */ /* 0x0045680000100800 */
[----:B------:R-:W3:Y:S01]  /*9280*/  S2R R2, SR_TID.X ;  /* 0x0000000000027919 */ /* 0x000ee20000002100 */
[----:B------:R-:W-:Y:S01]  /*9290*/  BSSY B0, `(.L_x_57) ;  /* 0x0000011000007945 */ /* 0x000fe20003800000 */
[----:B---3--:R-:W-:-:S13]  /*92a0*/  LOP3.LUT P0, RZ, R2, 0x7f, RZ, 0xc0, !PT ;  /* 0x0000007f02ff7812 */ /* 0x008fda000780c0ff */
[----:B------:R-:W-:Y:S05]  /*92b0*/  @P0 BRA `(.L_x_58) ;  /* 0x000000e000000947 */ /* 0x000fea0003800000 */
[----:B--2---:R-:W2:Y:S01]  /*92c0*/  S2R R4, SR_LANEID ;  /* 0x0000000000047919 */ /* 0x004ea20000000000 */
[----:B------:R-:W-:Y:S01]  /*92d0*/  VOTEU.ANY UR4, UPT, PT ;  /* 0x0000000000047886 */ /* 0x000fe200038e0100 */
[----:B-1----:R-:W-:Y:S01]  /*92e0*/  IMAD.MOV.U32 R5, RZ, RZ, c[0x0][0x564] ;  /* 0x00015900ff057624 */ /* 0x002fe200078e00ff */
[----:B------:R-:W2:Y:S08]  /*92f0*/  FLO.U32 R3, UR4 ;  /* 0x0000000400037d00 */ /* 0x000eb000080e0000 */
[----:B------:R-:W1:Y:S01]  /*9300*/  POPC R2, UR4 ;  /* 0x0000000400027d09 */ /* 0x000e620008000000 */
[----:B--2---:R-:W-:Y:S01]  /*9310*/  ISETP.EQ.U32.AND P0, PT, R3, R4, PT ;  /* 0x000000040300720c */ /* 0x004fe20003f02070 */
[----:B------:R-:W-:-:S12]  /*9320*/  IMAD.MOV.U32 R4, RZ, RZ, c[0x0][0x560] ;  /* 0x00015800ff047624 */ /* 0x000fd800078e00ff */
[----:B-1----:R1:W2:Y:S04]  /*9330*/  @P0 ATOMG.E.ADD.STRONG.GPU PT, R2, [R4.64], R2 ;  /* 0x00000002040209a8 */ /* 0x0022a800081ee1c6 */
[----:B-1----:R-:W1:Y:S04]  /*9340*/  S2R R4, SR_LTMASK ;  /* 0x0000000000047919 */ /* 0x002e680000003900 */
[----:B--2---:R1:W2:Y:S02]  /*9350*/  SHFL.IDX PT, R3, R2, R3, 0x1f ;  /* 0x00001f0302037589 */ /* 0x0042a400000e0000 */
[----:B-1----:R-:W-:-:S06]  /*9360*/  LOP3.LUT R2, R4, UR4, RZ, 0xc0, !PT ;  /* 0x0000000404027c12 */ /* 0x002fcc000f8ec0ff */
[----:B------:R-:W2:Y:S02]  /*9370*/  POPC R2, R2 ;  /* 0x0000000200027309 */ /* 0x000ea40000000000 */
[----:B--2--5:R-:W-:-:S05]  /*9380*/  IADD3 R6, R3, c[0x0][0xc], R2 ;  /* 0x0000030003067a10 */ /* 0x024fca0007ffe002 */
[----:B------:R1:W-:Y:S02]  /*9390*/  STL [R1+0x10], R6 ;  /* 0x0000100601007387 */ /* 0x0003e40000100800 */
.L_x_58:
[----:B--2---:R-:W-:Y:S05]  /*93a0*/  BSYNC B0 ;  /* 0x0000000000007941 */ /* 0x004fea0003800000 */
.L_x_57:
[----:B------:R-:W-:Y:S01]  /*93b0*/  PRMT R0, R0, 0x9910, RZ ;  /* 0x0000991000007816 */ /* 0x000fe200000000ff */
[----:B------:R-:W-:Y:S01]  /*93c0*/  BSSY B1, `(.L_x_59) ;  /* 0x00003aa000017945 */ /* 0x000fe20003800000 */
[----:B-----5:R-:W-:Y:S02]  /*93d0*/  IMAD.MOV.U32 R74, RZ, RZ, R6 ;  /* 0x000000ffff4a7224 */ /* 0x020fe400078e0006 */
[----:B------:R-:W-:-:S13]  /*93e0*/  ISETP.NE.AND P0, PT, R0, RZ, PT ;  /* 0x000000ff0000720c */ /* 0x000fda0003f05270 */
[----:B------:R-:W-:Y:S05]  /*93f0*/  @!P0 BRA `(.L_x_60) ;  /* 0x00002cd000008947 */ /* 0x000fea0003800000 */
[----:B------:R-:W2:Y:S04]  /*9400*/  LDL R10, [R1+0x2c] ;  /* 0x00002c00010a7983 */ /* 0x000ea80000100800 */
[----:B------:R-:W3:Y:S04]  /*9410*/  LDL R7, [R1+0x30] ;  /* 0x0000300001077983 */ /* 0x000ee80000100800 */
[----:B-1----:R-:W4:Y:S04]  /*9420*/  LDL R6, [R1+0x64] ;  /* 0x0000640001067983 */ /* 0x002f280000100800 */
[----:B------:R-:W4:Y:S04]  /*9430*/  LDL R12, [R1+0x60] ;  /* 0x00006000010c7983 */ /* 0x000f280000100800 */
[----:B------:R-:W4:Y:S04]  /*9440*/  LDL R9, [R1+0x4] ;  /* 0x0000040001097983 */ /* 0x000f280000100800 */
[----:B------:R-:W4:Y:S01]  /*9450*/  LDL R8, [R1+0x28] ;  /* 0x0000280001087983 */ /* 0x000f220000100800 */
[----:B------:R-:W-:Y:S01]  /*9460*/  WARPSYNC 0xffffffff ;  /* 0xffffffff00007948 */ /* 0x000fe20003800000 */
[----:B------:R-:W-:-:S02]  /*9470*/  F2FP.BF16.PACK_AB R0, R103, R102 ;  /* 0x000000666700723e */ /* 0x000fc400000010ff */
[----:B------:R-:W-:Y:S01]  /*9480*/  BAR.SYNC.DEFER_BLOCKING 0x1, 0x80 ;  /* 0x0042000000007b1d */ /* 0x000fe20000010000 */
[----:B------:R-:W-:Y:S02]  /*9490*/  F2FP.BF16.PACK_AB R3, R163, R162 ;  /* 0x000000a2a303723e */ /* 0x000fe400000010ff */
[----:B------:R-:W-:Y:S02]  /*94a0*/  F2FP.BF16.PACK_AB R2, R117, R116 ;  /* 0x000000747502723e */ /* 0x000fe400000010ff */
[----:B------:R-:W-:Y:S02]  /*94b0*/  F2FP.BF16.PACK_AB R4, R47, R46 ;  /* 0x0000002e2f04723e */ /* 0x000fe400000010ff */
[----:B------:R-:W-:Y:S02]  /*94c0*/  F2FP.BF16.PACK_AB R5, R73, R72 ;  /* 0x000000484905723e */ /* 0x000fe400000010ff */
[----:B------:R-:W-:-:S04]  /*94d0*/  ISETP.NE.U32.AND P0, PT, RZ, c[0x0][0x508], PT ;  /* 0x00014200ff007a0c */ /* 0x000fc80003f05070 */
[----:B------:R-:W-:Y:S02]  /*94e0*/  ISETP.NE.AND.EX P1, PT, RZ, c[0x0][0x50c], PT, P0 ;  /* 0x00014300ff007a0c */ /* 0x000fe40003f25300 */
[----:B------:R-:W-:-:S04]  /*94f0*/  ISETP.NE.U32.AND P2, PT, RZ, c[0x0][0x500], PT ;  /* 0x00014000ff007a0c */ /* 0x000fc80003f45070 */
[----:B------:R-:W-:Y:S01]  /*9500*/  ISETP.NE.AND.EX P2, PT, RZ, c[0x0][0x504], PT, P2 ;  /* 0x00014100ff007a0c */ /* 0x000fe20003f45320 */
[----:B------:R-:W-:Y:S01]  /*9510*/  IMAD.MOV.U32 R11, RZ, RZ, c[0x0][0x388] ;  /* 0x0000e200ff0b7624 */ /* 0x000fe200078e00ff */
[----:B--2---:R1:W-:Y:S04]  /*9520*/  STS [R10+0x80], R0 ;  /* 0x000080000a007388 */ /* 0x0043e80000000800 */
[----:B------:R2:W-:Y:S04]  /*9530*/  STS [R10+0x280], R3 ;  /* 0x000280030a007388 */ /* 0x0005e80000000800 */
[----:B---3--:R3:W-:Y:S01]  /*9540*/  STS [R7], R2 ;  /* 0x0000000207007388 */ /* 0x0087e20000000800 */
[----:B-1----:R-:W-:-:S02]  /*9550*/  F2FP.BF16.PACK_AB R0, R165, R164 ;  /* 0x000000a4a500723e */ /* 0x002fc400000010ff */
[----:B--2---:R-:W-:-:S03]  /*9560*/  F2FP.BF16.PACK_AB R3, R29, R28 ;  /* 0x0000001c1d03723e */ /* 0x004fc600000010ff */
[----:B------:R1:W-:Y:S01]  /*9570*/  STS [R7+0x200], R0 ;  /* 0x0002000007007388 */ /* 0x0003e20000000800 */
[----:B---3--:R-:W-:-:S03]  /*9580*/  F2FP.BF16.PACK_AB R2, R57, R56 ;  /* 0x000000383902723e */ /* 0x008fc600000010ff */
[----:B------:R2:W-:Y:S04]  /*9590*/  STS [R10+0x1080], R3 ;  /* 0x001080030a007388 */ /* 0x0005e80000000800 */
[----:B------:R3:W-:Y:S01]  /*95a0*/  STS [R10+0x1280], R2 ;  /* 0x001280020a007388 */ /* 0x0007e20000000800 */
[----:B-1----:R-:W-:Y:S02]  /*95b0*/  F2FP.BF16.PACK_AB R0, R31, R30 ;  /* 0x0000001e1f00723e */ /* 0x002fe400000010ff */
[----:B--2---:R-:W-:-:S03]  /*95c0*/  F2FP.BF16.PACK_AB R3, R125, R124 ;  /* 0x0000007c7d03723e */ /* 0x004fc600000010ff */
[----:B------:R1:W-:Y:S01]  /*95d0*/  STS [R7+0x1000], R0 ;  /* 0x0010000007007388 */ /* 0x0003e20000000800 */
[----:B---3--:R-:W-:-:S03]  /*95e0*/  F2FP.BF16.PACK_AB R2, R131, R130 ;  /* 0x000000828302723e */ /* 0x008fc600000010ff */
[----:B------:R2:W-:Y:S04]  /*95f0*/  STS [R7+0x1200], R4 ;  /* 0x0012000407007388 */ /* 0x0005e80000000800 */
[----:B----4-:R3:W-:Y:S04]  /*9600*/  STS [R6+0x80], R3 ;  /* 0x0000800306007388 */ /* 0x0107e80000000800 */
[----:B------:R4:W-:Y:S01]  /*9610*/  STS [R6+0x280], R2 ;  /* 0x0002800206007388 */ /* 0x0009e20000000800 */
[----:B-1----:R-:W-:Y:S02]  /*9620*/  F2FP.BF16.PACK_AB R0, R129, R128 ;  /* 0x000000808100723e */ /* 0x002fe400000010ff */
[----:B--2---:R-:W-:-:S03]  /*9630*/  F2FP.BF16.PACK_AB R4, R33, R32 ;  /* 0x000000202104723e */ /* 0x004fc600000010ff */
[----:B------:R1:W-:Y:S01]  /*9640*/  STS [R12], R0 ;  /* 0x000000000c007388 */ /* 0x0003e20000000800 */
[----:B---3--:R-:W-:Y:S02]  /*9650*/  F2FP.BF16.PACK_AB R3, R97, R96 ;  /* 0x000000606103723e */ /* 0x008fe400000010ff */
[----:B----4-:R-:W-:-:S03]  /*9660*/  F2FP.BF16.PACK_AB R2, R69, R68 ;  /* 0x000000444502723e */ /* 0x010fc600000010ff */
[----:B------:R2:W-:Y:S04]  /*9670*/  STS [R12+0x200], R3 ;  /* 0x000200030c007388 */ /* 0x0005e80000000800 */
[----:B------:R3:W-:Y:S04]  /*9680*/  STS [R6+0x1080], R4 ;  /* 0x0010800406007388 */ /* 0x0007e80000000800 */
[----:B------:R4:W-:Y:S01]  /*9690*/  STS [R6+0x1280], R2 ;  /* 0x0012800206007388 */ /* 0x0009e20000000800 */
[----:B-1----:R-:W-:-:S05]  /*96a0*/  F2FP.BF16.PACK_AB R0, R35, R34 ;  /* 0x000000222300723e */ /* 0x002fca00000010ff */
[----:B------:R1:W-:Y:S01]  /*96b0*/  STS [R12+0x1000], R0 ;  /* 0x001000000c007388 */ /* 0x0003e20000000800 */
[----:B--2---:R-:W-:Y:S02]  /*96c0*/  F2FP.BF16.PACK_AB R3, R141, R140 ;  /* 0x0000008c8d03723e */ /* 0x004fe400000010ff */
        /* <DEDUP_REMOVED lines=19> */
[----:B------:R3:W-:Y:S01]  /*9800*/  STS [R6+0x2080], R3 ;  /* 0x0020800306007388 */ /* 0x0007e20000000800 */
[----:B-1----:R-:W-:-:S03]  /*9810*/  F2FP.BF16.PACK_AB R0, R161, R160 ;  /* 0x000000a0a100723e */ /* 0x002fc600000010ff */
[----:B------:R1:W-:Y:S04]  /*9820*/  STS [R6+0x2280], R2 ;  /* 0x0022800206007388 */ /* 0x0003e80000000800 */
[----:B------:R4:W-:Y:S01]  /*9830*/  STS [R12+0x2000], R0 ;  /* 0x002000000c007388 */ /* 0x0009e20000000800 */
[----:B--2---:R-:W-:Y:S02]  /*9840*/  F2FP.BF16.PACK_AB R4, R39, R38 ;  /* 0x000000262704723e */ /* 0x004fe400000010ff */
[----:B---3--:R-:W-:Y:S02]  /*9850*/  F2FP.BF16.PACK_AB R3, R127, R126 ;  /* 0x0000007e7f03723e */ /* 0x008fe400000010ff */
[----:B-1----:R-:W-:-:S03]  /*9860*/  F2FP.BF16.PACK_AB R2, R59, R58 ;  /* 0x0000003a3b02723e */ /* 0x002fc600000010ff */
[----:B------:R1:W-:Y:S01]  /*9870*/  STS [R12+0x2200], R3 ;  /* 0x002200030c007388 */ /* 0x0003e20000000800 */
[----:B----4-:R-:W-:-:S03]  /*9880*/  F2FP.BF16.PACK_AB R0, R41, R40 ;  /* 0x000000282900723e */ /* 0x010fc600000010ff */
[----:B------:R2:W-:Y:S04]  /*9890*/  STS [R6+0x3080], R4 ;  /* 0x0030800406007388 */ /* 0x0005e80000000800 */
[----:B------:R3:W-:Y:S04]  /*98a0*/  STS [R6+0x3280], R2 ;  /* 0x0032800206007388 */ /* 0x0007e80000000800 */
[----:B------:R4:W-:Y:S04]  /*98b0*/  STS [R12+0x3000], R0 ;  /* 0x003000000c007388 */ /* 0x0009e80000000800 */
[----:B------:R-:W-:Y:S01]  /*98c0*/  STS [R12+0x3200], R5 ;  /* 0x003200050c007388 */ /* 0x000fe20000000800 */
[----:B-1----:R-:W-:-:S02]  /*98d0*/  F2FP.BF16.PACK_AB R3, R169, R168 ;  /* 0x000000a8a903723e */ /* 0x002fc400000010ff */
[----:B--2---:R-:W-:Y:S02]  /*98e0*/  F2FP.BF16.PACK_AB R4, R101, R100 ;  /* 0x000000646504723e */ /* 0x004fe400000010ff */
[----:B---3--:R-:W-:-:S03]  /*98f0*/  F2FP.BF16.PACK_AB R2, R167, R166 ;  /* 0x000000a6a702723e */ /* 0x008fc600000010ff */
[----:B------:R1:W-:Y:S01]  /*9900*/  STS [R10+0x4080], R4 ;  /* 0x004080040a007388 */ /* 0x0003e20000000800 */
[----:B----4-:R-:W-:-:S03]  /*9910*/  F2FP.BF16.PACK_AB R0, R143, R142 ;  /* 0x0000008e8f00723e */ /* 0x010fc600000010ff */
[----:B------:R2:W-:Y:S04]  /*9920*/  STS [R10+0x4280], R3 ;  /* 0x004280030a007388 */ /* 0x0005e80000000800 */
[----:B------:R3:W-:Y:S04]  /*9930*/  STS [R7+0x4000], R2 ;  /* 0x0040000207007388 */ /* 0x0007e80000000800 */
[----:B------:R4:W-:Y:S01]  /*9940*/  STS [R7+0x4200], R0 ;  /* 0x0042000007007388 */ /* 0x0009e20000000800 */
[----:B-1----:R-:W-:Y:S02]  /*9950*/  F2FP.BF16.PACK_AB R4, R67, R66 ;  /* 0x000000424304723e */ /* 0x002fe400000010ff */
[----:B--2---:R-:W-:-:S03]  /*9960*/  F2FP.BF16.PACK_AB R3, R71, R70 ;  /* 0x000000464703723e */ /* 0x004fc600000010ff */
[----:B------:R-:W-:Y:S01]  /*9970*/  STS [R10+0x5080], R4 ;  /* 0x005080040a007388 */ /* 0x000fe20000000800 */
[----:B---3--:R-:W-:-:S03]  /*9980*/  F2FP.BF16.PACK_AB R2, R53, R52 ;  /* 0x000000343502723e */ /* 0x008fc600000010ff */
[----:B------:R1:W-:Y:S01]  /*9990*/  STS [R10+0x5280], R3 ;  /* 0x005280030a007388 */ /* 0x0003e20000000800 */
[----:B----4-:R-:W-:-:S03]  /*99a0*/  F2FP.BF16.PACK_AB R0, R63, R62 ;  /* 0x0000003e3f00723e */ /* 0x010fc600000010ff */
[----:B------:R2:W-:Y:S04]  /*99b0*/  STS [R7+0x5000], R2 ;  /* 0x0050000207007388 */ /* 0x0005e80000000800 */
[----:B------:R3:W-:Y:S01]  /*99c0*/  STS [R7+0x5200], R0 ;  /* 0x0052000007007388 */ /* 0x0007e20000000800 */
[----:B-1----:R-:W-:-:S03]  /*99d0*/  F2FP.BF16.PACK_AB R3, R85, R84 ;  /* 0x000000545503723e */ /* 0x002fc600000010ff */
[----:B------:R-:W4:Y:S01]  /*99e0*/  LDL.LU R10, [R1+0x18] ;  /* 0x00001800010a7983 */ /* 0x000f220000300800 */
[----:B------:R-:W-:Y:S02]  /*99f0*/  @P1 LEA R4, P0, R9, c[0x0][0x508], 0x2 ;  /* 0x0001420009041a11 */ /* 0x000fe400078010ff */
[----:B--2---:R-:W-:Y:S01]  /*9a00*/  F2FP.BF16.PACK_AB R2, R87, R86 ;  /* 0x000000565702723e */ /* 0x004fe200000010ff */
[----:B------:R1:W-:Y:S01]  /*9a10*/  STS [R6+0x4080], R3 ;  /* 0x0040800306007388 */ /* 0x0003e20000000800 */
[----:B------:R-:W-:Y:S02]  /*9a20*/  @P1 LEA.HI.X R5, R9, c[0x0][0x50c], R8, 0x2, P0 ;  /* 0x0001430009051a11 */ /* 0x000fe400000f1408 */
[----:B---3--:R-:W-:Y:S01]  /*9a30*/  F2FP.BF16.PACK_AB R0, R81, R80 ;  /* 0x000000505100723e */ /* 0x008fe200000010ff */
[----:B------:R2:W-:Y:S04]  /*9a40*/  STS [R6+0x4280], R2 ;  /* 0x0042800206007388 */ /* 0x0005e80000000800 */
[----:B------:R3:W-:Y:S01]  /*9a50*/  STS [R12+0x4000], R0 ;  /* 0x004000000c007388 */ /* 0x0007e20000000800 */
[----:B-1----:R-:W-:-:S02]  /*9a60*/  F2FP.BF16.PACK_AB R3, R83, R82 ;  /* 0x000000525303723e */ /* 0x002fc400000010ff */
[----:B--2---:R-:W-:-:S03]  /*9a70*/  F2FP.BF16.PACK_AB R2, R43, R42 ;  /* 0x0000002a2b02723e */ /* 0x004fc600000010ff */
[----:B------:R1:W-:Y:S01]  /*9a80*/  STS [R12+0x4200], R3 ;  /* 0x004200030c007388 */ /* 0x0003e20000000800 */
[----:B---3--:R-:W-:-:S03]  /*9a90*/  F2FP.BF16.PACK_AB R0, R55, R54 ;  /* 0x000000363700723e */ /* 0x008fc600000010ff */
[----:B------:R2:W-:Y:S04]  /*9aa0*/  STS [R6+0x5080], R2 ;  /* 0x0050800206007388 */ /* 0x0005e80000000800 */
[----:B------:R3:W-:Y:S01]  /*9ab0*/  STS [R6+0x5280], R0 ;  /* 0x0052800006007388 */ /* 0x0007e20000000800 */
[----:B-1----:R-:W-:Y:S01]  /*9ac0*/  F2FP.BF16.PACK_AB R3, R27, R26 ;  /* 0x0000001a1b03723e */ /* 0x002fe200000010ff */
[----:B--2---:R-:W-:-:S04]  /*9ad0*/  IMAD.MOV.U32 R2, RZ, RZ, RZ ;  /* 0x000000ffff027224 */ /* 0x004fc800078e00ff */
[----:B------:R1:W-:Y:S01]  /*9ae0*/  STS [R12+0x5000], R3 ;  /* 0x005000030c007388 */ /* 0x0003e20000000800 */
[----:B---3--:R-:W-:Y:S01]  /*9af0*/  F2FP.BF16.PACK_AB R0, R45, R44 ;  /* 0x0000002c2d00723e */ /* 0x008fe200000010ff */
[----:B------:R-:W-:-:S04]  /*9b00*/  IMAD.MOV.U32 R6, RZ, RZ, 0x4 ;  /* 0x00000004ff067424 */ /* 0x000fc800078e00ff */
[----:B------:R2:W-:Y:S01]  /*9b10*/  STS [R12+0x5200], R0 ;  /* 0x005200000c007388 */ /* 0x0005e20000000800 */
[----:B------:R-:W-:-:S03]  /*9b20*/  IMAD.WIDE R6, R9, R6, c[0x0][0x500] ;  /* 0x0001400009067625 */ /* 0x000fc600078e0206 */
[----:B------:R-:W-:Y:S06]  /*9b30*/  BAR.SYNC.DEFER_BLOCKING 0x1, 0x80 ;  /* 0x0042000000007b1d */ /* 0x000fec0000010000 */
[----:B------:R2:W5:Y:S04]  /*9b40*/  @P1 LDG.E R11, [R4.64] ;  /* 0x00000006040b1981 */ /* 0x000568000c1e1900 */
[----:B------:R2:W5:Y:S01]  /*9b50*/  @P2 LDG.E R2, [R6.64] ;  /* 0x0000000606022981 */ /* 0x000562000c1e1900 */
[----:B----4-:R-:W-:-:S04]  /*9b60*/  ISETP.NE.AND P0, PT, R10, RZ, PT ;  /* 0x000000ff0a00720c */ /* 0x010fc80003f05270 */
[----:B-1----:R-:W-:Y:S01]  /*9b70*/  SEL R3, R10, c[0x0][0x3d4], P0 ;  /* 0x0000f5000a037a07 */ /* 0x002fe20000000000 */
[----:B------:R-:W-:Y:S05]  /*9b80*/  @P1 BRA `(.L_x_61) ;  /* 0x0000004000001947 */ /* 0x000fea0003800000 */
[----:B--2---:R-:W-:Y:S05]  /*9b90*/  @!P2 BRA `(.L_x_61) ;  /* 0x000000300000a947 */ /* 0x004fea0003800000 */
[----:B------:R1:W2:Y:S04]  /*9ba0*/  LDG.E R0, [R6.64] ;  /* 0x0000000606007981 */ /* 0x0002a8000c1e1900 */
[----:B-1----:R-:W2:Y:S02]  /*9bb0*/  LDG.E R6, [R6.64+0x4] ;  /* 0x0000040606067981 */ /* 0x002ea4000c1e1900 */
[----:B--2--5:R-:W-:Y:S02]  /*9bc0*/  IADD3 R11, -R0, R6, RZ ;  /* 0x00000006000b7210 */ /* 0x024fe40007ffe1ff */
.L_x_61:
[----:B--2---:R-:W2:Y:S04]  /*9bd0*/  LDL R4, [R1+0xb0] ;  /* 0x0000b00001047983 */ /* 0x004ea80000100800 */
[----:B------:R-:W2:Y:S04]  /*9be0*/  LDL R75, [R1+0x14] ;  /* 0x00001400014b7983 */ /* 0x000ea80000100800 */
[----:B------:R-:W3:Y:S04]  /*9bf0*/  LDL R77, [R1+0x20] ;  /* 0x00002000014d7983 */ /* 0x000ee80000100800 */
[----:B------:R-:W4:Y:S04]  /*9c00*/  LDL R13, [R1+0x74] ;  /* 0x00007400010d7983 */ /* 0x000f280000100800 */
[----:B------:R-:W3:Y:S04]  /*9c10*/  LDL R78, [R1+0xac] ;  /* 0x0000ac00014e7983 */ /* 0x000ee80000100800 */
[----:B------:R-:W4:Y:S01]  /*9c20*/  LDL.LU R76, [R1+0x24] ;  /* 0x00002400014c7983 */ /* 0x000f220000300800 */
[----:B------:R-:W-:Y:S01]  /*9c30*/  IMAD.MOV.U32 R0, RZ, RZ, 0x368 ;  /* 0x00000368ff007424 */ /* 0x000fe200078e00ff */
[----:B------:R-:W-:-:S04]  /*9c40*/  ISETP.GT.AND P2, PT, R3, 0x1, PT ;  /* 0x000000010300780c */ /* 0x000fc80003f44270 */
[----:B------:R-:W-:-:S04]  /*9c50*/  SEL R0, R0, 0x328, P2 ;  /* 0x0000032800007807 */ /* 0x000fc80001000000 */
[----:B------:R1:W1:Y:S08]  /*9c60*/  LDC.64 R6, c[0x0][R0+0x170] ;  /* 0x00005c0000067b82 */ /* 0x0002700000000a00 */
[----:B------:R1:W3:Y:S08]  /*9c70*/  LDC.64 R14, c[0x0][R0+0x168] ;  /* 0x00005a00000e7b82 */ /* 0x0002f00000000a00 */
[----:B------:R1:W2:Y:S08]  /*9c80*/  LDC.64 R18, c[0x0][R0+0x178] ;  /* 0x00005e0000127b82 */ /* 0x0002b00000000a00 */
[----:B------:R1:W2:Y:S01]  /*9c90*/  LDC.64 R20, c[0x0][R0+0x160] ;  /* 0x0000580000147b82 */ /* 0x0002a20000000a00 */
[----:B------:R-:W-:-:S04]  /*9ca0*/  ISETP.NE.U32.AND P0, PT, RZ, c[0x0][0x500], PT ;  /* 0x00014000ff007a0c */ /* 0x000fc80003f05070 */
[----:B------:R-:W-:Y:S01]  /*9cb0*/  ISETP.NE.AND.EX P0, PT, RZ, c[0x0][0x504], PT, P0 ;  /* 0x00014100ff007a0c */ /* 0x000fe20003f05300 */
[----:B-1----:R-:W-:-:S05]  /*9cc0*/  IMAD.MOV.U32 R0, RZ, RZ, c[0x0][0x4e8] ;  /* 0x00013a00ff007624 */ /* 0x002fca00078e00ff */
[----:B------:R-:W-:Y:S02]  /*9cd0*/  ISETP.NE.AND P5, PT, R0, 0x1, PT ;  /* 0x000000010000780c */ /* 0x000fe40003fa5270 */
[----:B------:R-:W-:-:S05]  /*9ce0*/  SEL R0, R9, RZ, !P0 ;  /* 0x000000ff09007207 */ /* 0x000fca0004000000 */
[----:B------:R-:W-:Y:S01]  /*9cf0*/  IMAD R3, R7, R0, RZ ;  /* 0x0000000007037224 */ /* 0x000fe200078e02ff */
[----:B------:R-:W1:Y:S01]  /*9d00*/  S2R R79, SR_TID.X ;  /* 0x00000000004f7919 */ /* 0x000e620000002100 */
[----:B-----5:R-:W-:Y:S02]  /*9d10*/  SHF.R.S32.HI R17, RZ, 0x1f, R2 ;  /* 0x0000001fff117819 */ /* 0x020fe40000011402 */
[----:B-1----:R-:W-:-:S04]  /*9d20*/  SHF.R.S32.HI R16, RZ, 0x1f, R79 ;  /* 0x0000001fff107819 */ /* 0x002fc8000001144f */
[----:B------:R-:W-:-:S04]  /*9d30*/  LEA.HI R16, R16, R79, RZ, 0x5 ;  /* 0x0000004f10107211 */ /* 0x000fc800078f28ff */
[----:B------:R-:W-:-:S05]  /*9d40*/  LOP3.LUT R16, R16, 0xffffffe0, RZ, 0xc0, !PT ;  /* 0xffffffe010107812 */ /* 0x000fca00078ec0ff */
[----:B------:R-:W-:Y:S02]  /*9d50*/  IMAD.IADD R16, R79, 0x1, -R16 ;  /* 0x000000014f107824 */ /* 0x000fe400078e0a10 */
[----:B--2---:R-:W-:Y:S01]  /*9d60*/  IMAD R10, R75, 0x80, R4 ;  /* 0x000000804b0a7824 */ /* 0x004fe200078e0204 */
[----:B------:R-:W-:-:S03]  /*9d70*/  SEL R4, R8, RZ, !P0 ;  /* 0x000000ff08047207 */ /* 0x000fc60004000000 */
[----:B------:R-:W-:-:S04]  /*9d80*/  @P5 IMAD.HI.U32 R8, R10, c[0x0][0x4ec], RZ ;  /* 0x00013b000a085a27 */ /* 0x000fc800078e00ff */
[C---:B------:R-:W-:Y:S02]  /*9d90*/  IMAD R12, R6.reuse, R4, R3 ;  /* 0x00000004060c7224 */ /* 0x040fe400078e0203 */
[----:B------:R-:W-:-:S04]  /*9da0*/  IMAD.WIDE.U32 R4, R6, R0, RZ ;  /* 0x0000000006047225 */ /* 0x000fc800078e00ff */
[----:B---3--:R-:W-:-:S04]  /*9db0*/  IMAD.WIDE.U32 R6, R14, R77, RZ ;  /* 0x0000004d0e067225 */ /* 0x008fc800078e00ff */
[----:B------:R-:W-:Y:S01]  /*9dc0*/  IMAD.MOV.U32 R3, RZ, RZ, R10 ;  /* 0x000000ffff037224 */ /* 0x000fe200078e000a */
[----:B------:R-:W-:Y:S01]  /*9dd0*/  @P5 SHF.R.U32.HI R3, RZ, c[0x0][0x4f0], R8 ;  /* 0x00013c00ff035a19 */ /* 0x000fe20000011608 */
[----:B------:R-:W-:Y:S01]  /*9de0*/  IMAD R9, R15, R77, RZ ;  /* 0x0000004d0f097224 */ /* 0x000fe200078e02ff */
[----:B----4-:R-:W-:Y:S01]  /*9df0*/  SEL R8, R13, RZ, P2 ;  /* 0x000000ff0d087207 */ /* 0x010fe20001000000 */
[----:B------:R-:W-:Y:S01]  /*9e00*/  IMAD.IADD R12, R5, 0x1, R12 ;  /* 0x00000001050c7824 */ /* 0x000fe200078e020c */
[----:B------:R-:W-:Y:S01]  /*9e10*/  IADD3 R13, P1, P0, R4, R6, R2 ;  /* 0x00000006040d7210 */ /* 0x000fe2000783e002 */
[----:B------:R-:W-:Y:S02]  /*9e20*/  IMAD.IADD R4, R7, 0x1, R9 ;  /* 0x0000000107047824 */ /* 0x000fe400078e0209 */
[----:B------:R-:W-:Y:S02]  /*9e30*/  IMAD R9, R19, R8, RZ ;  /* 0x0000000813097224 */ /* 0x000fe400078e02ff */
[----:B------:R-:W-:-:S02]  /*9e40*/  IMAD.MOV R5, RZ, RZ, -R3 ;  /* 0x000000ffff057224 */ /* 0x000fc400078e0a03 */
[----:B------:R-:W-:Y:S01]  /*9e50*/  IMAD.WIDE.U32 R6, R18, R8, RZ ;  /* 0x0000000812067225 */ /* 0x000fe200078e00ff */
[----:B------:R-:W-:-:S03]  /*9e60*/  IADD3.X R12, R12, R4, R17, P1, P0 ;  /* 0x000000040c0c7210 */ /* 0x000fc60000fe0411 */
[----:B------:R-:W-:Y:S01]  /*9e70*/  IMAD R4, R5, c[0x0][0x4e8], R10 ;  /* 0x00013a0005047a24 */ /* 0x000fe200078e020a */
[----:B------:R-:W-:Y:S01]  /*9e80*/  IADD3 R6, P1, P0, R3, R13, R6 ;  /* 0x0000000d03067210 */ /* 0x000fe2000783e006 */
[----:B------:R-:W-:Y:S01]  /*9e90*/  IMAD.IADD R9, R7, 0x1, R9 ;  /* 0x0000000107097824 */ /* 0x000fe200078e0209 */
[----:B------:R-:W-:Y:S01]  /*9ea0*/  SHF.R.S32.HI R5, RZ, 0x1f, R3 ;  /* 0x0000001fff057819 */ /* 0x000fe20000011403 */
[----:B------:R-:W-:Y:S01]  /*9eb0*/  IMAD R3, R21, R4, RZ ;  /* 0x0000000415037224 */ /* 0x000fe200078e02ff */
[----:B------:R-:W-:Y:S02]  /*9ec0*/  SHF.R.S32.HI R8, RZ, 0x1f, R4 ;  /* 0x0000001fff087819 */ /* 0x000fe40000011404 */
[----:B------:R-:W-:Y:S01]  /*9ed0*/  IADD3.X R7, R5, R12, R9, P1, P0 ;  /* 0x0000000c05077210 */ /* 0x000fe20000fe0409 */
[----:B------:R-:W-:Y:S02]  /*9ee0*/  IMAD.MOV.U32 R9, RZ, RZ, c[0x0][0x4a8] ;  /* 0x00012a00ff097624 */ /* 0x000fe400078e00ff */
[----:B------:R-:W-:-:S02]  /*9ef0*/  IMAD R3, R20, R8, R3 ;  /* 0x0000000814037224 */ /* 0x000fc400078e0203 */
[----:B------:R-:W-:Y:S01]  /*9f00*/  IMAD.WIDE.U32 R4, R20, R4, R6 ;  /* 0x0000000414047225 */ /* 0x000fe200078e0006 */
[----:B------:R-:W-:-:S03]  /*9f10*/  SEL R6, R9, c[0x0][0x450], P2 ;  /* 0x0001140009067a07 */ /* 0x000fc60001000000 */
[----:B------:R-:W-:Y:S02]  /*9f20*/  IMAD.MOV.U32 R7, RZ, RZ, c[0x0][0x4ac] ;  /* 0x00012b00ff077624 */ /* 0x000fe400078e00ff */
[----:B------:R-:W-:Y:S01]  /*9f30*/  IMAD.IADD R3, R5, 0x1, R3 ;  /* 0x0000000105037824 */ /* 0x000fe200078e0203 */
[----:B------:R-:W-:Y:S02]  /*9f40*/  LEA R5, P0, R4, R6, 0x2 ;  /* 0x0000000604057211 */ /* 0x000fe400078010ff */
[----:B------:R-:W-:-:S04]  /*9f50*/  SEL R7, R7, c[0x0][0x454], P2 ;  /* 0x0001150007077a07 */ /* 0x000fc80001000000 */
[----:B------:R-:W-:Y:S01]  /*9f60*/  LEA.HI.X R3, R4, R7, R3, 0x2, P0 ;  /* 0x0000000704037211 */ /* 0x000fe200000f1403 */
[----:B------:R-:W-:Y:S04]  /*9f70*/  SHFL.IDX PT, R14, R5, RZ, 0x1c1f ;  /* 0x001c1fff050e7589 */ /* 0x000fe800000e0000 */
[----:B------:R-:W1:Y:S04]  /*9f80*/  SHFL.IDX PT, R15, R3, RZ, 0x1c1f ;  /* 0x001c1fff030f7589 */ /* 0x000e6800000e0000 */
[----:B------:R-:W-:Y:S04]  /*9f90*/  SHFL.IDX PT, R12, R5, 0x1, 0x1c1f ;  /* 0x003c1f00050c7f89 */ /* 0x000fe800000e0000 */
[----:B------:R-:W2:Y:S04]  /*9fa0*/  SHFL.IDX PT, R13, R3, 0x1, 0x1c1f ;  /* 0x003c1f00030d7f89 */ /* 0x000ea800000e0000 */
[----:B------:R-:W-:Y:S04]  /*9fb0*/  SHFL.IDX PT, R9, R3, 0x2, 0x1c1f ;  /* 0x005c1f0003097f89 */ /* 0x000fe800000e0000 */
[----:B------:R3:W-:Y:S01]  /*9fc0*/  SHFL.IDX PT, R7, R3, 0x3, 0x1c1f ;  /* 0x007c1f0003077f89 */ /* 0x0007e200000e0000 */
[----:B------:R-:W-:Y:S01]  /*9fd0*/  IMAD R4, R11, c[0x0][0x4e8], RZ ;  /* 0x00013a000b047a24 */ /* 0x000fe200078e02ff */
[----:B------:R-:W-:-:S02]  /*9fe0*/  LOP3.LUT P0, RZ, R16, 0x3, RZ, 0xc0, !PT ;  /* 0x0000000310ff7812 */ /* 0x000fc4000780c0ff */
[----:B------:R-:W4:Y:S01]  /*9ff0*/  SHFL.IDX PT, R8, R5, 0x2, 0x1c1f ;  /* 0x005c1f0005087f89 */ /* 0x000f2200000e0000 */
[----:B---3--:R-:W-:-:S05]  /*a000*/  IMAD R3, R75, 0x80, R78 ;  /* 0x000000804b037824 */ /* 0x008fca00078e024e */
[C---:B------:R-:W-:Y:S02]  /*a010*/  IADD3 R16, R3.reuse, 0x8, RZ ;  /* 0x0000000803107810 */ /* 0x040fe40007ffe0ff */
[CC--:B------:R-:W-:Y:S02]  /*a020*/  ISETP.GE.OR P4, PT, R3.reuse, R4.reuse, P0 ;  /* 0x000000040300720c */ /* 0x0c0fe40000786670 */
[----:B------:R-:W-:Y:S02]  /*a030*/  IADD3 R11, R3, 0x40, RZ ;  /* 0x00000040030b7810 */ /* 0x000fe40007ffe0ff */
[-C--:B------:R-:W-:Y:S02]  /*a040*/  ISETP.GE.OR P3, PT, R16, R4.reuse, P0 ;  /* 0x000000041000720c */ /* 0x080fe40000766670 */
[CC--:B------:R-:W-:Y:S01]  /*a050*/  ISETP.GE.OR P1, PT, R11.reuse, R4.reuse, P0 ;  /* 0x000000040b00720c */ /* 0x0c0fe20000726670 */
[----:B------:R3:W3:Y:S06]  /*a060*/  SHFL.IDX PT, R6, R5, 0x3, 0x1c1f ;  /* 0x007c1f0005067f89 */ /* 0x0006ec00000e0000 */
[----:B-1----:R1:W-:Y:S04]  /*a070*/  @!P4 ST.E [R14.64], R23 ;  /* 0x000000170e00c985 */ /* 0x0023e8000c101906 */
[----:B--2---:R1:W-:Y:S01]  /*a080*/  @!P3 ST.E [R12.64], R24 ;  /* 0x000000180c00b985 */ /* 0x0043e2000c101906 */
[----:B------:R-:W-:-:S03]  /*a090*/  ISETP.GE.AND P3, PT, R11, R4, PT ;  /* 0x000000040b00720c */ /* 0x000fc60003f66270 */
[----:B----4-:R1:W-:Y:S01]  /*a0a0*/  @!P1 ST.E [R8.64], R25 ;  /* 0x0000001908009985 */ /* 0x0103e2000c101906 */
[----:B------:R-:W-:Y:S02]  /*a0b0*/  LOP3.LUT R76, R76, 0xfffffffd, RZ, 0xc0, !PT ;  /* 0xfffffffd4c4c7812 */ /* 0x000fe400078ec0ff */
[----:B---3--:R-:W-:-:S04]  /*a0c0*/  IADD3 R5, R3, 0x48, RZ ;  /* 0x0000004803057810 */ /* 0x008fc80007ffe0ff */
[----:B------:R-:W-:Y:S02]  /*a0d0*/  ISETP.GE.AND P1, PT, R5, R4, PT ;  /* 0x000000040500720c */ /* 0x000fe40003f26270 */
[----:B------:R-:W-:-:S04]  /*a0e0*/  LOP3.LUT R76, R76, 0xfffffffe, RZ, 0xc0, !PT ;  /* 0xfffffffe4c4c7812 */ /* 0x000fc800078ec0ff */
[----:B------:R-:W-:-:S07]  /*a0f0*/  @P3 LOP3.LUT R76, R76, 0x1, RZ, 0xfc, !PT ;  /* 0x000000014c4c3812 */ /* 0x000fce00078efcff */
[----:B------:R-:W-:-:S05]  /*a100*/  @P1 LOP3.LUT R76, R76, 0x2, RZ, 0xfc, !PT ;  /* 0x000000024c4c1812 */ /* 0x000fca00078efcff */
[----:B------:R1:W-:Y:S01]  /*a110*/  STL [R1+0x24], R76 ;  /* 0x0000244c01007387 */ /* 0x0003e20000100800 */
[-C--:B------:R-:W-:Y:S02]  /*a120*/  ISETP.GE.OR P0, PT, R5, R4.reuse, P0 ;  /* 0x000000040500720c */ /* 0x080fe40000706670 */
[----:B------:R-:W-:-:S11]  /*a130*/  ISETP.GE.AND P6, PT, R16, R4, PT ;  /* 0x000000041000720c */ /* 0x000fd60003fc6270 */
[----:B------:R1:W-:Y:S01]  /*a140*/  @!P0 ST.E [R6.64], R22 ;  /* 0x0000001606008985 */ /* 0x0003e2000c101906 */
[----:B------:R-:W-:Y:S01]  /*a150*/  ISETP.GE.AND P0, PT, R3, R4, PT ;  /* 0x000000040300720c */ /* 0x000fe20003f06270 */
[----:B------:R-:W-:Y:S05]  /*a160*/  @P2 BRA `(.L_x_62) ;  /* 0x0000093000002947 */ /* 0x000fea0003800000 */
[----:B------:R-:W2:Y:S04]  /*a170*/  LDL R18, [R1+0x78] ;  /* 0x0000780001127983 */ /* 0x000ea80000100800 */
[----:B------:R-:W3:Y:S01]  /*a180*/  S2R R79, SR_TID.X ;  /* 0x00000000004f7919 */ /* 0x000ee20000002100 */
[----:B------:R-:W-:Y:S02]  /*a190*/  IMAD R3, R17, c[0x0][0x3a0], RZ ;  /* 0x0000e80011037a24 */ /* 0x000fe400078e02ff */
[----:B-1----:R-:W-:-:S04]  /*a1a0*/  IMAD.WIDE.U32 R6, R2, c[0x0][0x3a0], RZ ;  /* 0x0000e80002067a25 */ /* 0x002fc800078e00ff */
[----:B------:R-:W-:Y:S01]  /*a1b0*/  IMAD R2, R2, c[0x0][0x3a4], R3 ;  /* 0x0000e90002027a24 */ /* 0x000fe200078e0203 */
[--C-:B---3--:R-:W-:Y:S02]  /*a1c0*/  SHF.R.S32.HI R78, RZ, 0x1f, R79.reuse ;  /* 0x0000001fff4e7819 */ /* 0x108fe4000001144f */
[----:B------:R-:W-:Y:S02]  /*a1d0*/  SHF.R.S32.HI R76, RZ, 0x1f, R79 ;  /* 0x0000001fff4c7819 */ /* 0x000fe4000001144f */
[-C--:B------:R-:W-:Y:S02]  /*a1e0*/  LEA.HI R78, R78, R79.reuse, RZ, 0x2 ;  /* 0x0000004f4e4e7211 */ /* 0x080fe400078f10ff */
[----:B------:R-:W-:Y:S02]  /*a1f0*/  LEA.HI R76, R76, R79, RZ, 0x2 ;  /* 0x0000004f4c4c7211 */ /* 0x000fe400078f10ff */
[----:B------:R-:W-:Y:S02]  /*a200*/  LOP3.LUT R78, R78, 0xfffffffc, RZ, 0xc0, !PT ;  /* 0xfffffffc4e4e7812 */ /* 0x000fe400078ec0ff */
[----:B------:R-:W-:-:S02]  /*a210*/  SHF.R.S32.HI R76, RZ, 0x2, R76 ;  /* 0x00000002ff4c7819 */ /* 0x000fc4000001144c */
[----:B------:R-:W-:Y:S01]  /*a220*/  IADD3 R78, -R78, R79, RZ ;  /* 0x0000004f4e4e7210 */ /* 0x000fe20007ffe1ff */
[----:B------:R-:W-:-:S03]  /*a230*/  IMAD.IADD R3, R7, 0x1, R2 ;  /* 0x0000000107037824 */ /* 0x000fc600078e0202 */
[----:B------:R-:W-:Y:S01]  /*a240*/  LEA R5, R78, R76, 0x5 ;  /* 0x0000004c4e057211 */ /* 0x000fe200078e28ff */
[----:B------:R-:W-:-:S03]  /*a250*/  IMAD.MOV.U32 R2, RZ, RZ, R6 ;  /* 0x000000ffff027224 */ /* 0x000fc600078e0006 */
[----:B------:R-:W-:Y:S01]  /*a260*/  LEA R5, R75, R5, 0x7 ;  /* 0x000000054b057211 */ /* 0x000fe200078e38ff */
[----:B------:R-:W-:Y:S01]  /*a270*/  IMAD.WIDE.U32 R6, R77, c[0x0][0x3e8], R2 ;  /* 0x0000fa004d067a25 */ /* 0x000fe200078e0002 */
[----:B------:R-:W-:-:S03]  /*a280*/  SHF.R.S32.HI R3, RZ, 0x1f, R0 ;  /* 0x0000001fff037819 */ /* 0x000fc60000011400 */
[----:B------:R-:W-:Y:S01]  /*a290*/  @P5 IMAD.HI.U32 R9, R5, c[0x0][0x4ec], RZ ;  /* 0x00013b0005095a27 */ /* 0x000fe200078e00ff */
[----:B------:R-:W-:-:S03]  /*a2a0*/  MOV R2, R5 ;  /* 0x0000000500027202 */ /* 0x000fc60000000f00 */
[----:B------:R-:W-:Y:S01]  /*a2b0*/  IMAD R7, R77, c[0x0][0x3ec], R7 ;  /* 0x0000fb004d077a24 */ /* 0x000fe200078e0207 */
[----:B------:R-:W-:Y:S01]  /*a2c0*/  @P5 SHF.R.U32.HI R2, RZ, c[0x0][0x4f0], R9 ;  /* 0x00013c00ff025a19 */ /* 0x000fe20000011609 */
[----:B------:R-:W-:Y:S02]  /*a2d0*/  IMAD R8, R3, c[0x0][0x3f0], RZ ;  /* 0x0000fc0003087a24 */ /* 0x000fe400078e02ff */
[----:B------:R-:W-:-:S04]  /*a2e0*/  IMAD.WIDE.U32 R6, R0, c[0x0][0x3f0], R6 ;  /* 0x0000fc0000067a25 */ /* 0x000fc800078e0006 */
[----:B------:R-:W-:Y:S01]  /*a2f0*/  IMAD R9, R0, c[0x0][0x3f4], R8 ;  /* 0x0000fd0000097a24 */ /* 0x000fe200078e0208 */
[----:B------:R-:W-:Y:S02]  /*a300*/  SHF.R.S32.HI R8, RZ, 0x1f, R2 ;  /* 0x0000001fff087819 */ /* 0x000fe40000011402 */
[----:B------:R-:W-:Y:S02]  /*a310*/  IADD3 R0, -R2, RZ, RZ ;  /* 0x000000ff02007210 */ /* 0x000fe40007ffe1ff */
[----:B------:R-:W-:-:S03]  /*a320*/  IADD3 R7, R7, R9, RZ ;  /* 0x0000000907077210 */ /* 0x000fc60007ffe0ff */
[----:B------:R-:W-:-:S05]  /*a330*/  IMAD R0, R0, c[0x0][0x4e8], R5 ;  /* 0x00013a0000007a24 */ /* 0x000fca00078e0205 */
[----:B------:R-:W-:-:S05]  /*a340*/  SHF.R.S32.HI R5, RZ, 0x1f, R0 ;  /* 0x0000001fff057819 */ /* 0x000fca0000011400 */
[----:B------:R-:W-:Y:S01]  /*a350*/  IMAD R5, R5, c[0x0][0x3d8], RZ ;  /* 0x0000f60005057a24 */ /* 0x000fe200078e02ff */
[----:B------:R-:W-:Y:S01]  /*a360*/  LEA R11, R75, R76, 0x7 ;  /* 0x0000004c4b0b7211 */ /* 0x000fe200078e38ff */
[----:B--2---:R-:W-:-:S05]  /*a370*/  IMAD.SHL.U32 R3, R18, 0x2, RZ ;  /* 0x0000000212037824 */ /* 0x004fca00078e00ff */
[----:B------:R-:W1:Y:S04]  /*a380*/  LDS.128 R24, [R3+0x80] ;  /* 0x0000800003187984 */ /* 0x000e680000000c00 */
[----:B------:R-:W2:Y:S04]  /*a390*/  LDS.128 R36, [R3+0x880] ;  /* 0x0008800003247984 */ /* 0x000ea80000000c00 */
[----:B------:R-:W3:Y:S04]  /*a3a0*/  LDS.128 R48, [R3+0x1080] ;  /* 0x0010800003307984 */ /* 0x000ee80000000c00 */
[----:B------:R-:W4:Y:S04]  /*a3b0*/  LDS.128 R60, [R3+0x1880] ;  /* 0x00188000033c7984 */ /* 0x000f280000000c00 */
[----:B------:R-:W1:Y:S04]  /*a3c0*/  LDS.128 R20, [R3+0x2080] ;  /* 0x0020800003147984 */ /* 0x000e680000000c00 */
[----:B------:R-:W1:Y:S04]  /*a3d0*/  LDS.128 R32, [R3+0x2880] ;  /* 0x0028800003207984 */ /* 0x000e680000000c00 */
[----:B------:R-:W1:Y:S04]  /*a3e0*/  LDS.128 R44, [R3+0x3080] ;  /* 0x00308000032c7984 */ /* 0x000e680000000c00 */
[----:B------:R-:W1:Y:S04]  /*a3f0*/  LDS.128 R56, [R3+0x3880] ;  /* 0x0038800003387984 */ /* 0x000e680000000c00 */
[----:B------:R-:W1:Y:S04]  /*a400*/  LDS.128 R16, [R3+0x4080] ;  /* 0x0040800003107984 */ /* 0x000e680000000c00 */
[----:B------:R-:W1:Y:S04]  /*a410*/  LDS.128 R28, [R3+0x4880] ;  /* 0x00488000031c7984 */ /* 0x000e680000000c00 */
[----:B------:R-:W1:Y:S04]  /*a420*/  LDS.128 R40, [R3+0x5080] ;  /* 0x0050800003287984 */ /* 0x000e680000000c00 */
[----:B------:R5:W1:Y:S02]  /*a430*/  LDS.128 R52, [R3+0x5880] ;  /* 0x0058800003347984 */ /* 0x000a640000000c00 */
[----:B-----5:R-:W-:-:S04]  /*a440*/  IMAD R3, R8, c[0x0][0x3e0], RZ ;  /* 0x0000f80008037a24 */ /* 0x020fc800078e02ff */
[C---:B------:R-:W-:Y:S02]  /*a450*/  IMAD R8, R2.reuse, c[0x0][0x3e4], R3 ;  /* 0x0000f90002087a24 */ /* 0x040fe400078e0203 */
[----:B------:R-:W-:-:S04]  /*a460*/  IMAD.WIDE.U32 R2, R2, c[0x0][0x3e0], R6 ;  /* 0x0000f80002027a25 */ /* 0x000fc800078e0006 */
[----:B------:R-:W-:-:S04]  /*a470*/  IMAD.IADD R3, R3, 0x1, R8 ;  /* 0x0000000103037824 */ /* 0x000fc800078e0208 */
[----:B------:R-:W-:-:S04]  /*a480*/  IMAD.WIDE.U32 R2, R0, c[0x0][0x3d8], R2 ;  /* 0x0000f60000027a25 */ /* 0x000fc800078e0002 */
[----:B------:R-:W-:Y:S01]  /*a490*/  IMAD R0, R0, c[0x0][0x3dc], R5 ;  /* 0x0000f70000007a24 */ /* 0x000fe200078e0205 */
[----:B------:R-:W-:-:S04]  /*a4a0*/  LEA R13, P0, R2, c[0x0][0x380], 0x1 ;  /* 0x0000e000020d7a11 */ /* 0x000fc800078008ff */
[----:B------:R-:W-:-:S04]  /*a4b0*/  IADD3 R0, R3, R0, RZ ;  /* 0x0000000003007210 */ /* 0x000fc80007ffe0ff */
[----:B------:R-:W-:Y:S01]  /*a4c0*/  LEA.HI.X R12, R2, c[0x0][0x384], R0, 0x1, P0 ;  /* 0x0000e100020c7a11 */ /* 0x000fe200000f0c00 */
[----:B------:R-:W-:Y:S05]  /*a4d0*/  BRA.DIV ~URZ, `(.L_x_63) ;  /* 0x00003f527f007947 */ /* 0x000fea000b800000 */
[----:B-1234-:R1:W2:Y:S02]  /*a4e0*/  SHFL.IDX PT, R10, R12, RZ, 0x1c1f ;  /* 0x001c1fff0c0a7589 */ /* 0x01e2a400000e0000 */
.L_x_133:
[----:B------:R-:W-:Y:S05]  /*a4f0*/  BRA.DIV ~URZ, `(.L_x_64) ;  /* 0x00003fa27f007947 */ /* 0x000fea000b800000 */
[----:B------:R3:W4:Y:S02]  /*a500*/  SHFL.IDX PT, R0, R13, RZ, 0x1c1f ;  /* 0x001c1fff0d007589 */ /* 0x00072400000e0000 */
.L_x_134:
[----:B------:R-:W-:Y:S01]  /*a510*/  ISETP.GE.AND P0, PT, R11, R4, PT ;  /* 0x000000040b00720c */ /* 0x000fe20003f06270 */
[----:B------:R-:W-:-:S12]  /*a520*/  BSSY B0, `(.L_x_65) ;  /* 0x0000011000007945 */ /* 0x000fd80003800000 */
[----:B------:R-:W-:Y:S05]  /*a530*/  @P0 BRA `(.L_x_66) ;  /* 0x000000f000000947 */ /* 0x000fea0003800000 */
[----:B------:R-:W5:Y:S04]  /*a540*/  LDL R5, [R1] ;  /* 0x0000000001057983 */ /* 0x000f680000100800 */
[----:B---3--:R-:W3:Y:S04]  /*a550*/  LDL R15, [R1+0x6c] ;  /* 0x00006c00010f7983 */ /* 0x008ee80000100800 */
[----:B----4-:R-:W4:Y:S01]  /*a560*/  LDL R14, [R1+0x68] ;  /* 0x00006800010e7983 */ /* 0x010f220000100800 */
[----:B------:R-:W-:Y:S02]  /*a570*/  ISETP.GE.AND P2, PT, R250, c[0x0][0x3c8], PT ;  /* 0x0000f200fa007a0c */ /* 0x000fe40003f46270 */
[----:B------:R-:W-:-:S11]  /*a580*/  ISETP.GE.AND P1, PT, R252, c[0x0][0x3c8], PT ;  /* 0x0000f200fc007a0c */ /* 0x000fd60003f26270 */
[-C--:B------:R-:W-:Y:S02]  /*a590*/  @!P2 LEA R8, P5, R250, R0.reuse, 0x1 ;  /* 0x00000000fa08a211 */ /* 0x080fe400078a08ff */
[----:B------:R-:W-:Y:S02]  /*a5a0*/  @!P1 LEA R6, P4, R252, R0, 0x1 ;  /* 0x00000000fc069211 */ /* 0x000fe400078808ff */
[----:B--2---:R-:W-:-:S05]  /*a5b0*/  @!P2 LEA.HI.X R9, R250, R10, R251, 0x1, P5 ;  /* 0x0000000afa09a211 */ /* 0x004fca00028f0cfb */
[----:B------:R2:W-:Y:S01]  /*a5c0*/  @!P2 ST.E.128 [R8.64], R24 ;  /* 0x000000180800a985 */ /* 0x0005e2000c101d06 */
[----:B-----5:R-:W-:Y:S02]  /*a5d0*/  ISETP.GE.AND P0, PT, R5, c[0x0][0x3c8], PT ;  /* 0x0000f20005007a0c */ /* 0x020fe40003f06270 */
[----:B---3--:R-:W-:-:S11]  /*a5e0*/  @!P1 LEA.HI.X R7, R252, R10, R15, 0x1, P4 ;  /* 0x0000000afc079211 */ /* 0x008fd600020f0c0f */
[----:B------:R-:W-:-:S04]  /*a5f0*/  @!P0 LEA R2, P3, R5, R0, 0x1 ;  /* 0x0000000005028211 */ /* 0x000fc800078608ff */
[----:B----4-:R-:W-:Y:S01]  /*a600*/  @!P0 LEA.HI.X R3, R5, R10, R14, 0x1, P3 ;  /* 0x0000000a05038211 */ /* 0x010fe200018f0c0e */
[----:B------:R2:W-:Y:S04]  /*a610*/  @!P1 ST.E.128 [R6.64], R20 ;  /* 0x0000001406009985 */ /* 0x0005e8000c101d06 */
[----:B------:R2:W-:Y:S04]  /*a620*/  @!P0 ST.E.128 [R2.64], R16 ;  /* 0x0000001002008985 */ /* 0x0005e8000c101d06 */
.L_x_66:
[----:B------:R-:W-:Y:S05]  /*a630*/  BSYNC B0 ;  /* 0x0000000000007941 */ /* 0x000fea0003800000 */
.L_x_65:
[----:B------:R-:W-:Y:S05]  /*a640*/  BRA.DIV ~URZ, `(.L_x_67) ;  /* 0x00003eb27f007947 */ /* 0x000fea000b800000 */
[----:B--2---:R2:W1:Y:S04]  /*a650*/  SHFL.IDX PT, R10, R12, 0x1, 0x1c1f ;  /* 0x003c1f000c0a7f89 */ /* 0x00446800000e0000 */
[----:B----4-:R2:W4:Y:S02]  /*a660*/  SHFL.IDX PT, R0, R13, 0x1, 0x1c1f ;  /* 0x003c1f000d007f89 */ /* 0x01052400000e0000 */
.L_x_135:
[----:B------:R-:W-:Y:S01]  /*a670*/  IADD3 R2, R11, 0x20, RZ ;  /* 0x000000200b027810 */ /* 0x000fe20007ffe0ff */
[----:B------:R-:W-:Y:S03]  /*a680*/  BSSY B0, `(.L_x_68) ;  /* 0x0000012000007945 */ /* 0x000fe60003800000 */
[----:B------:R-:W-:-:S13]  /*a690*/  ISETP.GE.AND P0, PT, R2, R4, PT ;  /* 0x000000040200720c */ /* 0x000fda0003f06270 */
[----:B------:R-:W-:Y:S05]  /*a6a0*/  @P0 BRA `(.L_x_69) ;  /* 0x000000f000000947 */ /* 0x000fea0003800000 */
[----:B------:R-:W5:Y:S04]  /*a6b0*/  LDL R5, [R1] ;  /* 0x0000000001057983 */ /* 0x000f680000100800 */
[----:B--2---:R-:W2:Y:S04]  /*a6c0*/  LDL R15, [R1+0x6c] ;  /* 0x00006c00010f7983 */ /* 0x004ea80000100800 */
[----:B---3--:R-:W3:Y:S01]  /*a6d0*/  LDL R14, [R1+0x68] ;  /* 0x00006800010e7983 */ /* 0x008ee20000100800 */
[----:B------:R-:W-:Y:S02]  /*a6e0*/  ISETP.GE.AND P2, PT, R250, c[0x0][0x3c8], PT ;  /* 0x0000f200fa007a0c */ /* 0x000fe40003f46270 */
[----:B------:R-:W-:-:S11]  /*a6f0*/  ISETP.GE.AND P1, PT, R252, c[0x0][0x3c8], PT ;  /* 0x0000f200fc007a0c */ /* 0x000fd60003f26270 */
[-C--:B----4-:R-:W-:Y:S02]  /*a700*/  @!P2 LEA R8, P5, R250, R0.reuse, 0x1 ;  /* 0x00000000fa08a211 */ /* 0x090fe400078a08ff */
[----:B------:R-:W-:Y:S02]  /*a710*/  @!P1 LEA R6, P4, R252, R0, 0x1 ;  /* 0x00000000fc069211 */ /* 0x000fe400078808ff */
[----:B-1----:R-:W-:-:S05]  /*a720*/  @!P2 LEA.HI.X R9, R250, R10, R251, 0x1, P5 ;  /* 0x0000000afa09a211 */ /* 0x002fca00028f0cfb */
[----:B------:R1:W-:Y:S01]  /*a730*/  @!P2 ST.E.128 [R8.64], R36 ;  /* 0x000000240800a985 */ /* 0x0003e2000c101d06 */
[----:B-----5:R-:W-:Y:S02]  /*a740*/  ISETP.GE.AND P0, PT, R5, c[0x0][0x3c8], PT ;  /* 0x0000f20005007a0c */ /* 0x020fe40003f06270 */
[----:B--2---:R-:W-:-:S11]  /*a750*/  @!P1 LEA.HI.X R7, R252, R10, R15, 0x1, P4 ;  /* 0x0000000afc079211 */ /* 0x004fd600020f0c0f */
[----:B------:R-:W-:-:S04]  /*a760*/  @!P0 LEA R2, P3, R5, R0, 0x1 ;  /* 0x0000000005028211 */ /* 0x000fc800078608ff */
[----:B---3--:R-:W-:Y:S01]  /*a770*/  @!P0 LEA.HI.X R3, R5, R10, R14, 0x1, P3 ;  /* 0x0000000a05038211 */ /* 0x008fe200018f0c0e */
[----:B------:R1:W-:Y:S04]  /*a780*/  @!P1 ST.E.128 [R6.64], R32 ;  /* 0x0000002006009985 */ /* 0x0003e8000c101d06 */
[----:B------:R1:W-:Y:S04]  /*a790*/  @!P0 ST.E.128 [R2.64], R28 ;  /* 0x0000001c02008985 */ /* 0x0003e8000c101d06 */
.L_x_69:
[----:B------:R-:W-:Y:S05]  /*a7a0*/  BSYNC B0 ;  /* 0x0000000000007941 */ /* 0x000fea0003800000 */
.L_x_68:
[----:B------:R-:W-:Y:S05]  /*a7b0*/  BRA.DIV ~URZ, `(.L_x_70) ;  /* 0x00003e027f007947 */ /* 0x000fea000b800000 */
[----:B-1----:R1:W2:Y:S02]  /*a7c0*/  SHFL.IDX PT, R10, R12, 0x2, 0x1c1f ;  /* 0x005c1f000c0a7f89 */ /* 0x0022a400000e0000 */
.L_x_136:
[----:B------:R-:W-:Y:S05]  /*a7d0*/  BRA.DIV ~URZ, `(.L_x_71) ;  /* 0x00003e527f007947 */ /* 0x000fea000b800000 */
[----:B----4-:R4:W1:Y:S02]  /*a7e0*/  SHFL.IDX PT, R0, R13, 0x2, 0x1c1f ;  /* 0x005c1f000d007f89 */ /* 0x01086400000e0000 */
.L_x_137:
[----:B------:R-:W-:Y:S01]  /*a7f0*/  IADD3 R2, R11, 0x40, RZ ;  /* 0x000000400b027810 */ /* 0x000fe20007ffe0ff */
[----:B------:R-:W-:Y:S03]  /*a800*/  BSSY B0, `(.L_x_72) ;  /* 0x0000012000007945 */ /* 0x000fe60003800000 */
[----:B------:R-:W-:-:S13]  /*a810*/  ISETP.GE.AND P0, PT, R2, R4, PT ;  /* 0x000000040200720c */ /* 0x000fda0003f06270 */
[----:B------:R-:W-:Y:S05]  /*a820*/  @P0 BRA `(.L_x_73) ;  /* 0x000000f000000947 */ /* 0x000fea0003800000 */
[----:B------:R-:W5:Y:S04]  /*a830*/  LDL R5, [R1] ;  /* 0x0000000001057983 */ /* 0x000f680000100800 */
[----:B---3--:R-:W3:Y:S04]  /*a840*/  LDL R15, [R1+0x6c] ;  /* 0x00006c00010f7983 */ /* 0x008ee80000100800 */
[----:B----4-:R-:W4:Y:S01]  /*a850*/  LDL R14, [R1+0x68] ;  /* 0x00006800010e7983 */ /* 0x010f220000100800 */
[----:B------:R-:W-:Y:S02]  /*a860*/  ISETP.GE.AND P2, PT, R250, c[0x0][0x3c8], PT ;  /* 0x0000f200fa007a0c */ /* 0x000fe40003f46270 */
[----:B------:R-:W-:-:S11]  /*a870*/  ISETP.GE.AND P1, PT, R252, c[0x0][0x3c8], PT ;  /* 0x0000f200fc007a0c */ /* 0x000fd60003f26270 */
[-C--:B-1----:R-:W-:Y:S02]  /*a880*/  @!P2 LEA R8, P5, R250, R0.reuse, 0x1 ;  /* 0x00000000fa08a211 */ /* 0x082fe400078a08ff */
        /* <DEDUP_REMOVED lines=9> */
.L_x_73:
[----:B------:R-:W-:Y:S05]  /*a920*/  BSYNC B0 ;  /* 0x0000000000007941 */ /* 0x000fea0003800000 */
.L_x_72:
[----:B------:R-:W-:Y:S05]  /*a930*/  BRA.DIV ~URZ, `(.L_x_74) ;  /* 0x00003d527f007947 */ /* 0x000fea000b800000 */
[----:B-1----:R1:W3:Y:S04]  /*a940*/  SHFL.IDX PT, R6, R12, 0x3, 0x1c1f ;  /* 0x007c1f000c067f89 */ /* 0x0022e800000e0000 */
[----:B------:R1:W4:Y:S02]  /*a950*/  SHFL.IDX PT, R0, R13, 0x3, 0x1c1f ;  /* 0x007c1f000d007f89 */ /* 0x00032400000e0000 */
.L_x_138:
[----:B------:R-:W-:-:S04]  /*a960*/  IADD3 R2, R11, 0x60, RZ ;  /* 0x000000600b027810 */ /* 0x000fc80007ffe0ff */
[----:B------:R-:W-:-:S13]  /*a970*/  ISETP.GE.AND P0, PT, R2, R4, PT ;  /* 0x000000040200720c */ /* 0x000fda0003f06270 */
[----:B------:R-:W-:Y:S05]  /*a980*/  @P0 BRA `(.L_x_75) ;  /* 0x000024d000000947 */ /* 0x000fea0003800000 */
[----:B------:R-:W5:Y:S04]  /*a990*/  LDL R8, [R1+0x6c] ;  /* 0x00006c0001087983 */ /* 0x000f680000100800 */
[----:B----4-:R-:W4:Y:S01]  /*a9a0*/  LDL R7, [R1] ;  /* 0x0000000001077983 */ /* 0x010f220000100800 */
[----:B------:R-:W-:Y:S02]  /*a9b0*/  ISETP.GE.AND P1, PT, R250, c[0x0][0x3c8], PT ;  /* 0x0000f200fa007a0c */ /* 0x000fe40003f26270 */
[----:B------:R-:W-:-:S11]  /*a9c0*/  ISETP.GE.AND P0, PT, R252, c[0x0][0x3c8], PT ;  /* 0x0000f200fc007a0c */ /* 0x000fd60003f06270 */
[-C--:B------:R-:W-:Y:S02]  /*a9d0*/  @!P1 LEA R4, P3, R250, R0.reuse, 0x1 ;  /* 0x00000000fa049211 */ /* 0x080fe400078608ff */
[----:B------:R-:W-:Y:S02]  /*a9e0*/  @!P0 LEA R2, P2, R252, R0, 0x1 ;  /* 0x00000000fc028211 */ /* 0x000fe400078408ff */
[----:B---3--:R-:W-:-:S05]  /*a9f0*/  @!P1 LEA.HI.X R5, R250, R6, R251, 0x1, P3 ;  /* 0x00000006fa059211 */ /* 0x008fca00018f0cfb */
[----:B------:R3:W-:Y:S01]  /*aa00*/  @!P1 ST.E.128 [R4.64], R60 ;  /* 0x0000003c04009985 */ /* 0x0007e2000c101d06 */
[----:B-----5:R-:W-:-:S05]  /*aa10*/  @!P0 LEA.HI.X R3, R252, R6, R8, 0x1, P2 ;  /* 0x00000006fc038211 */ /* 0x020fca00010f0c08 */
[----:B------:R3:W-:Y:S01]  /*aa20*/  @!P0 ST.E.128 [R2.64], R56 ;  /* 0x0000003802008985 */ /* 0x0007e2000c101d06 */
[----:B----4-:R-:W-:-:S13]  /*aa30*/  ISETP.GE.AND P0, PT, R7, c[0x0][0x3c8], PT ;  /* 0x0000f20007007a0c */ /* 0x010fda0003f06270 */
[----:B------:R-:W-:Y:S05]  /*aa40*/  @P0 BRA `(.L_x_75) ;  /* 0x0000241000000947 */ /* 0x000fea0003800000 */
[----:B------:R-:W4:Y:S01]  /*aa50*/  LDL R8, [R1+0x68] ;  /* 0x0000680001087983 */ /* 0x000f220000100800 */
[----:B---3--:R-:W-:-:S04]  /*aa60*/  LEA R2, P0, R7, R0, 0x1 ;  /* 0x0000000007027211 */ /* 0x008fc800078008ff */
[----:B----4-:R-:W-:-:S05]  /*aa70*/  LEA.HI.X R3, R7, R6, R8, 0x1, P0 ;  /* 0x0000000607037211 */ /* 0x010fca00000f0c08 */
[----:B------:R3:W-:Y:S01]  /*aa80*/  ST.E.128 [R2.64], R52 ;  /* 0x0000003402007985 */ /* 0x0007e2000c101d06 */
[----:B------:R-:W-:Y:S05]  /*aa90*/  BRA `(.L_x_75) ;  /* 0x000023c000007947 */ /* 0x000fea0003800000 */
.L_x_62:
[----:B-1----:R-:W2:Y:S04]  /*aaa0*/  LDL.LU R7, [R1+0x20] ;  /* 0x0000200001077983 */ /* 0x002ea80000300800 */
[----:B------:R-:W3:Y:S01]  /*aab0*/  LDL.LU R6, [R1+0x74] ;  /* 0x0000740001067983 */ /* 0x000ee20000300800 */
[----:B------:R-:W-:Y:S02]  /*aac0*/  IMAD R3, R17, c[0x0][0x408], RZ ;  /* 0x0001020011037a24 */ /* 0x000fe400078e02ff */
[----:B------:R-:W-:-:S04]  /*aad0*/  IMAD.WIDE.U32 R4, R2, c[0x0][0x408], RZ ;  /* 0x0001020002047a25 */ /* 0x000fc800078e00ff */
[----:B------:R-:W-:-:S05]  /*aae0*/  IMAD R2, R2, c[0x0][0x40c], R3 ;  /* 0x0001030002027a24 */ /* 0x000fca00078e0203 */
[----:B------:R-:W-:Y:S02]  /*aaf0*/  IADD3 R3, R5, R2, RZ ;  /* 0x0000000205037210 */ /* 0x000fe40007ffe0ff */
[----:B------:R-:W-:Y:S02]  /*ab00*/  MOV R2, R4 ;  /* 0x0000000400027202 */ /* 0x000fe40000000f00 */
[----:B------:R-:W-:-:S05]  /*ab10*/  SHF.R.S32.HI R5, RZ, 0x1f, R0 ;  /* 0x0000001fff057819 */ /* 0x000fca0000011400 */
[----:B------:R-:W-:Y:S02]  /*ab20*/  IMAD R4, R5, c[0x0][0x440], RZ ;  /* 0x0001100005047a24 */ /* 0x000fe400078e02ff */
[----:B------:R-:W-:-:S04]  /*ab30*/  @P5 IMAD.HI.U32 R5, R10, c[0x0][0x4ec], RZ ;  /* 0x00013b000a055a27 */ /* 0x000fc800078e00ff */
[----:B------:R-:W-:Y:S02]  /*ab40*/  IMAD R4, R0, c[0x0][0x444], R4 ;  /* 0x0001110000047a24 */ /* 0x000fe400078e0204 */
[----:B--2---:R-:W-:-:S04]  /*ab50*/  IMAD.WIDE.U32 R2, R7, c[0x0][0x438], R2 ;  /* 0x00010e0007027a25 */ /* 0x004fc800078e0002 */
[----:B------:R-:W-:-:S04]  /*ab60*/  IMAD R3, R7, c[0x0][0x43c], R3 ;  /* 0x00010f0007037a24 */ /* 0x000fc800078e0203 */
[----:B------:R-:W-:Y:S01]  /*ab70*/  IMAD.WIDE.U32 R2, R0, c[0x0][0x440], R2 ;  /* 0x0001100000027a25 */ /* 0x000fe200078e0002 */
[----:B------:R-:W-:Y:S02]  /*ab80*/  MOV R0, R10 ;  /* 0x0000000a00007202 */ /* 0x000fe40000000f00 */
[----:B------:R-:W-:Y:S02]  /*ab90*/  @P5 SHF.R.U32.HI R0, RZ, c[0x0][0x4f0], R5 ;  /* 0x00013c00ff005a19 */ /* 0x000fe40000011605 */
[----:B------:R-:W-:Y:S02]  /*aba0*/  IADD3 R3, R3, R4, RZ ;  /* 0x0000000403037210 */ /* 0x000fe40007ffe0ff */
[----:B------:R-:W-:Y:S02]  /*abb0*/  SHF.R.S32.HI R5, RZ, 0x1f, R0 ;  /* 0x0000001fff057819 */ /* 0x000fe40000011400 */
[----:B------:R-:W-:Y:S01]  /*abc0*/  IADD3 R4, -R0, RZ, RZ ;  /* 0x000000ff00047210 */ /* 0x000fe20007ffe1ff */
[----:B---3--:R-:W-:-:S04]  /*abd0*/  IMAD.WIDE.U32 R2, R6, c[0x0][0x448], R2 ;  /* 0x0001120006027a25 */ /* 0x008fc800078e0002 */
[----:B------:R-:W-:Y:S02]  /*abe0*/  IMAD R5, R5, c[0x0][0x430], RZ ;  /* 0x00010c0005057a24 */ /* 0x000fe400078e02ff */
[----:B------:R-:W-:Y:S02]  /*abf0*/  IMAD R3, R6, c[0x0][0x44c], R3 ;  /* 0x0001130006037a24 */ /* 0x000fe400078e0203 */
[----:B------:R-:W-:Y:S02]  /*ac00*/  IMAD R4, R4, c[0x0][0x4e8], R10 ;  /* 0x00013a0004047a24 */ /* 0x000fe400078e020a */
[C---:B------:R-:W-:Y:S02]  /*ac10*/  IMAD R5, R0.reuse, c[0x0][0x434], R5 ;  /* 0x00010d0000057a24 */ /* 0x040fe400078e0205 */
[----:B------:R-:W-:Y:S01]  /*ac20*/  IMAD.WIDE.U32 R2, R0, c[0x0][0x430], R2 ;  /* 0x00010c0000027a25 */ /* 0x000fe200078e0002 */
[----:B------:R-:W-:-:S04]  /*ac30*/  SHF.R.S32.HI R0, RZ, 0x1f, R4 ;  /* 0x0000001fff007819 */ /* 0x000fc80000011404 */
[----:B------:R-:W-:Y:S01]  /*ac40*/  IADD3 R3, R3, R5, RZ ;  /* 0x0000000503037210 */ /* 0x000fe20007ffe0ff */
[----:B------:R-:W-:-:S04]  /*ac50*/  IMAD R0, R0, c[0x0][0x428], RZ ;  /* 0x00010a0000007a24 */ /* 0x000fc800078e02ff */
[----:B------:R-:W-:-:S04]  /*ac60*/  IMAD.WIDE.U32 R2, R4, c[0x0][0x428], R2 ;  /* 0x00010a0004027a25 */ /* 0x000fc800078e0002 */
[----:B------:R-:W-:Y:S01]  /*ac70*/  IMAD R4, R4, c[0x0][0x42c], R0 ;  /* 0x00010b0004047a24 */ /* 0x000fe200078e0200 */
[----:B------:R-:W-:-:S04]  /*ac80*/  LEA R13, P1, R2, c[0x0][0x400], 0x2 ;  /* 0x00010000020d7a11 */ /* 0x000fc800078210ff */
[----:B------:R-:W-:-:S04]  /*ac90*/  IADD3 R4, R3, R4, RZ ;  /* 0x0000000403047210 */ /* 0x000fc80007ffe0ff */
[----:B------:R-:W-:Y:S01]  /*aca0*/  LEA.HI.X R12, R2, c[0x0][0x404], R4, 0x2, P1 ;  /* 0x00010100020c7a11 */ /* 0x000fe200008f1404 */
[----:B------:R-:W-:Y:S05]  /*acb0*/  BRA.DIV ~URZ, `(.L_x_76) ;  /* 0x00003a927f007947 */ /* 0x000fea000b800000 */
[----:B------:R1:W2:Y:S02]  /*acc0*/  SHFL.IDX PT, R4, R12, RZ, 0x1c1f ;  /* 0x001c1fff0c047589 */ /* 0x0002a400000e0000 */
.L_x_139:
[----:B------:R-:W-:Y:S05]  /*acd0*/  BRA.DIV ~URZ, `(.L_x_77) ;  /* 0x00003ae27f007947 */ /* 0x000fea000b800000 */
[----:B------:R3:W4:Y:S02]  /*ace0*/  SHFL.IDX PT, R0, R13, RZ, 0x1c1f ;  /* 0x001c1fff0d007589 */ /* 0x00072400000e0000 */
.L_x_140:
[----:B------:R-:W-:Y:S01]  /*acf0*/  BSSY B0, `(.L_x_78) ;  /* 0x000004a000007945 */ /* 0x000fe20003800000 */
[----:B------:R-:W-:Y:S05]  /*ad00*/  @P0 BRA `(.L_x_79) ;  /* 0x0000048000000947 */ /* 0x000fea0003800000 */
[----:B------:R-:W5:Y:S04]  /*ad10*/  LDL R5, [R1+0x70] ;  /* 0x0000700001057983 */ /* 0x000f680000100800 */
[----:B---3--:R-:W3:Y:S04]  /*ad20*/  LDL R16, [R1+0x5c] ;  /* 0x00005c0001107983 */ /* 0x008ee80000100800 */
[----:B----4-:R-:W4:Y:S04]  /*ad30*/  LDL R10, [R1+0x58] ;  /* 0x00005800010a7983 */ /* 0x010f280000100800 */
[----:B--2---:R-:W2:Y:S04]  /*ad40*/  LDL R18, [R1+0xa4] ;  /* 0x0000a40001127983 */ /* 0x004ea80000100800 */
[----:B------:R-:W2:Y:S04]  /*ad50*/  LDL R14, [R1+0xa0] ;  /* 0x0000a000010e7983 */ /* 0x000ea80000100800 */
        /* <DEDUP_REMOVED lines=12> */
[----:B------:R-:W2:Y:S01]  /*ae20*/  LDL R11, [R1+0x38] ;  /* 0x00003800010b7983 */ /* 0x000ea20000100800 */
[----:B-----5:R-:W-:-:S02]  /*ae30*/  ISETP.GE.AND P0, PT, R5, c[0x0][0x3c8], PT ;  /* 0x0000f20005007a0c */ /* 0x020fc40003f06270 */
[----:B---3--:R-:W-:Y:S02]  /*ae40*/  ISETP.GE.AND P1, PT, R16, c[0x0][0x3c8], PT ;  /* 0x0000f20010007a0c */ /* 0x008fe40003f26270 */
[----:B----4-:R-:W-:-:S09]  /*ae50*/  ISETP.GE.AND P3, PT, R10, c[0x0][0x3c8], PT ;  /* 0x0000f2000a007a0c */ /* 0x010fd20003f66270 */
[----:B------:R-:W-:Y:S02]  /*ae60*/  @!P0 IMAD.MOV.U32 R2, RZ, RZ, R0 ;  /* 0x000000ffff028224 */ /* 0x000fe400078e0000 */
[----:B------:R-:W-:-:S04]  /*ae70*/  @!P0 IMAD.MOV.U32 R3, RZ, RZ, R4 ;  /* 0x000000ffff038224 */ /* 0x000fc800078e0004 */
[----:B------:R-:W-:Y:S01]  /*ae80*/  @!P0 IMAD.WIDE R6, R5, 0x4, R2 ;  /* 0x0000000405068825 */ /* 0x000fe200078e0202 */
[C---:B------:R-:W-:Y:S01]  /*ae90*/  @!P1 LEA R2, P2, R16.reuse, R0, 0x2 ;  /* 0x0000000010029211 */ /* 0x040fe200078410ff */
[----:B------:R-:W3:Y:S03]  /*aea0*/  LDL R5, [R1+0x34] ;  /* 0x0000340001057983 */ /* 0x000ee60000100800 */
[----:B--2---:R-:W-:Y:S02]  /*aeb0*/  @!P1 LEA.HI.X R3, R16, R4, R18, 0x2, P2 ;  /* 0x0000000410039211 */ /* 0x004fe400010f1412 */
[----:B------:R-:W2:Y:S04]  /*aec0*/  LDL R18, [R1+0x88] ;  /* 0x0000880001127983 */ /* 0x000ea80000100800 */
[----:B------:R4:W-:Y:S04]  /*aed0*/  @!P0 ST.E.64 [R6.64], R102 ;  /* 0x0000006606008985 */ /* 0x0009e8000c101b06 */
[----:B------:R-:W5:Y:S01]  /*aee0*/  LDL R16, [R1+0x84] ;  /* 0x0000840001107983 */ /* 0x000f620000100800 */
[----:B----4-:R-:W-:-:S04]  /*aef0*/  @!P3 LEA R6, P0, R10, R0, 0x2 ;  /* 0x000000000a06b211 */ /* 0x010fc800078010ff */
[----:B------:R-:W-:Y:S02]  /*af00*/  @!P3 LEA.HI.X R7, R10, R4, R14, 0x2, P0 ;  /* 0x000000040a07b211 */ /* 0x000fe400000f140e */
[----:B------:R-:W4:Y:S04]  /*af10*/  LDL R14, [R1+0x80] ;  /* 0x00008000010e7983 */ /* 0x000f280000100800 */
[----:B------:R-:W4:Y:S01]  /*af20*/  LDL R10, [R1+0x7c] ;  /* 0x00007c00010a7983 */ /* 0x000f220000100800 */
[----:B------:R-:W-:-:S03]  /*af30*/  ISETP.GE.AND P4, PT, R25, c[0x0][0x3c8], PT ;  /* 0x0000f20019007a0c */ /* 0x000fc60003f86270 */
[----:B------:R1:W-:Y:S01]  /*af40*/  @!P1 ST.E.64 [R2.64], R116 ;  /* 0x0000007402009985 */ /* 0x0003e2000c101b06 */
[----:B------:R-:W-:Y:S02]  /*af50*/  ISETP.GE.AND P1, PT, R23, c[0x0][0x3c8], PT ;  /* 0x0000f20017007a0c */ /* 0x000fe40003f26270 */
[----:B------:R-:W-:Y:S01]  /*af60*/  ISETP.GE.AND P2, PT, R8, c[0x0][0x3c8], PT ;  /* 0x0000f20008007a0c */ /* 0x000fe20003f46270 */
[----:B------:R1:W-:Y:S06]  /*af70*/  @!P3 ST.E.64 [R6.64], R124 ;  /* 0x0000007c0600b985 */ /* 0x0003ec000c101b06 */
[----:B-1----:R-:W-:-:S04]  /*af80*/  @!P4 LEA R2, P0, R25, R0, 0x2 ;  /* 0x000000001902c211 */ /* 0x002fc800078010ff */
[----:B------:R-:W-:Y:S02]  /*af90*/  @!P4 LEA.HI.X R3, R25, R4, R75, 0x2, P0 ;  /* 0x000000041903c211 */ /* 0x000fe400000f144b */
[----:B------:R-:W-:-:S03]  /*afa0*/  @!P1 LEA R6, P0, R23, R0, 0x2 ;  /* 0x0000000017069211 */ /* 0x000fc600078010ff */
[----:B------:R1:W-:Y:S01]  /*afb0*/  @!P4 ST.E.64 [R2.64], R128 ;  /* 0x000000800200c985 */ /* 0x0003e2000c101b06 */
[----:B------:R-:W-:Y:S02]  /*afc0*/  ISETP.GE.AND P4, PT, R21, c[0x0][0x3c8], PT ;  /* 0x0000f20015007a0c */ /* 0x000fe40003f86270 */
[----:B------:R-:W-:-:S05]  /*afd0*/  @!P1 LEA.HI.X R7, R23, R4, R24, 0x2, P0 ;  /* 0x0000000417079211 */ /* 0x000fca00000f1418 */
[----:B------:R1:W-:Y:S01]  /*afe0*/  @!P1 ST.E.64 [R6.64], R140 ;  /* 0x0000008c06009985 */ /* 0x0003e2000c101b06 */
[----:B------:R-:W-:Y:S02]  /*aff0*/  ISETP.GE.AND P1, PT, R19, c[0x0][0x3c8], PT ;  /* 0x0000f20013007a0c */ /* 0x000fe40003f26270 */
[----:B------:R-:W-:Y:S02]  /*b000*/  ISETP.GE.AND P3, PT, R17, c[0x0][0x3c8], PT ;  /* 0x0000f20011007a0c */ /* 0x000fe40003f66270 */
[----:B-1----:R-:W-:-:S04]  /*b010*/  @!P2 LEA R2, P0, R8, R0, 0x2 ;  /* 0x000000000802a211 */ /* 0x002fc800078010ff */
[----:B------:R-:W-:Y:S02]  /*b020*/  @!P2 LEA.HI.X R3, R8, R4, R9, 0x2, P0 ;  /* 0x000000040803a211 */ /* 0x000fe400000f1409 */
[----:B------:R-:W-:-:S04]  /*b030*/  @!P4 LEA R8, P0, R21, R0, 0x2 ;  /* 0x000000001508c211 */ /* 0x000fc800078010ff */
[----:B------:R-:W-:Y:S01]  /*b040*/  @!P4 LEA.HI.X R9, R21, R4, R22, 0x2, P0 ;  /* 0x000000041509c211 */ /* 0x000fe200000f1416 */
[----:B------:R1:W-:Y:S01]  /*b050*/  @!P2 ST.E.64 [R2.64], R144 ;  /* 0x000000900200a985 */ /* 0x0003e2000c101b06 */
[----:B------:R-:W-:-:S03]  /*b060*/  @!P1 LEA R6, P0, R19, R0, 0x2 ;  /* 0x0000000013069211 */ /* 0x000fc600078010ff */
[----:B------:R2:W-:Y:S01]  /*b070*/  @!P4 ST.E.64 [R8.64], R156 ;  /* 0x0000009c0800c985 */ /* 0x0005e2000c101b06 */
[----:B------:R-:W-:Y:S02]  /*b080*/  ISETP.GE.AND P4, PT, R15, c[0x0][0x3c8], PT ;  /* 0x0000f2000f007a0c */ /* 0x000fe40003f86270 */
[----:B------:R-:W-:Y:S02]  /*b090*/  @!P1 LEA.HI.X R7, R19, R4, R20, 0x2, P0 ;  /* 0x0000000413079211 */ /* 0x000fe400000f1414 */
[----:B------:R-:W-:-:S03]  /*b0a0*/  ISETP.GE.AND P2, PT, R11, c[0x0][0x3c8], PT ;  /* 0x0000f2000b007a0c */ /* 0x000fc60003f46270 */
[----:B------:R2:W-:Y:S01]  /*b0b0*/  @!P1 ST.E.64 [R6.64], R160 ;  /* 0x000000a006009985 */ /* 0x0005e2000c101b06 */
[----:B-1----:R-:W-:Y:S02]  /*b0c0*/  @!P3 LEA R2, P0, R17, R0, 0x2 ;  /* 0x000000001102b211 */ /* 0x002fe400078010ff */
[----:B---3--:R-:W-:Y:S02]  /*b0d0*/  ISETP.GE.AND P1, PT, R5, c[0x0][0x3c8], PT ;  /* 0x0000f20005007a0c */ /* 0x008fe40003f26270 */
[----:B--2---:R-:W-:Y:S02]  /*b0e0*/  @!P3 LEA.HI.X R3, R17, R4, R18, 0x2, P0 ;  /* 0x000000041103b211 */ /* 0x004fe400000f1412 */
[----:B------:R-:W-:-:S04]  /*b0f0*/  @!P4 LEA R8, P0, R15, R0, 0x2 ;  /* 0x000000000f08c211 */ /* 0x000fc800078010ff */
[----:B-----5:R-:W-:Y:S02]  /*b100*/  @!P4 LEA.HI.X R9, R15, R4, R16, 0x2, P0 ;  /* 0x000000040f09c211 */ /* 0x020fe400000f1410 */
[C---:B------:R-:W-:Y:S01]  /*b110*/  @!P2 LEA R6, P0, R11.reuse, R0, 0x2 ;  /* 0x000000000b06a211 */ /* 0x040fe200078010ff */
[----:B------:R1:W-:Y:S04]  /*b120*/  @!P3 ST.E.64 [R2.64], R100 ;  /* 0x000000640200b985 */ /* 0x0003e8000c101b06 */
[----:B------:R2:W-:Y:S01]  /*b130*/  @!P4 ST.E.64 [R8.64], R166 ;  /* 0x000000a60800c985 */ /* 0x0005e2000c101b06 */
[----:B----4-:R-:W-:Y:S02]  /*b140*/  @!P2 LEA.HI.X R7, R11, R4, R14, 0x2, P0 ;  /* 0x000000040b07a211 */ /* 0x010fe400000f140e */
[----:B-1----:R-:W-:-:S04]  /*b150*/  @!P1 LEA R2, P0, R5, R0, 0x2 ;  /* 0x0000000005029211 */ /* 0x002fc800078010ff */
[----:B------:R-:W-:Y:S01]  /*b160*/  @!P1 LEA.HI.X R3, R5, R4, R10, 0x2, P0 ;  /* 0x0000000405039211 */ /* 0x000fe200000f140a */
[----:B------:R2:W-:Y:S04]  /*b170*/  @!P2 ST.E.64 [R6.64], R84 ;  /* 0x000000540600a985 */ /* 0x0005e8000c101b06 */
[----:B------:R2:W-:Y:S04]  /*b180*/  @!P1 ST.E.64 [R2.64], R80 ;  /* 0x0000005002009985 */ /* 0x0005e8000c101b06 */
.L_x_79:
[----:B------:R-:W-:Y:S05]  /*b190*/  BSYNC B0 ;  /* 0x0000000000007941 */ /* 0x000fea0003800000 */
.L_x_78:
[----:B------:R-:W-:Y:S05]  /*b1a0*/  BRA.DIV ~URZ, `(.L_x_80) ;  /* 0x000036727f007947 */ /* 0x000fea000b800000 */
[----:B--2---:R2:W1:Y:S04]  /*b1b0*/  SHFL.IDX PT, R4, R12, 0x1, 0x1c1f ;  /* 0x003c1f000c047f89 */ /* 0x00446800000e0000 */
[----:B----4-:R2:W4:Y:S02]  /*b1c0*/  SHFL.IDX PT, R0, R13, 0x1, 0x1c1f ;  /* 0x003c1f000d007f89 */ /* 0x01052400000e0000 */
.L_x_141:
[----:B------:R-:W-:Y:S01]  /*b1d0*/  BSSY B0, `(.L_x_81) ;  /* 0x000004a000007945 */ /* 0x000fe20003800000 */
[----:B------:R-:W-:Y:S05]  /*b1e0*/  @P6 BRA `(.L_x_82) ;  /* 0x0000048000006947 */ /* 0x000fea0003800000 */
[----:B------:R-:W5:Y:S04]  /*b1f0*/  LDL R5, [R1+0x70] ;  /* 0x0000700001057983 */ /* 0x000f680000100800 */
[----:B--2---:R-:W2:Y:S04]  /*b200*/  LDL R9, [R1+0x5c] ;  /* 0x00005c0001097983 */ /* 0x004ea80000100800 */
[----:B---3--:R-:W3:Y:S04]  /*b210*/  LDL R14, [R1+0xa4] ;  /* 0x0000a400010e7983 */ /* 0x008ee80000100800 */
[----:B----4-:R-:W4:Y:S04]  /*b220*/  LDL R76, [R1+0x58] ;  /* 0x00005800014c7983 */ /* 0x010f280000100800 */
[----:B------:R-:W3:Y:S04]  /*b230*/  LDL R25, [R1+0x54] ;  /* 0x0000540001197983 */ /* 0x000ee80000100800 */
[----:B------:R-:W3:Y:S04]  /*b240*/  LDL R23, [R1+0x50] ;  /* 0x0000500001177983 */ /* 0x000ee80000100800 */
[----:B------:R-:W4:Y:S04]  /*b250*/  LDL R21, [R1+0x4c] ;  /* 0x00004c0001157983 */ /* 0x000f280000100800 */
        /* <DEDUP_REMOVED lines=12> */
[----:B------:R-:W4:Y:S01]  /*b320*/  LDL R16, [R1+0x80] ;  /* 0x0000800001107983 */ /* 0x000f220000100800 */
[----:B-----5:R-:W-:-:S02]  /*b330*/  ISETP.GE.AND P1, PT, R5, c[0x0][0x3c8], PT ;  /* 0x0000f20005007a0c */ /* 0x020fc40003f26270 */
[----:B--2---:R-:W-:-:S11]  /*b340*/  ISETP.GE.AND P0, PT, R9, c[0x0][0x3c8], PT ;  /* 0x0000f20009007a0c */ /* 0x004fd60003f06270 */
[----:B------:R-:W-:Y:S02]  /*b350*/  @!P1 IMAD.MOV.U32 R6, RZ, RZ, R0 ;  /* 0x000000ffff069224 */ /* 0x000fe400078e0000 */
[----:B-1----:R-:W-:Y:S01]  /*b360*/  @!P1 IMAD.MOV.U32 R7, RZ, RZ, R4 ;  /* 0x000000ffff079224 */ /* 0x002fe200078e0004 */
[----:B------:R-:W-:-:S03]  /*b370*/  @!P0 LEA R2, P2, R9, R0, 0x2 ;  /* 0x0000000009028211 */ /* 0x000fc600078410ff */
[----:B------:R-:W-:Y:S02]  /*b380*/  @!P1 IMAD.WIDE R6, R5, 0x4, R6 ;  /* 0x0000000405069825 */ /* 0x000fe400078e0206 */
[----:B------:R-:W2:Y:S01]  /*b390*/  LDL R5, [R1+0x34] ;  /* 0x0000340001057983 */ /* 0x000ea20000100800 */
[----:B---3--:R-:W-:-:S03]  /*b3a0*/  @!P0 LEA.HI.X R3, R9, R4, R14, 0x2, P2 ;  /* 0x0000000409038211 */ /* 0x008fc600010f140e */
[----:B------:R-:W3:Y:S04]  /*b3b0*/  LDL R9, [R1+0x88] ;  /* 0x0000880001097983 */ /* 0x000ee80000100800 */
[----:B------:R-:W5:Y:S01]  /*b3c0*/  LDL R14, [R1+0x7c] ;  /* 0x00007c00010e7983 */ /* 0x000f620000100800 */
[----:B----4-:R-:W-:Y:S02]  /*b3d0*/  ISETP.GE.AND P3, PT, R76, c[0x0][0x3c8], PT ;  /* 0x0000f2004c007a0c */ /* 0x010fe40003f66270 */
[----:B------:R-:W-:Y:S02]  /*b3e0*/  ISETP.GE.AND P4, PT, R25, c[0x0][0x3c8], PT ;  /* 0x0000f20019007a0c */ /* 0x000fe40003f86270 */
[----:B------:R-:W-:Y:S01]  /*b3f0*/  ISETP.GE.AND P2, PT, R23, c[0x0][0x3c8], PT ;  /* 0x0000f20017007a0c */ /* 0x000fe20003f46270 */
[----:B------:R1:W-:Y:S01]  /*b400*/  @!P1 ST.E.64 [R6.64], R162 ;  /* 0x000000a206009985 */ /* 0x0003e2000c101b06 */
[----:B------:R-:W-:-:S03]  /*b410*/  ISETP.GE.AND P1, PT, R21, c[0x0][0x3c8], PT ;  /* 0x0000f20015007a0c */ /* 0x000fc60003f26270 */
[----:B------:R4:W-:Y:S04]  /*b420*/  @!P0 ST.E.64 [R2.64], R164 ;  /* 0x000000a402008985 */ /* 0x0009e8000c101b06 */
[CC--:B-1----:R-:W-:Y:S02]  /*b430*/  @!P3 LEA R6, P5, R76.reuse, R0.reuse, 0x2 ;  /* 0x000000004c06b211 */ /* 0x0c2fe400078a10ff */
[C---:B----4-:R-:W-:Y:S02]  /*b440*/  @!P4 LEA R2, P0, R25.reuse, R0, 0x2 ;  /* 0x000000001902c211 */ /* 0x050fe400078010ff */
[-C--:B------:R-:W-:Y:S02]  /*b450*/  @!P3 LEA.HI.X R7, R76, R4.reuse, R77, 0x2, P5 ;  /* 0x000000044c07b211 */ /* 0x080fe400028f144d */
[----:B------:R-:W-:-:S02]  /*b460*/  @!P4 LEA.HI.X R3, R25, R4, R75, 0x2, P0 ;  /* 0x000000041903c211 */ /* 0x000fc400000f144b */
[----:B------:R-:W-:Y:S01]  /*b470*/  ISETP.GE.AND P0, PT, R19, c[0x0][0x3c8], PT ;  /* 0x0000f20013007a0c */ /* 0x000fe20003f06270 */
[----:B------:R1:W-:Y:S04]  /*b480*/  @!P3 ST.E.64 [R6.64], R130 ;  /* 0x000000820600b985 */ /* 0x0003e8000c101b06 */
[----:B------:R4:W-:Y:S01]  /*b490*/  @!P4 ST.E.64 [R2.64], R96 ;  /* 0x000000600200c985 */ /* 0x0009e2000c101b06 */
[----:B------:R-:W-:Y:S02]  /*b4a0*/  ISETP.GE.AND P4, PT, R10, c[0x0][0x3c8], PT ;  /* 0x0000f2000a007a0c */ /* 0x000fe40003f86270 */
[----:B------:R-:W-:Y:S02]  /*b4b0*/  ISETP.GE.AND P5, PT, R8, c[0x0][0x3c8], PT ;  /* 0x0000f20008007a0c */ /* 0x000fe40003fa6270 */
[----:B-1----:R-:W-:-:S04]  /*b4c0*/  @!P2 LEA R6, P3, R23, R0, 0x2 ;  /* 0x000000001706a211 */ /* 0x002fc800078610ff */
[----:B------:R-:W-:Y:S02]  /*b4d0*/  @!P2 LEA.HI.X R7, R23, R4, R24, 0x2, P3 ;  /* 0x000000041707a211 */ /* 0x000fe400018f1418 */
[----:B----4-:R-:W-:-:S03]  /*b4e0*/  @!P1 LEA R2, P3, R21, R0, 0x2 ;  /* 0x0000000015029211 */ /* 0x010fc600078610ff */
[----:B------:R1:W-:Y:S01]  /*b4f0*/  @!P2 ST.E.64 [R6.64], R146 ;  /* 0x000000920600a985 */ /* 0x0003e2000c101b06 */
[----:B------:R-:W-:Y:S02]  /*b500*/  @!P1 LEA.HI.X R3, R21, R4, R22, 0x2, P3 ;  /* 0x0000000415039211 */ /* 0x000fe400018f1416 */
[----:B------:R-:W-:-:S03]  /*b510*/  ISETP.GE.AND P3, PT, R17, c[0x0][0x3c8], PT ;  /* 0x0000f20011007a0c */ /* 0x000fc60003f66270 */
[----:B------:R4:W-:Y:S01]  /*b520*/  @!P1 ST.E.64 [R2.64], R158 ;  /* 0x0000009e02009985 */ /* 0x0009e2000c101b06 */
[----:B-1----:R-:W-:-:S04]  /*b530*/  @!P0 LEA R6, P2, R19, R0, 0x2 ;  /* 0x0000000013068211 */ /* 0x002fc800078410ff */
[----:B------:R-:W-:Y:S02]  /*b540*/  @!P0 LEA.HI.X R7, R19, R4, R20, 0x2, P2 ;  /* 0x0000000413078211 */ /* 0x000fe400010f1414 */
[C---:B----4-:R-:W-:Y:S02]  /*b550*/  @!P4 LEA R2, P1, R10.reuse, R0, 0x2 ;  /* 0x000000000a02c211 */ /* 0x050fe400078210ff */
[----:B------:R-:W-:Y:S01]  /*b560*/  ISETP.GE.AND P2, PT, R15, c[0x0][0x3c8], PT ;  /* 0x0000f2000f007a0c */ /* 0x000fe20003f46270 */
[----:B------:R1:W-:Y:S01]  /*b570*/  @!P0 ST.E.64 [R6.64], R118 ;  /* 0x0000007606008985 */ /* 0x0003e2000c101b06 */
[----:B------:R-:W-:Y:S02]  /*b580*/  @!P4 LEA.HI.X R3, R10, R4, R11, 0x2, P1 ;  /* 0x000000040a03c211 */ /* 0x000fe400008f140b */
[----:B------:R-:W-:-:S03]  /*b590*/  @!P5 LEA R10, P0, R8, R0, 0x2 ;  /* 0x00000000080ad211 */ /* 0x000fc600078010ff */
[----:B------:R4:W-:Y:S01]  /*b5a0*/  @!P4 ST.E.64 [R2.64], R126 ;  /* 0x0000007e0200c985 */ /* 0x0009e2000c101b06 */
[----:B--2---:R-:W-:Y:S02]  /*b5b0*/  ISETP.GE.AND P1, PT, R5, c[0x0][0x3c8], PT ;  /* 0x0000f20005007a0c */ /* 0x004fe40003f26270 */
[----:B---3--:R-:W-:Y:S02]  /*b5c0*/  @!P5 LEA.HI.X R11, R8, R4, R9, 0x2, P0 ;  /* 0x00000004080bd211 */ /* 0x008fe400000f1409 */
[----:B------:R-:W-:-:S04]  /*b5d0*/  @!P3 LEA R8, P0, R17, R0, 0x2 ;  /* 0x000000001108b211 */ /* 0x000fc800078010ff */
[----:B------:R-:W-:Y:S02]  /*b5e0*/  @!P3 LEA.HI.X R9, R17, R4, R18, 0x2, P0 ;  /* 0x000000041109b211 */ /* 0x000fe400000f1412 */
[----:B-1----:R-:W-:-:S04]  /*b5f0*/  @!P2 LEA R6, P0, R15, R0, 0x2 ;  /* 0x000000000f06a211 */ /* 0x002fc800078010ff */
[----:B------:R-:W-:Y:S02]  /*b600*/  @!P2 LEA.HI.X R7, R15, R4, R16, 0x2, P0 ;  /* 0x000000040f07a211 */ /* 0x000fe400000f1410 */
[C---:B----4-:R-:W-:Y:S01]  /*b610*/  @!P1 LEA R2, P0, R5.reuse, R0, 0x2 ;  /* 0x0000000005029211 */ /* 0x050fe200078010ff */
[----:B------:R1:W-:Y:S03]  /*b620*/  @!P5 ST.E.64 [R10.64], R168 ;  /* 0x000000a80a00d985 */ /* 0x0003e6000c101b06 */
[----:B-----5:R-:W-:Y:S01]  /*b630*/  @!P1 LEA.HI.X R3, R5, R4, R14, 0x2, P0 ;  /* 0x0000000405039211 */ /* 0x020fe200000f140e */
[----:B------:R1:W-:Y:S04]  /*b640*/  @!P3 ST.E.64 [R8.64], R142 ;  /* 0x0000008e0800b985 */ /* 0x0003e8000c101b06 */
[----:B------:R1:W-:Y:S04]  /*b650*/  @!P2 ST.E.64 [R6.64], R86 ;  /* 0x000000560600a985 */ /* 0x0003e8000c101b06 */
[----:B------:R1:W-:Y:S02]  /*b660*/  @!P1 ST.E.64 [R2.64], R82 ;  /* 0x0000005202009985 */ /* 0x0003e4000c101b06 */
.L_x_82:
[----:B------:R-:W-:Y:S05]  /*b670*/  BSYNC B0 ;  /* 0x0000000000007941 */ /* 0x000fea0003800000 */
.L_x_81:
[----:B------:R-:W-:Y:S05]  /*b680*/  BRA.DIV ~URZ, `(.L_x_83) ;  /* 0x000032527f007947 */ /* 0x000fea000b800000 */
[----:B-1----:R1:W2:Y:S02]  /*b690*/  SHFL.IDX PT, R4, R12, 0x2, 0x1c1f ;  /* 0x005c1f000c047f89 */ /* 0x0022a400000e0000 */
.L_x_142:
[----:B------:R-:W-:Y:S05]  /*b6a0*/  BRA.DIV ~URZ, `(.L_x_84) ;  /* 0x000032a27f007947 */ /* 0x000fea000b800000 */
[----:B----4-:R4:W1:Y:S02]  /*b6b0*/  SHFL.IDX PT, R0, R13, 0x2, 0x1c1f ;  /* 0x005c1f000d007f89 */ /* 0x01086400000e0000 */
.L_x_143:
[----:B------:R-:W5:Y:S01]  /*b6c0*/  LDL R2, [R1+0x24] ;  /* 0x0000240001027983 */ /* 0x000f620000100800 */
[----:B------:R-:W-:Y:S01]  /*b6d0*/  BSSY B0, `(.L_x_85) ;  /* 0x000004b000007945 */ /* 0x000fe20003800000 */
[----:B-----5:R-:W-:-:S13]  /*b6e0*/  LOP3.LUT P0, RZ, R2, 0x1, RZ, 0xc0, !PT ;  /* 0x0000000102ff7812 */ /* 0x020fda000780c0ff */
        /* <DEDUP_REMOVED lines=22> */
[----:B---3--:R-:W-:-:S11]  /*b850*/  ISETP.GE.AND P0, PT, R16, c[0x0][0x3c8], PT ;  /* 0x0000f20010007a0c */ /* 0x008fd60003f06270 */
[----:B-1----:R-:W-:-:S04]  /*b860*/  @!P2 LEA R2, P1, R11, R0, 0x2 ;  /* 0x000000000b02a211 */ /* 0x002fc800078210ff */
[----:B----4-:R-:W-:Y:S02]  /*b870*/  @!P2 LEA.HI.X R3, R11, R4, R14, 0x2, P1 ;  /* 0x000000040b03a211 */ /* 0x010fe400008f140e */
[----:B------:R-:W3:Y:S01]  /*b880*/  LDL R11, [R1+0x8c] ;  /* 0x00008c00010b7983 */ /* 0x000ee20000100800 */
[----:B------:R-:W-:Y:S02]  /*b890*/  @!P0 IMAD.MOV.U32 R6, RZ, RZ, R0 ;  /* 0x000000ffff068224 */ /* 0x000fe400078e0000 */
[----:B------:R-:W-:Y:S01]  /*b8a0*/  @!P0 IMAD.MOV.U32 R7, RZ, RZ, R4 ;  /* 0x000000ffff078224 */ /* 0x000fe200078e0004 */
[----:B------:R-:W4:Y:S03]  /*b8b0*/  LDL R14, [R1+0x7c] ;  /* 0x00007c00010e7983 */ /* 0x000f260000100800 */
[----:B------:R-:W-:Y:S02]  /*b8c0*/  @!P0 IMAD.WIDE R6, R16, 0x4, R6 ;  /* 0x0000000410068825 */ /* 0x000fe400078e0206 */
[----:B------:R-:W5:Y:S01]  /*b8d0*/  LDL R16, [R1+0x80] ;  /* 0x0000800001107983 */ /* 0x000f620000100800 */
[----:B--2---:R-:W-:-:S02]  /*b8e0*/  ISETP.GE.AND P4, PT, R76, c[0x0][0x3c8], PT ;  /* 0x0000f2004c007a0c */ /* 0x004fc40003f86270 */
[----:B------:R-:W-:Y:S01]  /*b8f0*/  ISETP.GE.AND P3, PT, R8, c[0x0][0x3c8], PT ;  /* 0x0000f20008007a0c */ /* 0x000fe20003f66270 */
[----:B------:R1:W-:Y:S01]  /*b900*/  @!P0 ST.E.64 [R6.64], R28 ;  /* 0x0000001c06008985 */ /* 0x0003e2000c101b06 */
[----:B------:R-:W-:Y:S02]  /*b910*/  ISETP.GE.AND P1, PT, R25, c[0x0][0x3c8], PT ;  /* 0x0000f20019007a0c */ /* 0x000fe40003f26270 */
[----:B------:R-:W-:Y:S01]  /*b920*/  ISETP.GE.AND P0, PT, R23, c[0x0][0x3c8], PT ;  /* 0x0000f20017007a0c */ /* 0x000fe20003f06270 */
[----:B------:R2:W-:Y:S01]  /*b930*/  @!P2 ST.E.64 [R2.64], R30 ;  /* 0x0000001e0200a985 */ /* 0x0005e2000c101b06 */
[----:B------:R-:W-:-:S05]  /*b940*/  ISETP.GE.AND P6, PT, R21, c[0x0][0x3c8], PT ;  /* 0x0000f20015007a0c */ /* 0x000fca0003fc6270 */
[-C--:B-1----:R-:W-:Y:S02]  /*b950*/  @!P4 LEA R6, P5, R76, R0.reuse, 0x2 ;  /* 0x000000004c06c211 */ /* 0x082fe400078a10ff */
[----:B--2---:R-:W-:Y:S02]  /*b960*/  @!P3 LEA R2, P2, R8, R0, 0x2 ;  /* 0x000000000802b211 */ /* 0x004fe400078410ff */
[-C--:B------:R-:W-:Y:S02]  /*b970*/  @!P4 LEA.HI.X R7, R76, R4.reuse, R77, 0x2, P5 ;  /* 0x000000044c07c211 */ /* 0x080fe400028f144d */
[----:B------:R-:W-:-:S03]  /*b980*/  @!P3 LEA.HI.X R3, R8, R4, R9, 0x2, P2 ;  /* 0x000000040803b211 */ /* 0x000fc600010f1409 */
[----:B------:R-:W-:Y:S01]  /*b990*/  @!P4 ST.E.64 [R6.64], R32 ;  /* 0x000000200600c985 */ /* 0x000fe2000c101b06 */
[----:B------:R-:W-:Y:S02]  /*b9a0*/  ISETP.GE.AND P4, PT, R10, c[0x0][0x3c8], PT ;  /* 0x0000f2000a007a0c */ /* 0x000fe40003f86270 */
[C---:B------:R-:W-:Y:S01]  /*b9b0*/  @!P1 LEA R8, P5, R25.reuse, R0, 0x2 ;  /* 0x0000000019089211 */ /* 0x040fe200078a10ff */
[----:B------:R1:W-:Y:S03]  /*b9c0*/  @!P3 ST.E.64 [R2.64], R34 ;  /* 0x000000220200b985 */ /* 0x0003e6000c101b06 */
[----:B------:R-:W-:Y:S02]  /*b9d0*/  @!P1 LEA.HI.X R9, R25, R4, R75, 0x2, P5 ;  /* 0x0000000419099211 */ /* 0x000fe400028f144b */
[----:B------:R-:W-:-:S03]  /*b9e0*/  ISETP.GE.AND P3, PT, R19, c[0x0][0x3c8], PT ;  /* 0x0000f20013007a0c */ /* 0x000fc60003f66270 */
[----:B------:R-:W-:Y:S01]  /*b9f0*/  @!P1 ST.E.64 [R8.64], R50 ;  /* 0x0000003208009985 */ /* 0x000fe2000c101b06 */
[----:B------:R-:W-:Y:S02]  /*ba00*/  ISETP.GE.AND P1, PT, R15, c[0x0][0x3c8], PT ;  /* 0x0000f2000f007a0c */ /* 0x000fe40003f26270 */
[-C--:B-1----:R-:W-:Y:S02]  /*ba10*/  @!P0 LEA R2, P2, R23, R0.reuse, 0x2 ;  /* 0x0000000017028211 */ /* 0x082fe400078410ff */
[----:B------:R-:W-:Y:S02]  /*ba20*/  @!P6 LEA R6, P5, R21, R0, 0x2 ;  /* 0x000000001506e211 */ /* 0x000fe400078a10ff */
[-C--:B------:R-:W-:Y:S02]  /*ba30*/  @!P0 LEA.HI.X R3, R23, R4.reuse, R24, 0x2, P2 ;  /* 0x0000000417038211 */ /* 0x080fe400010f1418 */
[----:B------:R-:W-:Y:S02]  /*ba40*/  ISETP.GE.AND P2, PT, R17, c[0x0][0x3c8], PT ;  /* 0x0000f20011007a0c */ /* 0x000fe40003f46270 */
[----:B------:R-:W-:Y:S01]  /*ba50*/  @!P6 LEA.HI.X R7, R21, R4, R22, 0x2, P5 ;  /* 0x000000041507e211 */ /* 0x000fe200028f1416 */
[----:B------:R1:W-:Y:S01]  /*ba60*/  @!P0 ST.E.64 [R2.64], R36 ;  /* 0x0000002402008985 */ /* 0x0003e2000c101b06 */
[----:B------:R-:W-:-:S03]  /*ba70*/  ISETP.GE.AND P0, PT, R5, c[0x0][0x3c8], PT ;  /* 0x0000f20005007a0c */ /* 0x000fc60003f06270 */
[----:B------:R2:W-:Y:S01]  /*ba80*/  @!P6 ST.E.64 [R6.64], R38 ;  /* 0x000000260600e985 */ /* 0x0005e2000c101b06 */
[----:B-1----:R-:W-:-:S04]  /*ba90*/  @!P4 LEA R2, P5, R10, R0, 0x2 ;  /* 0x000000000a02c211 */ /* 0x002fc800078a10ff */
[----:B---3--:R-:W-:Y:S02]  /*baa0*/  @!P4 LEA.HI.X R3, R10, R4, R11, 0x2, P5 ;  /* 0x000000040a03c211 */ /* 0x008fe400028f140b */
[----:B------:R-:W-:-:S03]  /*bab0*/  @!P3 LEA R10, P5, R19, R0, 0x2 ;  /* 0x00000000130ab211 */ /* 0x000fc600078a10ff */
[----:B------:R1:W-:Y:S01]  /*bac0*/  @!P4 ST.E.64 [R2.64], R40 ;  /* 0x000000280200c985 */ /* 0x0003e2000c101b06 */
[----:B------:R-:W-:Y:S02]  /*bad0*/  @!P2 LEA R8, P4, R17, R0, 0x2 ;  /* 0x000000001108a211 */ /* 0x000fe400078810ff */
[----:B------:R-:W-:Y:S02]  /*bae0*/  @!P3 LEA.HI.X R11, R19, R4, R20, 0x2, P5 ;  /* 0x00000004130bb211 */ /* 0x000fe400028f1414 */
[----:B--2---:R-:W-:Y:S02]  /*baf0*/  @!P1 LEA R6, P5, R15, R0, 0x2 ;  /* 0x000000000f069211 */ /* 0x004fe400078a10ff */
[-C--:B------:R-:W-:Y:S02]  /*bb00*/  @!P2 LEA.HI.X R9, R17, R4.reuse, R18, 0x2, P4 ;  /* 0x000000041109a211 */ /* 0x080fe400020f1412 */
[----:B-----5:R-:W-:Y:S01]  /*bb10*/  @!P1 LEA.HI.X R7, R15, R4, R16, 0x2, P5 ;  /* 0x000000040f079211 */ /* 0x020fe200028f1410 */
[----:B------:R2:W-:Y:S04]  /*bb20*/  @!P3 ST.E.64 [R10.64], R66 ;  /* 0x000000420a00b985 */ /* 0x0005e8000c101b06 */
[----:B------:R2:W-:Y:S04]  /*bb30*/  @!P2 ST.E.64 [R8.64], R52 ;  /* 0x000000340800a985 */ /* 0x0005e8000c101b06 */
[----:B------:R2:W-:Y:S01]  /*bb40*/  @!P1 ST.E.64 [R6.64], R42 ;  /* 0x0000002a06009985 */ /* 0x0005e2000c101b06 */
[----:B-1----:R-:W-:-:S04]  /*bb50*/  @!P0 LEA R2, P4, R5, R0, 0x2 ;  /* 0x0000000005028211 */ /* 0x002fc800078810ff */
[----:B----4-:R-:W-:-:S05]  /*bb60*/  @!P0 LEA.HI.X R3, R5, R4, R14, 0x2, P4 ;  /* 0x0000000405038211 */ /* 0x010fca00020f140e */
[----:B------:R2:W-:Y:S04]  /*bb70*/  @!P0 ST.E.64 [R2.64], R26 ;  /* 0x0000001a02008985 */ /* 0x0005e8000c101b06 */
.L_x_86:
[----:B------:R-:W-:Y:S05]  /*bb80*/  BSYNC B0 ;  /* 0x0000000000007941 */ /* 0x000fea0003800000 */
.L_x_85:
[----:B------:R-:W-:Y:S05]  /*bb90*/  BRA.DIV ~URZ, `(.L_x_87) ;  /* 0x00002e127f007947 */ /* 0x000fea000b800000 */
[----:B--2---:R2:W3:Y:S04]  /*bba0*/  SHFL.IDX PT, R4, R12, 0x3, 0x1c1f ;  /* 0x007c1f000c047f89 */ /* 0x0044e800000e0000 */
[----:B-1----:R2:W1:Y:S02]  /*bbb0*/  SHFL.IDX PT, R0, R13, 0x3, 0x1c1f ;  /* 0x007c1f000d007f89 */ /* 0x00246400000e0000 */
.L_x_144:
[----:B------:R-:W5:Y:S02]  /*bbc0*/  LDL R2, [R1+0x24] ;  /* 0x0000240001027983 */ /* 0x000f640000100800 */
[----:B-----5:R-:W-:-:S13]  /*bbd0*/  LOP3.LUT P0, RZ, R2, 0x2, RZ, 0xc0, !PT ;  /* 0x0000000202ff7812 */ /* 0x020fda000780c0ff */
[----:B------:R-:W-:Y:S05]  /*bbe0*/  @P0 BRA `(.L_x_75) ;  /* 0x0000127000000947 */ /* 0x000fea0003800000 */
[----:B--234-:R-:W2:Y:S04]  /*bbf0*/  LDL R13, [R1+0x70] ;  /* 0x00007000010d7983 */ /* 0x01cea80000100800 */
[----:B------:R-:W3:Y:S04]  /*bc00*/  LDL R8, [R1+0x5c] ;  /* 0x00005c0001087983 */ /* 0x000ee80000100800 */
[----:B------:R-:W4:Y:S04]  /*bc10*/  LDL R5, [R1+0x58] ;  /* 0x0000580001057983 */ /* 0x000f280000100800 */
[----:B------:R-:W5:Y:S04]  /*bc20*/  LDL R9, [R1+0xa4] ;  /* 0x0000a40001097983 */ /* 0x000f680000100800 */
        /* <DEDUP_REMOVED lines=15> */
[----:B------:R-:W5:Y:S01]  /*bd20*/  LDL R15, [R1+0x84] ;  /* 0x00008400010f7983 */ /* 0x000f620000100800 */
[----:B--2---:R-:W-:-:S02]  /*bd30*/  ISETP.GE.AND P4, PT, R13, c[0x0][0x3c8], PT ;  /* 0x0000f2000d007a0c */ /* 0x004fc40003f86270 */
[----:B---3--:R-:W-:Y:S02]  /*bd40*/  ISETP.GE.AND P3, PT, R8, c[0x0][0x3c8], PT ;  /* 0x0000f20008007a0c */ /* 0x008fe40003f66270 */
[----:B----4-:R-:W-:-:S09]  /*bd50*/  ISETP.GE.AND P2, PT, R5, c[0x0][0x3c8], PT ;  /* 0x0000f20005007a0c */ /* 0x010fd20003f46270 */
[----:B-1----:R-:W-:Y:S02]  /*bd60*/  @!P4 IMAD.MOV.U32 R6, RZ, RZ, R0 ;  /* 0x000000ffff06c224 */ /* 0x002fe400078e0000 */
[----:B------:R-:W-:Y:S01]  /*bd70*/  @!P4 IMAD.MOV.U32 R7, RZ, RZ, R4 ;  /* 0x000000ffff07c224 */ /* 0x000fe200078e0004 */
[----:B------:R-:W-:-:S03]  /*bd80*/  @!P3 LEA R2, P5, R8, R0, 0x2 ;  /* 0x000000000802b211 */ /* 0x000fc600078a10ff */
[----:B------:R-:W-:Y:S01]  /*bd90*/  @!P4 IMAD.WIDE R6, R13, 0x4, R6 ;  /* 0x000000040d06c825 */ /* 0x000fe200078e0206 */
[----:B-----5:R-:W-:Y:S01]  /*bda0*/  @!P3 LEA.HI.X R3, R8, R4, R9, 0x2, P5 ;  /* 0x000000040803b211 */ /* 0x020fe200028f1409 */
[----:B------:R-:W2:Y:S04]  /*bdb0*/  LDL R13, [R1+0x80] ;  /* 0x00008000010d7983 */ /* 0x000ea80000100800 */
[----:B------:R1:W-:Y:S04]  /*bdc0*/  @!P4 ST.E.64 [R6.64], R56 ;  /* 0x000000380600c985 */ /* 0x0003e8000c101b06 */
[----:B------:R3:W-:Y:S01]  /*bdd0*/  @!P3 ST.E.64 [R2.64], R46 ;  /* 0x0000002e0200b985 */ /* 0x0007e2000c101b06 */
[----:B------:R-:W-:-:S04]  /*bde0*/  @!P2 LEA R8, P3, R5, R0, 0x2 ;  /* 0x000000000508a211 */ /* 0x000fc800078610ff */
[----:B------:R-:W-:Y:S02]  /*bdf0*/  @!P2 LEA.HI.X R9, R5, R4, R26, 0x2, P3 ;  /* 0x000000040509a211 */ /* 0x000fe400018f141a */
[----:B------:R-:W4:Y:S01]  /*be00*/  LDL R5, [R1+0x34] ;  /* 0x0000340001057983 */ /* 0x000f220000100800 */
[----:B------:R-:W-:Y:S02]  /*be10*/  ISETP.GE.AND P1, PT, R24, c[0x0][0x3c8], PT ;  /* 0x0000f20018007a0c */ /* 0x000fe40003f26270 */
[----:B------:R-:W-:-:S11]  /*be20*/  ISETP.GE.AND P0, PT, R22, c[0x0][0x3c8], PT ;  /* 0x0000f20016007a0c */ /* 0x000fd60003f06270 */
[-C--:B-1----:R-:W-:Y:S02]  /*be30*/  @!P1 LEA R6, P4, R24, R0.reuse, 0x2 ;  /* 0x0000000018069211 */ /* 0x082fe400078810ff */
[----:B------:R-:W-:Y:S02]  /*be40*/  ISETP.GE.AND P5, PT, R20, c[0x0][0x3c8], PT ;  /* 0x0000f20014007a0c */ /* 0x000fe40003fa6270 */
[----:B---3--:R-:W-:-:S09]  /*be50*/  @!P0 LEA R2, P6, R22, R0, 0x2 ;  /* 0x0000000016028211 */ /* 0x008fd200078c10ff */
[----:B------:R-:W-:-:S04]  /*be60*/  P2R R3, PR, RZ, 0x10 ;  /* 0x00000010ff037803 */ /* 0x000fc80000000000 */
[----:B------:R-:W-:Y:S02]  /*be70*/  ISETP.NE.AND P3, PT, R3, RZ, PT ;  /* 0x000000ff0300720c */ /* 0x000fe40003f65270 */
[----:B------:R-:W-:Y:S02]  /*be80*/  ISETP.GE.AND P4, PT, R10, c[0x0][0x3c8], PT ;  /* 0x0000f2000a007a0c */ /* 0x000fe40003f86270 */
[-C--:B------:R-:W-:Y:S02]  /*be90*/  @!P1 LEA.HI.X R7, R24, R4.reuse, R25, 0x2, P3 ;  /* 0x0000000418079211 */ /* 0x080fe400018f1419 */
[----:B------:R-:W-:Y:S01]  /*bea0*/  @!P0 LEA.HI.X R3, R22, R4, R23, 0x2, P6 ;  /* 0x0000000416038211 */ /* 0x000fe200030f1417 */
[----:B------:R-:W-:Y:S01]  /*beb0*/  @!P2 ST.E.64 [R8.64], R68 ;  /* 0x000000440800a985 */ /* 0x000fe2000c101b06 */
[----:B------:R-:W-:-:S03]  /*bec0*/  ISETP.GE.AND P3, PT, R18, c[0x0][0x3c8], PT ;  /* 0x0000f20012007a0c */ /* 0x000fc60003f66270 */
[----:B------:R1:W-:Y:S04]  /*bed0*/  @!P1 ST.E.64 [R6.64], R64 ;  /* 0x0000004006009985 */ /* 0x0003e8000c101b06 */
[----:B------:R3:W-:Y:S01]  /*bee0*/  @!P0 ST.E.64 [R2.64], R48 ;  /* 0x0000003002008985 */ /* 0x0007e2000c101b06 */
[----:B------:R-:W-:Y:S02]  /*bef0*/  ISETP.GE.AND P2, PT, R16, c[0x0][0x3c8], PT ;  /* 0x0000f20010007a0c */ /* 0x000fe40003f46270 */
[----:B------:R-:W-:Y:S02]  /*bf00*/  ISETP.GE.AND P1, PT, R14, c[0x0][0x3c8], PT ;  /* 0x0000f2000e007a0c */ /* 0x000fe40003f26270 */
[----:B-1----:R-:W-:-:S04]  /*bf10*/  @!P5 LEA R6, P0, R20, R0, 0x2 ;  /* 0x000000001406d211 */ /* 0x002fc800078010ff */
[----:B------:R-:W-:Y:S02]  /*bf20*/  @!P5 LEA.HI.X R7, R20, R4, R21, 0x2, P0 ;  /* 0x000000041407d211 */ /* 0x000fe400000f1415 */
[----:B---3--:R-:W-:-:S03]  /*bf30*/  @!P4 LEA R2, P6, R10, R0, 0x2 ;  /* 0x000000000a02c211 */ /* 0x008fc600078c10ff */
[----:B------:R-:W-:Y:S01]  /*bf40*/  @!P5 ST.E.64 [R6.64], R60 ;  /* 0x0000003c0600d985 */ /* 0x000fe2000c101b06 */
[----:B------:R-:W-:Y:S02]  /*bf50*/  @!P4 LEA.HI.X R3, R10, R4, R11, 0x2, P6 ;  /* 0x000000040a03c211 */ /* 0x000fe400030f140b */
[-C--:B------:R-:W-:Y:S02]  /*bf60*/  @!P3 LEA R10, P5, R18, R0.reuse, 0x2 ;  /* 0x00000000120ab211 */ /* 0x080fe400078a10ff */
[----:B------:R-:W-:Y:S01]  /*bf70*/  ISETP.GE.AND P0, PT, R12, c[0x0][0x3c8], PT ;  /* 0x0000f2000c007a0c */ /* 0x000fe20003f06270 */
[----:B------:R1:W-:Y:S01]  /*bf80*/  @!P4 ST.E.64 [R2.64], R58 ;  /* 0x0000003a0200c985 */ /* 0x0003e2000c101b06 */
[----:B------:R-:W-:-:S04]  /*bf90*/  @!P2 LEA R8, P6, R16, R0, 0x2 ;  /* 0x000000001008a211 */ /* 0x000fc800078c10ff */
[----:B------:R-:W-:-:S05]  /*bfa0*/  @!P2 LEA.HI.X R9, R16, R4, R17, 0x2, P6 ;  /* 0x000000041009a211 */ /* 0x000fca00030f1411 */
[----:B-1----:R-:W-:-:S04]  /*bfb0*/  P2R R2, PR, RZ, 0x20 ;  /* 0x00000020ff027803 */ /* 0x002fc80000000000 */
[----:B------:R-:W-:Y:S02]  /*bfc0*/  ISETP.NE.AND P4, PT, R2, RZ, PT ;  /* 0x000000ff0200720c */ /* 0x000fe40003f85270 */
[----:B------:R-:W-:Y:S02]  /*bfd0*/  @!P1 LEA R6, P5, R14, R0, 0x2 ;  /* 0x000000000e069211 */ /* 0x000fe400078a10ff */
[----:B------:R-:W-:Y:S02]  /*bfe0*/  @!P3 LEA.HI.X R11, R18, R4, R19, 0x2, P4 ;  /* 0x00000004120bb211 */ /* 0x000fe400020f1413 */
[----:B------:R-:W-:Y:S02]  /*bff0*/  @!P0 LEA R2, P4, R12, R0, 0x2 ;  /* 0x000000000c028211 */ /* 0x000fe400078810ff */
[-C--:B------:R-:W-:Y:S01]  /*c000*/  @!P1 LEA.HI.X R7, R14, R4.reuse, R15, 0x2, P5 ;  /* 0x000000040e079211 */ /* 0x080fe200028f140f */
[----:B------:R1:W-:Y:S04]  /*c010*/  @!P3 ST.E.64 [R10.64], R72 ;  /* 0x000000480a00b985 */ /* 0x0003e8000c101b06 */
[----:B------:R1:W-:Y:S04]  /*c020*/  @!P2 ST.E.64 [R8.64], R70 ;  /* 0x000000460800a985 */ /* 0x0003e8000c101b06 */
[----:B------:R1:W-:Y:S01]  /*c030*/  @!P1 ST.E.64 [R6.64], R62 ;  /* 0x0000003e06009985 */ /* 0x0003e2000c101b06 */
[----:B--2---:R-:W-:-:S05]  /*c040*/  @!P0 LEA.HI.X R3, R12, R4, R13, 0x2, P4 ;  /* 0x000000040c038211 */ /* 0x004fca00020f140d */
[----:B------:R1:W-:Y:S01]  /*c050*/  @!P0 ST.E.64 [R2.64], R54 ;  /* 0x0000003602008985 */ /* 0x0003e2000c101b06 */
[----:B----4-:R-:W-:-:S13]  /*c060*/  ISETP.GE.AND P0, PT, R5, c[0x0][0x3c8], PT ;  /* 0x0000f20005007a0c */ /* 0x010fda0003f06270 */
[----:B------:R-:W-:Y:S05]  /*c070*/  @P0 BRA `(.L_x_75) ;  /* 0x00000de000000947 */ /* 0x000fea0003800000 */
[----:B------:R-:W2:Y:S01]  /*c080*/  LDL R12, [R1+0x7c] ;  /* 0x00007c00010c7983 */ /* 0x000ea20000100800 */
[----:B-1----:R-:W-:-:S04]  /*c090*/  LEA R2, P0, R5, R0, 0x2 ;  /* 0x0000000005027211 */ /* 0x002fc800078010ff */
[----:B--2---:R-:W-:-:S05]  /*c0a0*/  LEA.HI.X R3, R5, R4, R12, 0x2, P0 ;  /* 0x0000000405037211 */ /* 0x004fca00000f140c */
[----:B------:R1:W-:Y:S01]  /*c0b0*/  ST.E.64 [R2.64], R44 ;  /* 0x0000002c02007985 */ /* 0x0003e2000c101b06 */
[----:B------:R-:W-:Y:S05]  /*c0c0*/  BRA `(.L_x_75) ;  /* 0x00000d9000007947 */ /* 0x000fea0003800000 */
.L_x_60:
[----:B------:R-:W2:Y:S04]  /*c0d0*/  LDL.LU R8, [R1+0x18] ;  /* 0x0000180001087983 */ /* 0x000ea80000300800 */
[----:B------:R-:W3:Y:S04]  /*c0e0*/  LDL R7, [R1+0x4] ;  /* 0x0000040001077983 */ /* 0x000ee80000100800 */
[----:B-1----:R-:W4:Y:S01]  /*c0f0*/  LDL R6, [R1+0x28] ;  /* 0x0000280001067983 */ /* 0x002f220000100800 */
[----:B------:R-:W-:Y:S01]  /*c100*/  ISETP.NE.U32.AND P0, PT, RZ, c[0x0][0x508], PT ;  /* 0x00014200ff007a0c */ /* 0x000fe20003f05070 */
[----:B------:R-:W-:Y:S01]  /*c110*/  IMAD.MOV.U32 R4, RZ, RZ, 0x4 ;  /* 0x00000004ff047424 */ /* 0x000fe200078e00ff */
[----:B------:R-:W-:Y:S01]  /*c120*/  ISETP.NE.U32.AND P2, PT, RZ, c[0x0][0x500], PT ;  /* 0x00014000ff007a0c */ /* 0x000fe20003f45070 */
[----:B------:R-:W-:Y:S01]  /*c130*/  IMAD.MOV.U32 R0, RZ, RZ, RZ ;  /* 0x000000ffff007224 */ /* 0x000fe200078e00ff */
[----:B------:R-:W-:Y:S01]  /*c140*/  ISETP.NE.AND.EX P1, PT, RZ, c[0x0][0x50c], PT, P0 ;  /* 0x00014300ff007a0c */ /* 0x000fe20003f25300 */
[----:B------:R-:W-:Y:S01]  /*c150*/  IMAD.MOV.U32 R19, RZ, RZ, c[0x0][0x388] ;  /* 0x0000e200ff137624 */ /* 0x000fe200078e00ff */
[----:B------:R-:W-:-:S11]  /*c160*/  ISETP.NE.AND.EX P2, PT, RZ, c[0x0][0x504], PT, P2 ;  /* 0x00014100ff007a0c */ /* 0x000fd60003f45320 */
[C---:B---3--:R-:W-:Y:S01]  /*c170*/  @P1 LEA R2, P0, R7.reuse, c[0x0][0x508], 0x2 ;  /* 0x0001420007021a11 */ /* 0x048fe200078010ff */
[----:B------:R-:W-:-:S03]  /*c180*/  IMAD.WIDE R4, R7, R4, c[0x0][0x500] ;  /* 0x0001400007047625 */ /* 0x000fc600078e0204 */
[----:B----4-:R-:W-:Y:S02]  /*c190*/  @P1 LEA.HI.X R3, R7, c[0x0][0x50c], R6, 0x2, P0 ;  /* 0x0001430007031a11 */ /* 0x010fe400000f1406 */
[----:B------:R1:W5:Y:S04]  /*c1a0*/  @P2 LDG.E R0, [R4.64] ;  /* 0x0000000604002981 */ /* 0x000368000c1e1900 */
[----:B------:R1:W5:Y:S01]  /*c1b0*/  @P1 LDG.E R19, [R2.64] ;  /* 0x0000000602131981 */ /* 0x000362000c1e1900 */
[----:B--2---:R-:W-:-:S04]  /*c1c0*/  ISETP.NE.AND P0, PT, R8, RZ, PT ;  /* 0x000000ff0800720c */ /* 0x004fc80003f05270 */
[----:B------:R-:W-:Y:S01]  /*c1d0*/  SEL R18, R8, c[0x0][0x3d4], P0 ;  /* 0x0000f50008127a07 */ /* 0x000fe20000000000 */
[----:B------:R-:W-:Y:S05]  /*c1e0*/  @P1 BRA `(.L_x_88) ;  /* 0x0000004000001947 */ /* 0x000fea0003800000 */
[----:B------:R-:W-:Y:S05]  /*c1f0*/  @!P2 BRA `(.L_x_88) ;  /* 0x000000300000a947 */ /* 0x000fea0003800000 */
[----:B-1----:R1:W2:Y:S04]  /*c200*/  LDG.E R2, [R4.64] ;  /* 0x0000000604027981 */ /* 0x0022a8000c1e1900 */
[----:B-1----:R-:W2:Y:S02]  /*c210*/  LDG.E R4, [R4.64+0x4] ;  /* 0x0000040604047981 */ /* 0x002ea4000c1e1900 */
[----:B--2--5:R-:W-:Y:S02]  /*c220*/  IADD3 R19, -R2, R4, RZ ;  /* 0x0000000402137210 */ /* 0x024fe40007ffe1ff */
.L_x_88:
[----:B-1----:R-:W1:Y:S01]  /*c230*/  S2R R4, SR_TID.X ;  /* 0x0000000000047919 */ /* 0x002e620000002100 */
[----:B------:R-:W-:Y:S01]  /*c240*/  BSSY B0, `(.L_x_89) ;  /* 0x0000038000007945 */ /* 0x000fe20003800000 */
[----:B------:R-:W-:Y:S02]  /*c250*/  SEL R12, R7, RZ, !P2 ;  /* 0x000000ff070c7207 */ /* 0x000fe40005000000 */
[----:B------:R-:W-:-:S02]  /*c260*/  SEL R20, R6, RZ, !P2 ;  /* 0x000000ff06147207 */ /* 0x000fc40005000000 */
[----:B-----5:R-:W-:Y:S02]  /*c270*/  SHF.R.S32.HI R17, RZ, 0x1f, R0 ;  /* 0x0000001fff117819 */ /* 0x020fe40000011400 */
[----:B-1----:R-:W-:-:S13]  /*c280*/  ISETP.GT.AND P0, PT, R4, 0x7f, PT ;  /* 0x0000007f0400780c */ /* 0x002fda0003f04270 */
[----:B------:R-:W-:Y:S05]  /*c290*/  @P0 BRA `(.L_x_90) ;  /* 0x0000032000000947 */ /* 0x000fea0003800000 */
[----:B------:R-:W2:Y:S01]  /*c2a0*/  LDL R3, [R1+0x14] ;  /* 0x0000140001037983 */ /* 0x000ea20000100800 */
[----:B------:R-:W-:Y:S01]  /*c2b0*/  IMAD R2, R19, c[0x0][0x4e8], RZ ;  /* 0x00013a0013027a24 */ /* 0x000fe200078e02ff */
[----:B--2---:R-:W-:-:S04]  /*c2c0*/  LEA R13, R3, R4, 0x7 ;  /* 0x00000004030d7211 */ /* 0x004fc800078e38ff */
[----:B------:R-:W-:-:S13]  /*c2d0*/  ISETP.GE.AND P0, PT, R13, R2, PT ;  /* 0x000000020d00720c */ /* 0x000fda0003f06270 */
[----:B------:R-:W-:Y:S05]  /*c2e0*/  @P0 BRA `(.L_x_90) ;  /* 0x000002d000000947 */ /* 0x000fea0003800000 */
[----:B------:R-:W2:Y:S04]  /*c2f0*/  LDL R4, [R1+0x20] ;  /* 0x0000200001047983 */ /* 0x000ea80000100800 */
[----:B------:R-:W3:Y:S01]  /*c300*/  LDL.LU R21, [R1+0x74] ;  /* 0x0000740001157983 */ /* 0x000ee20000300800 */
[----:B------:R-:W-:Y:S01]  /*c310*/  IMAD.MOV.U32 R2, RZ, RZ, 0x368 ;  /* 0x00000368ff027424 */ /* 0x000fe200078e00ff */
[----:B------:R-:W-:-:S04]  /*c320*/  ISETP.GT.AND P2, PT, R18, 0x1, PT ;  /* 0x000000011200780c */ /* 0x000fc80003f44270 */
[----:B------:R-:W-:-:S04]  /*c330*/  SEL R2, R2, 0x328, P2 ;  /* 0x0000032802027807 */ /* 0x000fc80001000000 */
[----:B------:R1:W4:Y:S08]  /*c340*/  LDC.64 R8, c[0x0][R2+0x170] ;  /* 0x00005c0002087b82 */ /* 0x0003300000000a00 */
[----:B------:R1:W2:Y:S08]  /*c350*/  LDC.64 R6, c[0x0][R2+0x168] ;  /* 0x00005a0002067b82 */ /* 0x0002b00000000a00 */
[----:B------:R1:W5:Y:S08]  /*c360*/  LDC.64 R14, c[0x0][R2+0x178] ;  /* 0x00005e00020e7b82 */ /* 0x0003700000000a00 */
[----:B------:R1:W2:Y:S02]  /*c370*/  LDC.64 R10, c[0x0][R2+0x160] ;  /* 0x00005800020a7b82 */ /* 0x0002a40000000a00 */
[----:B-1----:R-:W-:-:S02]  /*c380*/  IMAD.MOV.U32 R2, RZ, RZ, c[0x0][0x4e8] ;  /* 0x00013a00ff027624 */ /* 0x002fc400078e00ff */
[----:B----4-:R-:W-:-:S03]  /*c390*/  IMAD R3, R9, R12, RZ ;  /* 0x0000000c09037224 */ /* 0x010fc600078e02ff */
[----:B------:R-:W-:Y:S02]  /*c3a0*/  ISETP.NE.AND P0, PT, R2, 0x1, PT ;  /* 0x000000010200780c */ /* 0x000fe40003f05270 */
[----:B------:R-:W-:-:S11]  /*c3b0*/  MOV R2, R13 ;  /* 0x0000000d00027202 */ /* 0x000fd60000000f00 */
[----:B------:R-:W-:-:S05]  /*c3c0*/  @P0 IMAD.HI.U32 R16, R13, c[0x0][0x4ec], RZ ;  /* 0x00013b000d100a27 */ /* 0x000fca00078e00ff */
[----:B------:R-:W-:Y:S01]  /*c3d0*/  @P0 SHF.R.U32.HI R2, RZ, c[0x0][0x4f0], R16 ;  /* 0x00013c00ff020a19 */ /* 0x000fe20000011610 */
[-C--:B--2---:R-:W-:Y:S02]  /*c3e0*/  IMAD R9, R7, R4.reuse, RZ ;  /* 0x0000000407097224 */ /* 0x084fe400078e02ff */
[----:B------:R-:W-:-:S04]  /*c3f0*/  IMAD.WIDE.U32 R6, R6, R4, RZ ;  /* 0x0000000406067225 */ /* 0x000fc800078e00ff */
[----:B------:R-:W-:-:S04]  /*c400*/  IMAD.WIDE.U32 R4, R8, R12, RZ ;  /* 0x0000000c08047225 */ /* 0x000fc800078e00ff */
[----:B------:R-:W-:Y:S01]  /*c410*/  IMAD R8, R8, R20, R3 ;  /* 0x0000001408087224 */ /* 0x000fe200078e0203 */
[----:B---3--:R-:W-:Y:S01]  /*c420*/  SEL R3, R21, RZ, P2 ;  /* 0x000000ff15037207 */ /* 0x008fe20001000000 */
[----:B------:R-:W-:Y:S01]  /*c430*/  IMAD.IADD R9, R7, 0x1, R9 ;  /* 0x0000000107097824 */ /* 0x000fe200078e0209 */
[----:B------:R-:W-:Y:S01]  /*c440*/  IADD3 R16, P1, P0, R4, R6, R0 ;  /* 0x0000000604107210 */ /* 0x000fe2000783e000 */
[----:B------:R-:W-:Y:S01]  /*c450*/  IMAD.MOV R6, RZ, RZ, -R2 ;  /* 0x000000ffff067224 */ /* 0x000fe200078e0a02 */
[----:B------:R-:W-:Y:S01]  /*c460*/  IADD3 R7, R5, R8, RZ ;  /* 0x0000000805077210 */ /* 0x000fe20007ffe0ff */
[-C--:B-----5:R-:W-:Y:S02]  /*c470*/  IMAD R8, R15, R3.reuse, RZ ;  /* 0x000000030f087224 */ /* 0x0a0fe400078e02ff */
[----:B------:R-:W-:Y:S01]  /*c480*/  IMAD.WIDE.U32 R4, R14, R3, RZ ;  /* 0x000000030e047225 */ /* 0x000fe200078e00ff */
[----:B------:R-:W-:-:S03]  /*c490*/  IADD3.X R9, R7, R9, R17, P1, P0 ;  /* 0x0000000907097210 */ /* 0x000fc60000fe0411 */
[----:B------:R-:W-:Y:S01]  /*c4a0*/  IMAD R3, R6, c[0x0][0x4e8], R13 ;  /* 0x00013a0006037a24 */ /* 0x000fe200078e020d */
[----:B------:R-:W-:Y:S02]  /*c4b0*/  IADD3 R7, R5, R8, RZ ;  /* 0x0000000805077210 */ /* 0x000fe40007ffe0ff */
[----:B------:R-:W-:Y:S02]  /*c4c0*/  IADD3 R4, P1, P0, R2, R16, R4 ;  /* 0x0000001002047210 */ /* 0x000fe4000783e004 */
[----:B------:R-:W-:Y:S01]  /*c4d0*/  SHF.R.S32.HI R5, RZ, 0x1f, R2 ;  /* 0x0000001fff057819 */ /* 0x000fe20000011402 */
[----:B------:R-:W-:Y:S01]  /*c4e0*/  IMAD R2, R11, R3, RZ ;  /* 0x000000030b027224 */ /* 0x000fe200078e02ff */
[----:B------:R-:W-:Y:S02]  /*c4f0*/  SHF.R.S32.HI R6, RZ, 0x1f, R3 ;  /* 0x0000001fff067819 */ /* 0x000fe40000011403 */
[----:B------:R-:W-:Y:S01]  /*c500*/  IADD3.X R5, R5, R9, R7, P1, P0 ;  /* 0x0000000905057210 */ /* 0x000fe20000fe0407 */
[----:B------:R-:W-:-:S02]  /*c510*/  IMAD.MOV.U32 R7, RZ, RZ, c[0x0][0x4a8] ;  /* 0x00012a00ff077624 */ /* 0x000fc400078e00ff */
[C---:B------:R-:W-:Y:S02]  /*c520*/  IMAD R6, R10.reuse, R6, R2 ;  /* 0x000000060a067224 */ /* 0x040fe400078e0202 */
[----:B------:R-:W-:Y:S01]  /*c530*/  IMAD.WIDE.U32 R2, R10, R3, R4 ;  /* 0x000000030a027225 */ /* 0x000fe200078e0004 */
[----:B------:R-:W-:Y:S02]  /*c540*/  MOV R5, c[0x0][0x4ac] ;  /* 0x00012b0000057a02 */ /* 0x000fe40000000f00 */
[----:B------:R-:W-:Y:S01]  /*c550*/  SEL R4, R7, c[0x0][0x450], P2 ;  /* 0x0001140007047a07 */ /* 0x000fe20001000000 */
[----:B------:R-:W-:Y:S01]  /*c560*/  IMAD.IADD R3, R3, 0x1, R6 ;  /* 0x0000000103037824 */ /* 0x000fe200078e0206 */
[----:B------:R-:W-:Y:S02]  /*c570*/  SEL R5, R5, c[0x0][0x454], P2 ;  /* 0x0001150005057a07 */ /* 0x000fe40001000000 */
[----:B------:R-:W-:-:S04]  /*c580*/  LEA R4, P0, R2, R4, 0x2 ;  /* 0x0000000402047211 */ /* 0x000fc800078010ff */
[----:B------:R-:W-:Y:S02]  /*c590*/  LEA.HI.X R5, R2, R5, R3, 0x2, P0 ;  /* 0x0000000502057211 */ /* 0x000fe400000f1403 */
[----:B------:R-:W-:-:S05]  /*c5a0*/  MOV R2, 0xff800000 ;  /* 0xff80000000027802 */ /* 0x000fca0000000f00 */
[----:B------:R1:W-:Y:S02]  /*c5b0*/  STG.E [R4.64], R2 ;  /* 0x0000000204007986 */ /* 0x0003e4000c101906 */
.L_x_90:
[----:B------:R-:W-:Y:S05]  /*c5c0*/  BSYNC B0 ;  /* 0x0000000000007941 */ /* 0x000fea0003800000 */
.L_x_89:
[----:B------:R-:W-:-:S13]  /*c5d0*/  ISETP.GT.AND P0, PT, R18, 0x1, PT ;  /* 0x000000011200780c */ /* 0x000fda0003f04270 */
[----:B------:R-:W-:Y:S05]  /*c5e0*/  @P0 BRA `(.L_x_75) ;  /* 0x0000087000000947 */ /* 0x000fea0003800000 */
[----:B-1----:R-:W2:Y:S04]  /*c5f0*/  LDL.LU R2, [R1+0x14] ;  /* 0x0000140001027983 */ /* 0x002ea80000300800 */
[----:B------:R-:W3:Y:S01]  /*c600*/  LDL.LU R7, [R1+0x20] ;  /* 0x0000200001077983 */ /* 0x000ee20000300800 */
[----:B------:R-:W-:-:S03]  /*c610*/  IMAD R4, R17, c[0x0][0x3a0], RZ ;  /* 0x0000e80011047a24 */ /* 0x000fc600078e02ff */
[----:B------:R-:W1:Y:S02]  /*c620*/  S2R R3, SR_TID.X ;  /* 0x0000000000037919 */ /* 0x000e640000002100 */
[--C-:B-1----:R-:W-:Y:S02]  /*c630*/  SHF.R.S32.HI R5, RZ, 0x1f, R3.reuse ;  /* 0x0000001fff057819 */ /* 0x102fe40000011403 */
[----:B------:R-:W-:Y:S02]  /*c640*/  SHF.R.S32.HI R9, RZ, 0x1f, R3 ;  /* 0x0000001fff097819 */ /* 0x000fe40000011403 */
[-C--:B------:R-:W-:Y:S02]  /*c650*/  LEA.HI R5, R5, R3.reuse, RZ, 0x2 ;  /* 0x0000000305057211 */ /* 0x080fe400078f10ff */
[----:B------:R-:W-:Y:S02]  /*c660*/  LEA.HI R9, R9, R3, RZ, 0x2 ;  /* 0x0000000309097211 */ /* 0x000fe400078f10ff */
[----:B------:R-:W-:-:S02]  /*c670*/  LOP3.LUT R5, R5, 0xfffffffc, RZ, 0xc0, !PT ;  /* 0xfffffffc05057812 */ /* 0x000fc400078ec0ff */
[----:B------:R-:W-:-:S03]  /*c680*/  SHF.R.S32.HI R9, RZ, 0x2, R9 ;  /* 0x00000002ff097819 */ /* 0x000fc60000011409 */
[----:B------:R-:W-:Y:S01]  /*c690*/  IMAD.IADD R5, R3, 0x1, -R5 ;  /* 0x0000000103057824 */ /* 0x000fe200078e0a05 */
[----:B--2---:R-:W-:Y:S02]  /*c6a0*/  MOV R8, R2 ;  /* 0x0000000200087202 */ /* 0x004fe40000000f00 */
[----:B------:R-:W-:Y:S02]  /*c6b0*/  MOV R2, c[0x0][0x4e8] ;  /* 0x00013a0000027a02 */ /* 0x000fe40000000f00 */
[----:B------:R-:W-:Y:S02]  /*c6c0*/  LEA R11, R8, R9, 0x7 ;  /* 0x00000009080b7211 */ /* 0x000fe400078e38ff */
[----:B------:R-:W-:Y:S01]  /*c6d0*/  ISETP.NE.AND P0, PT, R2, 0x1, PT ;  /* 0x000000010200780c */ /* 0x000fe20003f05270 */
[----:B------:R-:W-:-:S04]  /*c6e0*/  IMAD.WIDE.U32 R2, R0, c[0x0][0x3a0], RZ ;  /* 0x0000e80000027a25 */ /* 0x000fc800078e00ff */
[----:B------:R-:W-:Y:S01]  /*c6f0*/  IMAD R0, R0, c[0x0][0x3a4], R4 ;  /* 0x0000e90000007a24 */ /* 0x000fe200078e0204 */
[----:B------:R-:W-:Y:S01]  /*c700*/  LEA R4, R5, R9, 0x5 ;  /* 0x0000000905047211 */ /* 0x000fe200078e28ff */
[----:B------:R-:W-:-:S03]  /*c710*/  IMAD R5, R20, c[0x0][0x3f0], RZ ;  /* 0x0000fc0014057a24 */ /* 0x000fc600078e02ff */
[----:B------:R-:W-:Y:S01]  /*c720*/  IADD3 R3, R3, R0, RZ ;  /* 0x0000000003037210 */ /* 0x000fe20007ffe0ff */
[----:B------:R-:W-:-:S04]  /*c730*/  IMAD R4, R8, 0x80, R4 ;  /* 0x0000008008047824 */ /* 0x000fc800078e0204 */
[----:B------:R-:W-:-:S04]  /*c740*/  @P0 IMAD.HI.U32 R6, R4, c[0x0][0x4ec], RZ ;  /* 0x00013b0004060a27 */ /* 0x000fc800078e00ff */
[----:B---3--:R-:W-:-:S04]  /*c750*/  IMAD.WIDE.U32 R2, R7, c[0x0][0x3e8], R2 ;  /* 0x0000fa0007027a25 */ /* 0x008fc800078e0002 */
[----:B------:R-:W-:Y:S01]  /*c760*/  IMAD.MOV.U32 R0, RZ, RZ, R4 ;  /* 0x000000ffff007224 */ /* 0x000fe200078e0004 */
[----:B------:R-:W-:Y:S01]  /*c770*/  @P0 SHF.R.U32.HI R0, RZ, c[0x0][0x4f0], R6 ;  /* 0x00013c00ff000a19 */ /* 0x000fe20000011606 */
[----:B------:R-:W-:Y:S02]  /*c780*/  IMAD R3, R7, c[0x0][0x3ec], R3 ;  /* 0x0000fb0007037a24 */ /* 0x000fe400078e0203 */
[C---:B------:R-:W-:Y:S01]  /*c790*/  IMAD R7, R12.reuse, c[0x0][0x3f4], R5 ;  /* 0x0000fd000c077a24 */ /* 0x040fe200078e0205 */
[----:B------:R-:W-:Y:S01]  /*c7a0*/  SHF.R.S32.HI R6, RZ, 0x1f, R0 ;  /* 0x0000001fff067819 */ /* 0x000fe20000011400 */
[----:B------:R-:W-:Y:S01]  /*c7b0*/  IMAD.WIDE.U32 R2, R12, c[0x0][0x3f0], R2 ;  /* 0x0000fc000c027a25 */ /* 0x000fe200078e0002 */
[----:B------:R-:W-:-:S03]  /*c7c0*/  IADD3 R5, -R0, RZ, RZ ;  /* 0x000000ff00057210 */ /* 0x000fc60007ffe1ff */
[----:B------:R-:W-:Y:S01]  /*c7d0*/  IMAD R6, R6, c[0x0][0x3e0], RZ ;  /* 0x0000f80006067a24 */ /* 0x000fe200078e02ff */
[----:B------:R-:W-:Y:S01]  /*c7e0*/  IADD3 R3, R3, R7, RZ ;  /* 0x0000000703037210 */ /* 0x000fe20007ffe0ff */
[----:B------:R-:W-:Y:S02]  /*c7f0*/  IMAD R4, R5, c[0x0][0x4e8], R4 ;  /* 0x00013a0005047a24 */ /* 0x000fe400078e0204 */
[C---:B------:R-:W-:Y:S02]  /*c800*/  IMAD R6, R0.reuse, c[0x0][0x3e4], R6 ;  /* 0x0000f90000067a24 */ /* 0x040fe400078e0206 */
[----:B------:R-:W-:Y:S01]  /*c810*/  IMAD.WIDE.U32 R2, R0, c[0x0][0x3e0], R2 ;  /* 0x0000f80000027a25 */ /* 0x000fe200078e0002 */
[----:B------:R-:W-:-:S03]  /*c820*/  SHF.R.S32.HI R0, RZ, 0x1f, R4 ;  /* 0x0000001fff007819 */ /* 0x000fc60000011404 */
[----:B------:R-:W-:Y:S02]  /*c830*/  IMAD.IADD R3, R3, 0x1, R6 ;  /* 0x0000000103037824 */ /* 0x000fe400078e0206 */
[----:B------:R-:W-:Y:S02]  /*c840*/  IMAD R0, R0, c[0x0][0x3d8], RZ ;  /* 0x0000f60000007a24 */ /* 0x000fe400078e02ff */
[----:B------:R-:W-:-:S04]  /*c850*/  IMAD.WIDE.U32 R2, R4, c[0x0][0x3d8], R2 ;  /* 0x0000f60004027a25 */ /* 0x000fc800078e0002 */
[----:B------:R-:W-:Y:S01]  /*c860*/  IMAD R4, R4, c[0x0][0x3dc], R0 ;  /* 0x0000f70004047a24 */ /* 0x000fe200078e0200 */
[----:B------:R-:W-:-:S04]  /*c870*/  LEA R12, P0, R2, c[0x0][0x380], 0x1 ;  /* 0x0000e000020c7a11 */ /* 0x000fc800078008ff */
[----:B------:R-:W-:-:S04]  /*c880*/  IADD3 R4, R3, R4, RZ ;  /* 0x0000000403047210 */ /* 0x000fc80007ffe0ff */
[----:B------:R-:W-:Y:S01]  /*c890*/  LEA.HI.X R9, R2, c[0x0][0x384], R4, 0x1, P0 ;  /* 0x0000e10002097a11 */ /* 0x000fe200000f0c04 */
[----:B------:R-:W-:Y:S05]  /*c8a0*/  BRA.DIV ~URZ, `(.L_x_91) ;  /* 0x000021c27f007947 */ /* 0x000fea000b800000 */
[----:B------:R1:W2:Y:S02]  /*c8b0*/  SHFL.IDX PT, R8, R9, RZ, 0x1c1f ;  /* 0x001c1fff09087589 */ /* 0x0002a400000e0000 */
.L_x_145:
[----:B------:R-:W-:Y:S05]  /*c8c0*/  BRA.DIV ~URZ, `(.L_x_92) ;  /* 0x000022127f007947 */ /* 0x000fea000b800000 */
[----:B------:R3:W4:Y:S02]  /*c8d0*/  SHFL.IDX PT, R0, R12, RZ, 0x1c1f ;  /* 0x001c1fff0c007589 */ /* 0x00072400000e0000 */
.L_x_146:
[----:B------:R-:W-:Y:S01]  /*c8e0*/  IMAD R10, R19, c[0x0][0x4e8], RZ ;  /* 0x00013a00130a7a24 */ /* 0x000fe200078e02ff */
[----:B------:R-:W-:Y:S04]  /*c8f0*/  BSSY B0, `(.L_x_93) ;  /* 0x0000012000007945 */ /* 0x000fe80003800000 */
[----:B------:R-:W-:-:S13]  /*c900*/  ISETP.GE.AND P0, PT, R11, R10, PT ;  /* 0x0000000a0b00720c */ /* 0x000fda0003f06270 */
        /* <DEDUP_REMOVED lines=9> */
[----:B------:R2:W-:Y:S01]  /*c9a0*/  @!P2 ST.E.128 [R6.64], RZ ;  /* 0x000000ff0600a985 */ /* 0x0005e2000c101d06 */
[----:B-----5:R-:W-:Y:S02]  /*c9b0*/  ISETP.GE.AND P0, PT, R13, c[0x0][0x3c8], PT ;  /* 0x0000f2000d007a0c */ /* 0x020fe40003f06270 */
[----:B---3--:R-:W-:-:S11]  /*c9c0*/  @!P1 LEA.HI.X R5, R252, R8, R15, 0x1, P4 ;  /* 0x00000008fc059211 */ /* 0x008fd600020f0c0f */
[----:B------:R-:W-:-:S04]  /*c9d0*/  @!P0 LEA R2, P3, R13, R0, 0x1 ;  /* 0x000000000d028211 */ /* 0x000fc800078608ff */
[----:B----4-:R-:W-:Y:S01]  /*c9e0*/  @!P0 LEA.HI.X R3, R13, R8, R14, 0x1, P3 ;  /* 0x000000080d038211 */ /* 0x010fe200018f0c0e */
[----:B------:R2:W-:Y:S04]  /*c9f0*/  @!P1 ST.E.128 [R4.64], RZ ;  /* 0x000000ff04009985 */ /* 0x0005e8000c101d06 */
[----:B------:R2:W-:Y:S04]  /*ca00*/  @!P0 ST.E.128 [R2.64], RZ ;  /* 0x000000ff02008985 */ /* 0x0005e8000c101d06 */
.L_x_94:
[----:B------:R-:W-:Y:S05]  /*ca10*/  BSYNC B0 ;  /* 0x0000000000007941 */ /* 0x000fea0003800000 */
.L_x_93:
[----:B------:R-:W-:Y:S05]  /*ca20*/  BRA.DIV ~URZ, `(.L_x_95) ;  /* 0x000021127f007947 */ /* 0x000fea000b800000 */
[----:B--2---:R2:W1:Y:S04]  /*ca30*/  SHFL.IDX PT, R8, R9, 0x1, 0x1c1f ;  /* 0x003c1f0009087f89 */ /* 0x00446800000e0000 */
[----:B----4-:R2:W4:Y:S02]  /*ca40*/  SHFL.IDX PT, R0, R12, 0x1, 0x1c1f ;  /* 0x003c1f000c007f89 */ /* 0x01052400000e0000 */
.L_x_147:
        /* <DEDUP_REMOVED lines=12> */
[----:B------:R1:W-:Y:S01]  /*cb10*/  @!P2 ST.E.128 [R6.64], RZ ;  /* 0x000000ff0600a985 */ /* 0x0003e2000c101d06 */
[----:B-----5:R-:W-:Y:S02]  /*cb20*/  ISETP.GE.AND P0, PT, R13, c[0x0][0x3c8], PT ;  /* 0x0000f2000d007a0c */ /* 0x020fe40003f06270 */
[----:B--2---:R-:W-:-:S11]  /*cb30*/  @!P1 LEA.HI.X R5, R252, R8, R15, 0x1, P4 ;  /* 0x00000008fc059211 */ /* 0x004fd600020f0c0f */
[----:B------:R-:W-:-:S04]  /*cb40*/  @!P0 LEA R2, P3, R13, R0, 0x1 ;  /* 0x000000000d028211 */ /* 0x000fc800078608ff */
[----:B---3--:R-:W-:Y:S01]  /*cb50*/  @!P0 LEA.HI.X R3, R13, R8, R14, 0x1, P3 ;  /* 0x000000080d038211 */ /* 0x008fe200018f0c0e */
[----:B------:R1:W-:Y:S04]  /*cb60*/  @!P1 ST.E.128 [R4.64], RZ ;  /* 0x000000ff04009985 */ /* 0x0003e8000c101d06 */
[----:B------:R1:W-:Y:S04]  /*cb70*/  @!P0 ST.E.128 [R2.64], RZ ;  /* 0x000000ff02008985 */ /* 0x0003e8000c101d06 */
.L_x_97:
[----:B------:R-:W-:Y:S05]  /*cb80*/  BSYNC B0 ;  /* 0x0000000000007941 */ /* 0x000fea0003800000 */
.L_x_96:
[----:B------:R-:W-:Y:S05]  /*cb90*/  BRA.DIV ~URZ, `(.L_x_98) ;  /* 0x000020627f007947 */ /* 0x000fea000b800000 */
[----:B-1----:R1:W2:Y:S02]  /*cba0*/  SHFL.IDX PT, R8, R9, 0x2, 0x1c1f ;  /* 0x005c1f0009087f89 */ /* 0x0022a400000e0000 */
.L_x_148:
[----:B------:R-:W-:Y:S05]  /*cbb0*/  BRA.DIV ~URZ, `(.L_x_99) ;  /* 0x000020b27f007947 */ /* 0x000fea000b800000 */
[----:B----4-:R4:W1:Y:S02]  /*cbc0*/  SHFL.IDX PT, R0, R12, 0x2, 0x1c1f ;  /* 0x005c1f000c007f89 */ /* 0x01086400000e0000 */
.L_x_149:
        /* <DEDUP_REMOVED lines=19> */
.L_x_101:
[----:B------:R-:W-:Y:S05]  /*cd00*/  BSYNC B0 ;  /* 0x0000000000007941 */ /* 0x000fea0003800000 */
.L_x_100:
[----:B------:R-:W-:Y:S05]  /*cd10*/  BRA.DIV ~URZ, `(.L_x_102) ;  /* 0x00001fb27f007947 */ /* 0x000fea000b800000 */
[----:B--2---:R2:W3:Y:S04]  /*cd20*/  SHFL.IDX PT, R8, R9, 0x3, 0x1c1f ;  /* 0x007c1f0009087f89 */ /* 0x0044e800000e0000 */
[----:B-1----:R2:W1:Y:S02]  /*cd30*/  SHFL.IDX PT, R0, R12, 0x3, 0x1c1f ;  /* 0x007c1f000c007f89 */ /* 0x00246400000e0000 */
.L_x_150:
[----:B------:R-:W-:-:S04]  /*cd40*/  IADD3 R2, R11, 0x60, RZ ;  /* 0x000000600b027810 */ /* 0x000fc80007ffe0ff */
[----:B------:R-:W-:-:S13]  /*cd50*/  ISETP.GE.AND P0, PT, R2, R10, PT ;  /* 0x0000000a0200720c */ /* 0x000fda0003f06270 */
[----:B------:R-:W-:Y:S05]  /*cd60*/  @P0 BRA `(.L_x_75) ;  /* 0x000000f000000947 */ /* 0x000fea0003800000 */
[----:B--2---:R-:W2:Y:S04]  /*cd70*/  LDL R9, [R1] ;  /* 0x0000000001097983 */ /* 0x004ea80000100800 */
[----:B------:R-:W5:Y:S04]  /*cd80*/  LDL R13, [R1+0x6c] ;  /* 0x00006c00010d7983 */ /* 0x000f680000100800 */
[----:B---34-:R-:W3:Y:S01]  /*cd90*/  LDL R12, [R1+0x68] ;  /* 0x00006800010c7983 */ /* 0x018ee20000100800 */
[----:B------:R-:W-:Y:S02]  /*cda0*/  ISETP.GE.AND P2, PT, R250, c[0x0][0x3c8], PT ;  /* 0x0000f200fa007a0c */ /* 0x000fe40003f46270 */
[----:B------:R-:W-:-:S11]  /*cdb0*/  ISETP.GE.AND P1, PT, R252, c[0x0][0x3c8], PT ;  /* 0x0000f200fc007a0c */ /* 0x000fd60003f26270 */
[-C--:B-1----:R-:W-:Y:S02]  /*cdc0*/  @!P2 LEA R6, P5, R250, R0.reuse, 0x1 ;  /* 0x00000000fa06a211 */ /* 0x082fe400078a08ff */
[----:B------:R-:W-:Y:S02]  /*cdd0*/  @!P1 LEA R4, P4, R252, R0, 0x1 ;  /* 0x00000000fc049211 */ /* 0x000fe400078808ff */
[----:B------:R-:W-:-:S05]  /*cde0*/  @!P2 LEA.HI.X R7, R250, R8, R251, 0x1, P5 ;  /* 0x00000008fa07a211 */ /* 0x000fca00028f0cfb */
[----:B------:R1:W-:Y:S01]  /*cdf0*/  @!P2 ST.E.128 [R6.64], RZ ;  /* 0x000000ff0600a985 */ /* 0x0003e2000c101d06 */
[----:B--2---:R-:W-:Y:S02]  /*ce00*/  ISETP.GE.AND P0, PT, R9, c[0x0][0x3c8], PT ;  /* 0x0000f20009007a0c */ /* 0x004fe40003f06270 */
[----:B-----5:R-:W-:-:S11]  /*ce10*/  @!P1 LEA.HI.X R5, R252, R8, R13, 0x1, P4 ;  /* 0x00000008fc059211 */ /* 0x020fd600020f0c0d */
[----:B------:R-:W-:-:S04]  /*ce20*/  @!P0 LEA R2, P3, R9, R0, 0x1 ;  /* 0x0000000009028211 */ /* 0x000fc800078608ff */
[----:B---3--:R-:W-:Y:S01]  /*ce30*/  @!P0 LEA.HI.X R3, R9, R8, R12, 0x1, P3 ;  /* 0x0000000809038211 */ /* 0x008fe200018f0c0c */
[----:B------:R1:W-:Y:S04]  /*ce40*/  @!P1 ST.E.128 [R4.64], RZ ;  /* 0x000000ff04009985 */ /* 0x0003e8000c101d06 */
[----:B------:R1:W-:Y:S04]  /*ce50*/  @!P0 ST.E.128 [R2.64], RZ ;  /* 0x000000ff02008985 */ /* 0x0003e8000c101d06 */
.L_x_75:
[----:B------:R-:W-:Y:S05]  /*ce60*/  BSYNC B1 ;  /* 0x0000000000017941 */ /* 0x000fea0003800000 */
.L_x_59:
[----:B-1--4-:R-:W4:Y:S02]  /*ce70*/  LDL R0, [R1+0xa8] ;  /* 0x0000a80001007983 */ /* 0x012f240000100800 */
[----:B----4-:R-:W-:-:S13]  /*ce80*/  ISETP.NE.AND P0, PT, R0, RZ, PT ;  /* 0x000000ff0000720c */ /* 0x010fda0003f05270 */
[----:B------:R-:W-:Y:S01]  /*ce90*/  @P0 WARPSYNC 0xffffffff ;  /* 0xffffffff00000948 */ /* 0x000fe20003800000 */
[----:B------:R-:W-:Y:S06]  /*cea0*/  @P0 BAR.SYNC.DEFER_BLOCKING 0x5, 0x80 ;  /* 0x0142000000000b1d */ /* 0x000fec0000010000 */
[----:B---3--:R-:W1:Y:S04]  /*ceb0*/  @P0 LDS.128 R4, [0xc080] ;  /* 0x00c08000ff040984 */ /* 0x008e680000000c00 */
[----:B-1----:R1:W-:Y:S04]  /*cec0*/  @P0 STL.64 [R1+0x10], R4 ;  /* 0x0000100401000387 */ /* 0x0023e80000100a00 */
[----:B------:R1:W-:Y:S04]  /*ced0*/  @P0 STL.64 [R1+0x18], R6 ;  /* 0x0000180601000387 */ /* 0x0003e80000100a00 */
[----:B------:R-:W-:Y:S06]  /*cee0*/  @P0 BAR.ARV 0x4, 0x80 ;  /* 0x0102000000000b1d */ /* 0x000fec0000002000 */
[----:B------:R-:W-:Y:S05]  /*cef0*/  @P0 BRA `(.L_x_103) ;  /* 0x00000b9000000947 */ /* 0x000fea0003800000 */
[----:B------:R-:W3:Y:S01]  /*cf00*/  S2R R0, SR_TID.X ;  /* 0x0000000000007919 */ /* 0x000ee20000002100 */
[----:B-1----:R-:W-:Y:S01]  /*cf10*/  IMAD.MOV.U32 R7, RZ, RZ, RZ ;  /* 0x000000ffff077224 */ /* 0x002fe200078e00ff */
[----:B---3--:R-:W-:-:S04]  /*cf20*/  LOP3.LUT R14, R0, 0x1f, RZ, 0xc0, !PT ;  /* 0x0000001f000e7812 */ /* 0x008fc800078ec0ff */
[----:B------:R-:W-:Y:S01]  /*cf30*/  ISETP.NE.AND P6, PT, R14, 0x1f, PT ;  /* 0x0000001f0e00780c */ /* 0x000fe20003fc5270 */
[----:B------:R-:W-:Y:S10]  /*cf40*/  BRA.DIV ~URZ, `(.L_x_104) ;  /* 0x00001e427f007947 */ /* 0x000ff4000b800000 */
[----:B--2---:R1:W2:Y:S02]  /*cf50*/  SHFL.IDX PT, R9, R74, RZ, 0x1f ;  /* 0x00001fff4a097589 */ /* 0x0042a400000e0000 */
.L_x_151:
[----:B------:R-:W-:Y:S05]  /*cf60*/  BRA.DIV ~URZ, `(.L_x_105) ;  /* 0x00001e927f007947 */ /* 0x000fea000b800000 */
[----:B------:R3:W4:Y:S02]  /*cf70*/  SHFL.IDX PT, R8, R74, 0x1, 0x1f ;  /* 0x00201f004a087f89 */ /* 0x00072400000e0000 */
.L_x_152:
[----:B------:R-:W5:Y:S01]  /*cf80*/  LDL R0, [R1+0x1c] ;  /* 0x00001c0001007983 */ /* 0x000f620000100800 */
[----:B------:R-:W-:Y:S02]  /*cf90*/  IMAD.MOV.U32 R6, RZ, RZ, RZ ;  /* 0x000000ffff067224 */ /* 0x000fe400078e00ff */
[----:B-----5:R-:W-:-:S05]  /*cfa0*/  IMAD.IADD R0, R0, 0x1, R14 ;  /* 0x0000000100007824 */ /* 0x020fca00078e020e */
[----:B------:R-:W-:-:S13]  /*cfb0*/  ISETP.GE.OR P0, PT, R0, c[0x0][0x53c], !P6 ;  /* 0x00014f0000007a0c */ /* 0x000fda0007706670 */
[----:B------:R-:W-:Y:S01]  /*cfc0*/  @!P0 IMAD.MOV.U32 R2, RZ, RZ, 0x4 ;  /* 0x00000004ff028424 */ /* 0x000fe200078e00ff */
[----:B------:R-:W-:-:S03]  /*cfd0*/  @!P0 MOV R3, 0x4 ;  /* 0x0000000400038802 */ /* 0x000fc60000000f00 */
[----:B------:R-:W-:-:S04]  /*cfe0*/  @!P0 IMAD.WIDE R4, R0, R2, c[0x0][0x580] ;  /* 0x0001600000048625 */ /* 0x000fc800078e0202 */
[----:B------:R-:W-:Y:S01]  /*cff0*/  @!P0 IMAD.WIDE R2, R0, R3, c[0x0][0x578] ;  /* 0x00015e0000028625 */ /* 0x000fe200078e0203 */
[----:B------:R-:W5:Y:S04]  /*d000*/  @!P0 LDG.E R6, [R4.64] ;  /* 0x0000000604068981 */ /* 0x000f68000c1e1900 */
[----:B------:R-:W5:Y:S01]  /*d010*/  @!P0 LDG.E R7, [R2.64] ;  /* 0x0000000602078981 */ /* 0x000f62000c1e1900 */
[C---:B------:R-:W-:Y:S02]  /*d020*/  ISETP.GE.U32.AND P4, PT, R14.reuse, 0x10, PT ;  /* 0x000000100e00780c */ /* 0x040fe40003f86070 */
[C---:B------:R-:W-:Y:S02]  /*d030*/  ISETP.GE.U32.AND P3, PT, R14.reuse, 0x8, PT ;  /* 0x000000080e00780c */ /* 0x040fe40003f66070 */
[----:B------:R-:W-:-:S02]  /*d040*/  ISETP.GE.U32.AND P2, PT, R14, 0x4, PT ;  /* 0x000000040e00780c */ /* 0x000fc40003f46070 */
[C---:B------:R-:W-:Y:S02]  /*d050*/  ISETP.GE.U32.AND P1, PT, R14.reuse, 0x2, PT ;  /* 0x000000020e00780c */ /* 0x040fe40003f26070 */
[----:B------:R-:W-:Y:S02]  /*d060*/  ISETP.NE.AND P5, PT, R14, RZ, PT ;  /* 0x000000ff0e00720c */ /* 0x000fe40003fa5270 */
[----:B------:R-:W-:Y:S01]  /*d070*/  MOV R13, RZ ;  /* 0x000000ff000d7202 */ /* 0x000fe20000000f00 */
[----:B-----5:R-:W-:Y:S01]  /*d080*/  IMAD R0, R7, R6, RZ ;  /* 0x0000000607007224 */ /* 0x020fe200078e02ff */
[----:B------:R-:W-:Y:S07]  /*d090*/  BRA.DIV ~URZ, `(.L_x_106) ;  /* 0x00001dd27f007947 */ /* 0x000fee000b800000 */
[----:B------:R1:W3:Y:S02]  /*d0a0*/  SHFL.UP PT, R4, R0, 0x1, RZ ;  /* 0x0420000000047989 */ /* 0x0002e400000e00ff */
.L_x_153:
[----:B---3--:R-:W-:-:S04]  /*d0b0*/  SEL R4, R4, RZ, P5 ;  /* 0x000000ff04047207 */ /* 0x008fc80002800000 */
        /* <DEDUP_REMOVED lines=14> */
[----:B------:R1:W3:Y:S02]  /*d1a0*/  SHFL.IDX PT, R0, R4, 0x1f, 0x1f ;  /* 0x03e01f0004007f89 */ /* 0x0002e400000e0000 */
.L_x_154:
[----:B---3--:R-:W-:Y:S01]  /*d1b0*/  IMAD R0, R0, c[0x0][0x538], RZ ;  /* 0x00014e0000007a24 */ /* 0x008fe200078e02ff */
[----:B------:R-:W-:Y:S04]  /*d1c0*/  BSSY B1, `(.L_x_108) ;  /* 0x0000083000017945 */ /* 0x000fe80003800000 */
[----:B----4-:R-:W-:-:S04]  /*d1d0*/  IADD3 R8, R0, R8, RZ ;  /* 0x0000000800087210 */ /* 0x010fc80007ffe0ff */
[----:B--2---:R-:W-:-:S13]  /*d1e0*/  ISETP.GT.AND P0, PT, R8, R9, PT ;  /* 0x000000090800720c */ /* 0x004fda0003f04270 */
[----:B------:R-:W-:Y:S05]  /*d1f0*/  @P0 BRA `(.L_x_109) ;  /* 0x0000025000000947 */ /* 0x000fea0003800000 */
.L_x_113:
[----:B------:R-:W2:Y:S02]  /*d200*/  LDL.LU R0, [R1+0x1c] ;  /* 0x00001c0001007983 */ /* 0x000ea40000300800 */
[----:B--2---:R-:W-:-:S04]  /*d210*/  IADD3 R0, R0, 0x1f, RZ ;  /* 0x0000001f00007810 */ /* 0x004fc80007ffe0ff */
[----:B------:R-:W-:-:S13]  /*d220*/  ISETP.GE.AND P0, PT, R0, c[0x0][0x53c], PT ;  /* 0x00014f0000007a0c */ /* 0x000fda0003f06270 */
[----:B------:R-:W-:Y:S05]  /*d230*/  @P0 BRA `(.L_x_110) ;  /* 0x0000076000000947 */ /* 0x000fea0003800000 */
[----:B------:R2:W-:Y:S01]  /*d240*/  STL [R1+0x1c], R0 ;  /* 0x00001c0001007387 */ /* 0x0005e20000100800 */
[----:B------:R-:W-:Y:S01]  /*d250*/  CS2R R6, SRZ ;  /* 0x0000000000067805 */ /* 0x000fe2000001ff00 */
[----:B--2---:R-:W-:-:S04]  /*d260*/  IADD3 R0, R0, R14, RZ ;  /* 0x0000000e00007210 */ /* 0x004fc80007ffe0ff */
[----:B------:R-:W-:-:S13]  /*d270*/  ISETP.GE.OR P0, PT, R0, c[0x0][0x53c], !P6 ;  /* 0x00014f0000007a0c */ /* 0x000fda0007706670 */
[----:B------:R-:W-:Y:S02]  /*d280*/  @!P0 MOV R2, 0x4 ;  /* 0x0000000400028802 */ /* 0x000fe40000000f00 */
[----:B------:R-:W-:-:S03]  /*d290*/  @!P0 MOV R3, 0x4 ;  /* 0x0000000400038802 */ /* 0x000fc60000000f00 */
[----:B-1----:R-:W-:-:S04]  /*d2a0*/  @!P0 IMAD.WIDE R4, R0, R2, c[0x0][0x580] ;  /* 0x0001600000048625 */ /* 0x002fc800078e0202 */
[----:B------:R-:W-:Y:S01]  /*d2b0*/  @!P0 IMAD.WIDE R2, R0, R3, c[0x0][0x578] ;  /* 0x00015e0000028625 */ /* 0x000fe200078e0203 */
[----:B------:R-:W2:Y:S04]  /*d2c0*/  @!P0 LDG.E R6, [R4.64] ;  /* 0x0000000604068981 */ /* 0x000ea8000c1e1900 */
[----:B------:R-:W2:Y:S02]  /*d2d0*/  @!P0 LDG.E R7, [R2.64] ;  /* 0x0000000602078981 */ /* 0x000ea4000c1e1900 */
[----:B--2---:R-:W-:Y:S01]  /*d2e0*/  IMAD R0, R7, R6, RZ ;  /* 0x0000000607007224 */ /* 0x004fe200078e02ff */
[----:B------:R-:W-:Y:S05]  /*d2f0*/  BRA.DIV ~URZ, `(.L_x_111) ;  /* 0x00001d527f007947 */ /* 0x000fea000b800000 */
[----:B------:R1:W2:Y:S02]  /*d300*/  SHFL.UP PT, R2, R0, 0x1, RZ ;  /* 0x0420000000027989 */ /* 0x0002a400000e00ff */
.L_x_155:
        /* <DEDUP_REMOVED lines=16> */
.L_x_156:
[----:B--2---:R-:W-:-:S05]  /*d410*/  IMAD R0, R0, c[0x0][0x538], RZ ;  /* 0x00014e0000007a24 */ /* 0x004fca00078e02ff */
[----:B------:R-:W-:-:S04]  /*d420*/  IADD3 R8, R0, R8, RZ ;  /* 0x0000000800087210 */ /* 0x000fc80007ffe0ff */
[----:B------:R-:W-:-:S13]  /*d430*/  ISETP.GT.AND P0, PT, R8, R9, PT ;  /* 0x000000090800720c */ /* 0x000fda0003f04270 */
[----:B-1----:R-:W-:Y:S05]  /*d440*/  @!P0 BRA `(.L_x_113) ;  /* 0xfffffdb000008947 */ /* 0x002fea000383ffff */
.L_x_109:
[----:B------:R-:W-:-:S05]  /*d450*/  IADD3 R11, -R0, R8, RZ ;  /* 0x00000008000b7210 */ /* 0x000fca0007ffe1ff */
[----:B------:R-:W-:-:S05]  /*d460*/  IMAD R0, R4, c[0x0][0x538], R11 ;  /* 0x00014e0004007a24 */ /* 0x000fca00078e020b */
[----:B------:R-:W-:Y:S01]  /*d470*/  ISETP.GT.AND P0, PT, R0, R9, PT ;  /* 0x000000090000720c */ /* 0x000fe20003f04270 */
[----:B------:R-:W-:-:S12]  /*d480*/  BRA.DIV ~URZ, `(.L_x_114) ;  /* 0x00001db27f007947 */ /* 0x000fd8000b800000 */
[----:B------:R-:W-:-:S04]  /*d490*/  VOTE.ANY R10, PT, !P0 ;  /* 0x00000000000a7806 */ /* 0x000fc800040e0100 */
.L_x_157:
[----:B------:R2:W3:Y:S01]  /*d4a0*/  POPC R12, R10 ;  /* 0x0000000a000c7309 */ /* 0x0004e20000000000 */
[----:B------:R-:W-:Y:S05]  /*d4b0*/  BRA.DIV ~URZ, `(.L_x_115) ;  /* 0x00001dd27f007947 */ /* 0x000fea000b800000 */
[----:B---3--:R3:W4:Y:S04]  /*d4c0*/  SHFL.IDX PT, R8, R6, R12, 0x1f ;  /* 0x00001f0c06087589 */ /* 0x00872800000e0000 */
[----:B------:R3:W1:Y:S02]  /*d4d0*/  SHFL.IDX PT, R7, R7, R12, 0x1f ;  /* 0x00001f0c07077589 */ /* 0x00066400000e0000 */
.L_x_158:
[----:B------:R-:W-:Y:S01]  /*d4e0*/  ISETP.NE.AND P0, PT, R10, RZ, PT ;  /* 0x000000ff0a00720c */ /* 0x000fe20003f05270 */
[----:B------:R-:W-:-:S12]  /*d4f0*/  BSSY B0, `(.L_x_116) ;  /* 0x0000005000007945 */ /* 0x000fd80003800000 */
[----:B------:R-:W-:Y:S05]  /*d500*/  @!P0 BRA `(.L_x_117) ;  /* 0x0000003000008947 */ /* 0x000fea0003800000 */
[----:B------:R-:W-:Y:S01]  /*d510*/  IADD3 R3, R12, -0x1, RZ ;  /* 0xffffffff0c037810 */ /* 0x000fe20007ffe0ff */
[----:B------:R-:W-:Y:S05]  /*d520*/  BRA.DIV ~URZ, `(.L_x_118) ;  /* 0x00001e327f007947 */ /* 0x000fea000b800000 */
[----:B------:R2:W3:Y:S02]  /*d530*/  SHFL.IDX PT, R13, R4, R3, 0x1f ;  /* 0x00001f03040d7589 */ /* 0x0004e400000e0000 */
.L_x_117:
[----:B------:R-:W-:Y:S05]  /*d540*/  BSYNC B0 ;  /* 0x0000000000007941 */ /* 0x000fea0003800000 */
.L_x_116:
[----:B---3--:R-:W-:Y:S01]  /*d550*/  IMAD R6, R13, c[0x0][0x538], R11 ;  /* 0x00014e000d067a24 */ /* 0x008fe200078e020b */
[----:B----4-:R-:W-:Y:S02]  /*d560*/  IABS R2, R8 ;  /* 0x0000000800027213 */ /* 0x010fe40000000000 */
[----:B-1----:R-:W-:Y:S01]  /*d570*/  IABS R0, R7 ;  /* 0x0000000700007213 */ /* 0x002fe20000000000 */
[----:B--2---:R-:W-:Y:S01]  /*d580*/  IMAD.IADD R10, R9, 0x1, -R6 ;  /* 0x00000001090a7824 */ /* 0x004fe200078e0a06 */
[----:B------:R1:W-:Y:S01]  /*d590*/  STL [R1+0x10], R6 ;  /* 0x0000100601007387 */ /* 0x0003e20000100800 */
[----:B------:R-:W2:Y:S03]  /*d5a0*/  I2F.RP R4, R2 ;  /* 0x0000000200047306 */ /* 0x000ea60000209400 */
[----:B------:R-:W3:Y:S05]  /*d5b0*/  LDL.LU R13, [R1+0x1c] ;  /* 0x00001c00010d7983 */ /* 0x000eea0000300800 */
[----:B--2---:R-:W2:Y:S02]  /*d5c0*/  MUFU.RCP R4, R4 ;  /* 0x0000000400047308 */ /* 0x004ea40000001000 */
[----:B--2---:R-:W-:-:S06]  /*d5d0*/  IADD3 R4, R4, 0xffffffe, RZ ;  /* 0x0ffffffe04047810 */ /* 0x004fcc0007ffe0ff */
[----:B------:R-:W2:Y:S01]  /*d5e0*/  F2I.FTZ.U32.TRUNC.NTZ R5, R4 ;  /* 0x0000000400057305 */ /* 0x000ea2000021f000 */
[----:B-1----:R-:W-:Y:S01]  /*d5f0*/  IMAD.MOV.U32 R6, RZ, RZ, R0 ;  /* 0x000000ffff067224 */ /* 0x002fe200078e0000 */
[----:B------:R-:W-:Y:S02]  /*d600*/  IABS R0, R8 ;  /* 0x0000000800007213 */ /* 0x000fe40000000000 */
[----:B------:R-:W-:-:S04]  /*d610*/  IABS R9, R10 ;  /* 0x0000000a00097213 */ /* 0x000fc80000000000 */
[----:B------:R-:W1:Y:S01]  /*d620*/  I2F.RP R11, R6 ;  /* 0x00000006000b7306 */ /* 0x000e620000209400 */
[----:B--2---:R-:W-:Y:S01]  /*d630*/  IMAD.MOV R3, RZ, RZ, -R5 ;  /* 0x000000ffff037224 */ /* 0x004fe200078e0a05 */
[----:B------:R-:W-:-:S03]  /*d640*/  MOV R4, RZ ;  /* 0x000000ff00047202 */ /* 0x000fc60000000f00 */
[----:B------:R-:W-:Y:S02]  /*d650*/  IMAD R3, R3, R2, RZ ;  /* 0x0000000203037224 */ /* 0x000fe400078e02ff */
[----:B------:R-:W-:Y:S02]  /*d660*/  IMAD.MOV R0, RZ, RZ, -R0 ;  /* 0x000000ffff007224 */ /* 0x000fe400078e0a00 */
[----:B------:R-:W-:-:S04]  /*d670*/  IMAD.HI.U32 R5, R5, R3, R4 ;  /* 0x0000000305057227 */ /* 0x000fc800078e0004 */
[----:B------:R-:W-:Y:S02]  /*d680*/  IMAD.MOV.U32 R3, RZ, RZ, R9 ;  /* 0x000000ffff037224 */ /* 0x000fe400078e0009 */
[----:B------:R-:W-:Y:S02]  /*d690*/  IMAD.MOV.U32 R4, RZ, RZ, R0 ;  /* 0x000000ffff047224 */ /* 0x000fe400078e0000 */
[----:B------:R-:W-:-:S04]  /*d6a0*/  IMAD.HI.U32 R0, R5, R3, RZ ;  /* 0x0000000305007227 */ /* 0x000fc800078e00ff */
[----:B------:R-:W-:Y:S02]  /*d6b0*/  IMAD R3, R0, R4, R3 ;  /* 0x0000000400037224 */ /* 0x000fe400078e0203 */
[----:B-1----:R-:W1:Y:S03]  /*d6c0*/  MUFU.RCP R4, R11 ;  /* 0x0000000b00047308 */ /* 0x002e660000001000 */
[----:B------:R-:W-:-:S13]  /*d6d0*/  ISETP.GT.U32.AND P0, PT, R2, R3, PT ;  /* 0x000000030200720c */ /* 0x000fda0003f04070 */
[-C--:B------:R-:W-:Y:S02]  /*d6e0*/  @!P0 IADD3 R3, R3, -R2.reuse, RZ ;  /* 0x8000000203038210 */ /* 0x080fe40007ffe0ff */
[----:B-1----:R-:W-:Y:S02]  /*d6f0*/  IADD3 R4, R4, 0xffffffe, RZ ;  /* 0x0ffffffe04047810 */ /* 0x002fe40007ffe0ff */
[----:B------:R-:W-:Y:S02]  /*d700*/  ISETP.GE.U32.AND P2, PT, R3, R2, PT ;  /* 0x000000020300720c */ /* 0x000fe40003f46070 */
[----:B------:R-:W1:Y:S01]  /*d710*/  F2I.FTZ.U32.TRUNC.NTZ R3, R4 ;  /* 0x0000000400037305 */ /* 0x000e62000021f000 */
[----:B------:R-:W-:Y:S02]  /*d720*/  LOP3.LUT R2, R10, R8, RZ, 0x3c, !PT ;  /* 0x000000080a027212 */ /* 0x000fe400078e3cff */
[----:B------:R-:W-:Y:S02]  /*d730*/  @!P0 IADD3 R0, R0, 0x1, RZ ;  /* 0x0000000100008810 */ /* 0x000fe40007ffe0ff */
[----:B------:R-:W-:-:S02]  /*d740*/  ISETP.GE.AND P1, PT, R2, RZ, PT ;  /* 0x000000ff0200720c */ /* 0x000fc40003f26270 */
[----:B------:R-:W-:-:S04]  /*d750*/  ISETP.NE.AND P0, PT, R8, RZ, PT ;  /* 0x000000ff0800720c */ /* 0x000fc80003f05270 */
[----:B------:R-:W-:Y:S01]  /*d760*/  @P2 IADD3 R0, R0, 0x1, RZ ;  /* 0x0000000100002810 */ /* 0x000fe20007ffe0ff */
[----:B-1----:R-:W-:-:S06]  /*d770*/  IMAD.MOV R2, RZ, RZ, -R3 ;  /* 0x000000ffff027224 */ /* 0x002fcc00078e0a03 */
[----:B------:R-:W-:Y:S02]  /*d780*/  @!P1 IMAD.MOV R0, RZ, RZ, -R0 ;  /* 0x000000ffff009224 */ /* 0x000fe400078e0a00 */
[----:B------:R-:W-:Y:S01]  /*d790*/  IMAD.MOV.U32 R4, RZ, RZ, R2 ;  /* 0x000000ffff047224 */ /* 0x000fe200078e0002 */
[----:B------:R-:W-:Y:S02]  /*d7a0*/  IABS R2, R7 ;  /* 0x0000000700027213 */ /* 0x000fe40000000000 */
[----:B------:R-:W-:Y:S01]  /*d7b0*/  @!P0 LOP3.LUT R0, RZ, R8, RZ, 0x33, !PT ;  /* 0x00000008ff008212 */ /* 0x000fe200078e33ff */
[----:B------:R-:W-:Y:S01]  /*d7c0*/  IMAD R4, R4, R6, RZ ;  /* 0x0000000604047224 */ /* 0x000fe200078e02ff */
[----:B------:R-:W-:Y:S01]  /*d7d0*/  IADD3 R5, RZ, -R2, RZ ;  /* 0x80000002ff057210 */ /* 0x000fe20007ffe0ff */
[----:B------:R-:W-:Y:S01]  /*d7e0*/  IMAD.MOV.U32 R2, RZ, RZ, RZ ;  /* 0x000000ffff027224 */ /* 0x000fe200078e00ff */
[----:B------:R-:W-:-:S03]  /*d7f0*/  IABS R9, R0 ;  /* 0x0000000000097213 */ /* 0x000fc60000000000 */
[----:B------:R-:W-:Y:S01]  /*d800*/  IMAD.HI.U32 R2, R3, R4, R2 ;  /* 0x0000000403027227 */ /* 0x000fe200078e0002 */
[----:B------:R-:W-:-:S03]  /*d810*/  MOV R4, R5 ;  /* 0x0000000500047202 */ /* 0x000fc60000000f00 */
[----:B------:R-:W-:-:S04]  /*d820*/  IMAD.MOV.U32 R3, RZ, RZ, R9 ;  /* 0x000000ffff037224 */ /* 0x000fc800078e0009 */
[----:B------:R-:W-:-:S04]  /*d830*/  IMAD.HI.U32 R2, R2, R3, RZ ;  /* 0x0000000302027227 */ /* 0x000fc800078e00ff */
[----:B------:R-:W-:-:S05]  /*d840*/  IMAD R3, R2, R4, R3 ;  /* 0x0000000402037224 */ /* 0x000fca00078e0203 */
[----:B------:R-:W-:-:S13]  /*d850*/  ISETP.GT.U32.AND P0, PT, R6, R3, PT ;  /* 0x000000030600720c */ /* 0x000fda0003f04070 */
[----:B------:R-:W-:-:S05]  /*d860*/  @!P0 IMAD.IADD R3, R3, 0x1, -R6 ;  /* 0x0000000103038824 */ /* 0x000fca00078e0a06 */
[----:B------:R-:W-:Y:S02]  /*d870*/  ISETP.GE.U32.AND P2, PT, R3, R6, PT ;  /* 0x000000060300720c */ /* 0x000fe40003f46070 */
[----:B------:R-:W-:Y:S02]  /*d880*/  LOP3.LUT R3, R0, R7, RZ, 0x3c, !PT ;  /* 0x0000000700037212 */ /* 0x000fe400078e3cff */
[----:B------:R-:W-:Y:S02]  /*d890*/  @!P0 IADD3 R2, R2, 0x1, RZ ;  /* 0x0000000102028810 */ /* 0x000fe40007ffe0ff */
[----:B------:R-:W-:Y:S02]  /*d8a0*/  ISETP.GE.AND P1, PT, R3, RZ, PT ;  /* 0x000000ff0300720c */ /* 0x000fe40003f26270 */
[----:B------:R-:W-:-:S05]  /*d8b0*/  ISETP.NE.AND P0, PT, R7, RZ, PT ;  /* 0x000000ff0700720c */ /* 0x000fca0003f05270 */
[----:B------:R-:W-:-:S06]  /*d8c0*/  @P2 IADD3 R2, R2, 0x1, RZ ;  /* 0x0000000102022810 */ /* 0x000fcc0007ffe0ff */
[----:B------:R-:W-:Y:S02]  /*d8d0*/  @!P1 IMAD.MOV R2, RZ, RZ, -R2 ;  /* 0x000000ffff029224 */ /* 0x000fe400078e0a02 */
[----:B------:R-:W-:-:S04]  /*d8e0*/  @!P0 LOP3.LUT R2, RZ, R7, RZ, 0x33, !PT ;  /* 0x00000007ff028212 */ /* 0x000fc800078e33ff */
[----:B------:R-:W-:Y:S01]  /*d8f0*/  IADD3 R3, -R2, RZ, RZ ;  /* 0x000000ff02037210 */ /* 0x000fe20007ffe1ff */
[----:B------:R-:W-:Y:S02]  /*d900*/  IMAD R4, R0, R8, RZ ;  /* 0x0000000800047224 */ /* 0x000fe400078e02ff */
[C---:B------:R-:W-:Y:S02]  /*d910*/  IMAD R2, R7.reuse, 0x1000000, R2 ;  /* 0x0100000007027824 */ /* 0x040fe400078e0202 */
[----:B------:R-:W-:Y:S01]  /*d920*/  IMAD R0, R7, R3, R0 ;  /* 0x0000000307007224 */ /* 0x000fe200078e0200 */
[----:B------:R-:W-:-:S03]  /*d930*/  IADD3 R3, R10, -R4, RZ ;  /* 0x800000040a037210 */ /* 0x000fc60007ffe0ff */
[----:B------:R-:W-:-:S05]  /*d940*/  IMAD R0, R0, 0x10000, R2 ;  /* 0x0001000000007824 */ /* 0x000fca00078e0202 */
[----:B------:R1:W-:Y:S01]  /*d950*/  STL [R1+0x18], R0 ;  /* 0x0000180001007387 */ /* 0x0003e20000100800 */
[----:B---3--:R-:W-:-:S05]  /*d960*/  IMAD.IADD R13, R12, 0x1, R13 ;  /* 0x000000010c0d7824 */ /* 0x008fca00078e020d */
[----:B------:R1:W-:Y:S04]  /*d970*/  STL [R1+0x1c], R13 ;  /* 0x00001c0d01007387 */ /* 0x0003e80000100800 */
[----:B------:R1:W-:Y:S01]  /*d980*/  STL [R1+0x14], R3 ;  /* 0x0000140301007387 */ /* 0x0003e20000100800 */
[----:B------:R-:W-:Y:S05]  /*d990*/  BRA `(.L_x_119) ;  /* 0x0000005000007947 */ /* 0x000fea0003800000 */
.L_x_110:
[----:B------:R-:W-:Y:S01]  /*d9a0*/  MOV R0, c[0x0][0x53c] ;  /* 0x00014f0000007a02 */ /* 0x000fe20000000f00 */
[----:B------:R2:W-:Y:S04]  /*d9b0*/  STL [R1+0x10], R9 ;  /* 0x0000100901007387 */ /* 0x0005e80000100800 */
[----:B------:R2:W-:Y:S04]  /*d9c0*/  STL [R1+0x14], RZ ;  /* 0x000014ff01007387 */ /* 0x0005e80000100800 */
[----:B------:R2:W-:Y:S04]  /*d9d0*/  STL [R1+0x18], RZ ;  /* 0x000018ff01007387 */ /* 0x0005e80000100800 */
[----:B------:R2:W-:Y:S02]  /*d9e0*/  STL [R1+0x1c], R0 ;  /* 0x00001c0001007387 */ /* 0x0005e40000100800 */
.L_x_119:
[----:B------:R-:W-:Y:S05]  /*d9f0*/  BSYNC B1 ;  /* 0x0000000000017941 */ /* 0x000fea0003800000 */
.L_x_108:
[----:B-1----:R-:W3:Y:S04]  /*da00*/  LDL R4, [R1+0x10] ;  /* 0x0000100001047983 */ /* 0x002ee80000100800 */
[----:B------:R-:W3:Y:S04]  /*da10*/  LDL R5, [R1+0x14] ;  /* 0x0000140001057983 */ /* 0x000ee80000100800 */
[----:B------:R-:W3:Y:S04]  /*da20*/  LDL R6, [R1+0x18] ;  /* 0x0000180001067983 */ /* 0x000ee80000100800 */
[----:B------:R-:W3:Y:S01]  /*da30*/  LDL R7, [R1+0x1c] ;  /* 0x00001c0001077983 */ /* 0x000ee20000100800 */
[----:B------:R-:W-:Y:S03]  /*da40*/  WARPSYNC 0xffffffff ;  /* 0xffffffff00007948 */ /* 0x000fe60003800000 */
[----:B------:R-:W-:Y:S01]  /*da50*/  BAR.SYNC.DEFER_BLOCKING 0x4, 0x80 ;  /* 0x0102000000007b1d */ /* 0x000fe20000010000 */
[----:B------:R-:W-:-:S13]  /*da60*/  ISETP.NE.AND P0, PT, R14, RZ, PT ;  /* 0x000000ff0e00720c */ /* 0x000fda0003f05270 */
[----:B---3--:R1:W-:Y:S04]  /*da70*/  @!P0 STS.128 [0xc080], R4 ;  /* 0x00c08004ff008388 */ /* 0x0083e80000000c00 */
[----:B------:R-:W-:Y:S06]  /*da80*/  BAR.ARV 0x5, 0x80 ;  /* 0x0142000000007b1d */ /* 0x000fec0000002000 */
.L_x_103:
[----:B--2---:R-:W2:Y:S02]  /*da90*/  LDL R0, [R1+0x1c] ;  /* 0x00001c0001007983 */ /* 0x004ea40000100800 */
[----:B--2---:R-:W-:-:S13]  /*daa0*/  ISETP.GE.AND P0, PT, R0, c[0x0][0x53c], PT ;  /* 0x00014f0000007a0c */ /* 0x004fda0003f06270 */
[----:B-1----:R-:W-:Y:S01]  /*dab0*/  @P0 CALL.REL.NOINC `(.L_x_120) ;  /* 0x0000001000000944 */ /* 0x002fe20003c00000 */
[----:B------:R-:W-:Y:S05]  /*dac0*/  BRA `(.L_x_121) ;  /* 0xffff3d1000007947 */ /* 0x000fea000383ffff */
.L_x_120:
[----:B------:R-:W-:Y:S05]  /*dad0*/  EXIT ;  /* 0x000000000000794d */ /* 0x000fea0003800000 */
.L_x_23:
[----:B------:R-:W-:Y:S01]  /*dae0*/  IMAD.MOV.U32 R0, RZ, RZ, R5 ;  /* 0x000000ffff007224 */ /* 0x000fe200078e0005 */
[----:B------:R-:W-:Y:S02]  /*daf0*/  MOV R2, 0x1 ;  /* 0x0000000100027802 */ /* 0x000fe40000000f00 */
[----:B------:R-:W-:Y:S02]  /*db00*/  MOV R3, 0xdb20 ;  /* 0x0000db2000037802 */ /* 0x000fe40000000f00 */
[----:B------:R-:W-:Y:S05]  /*db10*/  CALL.REL.NOINC `($__internal_2_$__cuda_sm70_shflsync_up_p) ;  /* 0x0000193000007944 */ /* 0x000fea0003c00000 */
[----:B------:R-:W-:Y:S01]  /*db20*/  MOV R0, R4 ;  /* 0x0000000400007202 */ /* 0x000fe20000000f00 */
[----:B------:R-:W-:Y:S05]  /*db30*/  BRA `(.L_x_122) ;  /* 0xffff293000007947 */ /* 0x000fea000383ffff */
.L_x_24:
[----:B------:R-:W-:Y:S01]  /*db40*/  IMAD.MOV.U32 R0, RZ, RZ, R5 ;  /* 0x000000ffff007224 */ /* 0x000fe200078e0005 */
[----:B------:R-:W-:Y:S02]  /*db50*/  MOV R2, 0x2 ;  /* 0x0000000200027802 */ /* 0x000fe40000000f00 */
[----:B------:R-:W-:Y:S02]  /*db60*/  MOV R3, 0xdb80 ;  /* 0x0000db8000037802 */ /* 0x000fe40000000f00 */
[----:B------:R-:W-:Y:S05]  /*db70*/  CALL.REL.NOINC `($__internal_2_$__cuda_sm70_shflsync_up_p) ;  /* 0x000018d000007944 */ /* 0x000fea0003c00000 */
[----:B------:R-:W-:Y:S01]  /*db80*/  SEL R0, R4, RZ, P4 ;  /* 0x000000ff04007207 */ /* 0x000fe20002000000 */
[----:B------:R-:W-:Y:S01]  /*db90*/  IMAD.MOV.U32 R2, RZ, RZ, 0x4 ;  /* 0x00000004ff027424 */ /* 0x000fe200078e00ff */
[----:B------:R-:W-:-:S03]  /*dba0*/  MOV R3, 0xdbd0 ;  /* 0x0000dbd000037802 */ /* 0x000fc60000000f00 */
[----:B------:R-:W-:Y:S02]  /*dbb0*/  IMAD.IADD R0, R5, 0x1, R0 ;  /* 0x0000000105007824 */ /* 0x000fe400078e0200 */
        /* <DEDUP_REMOVED lines=14> */
[----:B------:R-:W-:Y:S01]  /*dca0*/  IMAD.IADD R4, R0, 0x1, R4 ;  /* 0x0000000100047824 */ /* 0x000fe200078e0204 */
[----:B------:R-:W-:-:S03]  /*dcb0*/  MOV R0, 0x1f ;  /* 0x0000001f00007802 */ /* 0x000fc60000000f00 */
[----:B------:R-:W-:Y:S02]  /*dcc0*/  IMAD.MOV.U32 R5, RZ, RZ, R4 ;  /* 0x000000ffff057224 */ /* 0x000fe400078e0004 */
[----:B------:R-:W-:Y:S05]  /*dcd0*/  CALL.REL.NOINC `($__internal_1_$__cuda_sm70_shflsync_idx_p) ;  /* 0x0000172000007944 */ /* 0x000fea0003c00000 */
[----:B------:R-:W-:Y:S05]  /*dce0*/  BRA `(.L_x_123) ;  /* 0xffff288000007947 */ /* 0x000fea000383ffff */
.L_x_26:
[----:B------:R-:W-:Y:S02]  /*dcf0*/  SEL R0, RZ, 0x1, P0 ;  /* 0x00000001ff007807 */ /* 0x000fe40000000000 */
[----:B------:R-:W-:Y:S02]  /*dd00*/  MOV R2, 0xdd20 ;  /* 0x0000dd2000027802 */ /* 0x000fe40000000f00 */
[----:B------:R-:W-:Y:S05]  /*dd10*/  CALL.REL.NOINC `($__internal_3_$__cuda_sm70_votesync_ballot) ;  /* 0x000017a000007944 */ /* 0x000fea0003c00000 */
[----:B------:R-:W-:Y:S01]  /*dd20*/  MOV R6, R0 ;  /* 0x0000000000067202 */ /* 0x000fe20000000f00 */
[----:B------:R-:W-:Y:S05]  /*dd30*/  BRA `(.L_x_124) ;  /* 0xffff28c000007947 */ /* 0x000fea000383ffff */
.L_x_27:
[----:B------:R-:W-:Y:S01]  /*dd40*/  IMAD.MOV.U32 R5, RZ, RZ, R8 ;  /* 0x000000ffff057224 */ /* 0x000fe200078e0008 */
[----:B--2---:R-:W-:Y:S01]  /*dd50*/  MOV R3, R13 ;  /* 0x0000000d00037202 */ /* 0x004fe20000000f00 */
[----:B------:R-:W-:Y:S01]  /*dd60*/  IMAD.MOV.U32 R0, RZ, RZ, 0x1f ;  /* 0x0000001fff007424 */ /* 0x000fe200078e00ff */
[----:B------:R-:W-:Y:S02]  /*dd70*/  MOV R2, 0xdd90 ;  /* 0x0000dd9000027802 */ /* 0x000fe40000000f00 */
[----:B-1----:R-:W-:Y:S05]  /*dd80*/  CALL.REL.NOINC `($__internal_1_$__cuda_sm70_shflsync_idx_p) ;  /* 0x0000167000007944 */ /* 0x002fea0003c00000 */
[----:B------:R-:W-:Y:S01]  /*dd90*/  IMAD.MOV.U32 R11, RZ, RZ, R0 ;  /* 0x000000ffff0b7224 */ /* 0x000fe200078e0000 */
[----:B------:R-:W-:Y:S01]  /*dda0*/  MOV R5, R7 ;  /* 0x0000000700057202 */ /* 0x000fe20000000f00 */
[----:B------:R-:W-:Y:S01]  /*ddb0*/  IMAD.MOV.U32 R7, RZ, RZ, RZ ;  /* 0x000000ffff077224 */ /* 0x000fe200078e00ff */
[----:B------:R-:W-:Y:S01]  /*ddc0*/  MOV R3, R13 ;  /* 0x0000000d00037202 */ /* 0x000fe20000000f00 */
[----:B------:R-:W-:Y:S01]  /*ddd0*/  IMAD.MOV.U32 R0, RZ, RZ, 0x1f ;  /* 0x0000001fff007424 */ /* 0x000fe200078e00ff */
[----:B------:R-:W-:-:S02]  /*dde0*/  MOV R2, 0xde00 ;  /* 0x0000de0000027802 */ /* 0x000fc40000000f00 */
[----:B------:R-:W-:Y:S05]  /*ddf0*/  CALL.REL.NOINC `($__internal_1_$__cuda_sm70_shflsync_idx_p) ;  /* 0x0000160000007944 */ /* 0x000fea0003c00000 */
[----:B------:R-:W-:Y:S01]  /*de00*/  MOV R10, R0 ;  /* 0x00000000000a7202 */ /* 0x000fe20000000f00 */
[----:B------:R-:W-:Y:S05]  /*de10*/  BRA `(.L_x_125) ;  /* 0xffff283000007947 */ /* 0x000fea000383ffff */
.L_x_30:
[----:B------:R-:W-:Y:S01]  /*de20*/  IMAD.MOV.U32 R5, RZ, RZ, R4 ;  /* 0x000000ffff057224 */ /* 0x000fe200078e0004 */
[----:B------:R-:W-:-:S02]  /*de30*/  MOV R0, 0x1f ;  /* 0x0000001f00007802 */ /* 0x000fc40000000f00 */
[----:B------:R-:W-:Y:S02]  /*de40*/  MOV R2, 0xde60 ;  /* 0x0000de6000027802 */ /* 0x000fe40000000f00 */
[----:B-1----:R-:W-:Y:S05]  /*de50*/  CALL.REL.NOINC `($__internal_1_$__cuda_sm70_shflsync_idx_p) ;  /* 0x000015a000007944 */ /* 0x002fea0003c00000 */
[----:B------:R-:W-:Y:S01]  /*de60*/  MOV R7, R0 ;  /* 0x0000000000077202 */ /* 0x000fe20000000f00 */
[----:B------:R-:W-:Y:S05]  /*de70*/  BRA `(.L_x_29) ;  /* 0xffff283000007947 */ /* 0x000fea000383ffff */
.L_x_38:
[----:B------:R-:W-:Y:S01]  /*de80*/  IMAD.MOV.U32 R5, RZ, RZ, R10 ;  /* 0x000000ffff057224 */ /* 0x000fe200078e000a */
[----:B------:R-:W-:Y:S01]  /*de90*/  MOV R3, RZ ;  /* 0x000000ff00037202 */ /* 0x000fe20000000f00 */
[----:B------:R-:W-:Y:S01]  /*dea0*/  IMAD.MOV.U32 R0, RZ, RZ, 0x1c1f ;  /* 0x00001c1fff007424 */ /* 0x000fe200078e00ff */
[----:B------:R-:W-:Y:S02]  /*deb0*/  MOV R2, 0xded0 ;  /* 0x0000ded000027802 */ /* 0x000fe40000000f00 */
[----:B------:R-:W-:Y:S05]  /*dec0*/  CALL.REL.NOINC `($__internal_1_$__cuda_sm70_shflsync_idx_p) ;  /* 0x0000153000007944 */ /* 0x000fea0003c00000 */
[----:B------:R-:W-:Y:S01]  /*ded0*/  MOV R8, R0 ;  /* 0x0000000000087202 */ /* 0x000fe20000000f00 */
[----:B------:R-:W-:Y:S05]  /*dee0*/  BRA `(.L_x_126) ;  /* 0xffff491000007947 */ /* 0x000fea000383ffff */
.L_x_39:
[----:B------:R-:W-:Y:S01]  /*def0*/  IMAD.MOV.U32 R5, RZ, RZ, R12 ;  /* 0x000000ffff057224 */ /* 0x000fe200078e000c */
[----:B------:R-:W-:Y:S01]  /*df00*/  MOV R3, RZ ;  /* 0x000000ff00037202 */ /* 0x000fe20000000f00 */
[----:B------:R-:W-:Y:S01]  /*df10*/  IMAD.MOV.U32 R0, RZ, RZ, 0x1c1f ;  /* 0x00001c1fff007424 */ /* 0x000fe200078e00ff */
[----:B------:R-:W-:Y:S02]  /*df20*/  MOV R2, 0xdf40 ;  /* 0x0000df4000027802 */ /* 0x000fe40000000f00 */
[----:B-12---:R-:W-:Y:S05]  /*df30*/  CALL.REL.NOINC `($__internal_1_$__cuda_sm70_shflsync_idx_p) ;  /* 0x000014c000007944 */ /* 0x006fea0003c00000 */
[----:B------:R-:W-:Y:S05]  /*df40*/  BRA `(.L_x_127) ;  /* 0xffff48d000007947 */ /* 0x000fea000383ffff */
.L_x_42:
[----:B--2---:R-:W-:Y:S01]  /*df50*/  IMAD.MOV.U32 R5, RZ, RZ, R10 ;  /* 0x000000ffff057224 */ /* 0x004fe200078e000a */
[----:B------:R-:W-:Y:S01]  /*df60*/  MOV R3, 0x1 ;  /* 0x0000000100037802 */ /* 0x000fe20000000f00 */
[----:B----4-:R-:W-:Y:S01]  /*df70*/  IMAD.MOV.U32 R0, RZ, RZ, 0x1c1f ;  /* 0x00001c1fff007424 */ /* 0x010fe200078e00ff */
[----:B------:R-:W-:-:S02]  /*df80*/  MOV R2, 0xdfa0 ;  /* 0x0000dfa000027802 */ /* 0x000fc40000000f00 */
[----:B-1-3--:R-:W-:Y:S05]  /*df90*/  CALL.REL.NOINC `($__internal_1_$__cuda_sm70_shflsync_idx_p) ;  /* 0x0000146000007944 */ /* 0x00afea0003c00000 */
[----:B------:R-:W-:Y:S01]  /*dfa0*/  IMAD.MOV.U32 R8, RZ, RZ, R0 ;  /* 0x000000ffff087224 */ /* 0x000fe200078e0000 */
[----:B------:R-:W-:Y:S01]  /*dfb0*/  MOV R3, 0x1 ;  /* 0x0000000100037802 */ /* 0x000fe20000000f00 */
[----:B------:R-:W-:Y:S01]  /*dfc0*/  IMAD.MOV.U32 R5, RZ, RZ, R12 ;  /* 0x000000ffff057224 */ /* 0x000fe200078e000c */
[----:B------:R-:W-:-:S02]  /*dfd0*/  MOV R0, 0x1c1f ;  /* 0x00001c1f00007802 */ /* 0x000fc40000000f00 */
[----:B------:R-:W-:Y:S02]  /*dfe0*/  MOV R2, 0xe000 ;  /* 0x0000e00000027802 */ /* 0x000fe40000000f00 */
[----:B------:R-:W-:Y:S05]  /*dff0*/  CALL.REL.NOINC `($__internal_1_$__cuda_sm70_shflsync_idx_p) ;  /* 0x0000140000007944 */ /* 0x000fea0003c00000 */
[----:B------:R-:W-:Y:S05]  /*e000*/  BRA `(.L_x_128) ;  /* 0xffff49a000007947 */ /* 0x000fea000383ffff */
.L_x_45:
[----:B-1----:R-:W-:Y:S01]  /*e010*/  IMAD.MOV.U32 R5, RZ, RZ, R10 ;  /* 0x000000ffff057224 */ /* 0x002fe200078e000a */
[----:B------:R-:W-:Y:S01]  /*e020*/  MOV R3, 0x2 ;  /* 0x0000000200037802 */ /* 0x000fe20000000f00 */
[----:B----4-:R-:W-:Y:S01]  /*e030*/  IMAD.MOV.U32 R0, RZ, RZ, 0x1c1f ;  /* 0x00001c1fff007424 */ /* 0x010fe200078e00ff */
[----:B------:R-:W-:Y:S02]  /*e040*/  MOV R2, 0xe060 ;  /* 0x0000e06000027802 */ /* 0x000fe40000000f00 */
[----:B--23--:R-:W-:Y:S05]  /*e050*/  CALL.REL.NOINC `($__internal_1_$__cuda_sm70_shflsync_idx_p) ;  /* 0x000013a000007944 */ /* 0x00cfea0003c00000 */
[----:B------:R-:W-:Y:S01]  /*e060*/  MOV R8, R0 ;  /* 0x0000000000087202 */ /* 0x000fe20000000f00 */
[----:B------:R-:W-:Y:S05]  /*e070*/  BRA `(.L_x_129) ;  /* 0xffff4ab000007947 */ /* 0x000fea000383ffff */
.L_x_46:
[----:B------:R-:W-:Y:S01]  /*e080*/  IMAD.MOV.U32 R5, RZ, RZ, R12 ;  /* 0x000000ffff057224 */ /* 0x000fe200078e000c */
[----:B------:R-:W-:Y:S01]  /*e090*/  MOV R3, 0x2 ;  /* 0x0000000200037802 */ /* 0x000fe20000000f00 */
[----:B----4-:R-:W-:Y:S01]  /*e0a0*/  IMAD.MOV.U32 R0, RZ, RZ, 0x1c1f ;  /* 0x00001c1fff007424 */ /* 0x010fe200078e00ff */
[----:B------:R-:W-:Y:S02]  /*e0b0*/  MOV R2, 0xe0d0 ;  /* 0x0000e0d000027802 */ /* 0x000fe40000000f00 */
[----:B-123--:R-:W-:Y:S05]  /*e0c0*/  CALL.REL.NOINC `($__internal_1_$__cuda_sm70_shflsync_idx_p) ;  /* 0x0000133000007944 */ /* 0x00efea0003c00000 */
[----:B------:R-:W-:Y:S05]  /*e0d0*/  BRA `(.L_x_130) ;  /* 0xffff4a7000007947 */ /* 0x000fea000383ffff */
.L_x_49:
[----:B-1----:R-:W-:Y:S01]  /*e0e0*/  IMAD.MOV.U32 R5, RZ, RZ, R10 ;  /* 0x000000ffff057224 */ /* 0x002fe200078e000a */
[----:B------:R-:W-:Y:S01]  /*e0f0*/  MOV R3, 0x3 ;  /* 0x0000000300037802 */ /* 0x000fe20000000f00 */
[----:B------:R-:W-:Y:S01]  /*e100*/  IMAD.MOV.U32 R0, RZ, RZ, 0x1c1f ;  /* 0x00001c1fff007424 */ /* 0x000fe200078e00ff */
[----:B------:R-:W-:-:S02]  /*e110*/  MOV R2, 0xe130 ;  /* 0x0000e13000027802 */ /* 0x000fc40000000f00 */
[----:B--234-:R-:W-:Y:S05]  /*e120*/  CALL.REL.NOINC `($__internal_1_$__cuda_sm70_shflsync_idx_p) ;  /* 0x000012d000007944 */ /* 0x01cfea0003c00000 */
[----:B------:R-:W-:Y:S01]  /*e130*/  IMAD.MOV.U32 R8, RZ, RZ, R0 ;  /* 0x000000ffff087224 */ /* 0x000fe200078e0000 */
[----:B------:R-:W-:Y:S01]  /*e140*/  MOV R3, 0x3 ;  /* 0x0000000300037802 */ /* 0x000fe20000000f00 */
[----:B------:R-:W-:Y:S01]  /*e150*/  IMAD.MOV.U32 R5, RZ, RZ, R12 ;  /* 0x000000ffff057224 */ /* 0x000fe200078e000c */
[----:B------:R-:W-:-:S02]  /*e160*/  MOV R0, 0x1c1f ;  /* 0x00001c1f00007802 */ /* 0x000fc40000000f00 */
[----:B------:R-:W-:Y:S02]  /*e170*/  MOV R2, 0xe190 ;  /* 0x0000e19000027802 */ /* 0x000fe40000000f00 */
[----:B------:R-:W-:Y:S05]  /*e180*/  CALL.REL.NOINC `($__internal_1_$__cuda_sm70_shflsync_idx_p) ;  /* 0x0000127000007944 */ /* 0x000fea0003c00000 */
[----:B------:R-:W-:Y:S05]  /*e190*/  BRA `(.L_x_131) ;  /* 0xffff4b4000007947 */ /* 0x000fea000383ffff */
.L_x_56:
[----:B------:R-:W-:Y:S01]  /*e1a0*/  IMAD.MOV.U32 R0, RZ, RZ, R232 ;  /* 0x000000ffff007224 */ /* 0x000fe200078e00e8 */
[----:B------:R-:W-:Y:S01]  /*e1b0*/  MOV R10, 0x1f ;  /* 0x0000001f000a7802 */ /* 0x000fe20000000f00 */
[----:B------:R-:W-:Y:S01]  /*e1c0*/  IMAD.MOV.U32 R3, RZ, RZ, 0x2 ;  /* 0x00000002ff037424 */ /* 0x000fe200078e00ff */
[----:B------:R-:W-:Y:S02]  /*e1d0*/  MOV R9, 0xffffffff ;  /* 0xffffffff00097802 */ /* 0x000fe40000000f00 */
[----:B------:R-:W-:Y:S02]  /*e1e0*/  MOV R2, 0xe200 ;  /* 0x0000e20000027802 */ /* 0x000fe40000000f00 */
[----:B------:R-:W-:Y:S05]  /*e1f0*/  CALL.REL.NOINC `($__internal_0_$__cuda_sm70_shflsync_bfly_p) ;  /* 0x000011c000007944 */ /* 0x000fea0003c00000 */
[----:B------:R-:W-:Y:S01]  /*e200*/  FADD.FTZ R0, R232, R8 ;  /* 0x00000008e8007221 */ /* 0x000fe20000010000 */
[----:B------:R-:W-:Y:S02]  /*e210*/  MOV R3, 0x1 ;  /* 0x0000000100037802 */ /* 0x000fe40000000f00 */
[----:B------:R-:W-:Y:S02]  /*e220*/  MOV R2, 0xe240 ;  /* 0x0000e24000027802 */ /* 0x000fe40000000f00 */
[----:B------:R-:W-:Y:S05]  /*e230*/  CALL.REL.NOINC `($__internal_0_$__cuda_sm70_shflsync_bfly_p) ;  /* 0x0000118000007944 */ /* 0x000fea0003c00000 */
[----:B------:R-:W-:Y:S01]  /*e240*/  FADD.FTZ R5, R0, R8 ;  /* 0x0000000800057221 */ /* 0x000fe20000010000 */
[----:B------:R-:W-:Y:S02]  /*e250*/  MOV R0, R241 ;  /* 0x000000f100007202 */ /* 0x000fe40000000f00 */
[----:B------:R-:W-:-:S02]  /*e260*/  MOV R3, 0x2 ;  /* 0x0000000200037802 */ /* 0x000fc40000000f00 */
[----:B------:R-:W-:Y:S02]  /*e270*/  MOV R2, 0xe290 ;  /* 0x0000e29000027802 */ /* 0x000fe40000000f00 */
[----:B------:R-:W-:Y:S05]  /*e280*/  CALL.REL.NOINC `($__internal_0_$__cuda_sm70_shflsync_bfly_p) ;  /* 0x0000113000007944 */ /* 0x000fea0003c00000 */
[----:B------:R-:W-:Y:S01]  /*e290*/  FADD.FTZ R4, R241, R8 ;  /* 0x00000008f1047221 */ /* 0x000fe20000010000 */
[----:B------:R-:W-:Y:S02]  /*e2a0*/  MOV R3, 0x1 ;  /* 0x0000000100037802 */ /* 0x000fe40000000f00 */
[----:B------:R-:W-:Y:S02]  /*e2b0*/  MOV R2, 0xe2e0 ;  /* 0x0000e2e000027802 */ /* 0x000fe40000000f00 */
[----:B------:R-:W-:Y:S02]  /*e2c0*/  MOV R0, R4 ;  /* 0x0000000400007202 */ /* 0x000fe40000000f00 */
[----:B------:R-:W-:Y:S05]  /*e2d0*/  CALL.REL.NOINC `($__internal_0_$__cuda_sm70_shflsync_bfly_p) ;  /* 0x000010e000007944 */ /* 0x000fea0003c00000 */
[----:B------:R-:W-:Y:S01]  /*e2e0*/  FADD.FTZ R4, R4, R8 ;  /* 0x0000000804047221 */ /* 0x000fe20000010000 */
[----:B------:R-:W-:Y:S02]  /*e2f0*/  MOV R0, R242 ;  /* 0x000000f200007202 */ /* 0x000fe40000000f00 */
[----:B------:R-:W-:Y:S02]  /*e300*/  MOV R3, 0x2 ;  /* 0x0000000200037802 */ /* 0x000fe40000000f00 */
[----:B------:R-:W-:-:S02]  /*e310*/  MOV R2, 0xe330 ;  /* 0x0000e33000027802 */ /* 0x000fc40000000f00 */
[----:B------:R-:W-:Y:S05]  /*e320*/  CALL.REL.NOINC `($__internal_0_$__cuda_sm70_shflsync_bfly_p) ;  /* 0x0000109000007944 */ /* 0x000fea0003c00000 */
[----:B------:R-:W-:Y:S01]  /*e330*/  FADD.FTZ R7, R242, R8 ;  /* 0x00000008f2077221 */ /* 0x000fe20000010000 */
[----:B------:R-:W-:-:S02]  /*e340*/  MOV R3, 0x1 ;  /* 0x0000000100037802 */ /* 0x000fc40000000f00 */
[----:B------:R-:W-:Y:S02]  /*e350*/  MOV R2, 0xe380 ;  /* 0x0000e38000027802 */ /* 0x000fe40000000f00 */
[----:B------:R-:W-:Y:S02]  /*e360*/  MOV R0, R7 ;  /* 0x0000000700007202 */ /* 0x000fe40000000f00 */
[----:B------:R-:W-:Y:S05]  /*e370*/  CALL.REL.NOINC `($__internal_0_$__cuda_sm70_shflsync_bfly_p) ;  /* 0x0000104000007944 */ /* 0x000fea0003c00000 */
[----:B------:R-:W-:Y:S01]  /*e380*/  FADD.FTZ R7, R7, R8 ;  /* 0x0000000807077221 */ /* 0x000fe20000010000 */
[----:B------:R-:W-:Y:S02]  /*e390*/  MOV R0, R243 ;  /* 0x000000f300007202 */ /* 0x000fe40000000f00 */
[----:B------:R-:W-:Y:S02]  /*e3a0*/  MOV R3, 0x2 ;  /* 0x0000000200037802 */ /* 0x000fe40000000f00 */
[----:B------:R-:W-:Y:S02]  /*e3b0*/  MOV R2, 0xe3d0 ;  /* 0x0000e3d000027802 */ /* 0x000fe40000000f00 */
[----:B------:R-:W-:Y:S05]  /*e3c0*/  CALL.REL.NOINC `($__internal_0_$__cuda_sm70_shflsync_bfly_p) ;  /* 0x00000ff000007944 */ /* 0x000fea0003c00000 */
[----:B------:R-:W-:Y:S01]  /*e3d0*/  FADD.FTZ R6, R243, R8 ;  /* 0x00000008f3067221 */ /* 0x000fe20000010000 */
[----:B------:R-:W-:Y:S02]  /*e3e0*/  MOV R3, 0x1 ;  /* 0x0000000100037802 */ /* 0x000fe40000000f00 */
[----:B------:R-:W-:-:S02]  /*e3f0*/  MOV R2, 0xe420 ;  /* 0x0000e42000027802 */ /* 0x000fc40000000f00 */
[----:B------:R-:W-:Y:S02]  /*e400*/  MOV R0, R6 ;  /* 0x0000000600007202 */ /* 0x000fe40000000f00 */
[----:B------:R-:W-:Y:S05]  /*e410*/  CALL.REL.NOINC `($__internal_0_$__cuda_sm70_shflsync_bfly_p) ;  /* 0x00000fa000007944 */ /* 0x000fea0003c00000 */
[----:B------:R-:W-:Y:S05]  /*e420*/  BRA `(.L_x_132) ;  /* 0xffffa5e000007947 */ /* 0x000fea000383ffff */
.L_x_63:
[----:B-1234-:R-:W-:Y:S01]  /*e430*/  IMAD.MOV.U32 R5, RZ, RZ, R12 ;  /* 0x000000ffff057224 */ /* 0x01efe200078e000c */
[----:B------:R-:W-:Y:S01]  /*e440*/  MOV R3, RZ ;  /* 0x000000ff00037202 */ /* 0x000fe20000000f00 */
[----:B------:R-:W-:Y:S01]  /*e450*/  IMAD.MOV.U32 R0, RZ, RZ, 0x1c1f ;  /* 0x00001c1fff007424 */ /* 0x000fe200078e00ff */
[----:B------:R-:W-:Y:S02]  /*e460*/  MOV R2, 0xe480 ;  /* 0x0000e48000027802 */ /* 0x000fe40000000f00 */
[----:B------:R-:W-:Y:S05]  /*e470*/  CALL.REL.NOINC `($__internal_1_$__cuda_sm70_shflsync_idx_p) ;  /* 0x00000f8000007944 */ /* 0x000fea0003c00000 */
[----:B------:R-:W-:Y:S01]  /*e480*/  MOV R10, R0 ;  /* 0x00000000000a7202 */ /* 0x000fe20000000f00 */
[----:B------:R-:W-:Y:S05]  /*e490*/  BRA `(.L_x_133) ;  /* 0xffffc05000007947 */ /* 0x000fea000383ffff */
.L_x_64:
[----:B------:R-:W-:Y:S01]  /*e4a0*/  IMAD.MOV.U32 R5, RZ, RZ, R13 ;  /* 0x000000ffff057224 */ /* 0x000fe200078e000d */
[----:B------:R-:W-:Y:S01]  /*e4b0*/  MOV R3, RZ ;  /* 0x000000ff00037202 */ /* 0x000fe20000000f00 */
[----:B------:R-:W-:Y:S01]  /*e4c0*/  IMAD.MOV.U32 R0, RZ, RZ, 0x1c1f ;  /* 0x00001c1fff007424 */ /* 0x000fe200078e00ff */
[----:B------:R-:W-:Y:S02]  /*e4d0*/  MOV R2, 0xe4f0 ;  /* 0x0000e4f000027802 */ /* 0x000fe40000000f00 */
[----:B-12---:R-:W-:Y:S05]  /*e4e0*/  CALL.REL.NOINC `($__internal_1_$__cuda_sm70_shflsync_idx_p) ;  /* 0x00000f1000007944 */ /* 0x006fea0003c00000 */
[----:B------:R-:W-:Y:S05]  /*e4f0*/  BRA `(.L_x_134) ;  /* 0xffffc01000007947 */ /* 0x000fea000383ffff */
.L_x_67:
[----:B------:R-:W-:Y:S01]  /*e500*/  IMAD.MOV.U32 R5, RZ, RZ, R12 ;  /* 0x000000ffff057224 */ /* 0x000fe200078e000c */
[----:B--2---:R-:W-:Y:S01]  /*e510*/  MOV R3, 0x1 ;  /* 0x0000000100037802 */ /* 0x004fe20000000f00 */
        /* <DEDUP_REMOVED lines=10> */
.L_x_70:
[----:B------:R-:W-:Y:S01]  /*e5c0*/  IMAD.MOV.U32 R5, RZ, RZ, R12 ;  /* 0x000000ffff057224 */ /* 0x000fe200078e000c */
[----:B-1----:R-:W-:Y:S01]  /*e5d0*/  MOV R3, 0x2 ;  /* 0x0000000200037802 */ /* 0x002fe20000000f00 */
[----:B----4-:R-:W-:Y:S01]  /*e5e0*/  IMAD.MOV.U32 R0, RZ, RZ, 0x1c1f ;  /* 0x00001c1fff007424 */ /* 0x010fe200078e00ff */
[----:B------:R-:W-:Y:S02]  /*e5f0*/  MOV R2, 0xe610 ;  /* 0x0000e61000027802 */ /* 0x000fe40000000f00 */
[----:B--23--:R-:W-:Y:S05]  /*e600*/  CALL.REL.NOINC `($__internal_1_$__cuda_sm70_shflsync_idx_p) ;  /* 0x00000df000007944 */ /* 0x00cfea0003c00000 */
[----:B------:R-:W-:Y:S01]  /*e610*/  MOV R10, R0 ;  /* 0x00000000000a7202 */ /* 0x000fe20000000f00 */
[----:B------:R-:W-:Y:S05]  /*e620*/  BRA `(.L_x_136) ;  /* 0xffffc1a000007947 */ /* 0x000fea000383ffff */
.L_x_71:
[----:B------:R-:W-:Y:S01]  /*e630*/  IMAD.MOV.U32 R5, RZ, RZ, R13 ;  /* 0x000000ffff057224 */ /* 0x000fe200078e000d */
[----:B------:R-:W-:Y:S01]  /*e640*/  MOV R3, 0x2 ;  /* 0x0000000200037802 */ /* 0x000fe20000000f00 */
[----:B----4-:R-:W-:Y:S01]  /*e650*/  IMAD.MOV.U32 R0, RZ, RZ, 0x1c1f ;  /* 0x00001c1fff007424 */ /* 0x010fe200078e00ff */
[----:B------:R-:W-:Y:S02]  /*e660*/  MOV R2, 0xe680 ;  /* 0x0000e68000027802 */ /* 0x000fe40000000f00 */
[----:B-123--:R-:W-:Y:S05]  /*e670*/  CALL.REL.NOINC `($__internal_1_$__cuda_sm70_shflsync_idx_p) ;  /* 0x00000d8000007944 */ /* 0x00efea0003c00000 */
[----:B------:R-:W-:Y:S05]  /*e680*/  BRA `(.L_x_137) ;  /* 0xffffc16000007947 */ /* 0x000fea000383ffff */
.L_x_74:
[----:B------:R-:W-:Y:S01]  /*e690*/  IMAD.MOV.U32 R5, RZ, RZ, R12 ;  /* 0x000000ffff057224 */ /* 0x000fe200078e000c */
[----:B-1----:R-:W-:Y:S01]  /*e6a0*/  MOV R3, 0x3 ;  /* 0x0000000300037802 */ /* 0x002fe20000000f00 */
        /* <DEDUP_REMOVED lines=10> */
.L_x_76:
[----:B------:R-:W-:Y:S01]  /*e750*/  IMAD.MOV.U32 R5, RZ, RZ, R12 ;  /* 0x000000ffff057224 */ /* 0x000fe200078e000c */
[----:B------:R-:W-:Y:S01]  /*e760*/  MOV R3, RZ ;  /* 0x000000ff00037202 */ /* 0x000fe20000000f00 */
[----:B------:R-:W-:Y:S01]  /*e770*/  IMAD.MOV.U32 R0, RZ, RZ, 0x1c1f ;  /* 0x00001c1fff007424 */ /* 0x000fe200078e00ff */
[----:B------:R-:W-:Y:S02]  /*e780*/  MOV R2, 0xe7a0 ;  /* 0x0000e7a000027802 */ /* 0x000fe40000000f00 */
[----:B------:R-:W-:Y:S05]  /*e790*/  CALL.REL.NOINC `($__internal_1_$__cuda_sm70_shflsync_idx_p) ;  /* 0x00000c6000007944 */ /* 0x000fea0003c00000 */
[----:B------:R-:W-:Y:S01]  /*e7a0*/  MOV R4, R0 ;  /* 0x0000000000047202 */ /* 0x000fe20000000f00 */
[----:B------:R-:W-:Y:S05]  /*e7b0*/  BRA `(.L_x_139) ;  /* 0xffffc51000007947 */ /* 0x000fea000383ffff */
.L_x_77:
[----:B------:R-:W-:Y:S01]  /*e7c0*/  IMAD.MOV.U32 R5, RZ, RZ, R13 ;  /* 0x000000ffff057224 */ /* 0x000fe200078e000d */
[----:B------:R-:W-:Y:S01]  /*e7d0*/  MOV R3, RZ ;  /* 0x000000ff00037202 */ /* 0x000fe20000000f00 */
[----:B------:R-:W-:Y:S01]  /*e7e0*/  IMAD.MOV.U32 R0, RZ, RZ, 0x1c1f ;  /* 0x00001c1fff007424 */ /* 0x000fe200078e00ff */
[----:B------:R-:W-:Y:S02]  /*e7f0*/  MOV R2, 0xe810 ;  /* 0x0000e81000027802 */ /* 0x000fe40000000f00 */
[----:B-12---:R-:W-:Y:S05]  /*e800*/  CALL.REL.NOINC `($__internal_1_$__cuda_sm70_shflsync_idx_p) ;  /* 0x00000bf000007944 */ /* 0x006fea0003c00000 */
[----:B------:R-:W-:Y:S05]  /*e810*/  BRA `(.L_x_140) ;  /* 0xffffc4d000007947 */ /* 0x000fea000383ffff */
.L_x_80:
        /* <DEDUP_REMOVED lines=12> */
.L_x_83:
[----:B------:R-:W-:Y:S01]  /*e8e0*/  IMAD.MOV.U32 R5, RZ, RZ, R12 ;  /* 0x000000ffff057224 */ /* 0x000fe200078e000c */
[----:B-1----:R-:W-:Y:S01]  /*e8f0*/  MOV R3, 0x2 ;  /* 0x0000000200037802 */ /* 0x002fe20000000f00 */
[----:B----4-:R-:W-:Y:S01]  /*e900*/  IMAD.MOV.U32 R0, RZ, RZ, 0x1c1f ;  /* 0x00001c1fff007424 */ /* 0x010fe200078e00ff */
[----:B------:R-:W-:Y:S02]  /*e910*/  MOV R2, 0xe930 ;  /* 0x0000e93000027802 */ /* 0x000fe40000000f00 */
[----:B--23--:R-:W-:Y:S05]  /*e920*/  CALL.REL.NOINC `($__internal_1_$__cuda_sm70_shflsync_idx_p) ;  /* 0x00000ad000007944 */ /* 0x00cfea0003c00000 */
[----:B------:R-:W-:Y:S01]  /*e930*/  MOV R4, R0 ;  /* 0x0000000000047202 */ /* 0x000fe20000000f00 */
[----:B------:R-:W-:Y:S05]  /*e940*/  BRA `(.L_x_142) ;  /* 0xffffcd5000007947 */ /* 0x000fea000383ffff */
.L_x_84:
[----:B------:R-:W-:Y:S01]  /*e950*/  IMAD.MOV.U32 R5, RZ, RZ, R13 ;  /* 0x000000ffff057224 */ /* 0x000fe200078e000d */
[----:B------:R-:W-:Y:S01]  /*e960*/  MOV R3, 0x2 ;  /* 0x0000000200037802 */ /* 0x000fe20000000f00 */
[----:B----4-:R-:W-:Y:S01]  /*e970*/  IMAD.MOV.U32 R0, RZ, RZ, 0x1c1f ;  /* 0x00001c1fff007424 */ /* 0x010fe200078e00ff */
[----:B------:R-:W-:Y:S02]  /*e980*/  MOV R2, 0xe9a0 ;  /* 0x0000e9a000027802 */ /* 0x000fe40000000f00 */
[----:B-123--:R-:W-:Y:S05]  /*e990*/  CALL.REL.NOINC `($__internal_1_$__cuda_sm70_shflsync_idx_p) ;  /* 0x00000a6000007944 */ /* 0x00efea0003c00000 */
[----:B------:R-:W-:Y:S05]  /*e9a0*/  BRA `(.L_x_143) ;  /* 0xffffcd1000007947 */ /* 0x000fea000383ffff */
.L_x_87:
[----:B------:R-:W-:Y:S01]  /*e9b0*/  IMAD.MOV.U32 R5, RZ, RZ, R12 ;  /* 0x000000ffff057224 */ /* 0x000fe200078e000c */
[----:B--2---:R-:W-:Y:S01]  /*e9c0*/  MOV R3, 0x3 ;  /* 0x0000000300037802 */ /* 0x004fe20000000f00 */
[----:B-1----:R-:W-:Y:S01]  /*e9d0*/  IMAD.MOV.U32 R0, RZ, RZ, 0x1c1f ;  /* 0x00001c1fff007424 */ /* 0x002fe200078e00ff */
[----:B------:R-:W-:-:S02]  /*e9e0*/  MOV R2, 0xea00 ;  /* 0x0000ea0000027802 */ /* 0x000fc40000000f00 */
[----:B---34-:R-:W-:Y:S05]  /*e9f0*/  CALL.REL.NOINC `($__internal_1_$__cuda_sm70_shflsync_idx_p) ;  /* 0x00000a0000007944 */ /* 0x018fea0003c00000 */
[----:B------:R-:W-:Y:S01]  /*ea00*/  IMAD.MOV.U32 R4, RZ, RZ, R0 ;  /* 0x000000ffff047224 */ /* 0x000fe200078e0000 */
[----:B------:R-:W-:Y:S01]  /*ea10*/  MOV R3, 0x3 ;  /* 0x0000000300037802 */ /* 0x000fe20000000f00 */
[----:B------:R-:W-:Y:S01]  /*ea20*/  IMAD.MOV.U32 R5, RZ, RZ, R13 ;  /* 0x000000ffff057224 */ /* 0x000fe200078e000d */
[----:B------:R-:W-:-:S02]  /*ea30*/  MOV R0, 0x1c1f ;  /* 0x00001c1f00007802 */ /* 0x000fc40000000f00 */
[----:B------:R-:W-:Y:S02]  /*ea40*/  MOV R2, 0xea60 ;  /* 0x0000ea6000027802 */ /* 0x000fe40000000f00 */
[----:B------:R-:W-:Y:S05]  /*ea50*/  CALL.REL.NOINC `($__internal_1_$__cuda_sm70_shflsync_idx_p) ;  /* 0x000009a000007944 */ /* 0x000fea0003c00000 */
[----:B------:R-:W-:Y:S05]  /*ea60*/  BRA `(.L_x_144) ;  /* 0xffffd15000007947 */ /* 0x000fea000383ffff */
.L_x_91:
[----:B------:R-:W-:Y:S01]  /*ea70*/  IMAD.MOV.U32 R5, RZ, RZ, R9 ;  /* 0x000000ffff057224 */ /* 0x000fe200078e0009 */
[----:B------:R-:W-:Y:S01]  /*ea80*/  MOV R3, RZ ;  /* 0x000000ff00037202 */ /* 0x000fe20000000f00 */
[----:B------:R-:W-:Y:S01]  /*ea90*/  IMAD.MOV.U32 R0, RZ, RZ, 0x1c1f ;  /* 0x00001c1fff007424 */ /* 0x000fe200078e00ff */
[----:B------:R-:W-:Y:S02]  /*eaa0*/  MOV R2, 0xeac0 ;  /* 0x0000eac000027802 */ /* 0x000fe40000000f00 */
[----:B------:R-:W-:Y:S05]  /*eab0*/  CALL.REL.NOINC `($__internal_1_$__cuda_sm70_shflsync_idx_p) ;  /* 0x0000094000007944 */ /* 0x000fea0003c00000 */
[----:B------:R-:W-:Y:S01]  /*eac0*/  MOV R8, R0 ;  /* 0x0000000000087202 */ /* 0x000fe20000000f00 */
[----:B------:R-:W-:Y:S05]  /*ead0*/  BRA `(.L_x_145) ;  /* 0xffffdde000007947 */ /* 0x000fea000383ffff */
.L_x_92:
[----:B------:R-:W-:Y:S01]  /*eae0*/  IMAD.MOV.U32 R5, RZ, RZ, R12 ;  /* 0x000000ffff057224 */ /* 0x000fe200078e000c */
[----:B------:R-:W-:Y:S01]  /*eaf0*/  MOV R3, RZ ;  /* 0x000000ff00037202 */ /* 0x000fe20000000f00 */
[----:B------:R-:W-:Y:S01]  /*eb00*/  IMAD.MOV.U32 R0, RZ, RZ, 0x1c1f ;  /* 0x00001c1fff007424 */ /* 0x000fe200078e00ff */
[----:B------:R-:W-:Y:S02]  /*eb10*/  MOV R2, 0xeb30 ;  /* 0x0000eb3000027802 */ /* 0x000fe40000000f00 */
[----:B-12---:R-:W-:Y:S05]  /*eb20*/  CALL.REL.NOINC `($__internal_1_$__cuda_sm70_shflsync_idx_p) ;  /* 0x000008d000007944 */ /* 0x006fea0003c00000 */
[----:B------:R-:W-:Y:S05]  /*eb30*/  BRA `(.L_x_146) ;  /* 0xffffdda000007947 */ /* 0x000fea000383ffff */
.L_x_95:
        /* <DEDUP_REMOVED lines=12> */
.L_x_98:
[----:B-1----:R-:W-:Y:S01]  /*ec00*/  IMAD.MOV.U32 R5, RZ, RZ, R9 ;  /* 0x000000ffff057224 */ /* 0x002fe200078e0009 */
[----:B------:R-:W-:Y:S01]  /*ec10*/  MOV R3, 0x2 ;  /* 0x0000000200037802 */ /* 0x000fe20000000f00 */
[----:B----4-:R-:W-:Y:S01]  /*ec20*/  IMAD.MOV.U32 R0, RZ, RZ, 0x1c1f ;  /* 0x00001c1fff007424 */ /* 0x010fe200078e00ff */
[----:B------:R-:W-:Y:S02]  /*ec30*/  MOV R2, 0xec50 ;  /* 0x0000ec5000027802 */ /* 0x000fe40000000f00 */
[----:B--23--:R-:W-:Y:S05]  /*ec40*/  CALL.REL.NOINC `($__internal_1_$__cuda_sm70_shflsync_idx_p) ;  /* 0x000007b000007944 */ /* 0x00cfea0003c00000 */
[----:B------:R-:W-:Y:S01]  /*ec50*/  MOV R8, R0 ;  /* 0x0000000000087202 */ /* 0x000fe20000000f00 */
[----:B------:R-:W-:Y:S05]  /*ec60*/  BRA `(.L_x_148) ;  /* 0xffffdf4000007947 */ /* 0x000fea000383ffff */
.L_x_99:
[----:B------:R-:W-:Y:S01]  /*ec70*/  IMAD.MOV.U32 R5, RZ, RZ, R12 ;  /* 0x000000ffff057224 */ /* 0x000fe200078e000c */
[----:B------:R-:W-:Y:S01]  /*ec80*/  MOV R3, 0x2 ;  /* 0x0000000200037802 */ /* 0x000fe20000000f00 */
[----:B----4-:R-:W-:Y:S01]  /*ec90*/  IMAD.MOV.U32 R0, RZ, RZ, 0x1c1f ;  /* 0x00001c1fff007424 */ /* 0x010fe200078e00ff */
[----:B------:R-:W-:Y:S02]  /*eca0*/  MOV R2, 0xecc0 ;  /* 0x0000ecc000027802 */ /* 0x000fe40000000f00 */
[----:B-123--:R-:W-:Y:S05]  /*ecb0*/  CALL.REL.NOINC `($__internal_1_$__cuda_sm70_shflsync_idx_p) ;  /* 0x0000074000007944 */ /* 0x00efea0003c00000 */
[----:B------:R-:W-:Y:S05]  /*ecc0*/  BRA `(.L_x_149) ;  /* 0xffffdf0000007947 */ /* 0x000fea000383ffff */
.L_x_102:
        /* <DEDUP_REMOVED lines=12> */
.L_x_104:
[----:B------:R-:W-:Y:S01]  /*ed90*/  IMAD.MOV.U32 R5, RZ, RZ, R74 ;  /* 0x000000ffff057224 */ /* 0x000fe200078e004a */
[----:B------:R-:W-:Y:S01]  /*eda0*/  MOV R3, RZ ;  /* 0x000000ff00037202 */ /* 0x000fe20000000f00 */
[----:B------:R-:W-:Y:S01]  /*edb0*/  IMAD.MOV.U32 R0, RZ, RZ, 0x1f ;  /* 0x0000001fff007424 */ /* 0x000fe200078e00ff */
[----:B------:R-:W-:Y:S02]  /*edc0*/  MOV R2, 0xede0 ;  /* 0x0000ede000027802 */ /* 0x000fe40000000f00 */
[----:B--2---:R-:W-:Y:S05]  /*edd0*/  CALL.REL.NOINC `($__internal_1_$__cuda_sm70_shflsync_idx_p) ;  /* 0x0000062000007944 */ /* 0x004fea0003c00000 */
[----:B------:R-:W-:Y:S01]  /*ede0*/  MOV R9, R0 ;  /* 0x0000000000097202 */ /* 0x000fe20000000f00 */
[----:B------:R-:W-:Y:S05]  /*edf0*/  BRA `(.L_x_151) ;  /* 0xffffe16000007947 */ /* 0x000fea000383ffff */
.L_x_105:
[----:B------:R-:W-:Y:S01]  /*ee00*/  IMAD.MOV.U32 R5, RZ, RZ, R74 ;  /* 0x000000ffff057224 */ /* 0x000fe200078e004a */
[----:B------:R-:W-:Y:S01]  /*ee10*/  MOV R3, 0x1 ;  /* 0x0000000100037802 */ /* 0x000fe20000000f00 */
[----:B------:R-:W-:Y:S01]  /*ee20*/  IMAD.MOV.U32 R0, RZ, RZ, 0x1f ;  /* 0x0000001fff007424 */ /* 0x000fe200078e00ff */
[----:B------:R-:W-:Y:S02]  /*ee30*/  MOV R2, 0xee50 ;  /* 0x0000ee5000027802 */ /* 0x000fe40000000f00 */
[----:B-12---:R-:W-:Y:S05]  /*ee40*/  CALL.REL.NOINC `($__internal_1_$__cuda_sm70_shflsync_idx_p) ;  /* 0x000005b000007944 */ /* 0x006fea0003c00000 */
[----:B------:R-:W-:Y:S01]  /*ee50*/  MOV R8, R0 ;  /* 0x0000000000087202 */ /* 0x000fe20000000f00 */
[----:B------:R-:W-:Y:S05]  /*ee60*/  BRA `(.L_x_152) ;  /* 0xffffe11000007947 */ /* 0x000fea000383ffff */
.L_x_106:
[----:B------:R-:W-:Y:S02]  /*ee70*/  MOV R2, 0x1 ;  /* 0x0000000100027802 */ /* 0x000fe40000000f00 */
[----:B------:R-:W-:-:S02]  /*ee80*/  MOV R3, 0xeea0 ;  /* 0x0000eea000037802 */ /* 0x000fc40000000f00 */
[----:B-1234-:R-:W-:Y:S05]  /*ee90*/  CALL.REL.NOINC `($__internal_2_$__cuda_sm70_shflsync_up_p) ;  /* 0x000005b000007944 */ /* 0x01efea0003c00000 */
[----:B------:R-:W-:Y:S05]  /*eea0*/  BRA `(.L_x_153) ;  /* 0xffffe20000007947 */ /* 0x000fea000383ffff */
.L_x_107:
[----:B------:R-:W-:Y:S02]  /*eeb0*/  MOV R2, 0x2 ;  /* 0x0000000200027802 */ /* 0x000fe40000000f00 */
[----:B------:R-:W-:-:S02]  /*eec0*/  MOV R3, 0xeee0 ;  /* 0x0000eee000037802 */ /* 0x000fc40000000f00 */
[----:B--2-4-:R-:W-:Y:S05]  /*eed0*/  CALL.REL.NOINC `($__internal_2_$__cuda_sm70_shflsync_up_p) ;  /* 0x0000057000007944 */ /* 0x014fea0003c00000 */
        /* <DEDUP_REMOVED lines=23> */
.L_x_111:
[----:B------:R-:W-:Y:S02]  /*f050*/  MOV R2, 0x1 ;  /* 0x0000000100027802 */ /* 0x000fe40000000f00 */
[----:B------:R-:W-:Y:S02]  /*f060*/  MOV R3, 0xf080 ;  /* 0x0000f08000037802 */ /* 0x000fe40000000f00 */
[----:B------:R-:W-:Y:S05]  /*f070*/  CALL.REL.NOINC `($__internal_2_$__cuda_sm70_shflsync_up_p) ;  /* 0x000003d000007944 */ /* 0x000fea0003c00000 */
[----:B------:R-:W-:Y:S01]  /*f080*/  MOV R2, R4 ;  /* 0x0000000400027202 */ /* 0x000fe20000000f00 */
[----:B------:R-:W-:Y:S05]  /*f090*/  BRA `(.L_x_155) ;  /* 0xffffe27000007947 */ /* 0x000fea000383ffff */
.L_x_112:
        /* <DEDUP_REMOVED lines=26> */
.L_x_114:
[----:B------:R-:W-:Y:S02]  /*f240*/  SEL R0, RZ, 0x1, P0 ;  /* 0x00000001ff007807 */ /* 0x000fe40000000000 */
[----:B------:R-:W-:Y:S02]  /*f250*/  MOV R2, 0xf270 ;  /* 0x0000f27000027802 */ /* 0x000fe40000000f00 */
[----:B-1----:R-:W-:Y:S05]  /*f260*/  CALL.REL.NOINC `($__internal_3_$__cuda_sm70_votesync_ballot) ;  /* 0x0000025000007944 */ /* 0x002fea0003c00000 */
[----:B------:R-:W-:Y:S01]  /*f270*/  MOV R10, R0 ;  /* 0x00000000000a7202 */ /* 0x000fe20000000f00 */
[----:B------:R-:W-:Y:S05]  /*f280*/  BRA `(.L_x_157) ;  /* 0xffffe21000007947 */ /* 0x000fea000383ffff */
.L_x_115:
[----:B------:R-:W-:Y:S01]  /*f290*/  IMAD.MOV.U32 R5, RZ, RZ, R6 ;  /* 0x000000ffff057224 */ /* 0x000fe200078e0006 */
[----:B---3--:R-:W-:Y:S01]  /*f2a0*/  MOV R3, R12 ;  /* 0x0000000c00037202 */ /* 0x008fe20000000f00 */
[----:B------:R-:W-:Y:S01]  /*f2b0*/  IMAD.MOV.U32 R0, RZ, RZ, 0x1f ;  /* 0x0000001fff007424 */ /* 0x000fe200078e00ff */
[----:B------:R-:W-:Y:S02]  /*f2c0*/  MOV R2, 0xf2e0 ;  /* 0x0000f2e000027802 */ /* 0x000fe40000000f00 */
[----:B-12---:R-:W-:Y:S05]  /*f2d0*/  CALL.REL.NOINC `($__internal_1_$__cuda_sm70_shflsync_idx_p) ;  /* 0x0000012000007944 */ /* 0x006fea0003c00000 */
[----:B------:R-:W-:Y:S01]  /*f2e0*/  IMAD.MOV.U32 R8, RZ, RZ, R0 ;  /* 0x000000ffff087224 */ /* 0x000fe200078e0000 */
[----:B------:R-:W-:Y:S01]  /*f2f0*/  MOV R3, R12 ;  /* 0x0000000c00037202 */ /* 0x000fe20000000f00 */
[----:B------:R-:W-:Y:S01]  /*f300*/  IMAD.MOV.U32 R5, RZ, RZ, R7 ;  /* 0x000000ffff057224 */ /* 0x000fe200078e0007 */
[----:B------:R-:W-:Y:S02]  /*f310*/  MOV R0, 0x1f ;  /* 0x0000001f00007802 */ /* 0x000fe40000000f00 */
[----:B------:R-:W-:-:S02]  /*f320*/  MOV R2, 0xf340 ;  /* 0x0000f34000027802 */ /* 0x000fc40000000f00 */
[----:B------:R-:W-:Y:S05]  /*f330*/  CALL.REL.NOINC `($__internal_1_$__cuda_sm70_shflsync_idx_p) ;  /* 0x000000c000007944 */ /* 0x000fea0003c00000 */
[----:B------:R-:W-:Y:S01]  /*f340*/  MOV R7, R0 ;  /* 0x0000000000077202 */ /* 0x000fe20000000f00 */
[----:B------:R-:W-:Y:S05]  /*f350*/  BRA `(.L_x_158) ;  /* 0xffffe18000007947 */ /* 0x000fea000383ffff */
.L_x_118:
[----:B------:R-:W-:Y:S01]  /*f360*/  IMAD.MOV.U32 R5, RZ, RZ, R4 ;  /* 0x000000ffff057224 */ /* 0x000fe200078e0004 */
[----:B------:R-:W-:-:S02]  /*f370*/  MOV R0, 0x1f ;  /* 0x0000001f00007802 */ /* 0x000fc40000000f00 */
[----:B------:R-:W-:Y:S02]  /*f380*/  MOV R2, 0xf3a0 ;  /* 0x0000f3a000027802 */ /* 0x000fe40000000f00 */
[----:B-1234-:R-:W-:Y:S05]  /*f390*/  CALL.REL.NOINC `($__internal_1_$__cuda_sm70_shflsync_idx_p) ;  /* 0x0000006000007944 */ /* 0x01efea0003c00000 */
[----:B------:R-:W-:Y:S01]  /*f3a0*/  MOV R13, R0 ;  /* 0x00000000000d7202 */ /* 0x000fe20000000f00 */
[----:B------:R-:W-:Y:S05]  /*f3b0*/  BRA `(.L_x_117) ;  /* 0xffffe18000007947 */ /* 0x000fea000383ffff */
        .weak           $__internal_0_$__cuda_sm70_shflsync_bfly_p
        .type           $__internal_0_$__cuda_sm70_shflsync_bfly_p,@function
        .size           $__internal_0_$__cuda_sm70_shflsync_bfly_p,($__internal_1_$__cuda_sm70_shflsync_idx_p - $__internal_0_$__cuda_sm70_shflsync_bfly_p)
$__internal_0_$__cuda_sm70_shflsync_bfly_p:
[----:B------:R-:W-:Y:S04]  /*f3c0*/  WARPSYNC R9 ;  /* 0x0000000900007348 */ /* 0x000fe80003800000 */
[----:B------:R1:W2:Y:S02]  /*f3d0*/  SHFL.BFLY PT, R8, R0, R3, R10 ;  /* 0x0c00000300087389 */ /* 0x0002a400000e000a */
[----:B-1----:R-:W-:-:S04]  /*f3e0*/  MOV R3, 0x0 ;  /* 0x0000000000037802 */ /* 0x002fc80000000f00 */
[----:B--2---:R-:W-:Y:S05]  /*f3f0*/  RET.REL.NODEC R2 `(_ZN7cutlass13device_kernelIN5flash19enable_sm80_to_sm89INS1_16FlashAttnFwdSm80INS1_25CollectiveMainloopFwdSm80ILi4ELi1ELb0EN4cute5tupleIJNS5_1CILi128EEENS7_ILi48EEENS7_ILi96EEEEEELi96ENS_10bfloat16_tEfNS_4arch4Sm80ELb0ELb0ELb1ELb1ELb0ELb0ELb1ELb1EEENS1_21CollectiveEpilogueFwdINS6_IJS8_SA_S9_EEENS6_IJNS7_ILi1EEESI_SI_EEESC_SE_Li128ELb1ELb1ELb1ELb0EEENS1_36VarlenDynamicPersistentTileSchedulerILi128ELi48ELi128ELi128ELb1ELb1ELb0ELb0ELb1ELb1EEEEEEEEEvNT_6ParamsE) ;  /* 0xffff0c0002007950 */ /* 0x004fea0003c3ffff */
        .weak           $__internal_1_$__cuda_sm70_shflsync_idx_p
        .type           $__internal_1_$__cuda_sm70_shflsync_idx_p,@function
        .size           $__internal_1_$__cuda_sm70_shflsync_idx_p,($__internal_2_$__cuda_sm70_shflsync_up_p - $__internal_1_$__cuda_sm70_shflsync_idx_p)
$__internal_1_$__cuda_sm70_shflsync_idx_p:
[----:B------:R-:W-:-:S04]  /*f400*/  MOV R15, 0xffffffff ;  /* 0xffffffff000f7802 */ /* 0x000fc80000000f00 */
[----:B------:R-:W-:Y:S04]  /*f410*/  WARPSYNC R15 ;  /* 0x0000000f00007348 */ /* 0x000fe80003800000 */
[----:B------:R1:W2:Y:S02]  /*f420*/  SHFL.IDX PT, R0, R5, R3, R0 ;  /* 0x0000000305007389 */ /* 0x0002a400000e0000 */
[----:B-1----:R-:W-:-:S04]  /*f430*/  MOV R3, 0x0 ;  /* 0x0000000000037802 */ /* 0x002fc80000000f00 */
[----:B--2---:R-:W-:Y:S05]  /*f440*/  RET.REL.NODEC R2 `(_ZN7cutlass13device_kernelIN5flash19enable_sm80_to_sm89INS1_16FlashAttnFwdSm80INS1_25CollectiveMainloopFwdSm80ILi4ELi1ELb0EN4cute5tupleIJNS5_1CILi128EEENS7_ILi48EEENS7_ILi96EEEEEELi96ENS_10bfloat16_tEfNS_4arch4Sm80ELb0ELb0ELb1ELb1ELb0ELb0ELb1ELb1EEENS1_21CollectiveEpilogueFwdINS6_IJS8_SA_S9_EEENS6_IJNS7_ILi1EEESI_SI_EEESC_SE_Li128ELb1ELb1ELb1ELb0EEENS1_36VarlenDynamicPersistentTileSchedulerILi128ELi48ELi128ELi128ELb1ELb1ELb0ELb0ELb1ELb1EEEEEEEEEvNT_6ParamsE) ;  /* 0xffff0bb002007950 */ /* 0x004fea0003c3ffff */
        .weak           $__internal_2_$__cuda_sm70_shflsync_up_p
        .type           $__internal_2_$__cuda_sm70_shflsync_up_p,@function
        .size           $__internal_2_$__cuda_sm70_shflsync_up_p,($__internal_3_$__cuda_sm70_votesync_ballot - $__internal_2_$__cuda_sm70_shflsync_up_p)
$__internal_2_$__cuda_sm70_shflsync_up_p:
[----:B------:R-:W-:Y:S02]  /*f450*/  IMAD.MOV.U32 R4, RZ, RZ, RZ ;  /* 0x000000ffff047224 */ /* 0x000fe400078e00ff */
[----:B------:R-:W-:-:S04]  /*f460*/  IMAD.MOV.U32 R10, RZ, RZ, -0x1 ;  /* 0xffffffffff0a7424 */ /* 0x000fc800078e00ff */
[----:B------:R-:W-:Y:S04]  /*f470*/  WARPSYNC R10 ;  /* 0x0000000a00007348 */ /* 0x000fe80003800000 */
[----:B------:R1:W2:Y:S02]  /*f480*/  SHFL.UP PT, R4, R0, R2, R4 ;  /* 0x0400000200047389 */ /* 0x0002a400000e0004 */
[----:B-1----:R-:W-:Y:S02]  /*f490*/  MOV R2, R3 ;  /* 0x0000000300027202 */ /* 0x002fe40000000f00 */
[----:B------:R-:W-:-:S04]  /*f4a0*/  MOV R3, 0x0 ;  /* 0x0000000000037802 */ /* 0x000fc80000000f00 */
[----:B--2---:R-:W-:Y:S05]  /*f4b0*/  RET.REL.NODEC R2 `(_ZN7cutlass13device_kernelIN5flash19enable_sm80_to_sm89INS1_16FlashAttnFwdSm80INS1_25CollectiveMainloopFwdSm80ILi4ELi1ELb0EN4cute5tupleIJNS5_1CILi128EEENS7_ILi48EEENS7_ILi96EEEEEELi96ENS_10bfloat16_tEfNS_4arch4Sm80ELb0ELb0ELb1ELb1ELb0ELb0ELb1ELb1EEENS1_21CollectiveEpilogueFwdINS6_IJS8_SA_S9_EEENS6_IJNS7_ILi1EEESI_SI_EEESC_SE_Li128ELb1ELb1ELb1ELb0EEENS1_36VarlenDynamicPersistentTileSchedulerILi128ELi48ELi128ELi128ELb1ELb1ELb0ELb0ELb1ELb1EEEEEEEEEvNT_6ParamsE) ;  /* 0xffff0b4002007950 */ /* 0x004fea0003c3ffff */
        .weak           $__internal_3_$__cuda_sm70_votesync_ballot
        .type           $__internal_3_$__cuda_sm70_votesync_ballot,@function
        .size           $__internal_3_$__cuda_sm70_votesync_ballot,(.L_x_2849 - $__internal_3_$__cuda_sm70_votesync_ballot)
$__internal_3_$__cuda_sm70_votesync_ballot:
[----:B------:R-:W-:Y:S01]  /*f4c0*/  ISETP.NE.U32.AND P0, PT, R0, 0x1, PT ;  /* 0x000000010000780c */ /* 0x000fe20003f05070 */
[----:B------:R-:W-:-:S04]  /*f4d0*/  IMAD.MOV.U32 R3, RZ, RZ, -0x1 ;  /* 0xffffffffff037424 */ /* 0x000fc800078e00ff */
[----:B------:R-:W-:Y:S08]  /*f4e0*/  WARPSYNC R3 ;  /* 0x0000000300007348 */ /* 0x000ff00003800000 */
[----:B------:R-:W-:-:S04]  /*f4f0*/  VOTE.ANY R0, PT, !P0 ;  /* 0x0000000000007806 */ /* 0x000fc800040e0100 */
[----:B------:R-:W-:Y:S01]  /*f500*/  LOP3.LUT R0, R0, R3, RZ, 0xc0, !PT ;  /* 0x0000000300007212 */ /* 0x000fe200078ec0ff */
[----:B------:R-:W-:-:S04]  /*f510*/  IMAD.MOV.U32 R3, RZ, RZ, 0x0 ;  /* 0x00000000ff037424 */ /* 0x000fc800078e00ff */
[----:B------:R-:W-:Y:S05]  /*f520*/  RET.REL.NODEC R2 `(_ZN7cutlass13device_kernelIN5flash19enable_sm80_to_sm89INS1_16FlashAttnFwdSm80INS1_25CollectiveMainloopFwdSm80ILi4ELi1ELb0EN4cute5tupleIJNS5_1CILi128EEENS7_ILi48EEENS7_ILi96EEEEEELi96ENS_10bfloat16_tEfNS_4arch4Sm80ELb0ELb0ELb1ELb1ELb0ELb0ELb1ELb1EEENS1_21CollectiveEpilogueFwdINS6_IJS8_SA_S9_EEENS6_IJNS7_ILi1EEESI_SI_EEESC_SE_Li128ELb1ELb1ELb1ELb0EEENS1_36VarlenDynamicPersistentTileSchedulerILi128ELi48ELi128ELi128ELb1ELb1ELb0ELb0ELb1ELb1EEEEEEEEEvNT_6ParamsE) ;  /* 0xffff0ad002007950 */ /* 0x000fea0003c3ffff */
.L_x_159:
        /* <DEDUP_REMOVED lines=13> */
.L_x_2849:


//--------------------- .text._ZN7cutlass13device_kernelIN5flash19enable_sm80_to_sm89INS1_16FlashAttnFwdSm80INS1_25CollectiveMainloopFwdSm80ILi4ELi1ELb0EN4cute5tupleIJNS5_1CILi128EEENS7_ILi48EEENS7_ILi96EEEEEELi96ENS_10bfloat16_tEfNS_4arch4Sm80ELb0ELb0ELb1ELb1ELb0ELb1ELb1ELb1EEENS1_21CollectiveEpilogueFwdINS6_IJS8_SA_S9_EEENS6_IJNS7_ILi1EEESI_SI_EEESC_SE_Li128ELb1ELb1ELb1ELb0EEENS1_36VarlenDynamicPersistentTileSchedulerILi128ELi48ELi128ELi128ELb1ELb1ELb0ELb0ELb1ELb1EEEEEEEEEvNT_6ParamsE --------------------------
	.section	.text._ZN7cutlass13device_kernelIN5flash19enable_sm80_to_sm89INS1_16FlashAttnFwdSm80INS1_25CollectiveMainloopFwdSm80ILi4ELi1ELb0EN4cute5tupleIJNS5_1CILi128EEENS7_ILi48EEENS7_ILi96EEEEEELi96ENS_10bfloat16_tEfNS_4arch4Sm80ELb0ELb0ELb1ELb1ELb0ELb1ELb1ELb1EEENS1_21CollectiveEpilogueFwdINS6_IJS8_SA_S9_EEENS6_IJNS7_ILi1EEESI_SI_EEESC_SE_Li128ELb1ELb1ELb1ELb0EEENS1_36VarlenDynamicPersistentTileSchedulerILi128ELi48ELi128ELi128ELb1ELb1ELb0ELb0ELb1ELb1EEEEEEEEEvNT_6ParamsE,"ax",@progbits
	.sectioninfo	@"SHI_REGISTERS=255"
	.align	128
.text._ZN7cutlass13device_kernelIN5flash19enable_sm80_to_sm89INS1_16FlashAttnFwdSm80INS1_25CollectiveMainloopFwdSm80ILi4ELi1ELb0EN4cute5tupleIJNS5_1CILi128EEENS7_ILi48EEENS7_ILi96EEEEEELi96ENS_10bfloat16_tEfNS_4arch4Sm80ELb0ELb0ELb1ELb1ELb0ELb1ELb1ELb1EEENS1_21CollectiveEpilogueFwdINS6_IJS8_SA_S9_EEENS6_IJNS7_ILi1EEESI_SI_EEESC_SE_Li128ELb1ELb1ELb1ELb0EEENS1_36VarlenDynamicPersistentTileSchedulerILi128ELi48ELi128ELi128ELb1ELb1ELb0ELb0ELb1ELb1EEEEEEEEEvNT_6ParamsE:
        .type           _ZN7cutlass13device_kernelIN5flash19enable_sm80_to_sm89INS1_16FlashAttnFwdSm80INS1_25CollectiveMainloopFwdSm80ILi4ELi1ELb0EN4cute5tupleIJNS5_1CILi128EEENS7_ILi48EEENS7_ILi96EEEEEELi96ENS_10bfloat16_tEfNS_4arch4Sm80ELb0ELb0ELb1ELb1ELb0ELb1ELb1ELb1EEENS1_21CollectiveEpilogueFwdINS6_IJS8_SA_S9_EEENS6_IJNS7_ILi1EEESI_SI_EEESC_SE_Li128ELb1ELb1ELb1ELb0EEENS1_36VarlenDynamicPersistentTileSchedulerILi128ELi48ELi128ELi128ELb1ELb1ELb0ELb0ELb1ELb1EEEEEEEEEvNT_6ParamsE,@function
        .size           _ZN7cutlass13device_kernelIN5flash19enable_sm80_to_sm89INS1_16FlashAttnFwdSm80INS1_25CollectiveMainloopFwdSm80ILi4ELi1ELb0EN4cute5tupleIJNS5_1CILi128EEENS7_ILi48EEENS7_ILi96EEEEEELi96ENS_10bfloat16_tEfNS_4arch4Sm80ELb0ELb0ELb1ELb1ELb0ELb1ELb1ELb1EEENS1_21CollectiveEpilogueFwdINS6_IJS8_SA_S9_EEENS6_IJNS7_ILi1EEESI_SI_EEESC_SE_Li128ELb1ELb1ELb1ELb0EEENS1_36VarlenDynamicPersistentTileSchedulerILi128ELi48ELi128ELi128ELb1ELb1ELb0ELb0ELb1ELb1EEEEEEEEEvNT_6ParamsE,(.L_x_2854 - _ZN7cutlass13device_kernelIN5flash19enable_sm80_to_sm89INS1_16FlashAttnFwdSm80INS1_25CollectiveMainloopFwdSm80ILi4ELi1ELb0EN4cute5tupleIJNS5_1CILi128EEENS7_ILi48EEENS7_ILi96EEEEEELi96ENS_10bfloat16_tEfNS_4arch4Sm80ELb0ELb0ELb1ELb1ELb0ELb1ELb1ELb1EEENS1_21CollectiveEpilogueFwdINS6_IJS8_SA_S9_EEENS6_IJNS7_ILi1EEESI_SI_EEESC_SE_Li128ELb1ELb1ELb1ELb0EEENS1_36VarlenDynamicPersistentTileSchedulerILi128ELi48ELi128ELi128ELb1ELb1ELb0ELb0ELb1ELb1EEEEEEEEEvNT_6ParamsE)
        .other          _ZN7cutlass13device_kernelIN5flash19enable_sm80_to_sm89INS1_16FlashAttnFwdSm80INS1_25CollectiveMainloopFwdSm80ILi4ELi1ELb0EN4cute5tupleIJNS5_1CILi128EEENS7_ILi48EEENS7_ILi96EEEEEELi96ENS_10bfloat16_tEfNS_4arch4Sm80ELb0ELb0ELb1ELb1ELb0ELb1ELb1ELb1EEENS1_21CollectiveEpilogueFwdINS6_IJS8_SA_S9_EEENS6_IJNS7_ILi1EEESI_SI_EEESC_SE_Li128ELb1ELb1ELb1ELb0EEENS1_36VarlenDynamicPersistentTileSchedulerILi128ELi48ELi128ELi128ELb1ELb1ELb0ELb0ELb1ELb1EEEEEEEEEvNT_6ParamsE,@"STO_CUDA_ENTRY STV_DEFAULT"
_ZN7cutlass13device_kernelIN5flash19enable_sm80_to_sm89INS1_16FlashAttnFwdSm80INS1_25CollectiveMainloopFwdSm80ILi4ELi1ELb0EN4cute5tupleIJNS5_1CILi128EEENS7_ILi48EEENS7_ILi96EEEEEELi96ENS_10bfloat16_tEfNS_4arch4Sm80ELb0ELb0ELb1ELb1ELb0ELb1ELb1ELb1EEENS1_21CollectiveEpilogueFwdINS6_IJS8_SA_S9_EEENS6_IJNS7_ILi1EEESI_SI_EEESC_SE_Li128ELb1ELb1ELb1ELb0EEENS1_36VarlenDynamicPersistentTileSchedulerILi128ELi48ELi128ELi128ELb1ELb1ELb0ELb0ELb1ELb1EEEEEEEEEvNT_6ParamsE:
        /* <DEDUP_REMOVED lines=54> */
.L_x_165:
        /* <DEDUP_REMOVED lines=17> */
.L_x_332:
        /* <DEDUP_REMOVED lines=16> */
.L_x_333:
[----:B--2---:R-:W-:-:S05]  /*0570*/  IMAD R0, R0, c[0x0][0x538], RZ ;  /* 0x00014e0000007a24 */ /* 0x004fca00078e02ff */
[----:B------:R-:W-:-:S04]  /*0580*/  IADD3 R6, R0, R6, RZ ;  /* 0x0000000600067210 */ /* 0x000fc80007ffe0ff */
[----:B------:R-:W-:-:S13]  /*0590*/  ISETP.GT.AND P0, PT, R6, UR4, PT ;  /* 0x0000000406007c0c */ /* 0x000fda000bf04270 */
[----:B-1----:R-:W-:Y:S05]  /*05a0*/  @!P0 BRA `(.L_x_165) ;  /* 0xfffffdb000008947 */ /* 0x002fea000383ffff */
.L_x_161:
[----:B------:R-:W-:-:S05]  /*05b0*/  IADD3 R12, -R0, R6, RZ ;  /* 0x00000006000c7210 */ /* 0x000fca0007ffe1ff */
[----:B------:R-:W-:-:S05]  /*05c0*/  IMAD R0, R4, c[0x0][0x538], R12 ;  /* 0x00014e0004007a24 */ /* 0x000fca00078e020c */
[----:B------:R-:W-:Y:S01]  /*05d0*/  ISETP.GT.AND P0, PT, R0, UR4, PT ;  /* 0x0000000400007c0c */ /* 0x000fe2000bf04270 */
[----:B------:R-:W-:-:S12]  /*05e0*/  BRA.DIV ~URZ, `(.L_x_166) ;  /* 0x000181f27f007947 */ /* 0x000fd8000b800000 */
[----:B------:R-:W-:-:S04]  /*05f0*/  VOTE.ANY R6, PT, !P0 ;  /* 0x0000000000067806 */ /* 0x000fc800040e0100 */
.L_x_334:
[----:B------:R1:W2:Y:S01]  /*0600*/  POPC R13, R6 ;  /* 0x00000006000d7309 */ /* 0x0002a20000000000 */
[----:B------:R-:W-:Y:S05]  /*0610*/  BRA.DIV ~URZ, `(.L_x_167) ;  /* 0x000182127f007947 */ /* 0x000fea000b800000 */
[----:B--2---:R-:W2:Y:S04]  /*0620*/  SHFL.IDX PT, R11, R8, R13, 0x1f ;  /* 0x00001f0d080b7589 */ /* 0x004ea800000e0000 */
[----:B------:R3:W4:Y:S02]  /*0630*/  SHFL.IDX PT, R10, R7, R13, 0x1f ;  /* 0x00001f0d070a7589 */ /* 0x00072400000e0000 */
[----:B---3--:R-:W-:Y:S02]  /*0640*/  MOV R7, RZ ;  /* 0x000000ff00077202 */ /* 0x008fe40000000f00 */
.L_x_335:
[----:B--2-4-:R-:W-:Y:S01]  /*0650*/  ISETP.NE.AND P0, PT, R6, RZ, PT ;  /* 0x000000ff0600720c */ /* 0x014fe20003f05270 */
[----:B------:R-:W-:-:S12]  /*0660*/  BSSY B0, `(.L_x_168) ;  /* 0x0000005000007945 */ /* 0x000fd80003800000 */
[----:B------:R-:W-:Y:S05]  /*0670*/  @!P0 BRA `(.L_x_169) ;  /* 0x0000003000008947 */ /* 0x000fea0003800000 */
[----:B------:R-:W-:Y:S01]  /*0680*/  IADD3 R3, R13, -0x1, RZ ;  /* 0xffffffff0d037810 */ /* 0x000fe20007ffe0ff */
[----:B------:R-:W-:Y:S05]  /*0690*/  BRA.DIV ~URZ, `(.L_x_170) ;  /* 0x000182727f007947 */ /* 0x000fea000b800000 */
[----:B------:R2:W3:Y:S02]  /*06a0*/  SHFL.IDX PT, R7, R4, R3, 0x1f ;  /* 0x00001f0304077589 */ /* 0x0004e400000e0000 */
.L_x_169:
[----:B------:R-:W-:Y:S05]  /*06b0*/  BSYNC B0 ;  /* 0x0000000000007941 */ /* 0x000fea0003800000 */
.L_x_168:
        /* <DEDUP_REMOVED lines=23> */
[----:B------:R-:W-:Y:S02]  /*0830*/  ISETP.GT.U32.AND P0, PT, R5, R0, PT ;  /* 0x000000000500720c */ /* 0x000fe40003f04070 */
[----:B-1----:R-:W-:-:S11]  /*0840*/  IADD3 R3, R3, 0xffffffe, RZ ;  /* 0x0ffffffe03037810 */ /* 0x002fd60007ffe0ff */
[----:B------:R-:W-:Y:S01]  /*0850*/  @!P0 IMAD.IADD R0, R0, 0x1, -R5 ;  /* 0x0000000100008824 */ /* 0x000fe200078e0a05 */
[----:B------:R-:W-:Y:S02]  /*0860*/  @!P0 IADD3 R2, R2, 0x1, RZ ;  /* 0x0000000102028810 */ /* 0x000fe40007ffe0ff */
[----:B------:R-:W-:Y:S01]  /*0870*/  ISETP.NE.AND P0, PT, R11, RZ, PT ;  /* 0x000000ff0b00720c */ /* 0x000fe20003f05270 */
[----:B------:R-:W1:Y:S01]  /*0880*/  F2I.FTZ.U32.TRUNC.NTZ R3, R3 ;  /* 0x0000000300037305 */ /* 0x000e62000021f000 */
[----:B------:R-:W-:Y:S02]  /*0890*/  ISETP.GE.U32.AND P2, PT, R0, R5, PT ;  /* 0x000000050000720c */ /* 0x000fe40003f46070 */
[----:B------:R-:W-:-:S04]  /*08a0*/  LOP3.LUT R0, R12, R11, RZ, 0x3c, !PT ;  /* 0x0000000b0c007212 */ /* 0x000fc800078e3cff */
[----:B------:R-:W-:-:S07]  /*08b0*/  ISETP.GE.AND P1, PT, R0, RZ, PT ;  /* 0x000000ff0000720c */ /* 0x000fce0003f26270 */
[----:B------:R-:W-:Y:S02]  /*08c0*/  @P2 IADD3 R2, R2, 0x1, RZ ;  /* 0x0000000102022810 */ /* 0x000fe40007ffe0ff */
[----:B-1----:R-:W-:-:S03]  /*08d0*/  IADD3 R0, RZ, -R3, RZ ;  /* 0x80000003ff007210 */ /* 0x002fc60007ffe0ff */
[----:B------:R-:W-:Y:S02]  /*08e0*/  IMAD.MOV.U32 R4, RZ, RZ, R2 ;  /* 0x000000ffff047224 */ /* 0x000fe400078e0002 */
[----:B------:R-:W-:Y:S01]  /*08f0*/  IMAD.MOV.U32 R2, RZ, RZ, R0 ;  /* 0x000000ffff027224 */ /* 0x000fe200078e0000 */
[----:B------:R-:W-:Y:S01]  /*0900*/  IABS R0, R10 ;  /* 0x0000000a00007213 */ /* 0x000fe20000000000 */
[----:B------:R-:W-:Y:S01]  /*0910*/  @!P1 IMAD.MOV R4, RZ, RZ, -R4 ;  /* 0x000000ffff049224 */ /* 0x000fe200078e0a04 */
[----:B------:R-:W-:Y:S01]  /*0920*/  @!P0 LOP3.LUT R4, RZ, R11, RZ, 0x33, !PT ;  /* 0x0000000bff048212 */ /* 0x000fe200078e33ff */
[----:B------:R-:W-:Y:S01]  /*0930*/  IMAD R5, R2, R7, RZ ;  /* 0x0000000702057224 */ /* 0x000fe200078e02ff */
[----:B------:R-:W-:Y:S01]  /*0940*/  MOV R2, RZ ;  /* 0x000000ff00027202 */ /* 0x000fe20000000f00 */
[----:B------:R-:W-:Y:S01]  /*0950*/  IMAD.MOV R6, RZ, RZ, -R0 ;  /* 0x000000ffff067224 */ /* 0x000fe200078e0a00 */
[----:B------:R-:W-:-:S03]  /*0960*/  IABS R8, R4 ;  /* 0x0000000400087213 */ /* 0x000fc60000000000 */
        /* <DEDUP_REMOVED lines=26> */
.L_x_162:
[----:B------:R-:W-:Y:S01]  /*0b10*/  MOV R0, UR4 ;  /* 0x0000000400007c02 */ /* 0x000fe20008000f00 */
[----:B------:R-:W-:Y:S04]  /*0b20*/  STL [R1+0x14], RZ ;  /* 0x000014ff01007387 */ /* 0x000fe80000100800 */
[----:B------:R-:W-:Y:S04]  /*0b30*/  STL [R1+0x18], RZ ;  /* 0x000018ff01007387 */ /* 0x000fe80000100800 */
[----:B------:R1:W-:Y:S02]  /*0b40*/  STL [R1+0x10], R0 ;  /* 0x0000100001007387 */ /* 0x0003e40000100800 */
[----:B-1----:R-:W-:-:S05]  /*0b50*/  MOV R0, c[0x0][0x53c] ;  /* 0x00014f0000007a02 */ /* 0x002fca0000000f00 */
[----:B------:R1:W-:Y:S02]  /*0b60*/  STL [R1+0x1c], R0 ;  /* 0x00001c0001007387 */ /* 0x0003e40000100800 */
.L_x_171:
        /* <DEDUP_REMOVED lines=8> */
.L_x_160:
[----:B------:R-:W2:Y:S02]  /*0bf0*/  LDL R0, [R1+0x1c] ;  /* 0x00001c0001007983 */ /* 0x000ea40000100800 */
[----:B--2---:R-:W-:-:S13]  /*0c00*/  ISETP.GE.AND P0, PT, R0, c[0x0][0x53c], PT ;  /* 0x00014f0000007a0c */ /* 0x004fda0003f06270 */
[----:B------:R-:W-:Y:S05]  /*0c10*/  @P0 EXIT ;  /* 0x000000000000094d */ /* 0x000fea0003800000 */
[----:B------:R-:W2:Y:S02]  /*0c20*/  S2R R12, SR_TID.X ;  /* 0x00000000000c7919 */ /* 0x000ea40000002100 */
[----:B--2---:R-:W-:Y:S02]  /*0c30*/  SHF.R.S32.HI R14, RZ, 0x1f, R12 ;  /* 0x0000001fff0e7819 */ /* 0x004fe4000001140c */
[-C--:B------:R-:W-:Y:S02]  /*0c40*/  LEA.HI R10, R12, R12.reuse, RZ, 0x1 ;  /* 0x0000000c0c0a7211 */ /* 0x080fe400078f08ff */
[----:B------:R-:W-:Y:S02]  /*0c50*/  LEA.HI R23, R14, R12, RZ, 0x3 ;  /* 0x0000000c0e177211 */ /* 0x000fe400078f18ff */
[----:B------:R-:W-:Y:S02]  /*0c60*/  SHF.R.S32.HI R242, RZ, 0x1, R10 ;  /* 0x00000001fff27819 */ /* 0x000fe4000001140a */
[----:B------:R-:W-:-:S02]  /*0c70*/  LOP3.LUT R0, R23, 0xfffffff8, RZ, 0xc0, !PT ;  /* 0xfffffff817007812 */ /* 0x000fc400078ec0ff */
[----:B-1----:R-:W-:Y:S02]  /*0c80*/  LEA.HI R5, R14, R12, RZ, 0x4 ;  /* 0x0000000c0e057211 */ /* 0x002fe400078f20ff */
[----:B------:R-:W-:Y:S01]  /*0c90*/  LEA.HI R3, R10, R242, RZ, 0x1 ;  /* 0x000000f20a037211 */ /* 0x000fe200078f08ff */
[----:B------:R-:W-:Y:S01]  /*0ca0*/  IMAD.IADD R2, R12, 0x1, -R0 ;  /* 0x000000010c027824 */ /* 0x000fe200078e0a00 */
[----:B------:R-:W-:Y:S02]  /*0cb0*/  SHF.R.S32.HI R6, RZ, 0x4, R5 ;  /* 0x00000004ff067819 */ /* 0x000fe40000011405 */
[----:B------:R-:W-:Y:S02]  /*0cc0*/  LOP3.LUT R0, R3, 0x7fffffe, RZ, 0xc0, !PT ;  /* 0x07fffffe03007812 */ /* 0x000fe400078ec0ff */
[----:B------:R-:W-:Y:S02]  /*0cd0*/  LEA.HI R11, R2, R2, RZ, 0x1 ;  /* 0x00000002020b7211 */ /* 0x000fe400078f08ff */
[----:B------:R-:W-:Y:S01]  /*0ce0*/  LEA.HI R4, R5, R6, RZ, 0x1 ;  /* 0x0000000605047211 */ /* 0x000fe200078f08ff */
[----:B------:R-:W-:Y:S01]  /*0cf0*/  IMAD.IADD R0, R242, 0x1, -R0 ;  /* 0x00000001f2007824 */ /* 0x000fe200078e0a00 */
[----:B------:R-:W-:-:S02]  /*0d00*/  LOP3.LUT R3, R11, 0x3fffffe, RZ, 0xc0, !PT ;  /* 0x03fffffe0b037812 */ /* 0x000fc400078ec0ff */
[----:B------:R-:W-:Y:S01]  /*0d10*/  LOP3.LUT R4, R4, 0xfffffffe, RZ, 0xc0, !PT ;  /* 0xfffffffe04047812 */ /* 0x000fe200078ec0ff */
[----:B------:R-:W-:Y:S01]  /*0d20*/  IMAD R22, R6, 0x8, R0 ;  /* 0x0000000806167824 */ /* 0x000fe200078e0200 */
[-C--:B------:R-:W-:Y:S01]  /*0d30*/  LEA.HI R7, R14, R12.reuse, RZ, 0x5 ;  /* 0x0000000c0e077211 */ /* 0x080fe200078f28ff */
[----:B------:R-:W-:Y:S01]  /*0d40*/  IMAD.IADD R21, R2, 0x1, -R3 ;  /* 0x0000000102157824 */ /* 0x000fe200078e0a03 */
[----:B------:R-:W-:Y:S01]  /*0d50*/  LEA.HI R14, R14, R12, RZ, 0x2 ;  /* 0x0000000c0e0e7211 */ /* 0x000fe200078f10ff */
[----:B------:R-:W-:Y:S01]  /*0d60*/  IMAD.IADD R19, R6, 0x1, -R4 ;  /* 0x0000000106137824 */ /* 0x000fe200078e0a04 */
[----:B------:R-:W-:Y:S01]  /*0d70*/  LOP3.LUT R0, R5, 0xfffffff0, RZ, 0xc0, !PT ;  /* 0xfffffff005007812 */ /* 0x000fe200078ec0ff */
[----:B------:R-:W-:Y:S01]  /*0d80*/  IMAD.SHL.U32 R22, R22, 0x20, RZ ;  /* 0x0000002016167824 */ /* 0x000fe200078e00ff */
[----:B------:R-:W-:Y:S02]  /*0d90*/  SHF.R.S32.HI R2, RZ, 0x3, R23 ;  /* 0x00000003ff027819 */ /* 0x000fe40000011417 */
[----:B------:R-:W-:Y:S01]  /*0da0*/  LOP3.LUT R4, R14, 0xfffffffc, RZ, 0xc0, !PT ;  /* 0xfffffffc0e047812 */ /* 0x000fe200078ec0ff */
[----:B------:R-:W-:Y:S01]  /*0db0*/  IMAD.IADD R0, R12, 0x1, -R0 ;  /* 0x000000010c007824 */ /* 0x000fe200078e0a00 */
[----:B------:R-:W-:Y:S01]  /*0dc0*/  SHF.R.S32.HI R243, RZ, 0x2, R14 ;  /* 0x00000002fff37819 */ /* 0x000fe2000001140e */
[----:B------:R-:W-:Y:S01]  /*0dd0*/  IMAD.SHL.U32 R2, R2, 0x40, RZ ;  /* 0x0000004002027824 */ /* 0x000fe200078e00ff */
[----:B------:R-:W-:Y:S01]  /*0de0*/  SHF.R.S32.HI R9, RZ, 0x5, R7 ;  /* 0x00000005ff097819 */ /* 0x000fe20000011407 */
[----:B------:R-:W-:Y:S01]  /*0df0*/  IMAD.IADD R25, R12, 0x1, -R4 ;  /* 0x000000010c197824 */ /* 0x000fe200078e0a04 */
[----:B------:R-:W-:-:S02]  /*0e00*/  LEA.HI R3, R14, R243, RZ, 0x1 ;  /* 0x000000f30e037211 */ /* 0x000fc400078f08ff */
[----:B------:R-:W-:Y:S01]  /*0e10*/  LOP3.LUT R2, R2, 0xc0, RZ, 0xc0, !PT ;  /* 0x000000c002027812 */ /* 0x000fe200078ec0ff */
[----:B------:R-:W-:Y:S01]  /*0e20*/  IMAD.SHL.U32 R250, R25, 0x8, RZ ;  /* 0x0000000819fa7824 */ /* 0x000fe200078e00ff */
[----:B------:R-:W-:Y:S02]  /*0e30*/  LEA.HI R8, R0, R0, RZ, 0x1 ;  /* 0x0000000000087211 */ /* 0x000fe400078f08ff */
[----:B------:R-:W-:Y:S02]  /*0e40*/  LOP3.LUT R4, R3, 0x7fffffe, RZ, 0xc0, !PT ;  /* 0x07fffffe03047812 */ /* 0x000fe400078ec0ff */
[----:B------:R-:W-:Y:S02]  /*0e50*/  SHF.R.S32.HI R6, RZ, 0x1f, R0 ;  /* 0x0000001fff067819 */ /* 0x000fe40000011400 */
[----:B------:R-:W-:Y:S02]  /*0e60*/  LOP3.LUT R3, R8, 0x7fffffe, RZ, 0xc0, !PT ;  /* 0x07fffffe08037812 */ /* 0x000fe400078ec0ff */
[----:B------:R-:W-:-:S02]  /*0e70*/  SHF.R.U32.HI R5, RZ, 0x3, R2 ;  /* 0x00000003ff057819 */ /* 0x000fc40000011602 */
[----:B------:R-:W-:Y:S01]  /*0e80*/  LOP3.LUT R2, R2, 0x18, R250, 0xf8, !PT ;  /* 0x0000001802027812 */ /* 0x000fe200078ef8fa */
[----:B------:R-:W-:Y:S01]  /*0e90*/  IMAD.IADD R13, R0, 0x1, -R3 ;  /* 0x00000001000d7824 */ /* 0x000fe200078e0a03 */
[----:B------:R-:W-:Y:S01]  /*0ea0*/  LEA.HI R16, R6, R0, RZ, 0x3 ;  /* 0x0000000006107211 */ /* 0x000fe200078f18ff */
[----:B------:R-:W-:Y:S01]  /*0eb0*/  IMAD.IADD R6, R243, 0x1, -R4 ;  /* 0x00000001f3067824 */ /* 0x000fe200078e0a04 */
[----:B------:R-:W-:Y:S02]  /*0ec0*/  LOP3.LUT R5, R2, R5, RZ, 0x3c, !PT ;  /* 0x0000000502057212 */ /* 0x000fe400078e3cff */
[----:B------:R-:W-:Y:S01]  /*0ed0*/  SHF.R.S32.HI R3, RZ, 0x1f, R7 ;  /* 0x0000001fff037819 */ /* 0x000fe20000011407 */
[----:B------:R-:W-:Y:S01]  /*0ee0*/  IMAD R0, R9, 0x8, R6 ;  /* 0x0000000809007824 */ /* 0x000fe200078e0206 */
[----:B------:R-:W-:Y:S01]  /*0ef0*/  LOP3.LUT R4, R10, 0xfffffffe, RZ, 0xc0, !PT ;  /* 0xfffffffe0a047812 */ /* 0x000fe200078ec0ff */
[----:B------:R-:W-:Y:S01]  /*0f00*/  IMAD.SHL.U32 R10, R16, 0x20, RZ ;  /* 0x00000020100a7824 */ /* 0x000fe200078e00ff */
[----:B------:R-:W-:Y:S01]  /*0f10*/  LOP3.LUT R2, R7, 0xffffffe0, RZ, 0xc0, !PT ;  /* 0xffffffe007027812 */ /* 0x000fe200078ec0ff */
[----:B------:R-:W-:Y:S01]  /*0f20*/  IMAD.U32 R241, R0, 0x20, R5 ;  /* 0x0000002000f17824 */ /* 0x000fe200078e0005 */
[----:B------:R-:W-:Y:S01]  /*0f30*/  LEA.HI R3, R3, R9, RZ, 0x2 ;  /* 0x0000000903037211 */ /* 0x000fe200078f10ff */
[C---:B------:R-:W-:Y:S01]  /*0f40*/  IMAD.IADD R33, R12.reuse, 0x1, -R4 ;  /* 0x000000010c217824 */ /* 0x040fe200078e0a04 */
[----:B------:R-:W-:Y:S01]  /*0f50*/  LEA.HI R0, R25, R25, RZ, 0x1 ;  /* 0x0000001919007211 */ /* 0x000fe200078f08ff */
[----:B------:R-:W-:Y:S01]  /*0f60*/  IMAD.IADD R32, R12, 0x1, -R2 ;  /* 0x000000010c207824 */ /* 0x000fe200078e0a02 */
[----:B------:R-:W-:Y:S01]  /*0f70*/  LOP3.LUT R3, R3, 0xffffffc, RZ, 0xc0, !PT ;  /* 0x0ffffffc03037812 */ /* 0x000fe200078ec0ff */
[----:B------:R-:W-:Y:S01]  /*0f80*/  IMAD.SHL.U32 R132, R33, 0x4, RZ ;  /* 0x0000000421847824 */ /* 0x000fe200078e00ff */
[C---:B------:R-:W-:Y:S01]  /*0f90*/  LOP3.LUT R2, R0.reuse, 0x1ffffffe, RZ, 0xc0, !PT ;  /* 0x1ffffffe00027812 */ /* 0x040fe200078ec0ff */
[----:B------:R-:W-:Y:S01]  /*0fa0*/  IMAD.SHL.U32 R0, R0, 0x20, RZ ;  /* 0x0000002000007824 */ /* 0x000fe200078e00ff */
[----:B------:R-:W-:Y:S01]  /*0fb0*/  SHF.R.S32.HI R4, RZ, 0x1f, R32 ;  /* 0x0000001fff047819 */ /* 0x000fe20000011420 */
[----:B------:R-:W-:Y:S01]  /*0fc0*/  IMAD.IADD R5, R9, 0x1, -R3 ;  /* 0x0000000109057824 */ /* 0x000fe200078e0a03 */
[----:B------:R-:W-:Y:S01]  /*0fd0*/  IADD3 R152, R132, 0x10, RZ ;  /* 0x0000001084987810 */ /* 0x000fe20007ffe0ff */
[----:B------:R-:W-:Y:S01]  /*0fe0*/  IMAD.IADD R3, R25, 0x1, -R2 ;  /* 0x0000000119037824 */ /* 0x000fe200078e0a02 */
[----:B------:R-:W-:Y:S01]  /*0ff0*/  LOP3.LUT R2, R0, 0xffffffc0, RZ, 0xc0, !PT ;  /* 0xffffffc000027812 */ /* 0x000fe200078ec0ff */
[----:B------:R-:W-:Y:S01]  /*1000*/  IMAD.SHL.U32 R100, R33, 0x8, RZ ;  /* 0x0000000821647824 */ /* 0x000fe200078e00ff */
[----:B------:R-:W-:Y:S01]  /*1010*/  IADD3 R6, R242, 0x40, RZ ;  /* 0x00000040f2067810 */ /* 0x000fe20007ffe0ff */
[----:B------:R-:W-:Y:S01]  /*1020*/  IMAD.IADD R0, R132, 0x1, R152 ;  /* 0x0000000184007824 */ /* 0x000fe200078e0298 */
[----:B------:R-:W-:Y:S01]  /*1030*/  LEA.HI R20, R4, R32, RZ, 0x2 ;  /* 0x0000002004147211 */ /* 0x000fe200078f10ff */
[----:B------:R-:W-:Y:S01]  /*1040*/  IMAD R24, R3, 0x8, R2 ;  /* 0x0000000803187824 */ /* 0x000fe200078e0202 */
[----:B------:R-:W-:-:S02]  /*1050*/  SHF.R.S32.HI R3, RZ, 0x1f, R6 ;  /* 0x0000001fff037819 */ /* 0x000fc40000011406 */
[----:B------:R-:W-:Y:S02]  /*1060*/  SHF.R.S32.HI R4, RZ, 0x2, R20 ;  /* 0x00000002ff047819 */ /* 0x000fe40000011414 */
[-C--:B------:R-:W-:Y:S02]  /*1070*/  LEA.HI R3, R3, R6.reuse, RZ, 0x3 ;  /* 0x0000000603037211 */ /* 0x080fe400078f18ff */
[----:B------:R-:W-:Y:S01]  /*1080*/  SHF.R.S32.HI R2, RZ, 0x1f, R0 ;  /* 0x0000001fff027819 */ /* 0x000fe20000011400 */
[----:B------:R-:W-:Y:S01]  /*1090*/  IMAD R30, R5, 0x10, R4 ;  /* 0x00000010051e7824 */ /* 0x000fe200078e0204 */
[----:B------:R-:W-:Y:S01]  /*10a0*/  IADD3 R135, R132, 0x20, RZ ;  /* 0x0000002084877810 */ /* 0x000fe20007ffe0ff */
[----:B------:R-:W-:Y:S01]  /*10b0*/  IMAD.SHL.U32 R3, R3, 0x20, RZ ;  /* 0x0000002003037824 */ /* 0x000fe200078e00ff */
[----:B------:R-:W-:Y:S02]  /*10c0*/  LEA.HI R12, R6, R6, RZ, 0x1 ;  /* 0x00000006060c7211 */ /* 0x000fe400078f08ff */
[CC--:B------:R-:W-:Y:S01]  /*10d0*/  LEA.HI R15, R2.reuse, R0.reuse, RZ, 0x3 ;  /* 0x00000000020f7211 */ /* 0x0c0fe200078f18ff */
[----:B------:R-:W-:Y:S01]  /*10e0*/  STL [R1+0x94], R30 ;  /* 0x0000941e01007387 */ /* 0x000fe20000100800 */
[----:B------:R-:W-:Y:S01]  /*10f0*/  LEA.HI R17, R2, R0, RZ, 0x5 ;  /* 0x0000000002117211 */ /* 0x000fe200078f28ff */
[----:B------:R-:W-:Y:S01]  /*1100*/  IMAD.IADD R0, R132, 0x1, R135 ;  /* 0x0000000184007824 */ /* 0x000fe200078e0287 */
[----:B------:R-:W-:-:S02]  /*1110*/  LOP3.LUT R4, R12, 0x7fffffe, RZ, 0xc0, !PT ;  /* 0x07fffffe0c047812 */ /* 0x000fc400078ec0ff */
[----:B------:R-:W-:Y:S02]  /*1120*/  SHF.R.S32.HI R7, RZ, 0x1f, R14 ;  /* 0x0000001fff077819 */ /* 0x000fe4000001140e */
[----:B------:R-:W-:Y:S01]  /*1130*/  LOP3.LUT R3, R3, 0xffffff00, RZ, 0xc0, !PT ;  /* 0xffffff0003037812 */ /* 0x000fe200078ec0ff */
[----:B------:R-:W-:Y:S01]  /*1140*/  IMAD.IADD R4, R6, 0x1, -R4 ;  /* 0x0000000106047824 */ /* 0x000fe200078e0a04 */
[----:B------:R-:W-:Y:S02]  /*1150*/  SHF.R.S32.HI R2, RZ, 0x1f, R0 ;  /* 0x0000001fff027819 */ /* 0x000fe40000011400 */
[----:B------:R-:W-:Y:S01]  /*1160*/  LEA.HI R5, R7, R243, RZ, 0x3 ;  /* 0x000000f307057211 */ /* 0x000fe200078f18ff */
[----:B------:R-:W-:Y:S01]  /*1170*/  IMAD R26, R4, 0x20, R3 ;  /* 0x00000020041a7824 */ /* 0x000fe200078e0203 */
[CC--:B------:R-:W-:Y:S01]  /*1180*/  LEA.HI R14, R2.reuse, R0.reuse, RZ, 0x3 ;  /* 0x00000000020e7211 */ /* 0x0c0fe200078f18ff */
[----:B------:R-:W-:Y:S01]  /*1190*/  IMAD.SHL.U32 R4, R9, 0x200, RZ ;  /* 0x0000020009047824 */ /* 0x000fe200078e00ff */
[----:B------:R-:W-:-:S02]  /*11a0*/  LEA.HI R18, R2, R0, RZ, 0x5 ;  /* 0x0000000002127211 */ /* 0x000fc400078f28ff */
[----:B------:R-:W-:Y:S01]  /*11b0*/  LOP3.LUT R3, R5, 0xfffffff8, RZ, 0xc0, !PT ;  /* 0xfffffff805037812 */ /* 0x000fe200078ec0ff */
[----:B------:R-:W-:Y:S01]  /*11c0*/  STL [R1+0x5c], R26 ;  /* 0x00005c1a01007387 */ /* 0x000fe20000100800 */
[----:B------:R-:W-:Y:S02]  /*11d0*/  SHF.R.S32.HI R0, RZ, 0x1, R11 ;  /* 0x00000001ff007819 */ /* 0x000fe4000001140b */
[--C-:B------:R-:W-:Y:S01]  /*11e0*/  SHF.R.S32.HI R5, RZ, 0x1, R8.reuse ;  /* 0x00000001ff057819 */ /* 0x100fe20000011408 */
[----:B------:R-:W-:Y:S01]  /*11f0*/  IMAD.IADD R3, R243, 0x1, -R3 ;  /* 0x00000001f3037824 */ /* 0x000fe200078e0a03 */
[C---:B------:R-:W-:Y:S01]  /*1200*/  LOP3.LUT P3, RZ, R0.reuse, 0x2, RZ, 0xc0, !PT ;  /* 0x0000000200ff7812 */ /* 0x040fe2000786c0ff */
[----:B------:R-:W-:Y:S01]  /*1210*/  IMAD.SHL.U32 R0, R0, 0x40, RZ ;  /* 0x0000004000007824 */ /* 0x000fe200078e00ff */
[----:B------:R-:W-:Y:S02]  /*1220*/  SHF.R.S32.HI R2, RZ, 0x1f, R8 ;  /* 0x0000001fff027819 */ /* 0x000fe40000011408 */
[----:B------:R-:W-:-:S02]  /*1230*/  IADD3 R154, R132, 0x18, RZ ;  /* 0x00000018849a7810 */ /* 0x000fc40007ffe0ff */
[----:B------:R-:W-:Y:S02]  /*1240*/  LEA.HI R6, R2, R5, RZ, 0x2 ;  /* 0x0000000502067211 */ /* 0x000fe400078f10ff */
[----:B------:R-:W-:Y:S02]  /*1250*/  LEA.HI R2, R3, R3, RZ, 0x1 ;  /* 0x0000000303027211 */ /* 0x000fe400078f08ff */
[----:B------:R-:W-:Y:S02]  /*1260*/  LOP3.LUT R0, R0, 0xc0, RZ, 0xc0, !PT ;  /* 0x000000c000007812 */ /* 0x000fe400078ec0ff */
[----:B------:R-:W-:Y:S02]  /*1270*/  LOP3.LUT R11, R6, 0xfffffffc, RZ, 0xc0, !PT ;  /* 0xfffffffc060b7812 */ /* 0x000fe400078ec0ff */
[----:B------:R-:W-:Y:S02]  /*1280*/  LOP3.LUT R8, R2, 0x3fffffe, RZ, 0xc0, !PT ;  /* 0x03fffffe02087812 */ /* 0x000fe400078ec0ff */
[----:B------:R-:W-:Y:S01]  /*1290*/  LOP3.LUT R9, R0, 0x8, R23, 0xf8, !PT ;  /* 0x0000000800097812 */ /* 0x000fe200078ef817 */
[----:B------:R-:W-:Y:S01]  /*12a0*/  IMAD.IADD R11, R5, 0x1, -R11 ;  /* 0x00000001050b7824 */ /* 0x000fe200078e0a0b */
[----:B------:R-:W-:Y:S01]  /*12b0*/  SHF.R.U32.HI R6, RZ, 0x3, R0 ;  /* 0x00000003ff067819 */ /* 0x000fe20000011600 */
[----:B------:R-:W-:Y:S01]  /*12c0*/  IMAD.IADD R8, R3, 0x1, -R8 ;  /* 0x0000000103087824 */ /* 0x000fe200078e0a08 */
[----:B------:R-:W-:-:S02]  /*12d0*/  LOP3.LUT R0, R10, 0xffffff00, RZ, 0xc0, !PT ;  /* 0xffffff000a007812 */ /* 0x000fc400078ec0ff */
[----:B------:R-:W-:Y:S02]  /*12e0*/  LEA.HI R5, R7, R243, RZ, 0x2 ;  /* 0x000000f307057211 */ /* 0x000fe400078f10ff */
[----:B------:R-:W-:Y:S01]  /*12f0*/  SHF.R.S32.HI R2, RZ, 0x1, R2 ;  /* 0x00000001ff027819 */ /* 0x000fe20000011402 */
[----:B------:R-:W-:Y:S01]  /*1300*/  IMAD.IADD R3, R0, 0x1, R4 ;  /* 0x0000000100037824 */ /* 0x000fe200078e0204 */
[----:B------:R-:W-:Y:S01]  /*1310*/  LOP3.LUT R6, R9, R6, RZ, 0x3c, !PT ;  /* 0x0000000609067212 */ /* 0x000fe200078e3cff */
[----:B------:R-:W-:Y:S01]  /*1320*/  IMAD R16, R13, 0x20, R0 ;  /* 0x000000200d107824 */ /* 0x000fe200078e0200 */
[----:B------:R-:W-:Y:S01]  /*1330*/  LOP3.LUT R0, R5, 0xfffffffc, RZ, 0xc0, !PT ;  /* 0xfffffffc05007812 */ /* 0x000fe200078ec0ff */
[----:B------:R-:W-:Y:S01]  /*1340*/  IMAD R13, R13, 0x20, R3 ;  /* 0x000000200d0d7824 */ /* 0x000fe200078e0203 */
[----:B------:R-:W-:Y:S01]  /*1350*/  LOP3.LUT R5, R2, 0x1, RZ, 0xc0, !PT ;  /* 0x0000000102057812 */ /* 0x000fe200078ec0ff */
[----:B------:R-:W-:Y:S01]  /*1360*/  IMAD R3, R25, 0x2, R4 ;  /* 0x0000000219037824 */ /* 0x000fe200078e0204 */
[----:B------:R-:W-:Y:S01]  /*1370*/  SHF.R.S32.HI R4, RZ, 0x1, R12 ;  /* 0x00000001ff047819 */ /* 0x000fe2000001140c */
[----:B------:R-:W-:Y:S01]  /*1380*/  IMAD.IADD R0, R243, 0x1, -R0 ;  /* 0x00000001f3007824 */ /* 0x000fe200078e0a00 */
[----:B------:R-:W-:Y:S01]  /*1390*/  ISETP.NE.U32.AND P2, PT, R5, 0x1, PT ;  /* 0x000000010500780c */ /* 0x000fe20003f45070 */
[----:B------:R-:W-:Y:S01]  /*13a0*/  IMAD R8, R8, 0x20, R3 ;  /* 0x0000002008087824 */ /* 0x000fe200078e0203 */
[----:B------:R-:W-:Y:S01]  /*13b0*/  LOP3.LUT P1, RZ, R2, 0x2, RZ, 0xc0, !PT ;  /* 0x0000000202ff7812 */ /* 0x000fe2000782c0ff */
[----:B------:R-:W-:Y:S01]  /*13c0*/  IMAD.SHL.U32 R4, R4, 0x40, RZ ;  /* 0x0000004004047824 */ /* 0x000fe200078e00ff */
[C---:B------:R-:W-:Y:S01]  /*13d0*/  LOP3.LUT P0, RZ, R0.reuse, 0x2, RZ, 0xc0, !PT ;  /* 0x0000000200ff7812 */ /* 0x040fe2000780c0ff */
[----:B------:R-:W-:Y:S01]  /*13e0*/  IMAD R3, R19, 0x8, R21 ;  /* 0x0000000813037824 */ /* 0x000fe200078e0215 */
[----:B------:R-:W-:Y:S01]  /*13f0*/  LOP3.LUT P4, RZ, R11, 0x2, RZ, 0xc0, !PT ;  /* 0x000000020bff7812 */ /* 0x000fe2000788c0ff */
[----:B------:R-:W-:Y:S01]  /*1400*/  IMAD.SHL.U32 R5, R0, 0x40, RZ ;  /* 0x0000004000057824 */ /* 0x000fe200078e00ff */
[----:B------:R-:W-:Y:S01]  /*1410*/  LOP3.LUT R31, R4, 0xc0, RZ, 0xc0, !PT ;  /* 0x000000c0041f7812 */ /* 0x000fe200078ec0ff */
[----:B------:R-:W-:Y:S01]  /*1420*/  IMAD.U32 R0, R3, 0x20, R6 ;  /* 0x0000002003007824 */ /* 0x000fe200078e0006 */
[----:B------:R-:W-:Y:S01]  /*1430*/  IADD3 R153, R132, 0x28, RZ ;  /* 0x0000002884997810 */ /* 0x000fe20007ffe0ff */
[----:B------:R-:W-:Y:S01]  /*1440*/  IMAD.SHL.U32 R3, R2, 0x40, RZ ;  /* 0x0000004002037824 */ /* 0x000fe200078e00ff */
[----:B------:R-:W-:Y:S01]  /*1450*/  LOP3.LUT R29, R5, 0xc0, RZ, 0xc0, !PT ;  /* 0x000000c0051d7812 */ /* 0x000fe200078ec0ff */
[----:B------:R-:W-:Y:S01]  /*1460*/  IMAD.SHL.U32 R2, R17, 0x80, RZ ;  /* 0x0000008011027824 */ /* 0x000fe200078e00ff */
[----:B------:R-:W-:Y:S01]  /*1470*/  SHF.R.U32.HI R28, RZ, 0x3, R31 ;  /* 0x00000003ff1c7819 */ /* 0x000fe2000001161f */
[----:B------:R-:W-:Y:S01]  /*1480*/  STL [R1+0x54], R31 ;  /* 0x0000541f01007387 */ /* 0x000fe20000100800 */
[----:B------:R-:W-:-:S02]  /*1490*/  LOP3.LUT R5, R31, 0x18, R15, 0xf8, !PT ;  /* 0x000000181f057812 */ /* 0x000fc400078ef80f */
[----:B------:R-:W-:Y:S01]  /*14a0*/  LOP3.LUT R6, R3, 0xc0, RZ, 0xc0, !PT ;  /* 0x000000c003067812 */ /* 0x000fe200078ec0ff */
[----:B------:R-:W-:Y:S01]  /*14b0*/  STL [R1+0x4c], R22 ;  /* 0x00004c1601007387 */ /* 0x000fe20000100800 */
[----:B------:R-:W-:Y:S02]  /*14c0*/  SHF.R.U32.HI R27, RZ, 0x3, R29 ;  /* 0x00000003ff1b7819 */ /* 0x000fe4000001161d */
[----:B------:R-:W-:Y:S01]  /*14d0*/  LOP3.LUT R4, R29, 0x18, R15, 0xf8, !PT ;  /* 0x000000181d047812 */ /* 0x000fe200078ef80f */
[----:B------:R-:W-:Y:S01]  /*14e0*/  STL [R1+0x44], R29 ;  /* 0x0000441d01007387 */ /* 0x000fe20000100800 */
[----:B------:R-:W-:Y:S02]  /*14f0*/  LOP3.LUT R3, R5, R28, RZ, 0x3c, !PT ;  /* 0x0000001c05037212 */ /* 0x000fe400078e3cff */
[----:B------:R-:W-:Y:S01]  /*1500*/  LOP3.LUT R2, R2, 0xfffff000, RZ, 0xc0, !PT ;  /* 0xfffff00002027812 */ /* 0x000fe200078ec0ff */
[----:B------:R-:W-:Y:S01]  /*1510*/  STL [R1+0x58], R28 ;  /* 0x0000581c01007387 */ /* 0x000fe20000100800 */
[----:B------:R-:W-:Y:S01]  /*1520*/  LEA.HI R5, R6, R6, RZ, 0x1d ;  /* 0x0000000606057211 */ /* 0x000fe200078fe8ff */
[----:B------:R-:W-:Y:S01]  /*1530*/  IMAD.SHL.U32 R6, R11, 0x40, RZ ;  /* 0x000000400b067824 */ /* 0x000fe200078e00ff */
[----:B------:R-:W-:Y:S01]  /*1540*/  LOP3.LUT R4, R4, R27, RZ, 0x3c, !PT ;  /* 0x0000001b04047212 */ /* 0x000fe200078e3cff */
[----:B------:R-:W-:Y:S01]  /*1550*/  STL [R1+0x48], R27 ;  /* 0x0000481b01007387 */ /* 0x000fe20000100800 */
[----:B------:R-:W-:Y:S01]  /*1560*/  IADD3 R11, R3, R26, R2 ;  /* 0x0000001a030b7210 */ /* 0x000fe20007ffe002 */
[----:B------:R-:W-:Y:S01]  /*1570*/  IMAD.SHL.U32 R3, R19, 0x8, RZ ;  /* 0x0000000813037824 */ /* 0x000fe200078e00ff */
[----:B------:R-:W-:Y:S01]  /*1580*/  IADD3 R12, R4, R2, R22 ;  /* 0x00000002040c7210 */ /* 0x000fe20007ffe016 */
[----:B------:R-:W-:Y:S01]  /*1590*/  IMAD.IADD R8, R5, 0x1, R8 ;  /* 0x0000000105087824 */ /* 0x000fe200078e0208 */
[----:B------:R-:W-:Y:S01]  /*15a0*/  LOP3.LUT R2, R6, 0xc0, RZ, 0xc0, !PT ;  /* 0x000000c006027812 */ /* 0x000fe200078ec0ff */
[----:B------:R-:W-:Y:S01]  /*15b0*/  IMAD.SHL.U32 R4, R18, 0x80, RZ ;  /* 0x0000008012047824 */ /* 0x000fe200078e00ff */
[----:B------:R-:W-:Y:S01]  /*15c0*/  LOP3.LUT R5, R29, 0x18, R14, 0xf8, !PT ;  /* 0x000000181d057812 */ /* 0x000fe200078ef80e */
[----:B------:R-:W-:Y:S01]  /*15d0*/  IMAD.SHL.U32 R25, R8, 0x2, RZ ;  /* 0x0000000208197824 */ /* 0x000fe200078e00ff */
[----:B------:R-:W-:-:S02]  /*15e0*/  LOP3.LUT R6, R2, 0x8, R3, 0xf8, !PT ;  /* 0x0000000802067812 */ /* 0x000fc400078ef803 */
[----:B------:R-:W-:Y:S02]  /*15f0*/  SHF.R.U32.HI R3, RZ, 0x3, R2 ;  /* 0x00000003ff037819 */ /* 0x000fe40000011602 */
[----:B------:R-:W-:Y:S01]  /*1600*/  LOP3.LUT R7, R31, 0x18, R14, 0xf8, !PT ;  /* 0x000000181f077812 */ /* 0x000fe200078ef80e */
[----:B------:R-:W-:Y:S01]  /*1610*/  STL [R1+0x28], R25 ;  /* 0x0000281901007387 */ /* 0x000fe20000100800 */
[----:B------:R-:W-:Y:S02]  /*1620*/  LOP3.LUT R2, R4, 0xfffff000, RZ, 0xc0, !PT ;  /* 0xfffff00004027812 */ /* 0x000fe400078ec0ff */
[----:B------:R-:W-:Y:S02]  /*1630*/  LOP3.LUT R5, R5, R27, RZ, 0x3c, !PT ;  /* 0x0000001b05057212 */ /* 0x000fe400078e3cff */
[----:B------:R-:W-:Y:S02]  /*1640*/  LOP3.LUT R3, R6, R3, RZ, 0x3c, !PT ;  /* 0x0000000306037212 */ /* 0x000fe400078e3cff */
[----:B------:R-:W-:-:S02]  /*1650*/  LOP3.LUT R4, R7, R28, RZ, 0x3c, !PT ;  /* 0x0000001c07047212 */ /* 0x000fc400078e3cff */
[----:B------:R-:W-:Y:S02]  /*1660*/  IADD3 R10, R5, R2, R22 ;  /* 0x00000002050a7210 */ /* 0x000fe40007ffe016 */
[C---:B------:R-:W-:Y:S02]  /*1670*/  IADD3 R5, R25.reuse, 0x80, RZ ;  /* 0x0000008019057810 */ /* 0x040fe40007ffe0ff */
[----:B------:R-:W-:Y:S02]  /*1680*/  IADD3 R23, R25, 0x70, RZ ;  /* 0x0000007019177810 */ /* 0x000fe40007ffe0ff */
[----:B------:R-:W-:Y:S01]  /*1690*/  IADD3 R9, R4, R26, R2 ;  /* 0x0000001a04097210 */ /* 0x000fe20007ffe002 */
[C---:B------:R-:W-:Y:S01]  /*16a0*/  IMAD.IADD R2, R3.reuse, 0x1, R13 ;  /* 0x0000000103027824 */ /* 0x040fe200078e020d */
[----:B------:R-:W-:Y:S01]  /*16b0*/  SHF.R.S32.HI R7, RZ, 0x1f, R152 ;  /* 0x0000001fff077819 */ /* 0x000fe20000011498 */
[----:B------:R-:W-:Y:S01]  /*16c0*/  IMAD.IADD R3, R3, 0x1, R16 ;  /* 0x0000000103037824 */ /* 0x000fe200078e0210 */
[----:B------:R-:W-:Y:S01]  /*16d0*/  @P2 IADD3 R23, R5, 0x10, RZ ;  /* 0x0000001005172810 */ /* 0x000fe20007ffe0ff */
[----:B------:R-:W-:Y:S01]  /*16e0*/  IMAD.MOV.U32 R13, RZ, RZ, 0x20 ;  /* 0x00000020ff0d7424 */ /* 0x000fe200078e00ff */
[----:B------:R-:W-:-:S02]  /*16f0*/  SHF.R.S32.HI R6, RZ, 0x1f, R154 ;  /* 0x0000001fff067819 */ /* 0x000fc4000001149a */
[----:B------:R-:W-:Y:S01]  /*1700*/  SHF.R.S32.HI R5, RZ, 0x1f, R135 ;  /* 0x0000001fff057819 */ /* 0x000fe20000011487 */
[----:B------:R-:W-:Y:S01]  /*1710*/  STL [R1+0x2c], R23 ;  /* 0x00002c1701007387 */ /* 0x000fe20000100800 */
[----:B------:R-:W-:Y:S02]  /*1720*/  IADD3 R16, R250, 0x40, RZ ;  /* 0x00000040fa107810 */ /* 0x000fe40007ffe0ff */
[----:B------:R-:W-:Y:S02]  /*1730*/  SHF.L.U64.HI R17, R152, 0x1, R7 ;  /* 0x0000000198117819 */ /* 0x000fe40000010207 */
[----:B------:R-:W-:Y:S01]  /*1740*/  SHF.L.U64.HI R7, R154, 0x1, R6 ;  /* 0x000000019a077819 */ /* 0x000fe20000010206 */
[----:B------:R-:W-:Y:S01]  /*1750*/  STL [R1], R16 ;  /* 0x0000001001007387 */ /* 0x000fe20000100800 */
[----:B------:R-:W-:Y:S02]  /*1760*/  SHF.L.U64.HI R6, R135, 0x1, R5 ;  /* 0x0000000187067819 */ /* 0x000fe40000010205 */
[----:B------:R-:W-:Y:S01]  /*1770*/  SHF.R.S32.HI R4, RZ, 0x1f, R153 ;  /* 0x0000001fff047819 */ /* 0x000fe20000011499 */
[----:B------:R-:W-:Y:S01]  /*1780*/  STL [R1+0x8c], R17 ;  /* 0x00008c1101007387 */ /* 0x000fe20000100800 */
[----:B------:R-:W-:-:S02]  /*1790*/  IADD3 R252, R250, 0x20, RZ ;  /* 0x00000020fafc7810 */ /* 0x000fc40007ffe0ff */
[----:B------:R-:W-:Y:S01]  /*17a0*/  LOP3.LUT R8, R20, 0x7ffffffc, RZ, 0xc0, !PT ;  /* 0x7ffffffc14087812 */ /* 0x000fe200078ec0ff */
[----:B------:R1:W-:Y:S01]  /*17b0*/  STL [R1+0x88], R7 ;  /* 0x0000880701007387 */ /* 0x0003e20000100800 */
[----:B------:R-:W-:Y:S02]  /*17c0*/  SHF.L.U64.HI R4, R153, 0x1, R4 ;  /* 0x0000000199047819 */ /* 0x000fe40000010204 */
[----:B------:R-:W-:Y:S01]  /*17d0*/  LEA R155, R0, 0x3c80, 0x1 ;  /* 0x00003c80009b7811 */ /* 0x000fe200078e08ff */
[----:B------:R2:W-:Y:S01]  /*17e0*/  STL [R1+0x84], R6 ;  /* 0x0000840601007387 */ /* 0x0005e20000100800 */
[----:B------:R-:W-:Y:S01]  /*17f0*/  IMAD.IADD R5, R32, 0x1, -R8 ;  /* 0x0000000120057824 */ /* 0x000fe200078e0a08 */
[----:B------:R-:W-:Y:S02]  /*1800*/  LEA R0, R12, 0x6080, 0x1 ;  /* 0x000060800c007811 */ /* 0x000fe400078e08ff */
[----:B------:R3:W-:Y:S01]  /*1810*/  STL [R1+0x80], R4 ;  /* 0x0000800401007387 */ /* 0x0007e20000100800 */
[----:B------:R-:W-:-:S02]  /*1820*/  IADD3 R192, R155, 0x20, RZ ;  /* 0x000000209bc07810 */ /* 0x000fc40007ffe0ff */
[----:B------:R-:W-:Y:S02]  /*1830*/  LEA R190, R2, 0x6080, 0x1 ;  /* 0x0000608002be7811 */ /* 0x000fe400078e08ff */
[----:B------:R-:W-:Y:S02]  /*1840*/  LEA R188, R3, 0x1880, 0x1 ;  /* 0x0000188003bc7811 */ /* 0x000fe400078e08ff */
[----:B------:R-:W-:Y:S02]  /*1850*/  @P3 IADD3 R192, R155, -0x20, RZ ;  /* 0xffffffe09bc03810 */ /* 0x000fe40007ffe0ff */
[----:B------:R-:W-:Y:S02]  /*1860*/  IADD3 R134, R132, 0x8, RZ ;  /* 0x0000000884867810 */ /* 0x000fe40007ffe0ff */
[----:B------:R-:W-:Y:S02]  /*1870*/  SHF.R.S32.HI R251, RZ, 0x1f, R250 ;  /* 0x0000001ffffb7819 */ /* 0x000fe400000114fa */
[----:B------:R-:W-:-:S02]  /*1880*/  IADD3 R200, R192, 0x400, RZ ;  /* 0x00000400c0c87810 */ /* 0x000fc40007ffe0ff */
[C---:B------:R-:W-:Y:S02]  /*1890*/  IADD3 R199, R192.reuse, 0x800, RZ ;  /* 0x00000800c0c77810 */ /* 0x040fe40007ffe0ff */
[----:B-1----:R-:W-:Y:S02]  /*18a0*/  SHF.R.S32.HI R7, RZ, 0x1f, R16 ;  /* 0x0000001fff077819 */ /* 0x002fe40000011410 */
[C---:B------:R-:W-:Y:S02]  /*18b0*/  IADD3 R198, R192.reuse, 0xc00, RZ ;  /* 0x00000c00c0c67810 */ /* 0x040fe40007ffe0ff */
[----:B--2---:R-:W-:Y:S02]  /*18c0*/  SHF.R.S32.HI R6, RZ, 0x1f, R252 ;  /* 0x0000001fff067819 */ /* 0x004fe400000114fc */
[C---:B------:R-:W-:Y:S02]  /*18d0*/  IADD3 R197, R192.reuse, 0x1000, RZ ;  /* 0x00001000c0c57810 */ /* 0x040fe40007ffe0ff */
[----:B---3--:R-:W-:Y:S01]  /*18e0*/  LOP3.LUT R4, R31, 0x18, R100, 0xf8, !PT ;  /* 0x000000181f047812 */ /* 0x008fe200078ef864 */
[----:B------:R1:W-:Y:S01]  /*18f0*/  STL [R1+0x3c], R6 ;  /* 0x00003c0601007387 */ /* 0x0003e20000100800 */
[----:B------:R-:W-:-:S02]  /*1900*/  IADD3 R196, R192, 0x1400, RZ ;  /* 0x00001400c0c47810 */ /* 0x000fc40007ffe0ff */
[----:B------:R-:W-:Y:S01]  /*1910*/  LOP3.LUT R4, R4, R28, RZ, 0x3c, !PT ;  /* 0x0000001c04047212 */ /* 0x000fe200078e3cff */
[----:B------:R2:W-:Y:S01]  /*1920*/  STL [R1+0x38], R7 ;  /* 0x0000380701007387 */ /* 0x0005e20000100800 */
[C---:B------:R-:W-:Y:S02]  /*1930*/  IADD3 R195, R192.reuse, 0x1800, RZ ;  /* 0x00001800c0c37810 */ /* 0x040fe40007ffe0ff */
[C---:B------:R-:W-:Y:S02]  /*1940*/  IADD3 R194, R192.reuse, 0x1c00, RZ ;  /* 0x00001c00c0c27810 */ /* 0x040fe40007ffe0ff */
[----:B------:R-:W-:Y:S01]  /*1950*/  IADD3 R193, R192, 0x2000, RZ ;  /* 0x00002000c0c17810 */ /* 0x000fe20007ffe0ff */
[----:B-1----:R-:W-:Y:S02]  /*1960*/  IMAD.SHL.U32 R6, R5, 0x2, RZ ;  /* 0x0000000205067824 */ /* 0x002fe400078e00ff */
[----:B------:R-:W-:Y:S01]  /*1970*/  IMAD.IADD R5, R30, 0x1, R24 ;  /* 0x000000011e057824 */ /* 0x000fe200078e0218 */
[----:B--2---:R-:W-:-:S02]  /*1980*/  SHF.R.S32.HI R7, RZ, 0x3, R15 ;  /* 0x00000003ff077819 */ /* 0x004fc4000001140f */
[----:B------:R1:W-:Y:S04]  /*1990*/  STL [R1+0x20], R6 ;  /* 0x0000200601007387 */ /* 0x0003e80000100800 */
[----:B------:R2:W-:Y:S04]  /*19a0*/  STL [R1+0x98], R5 ;  /* 0x0000980501007387 */ /* 0x0005e80000100800 */
[----:B------:R3:W-:Y:S01]  /*19b0*/  STL [R1+0x64], R7 ;  /* 0x0000640701007387 */ /* 0x0007e20000100800 */
[C-C-:B-1----:R-:W-:Y:S02]  /*19c0*/  LOP3.LUT R6, R29.reuse, 0x8, R100.reuse, 0xf8, !PT ;  /* 0x000000081d067812 */ /* 0x142fe400078ef864 */
[----:B--2---:R-:W-:-:S02]  /*19d0*/  LOP3.LUT R5, R29, 0x18, R100, 0xf8, !PT ;  /* 0x000000181d057812 */ /* 0x004fc400078ef864 */
[-C--:B------:R-:W-:Y:S02]  /*19e0*/  LOP3.LUT R6, R6, R27.reuse, RZ, 0x3c, !PT ;  /* 0x0000001b06067212 */ /* 0x080fe400078e3cff */
[----:B------:R-:W-:Y:S01]  /*19f0*/  LOP3.LUT R8, R5, R27, RZ, 0x3c, !PT ;  /* 0x0000001b05087212 */ /* 0x000fe200078e3cff */
[----:B------:R-:W-:Y:S01]  /*1a00*/  IMAD.IADD R5, R26, 0x1, R4 ;  /* 0x000000011a057824 */ /* 0x000fe200078e0204 */
[----:B---3--:R-:W-:Y:S01]  /*1a10*/  SHF.R.S32.HI R7, RZ, 0x3, R14 ;  /* 0x00000003ff077819 */ /* 0x008fe2000001140e */
[C---:B------:R-:W-:Y:S01]  /*1a20*/  IMAD.IADD R6, R22.reuse, 0x1, R6 ;  /* 0x0000000116067824 */ /* 0x040fe200078e0206 */
[----:B------:R-:W-:Y:S01]  /*1a30*/  SEL R4, R13, 0xffffffe0, !P4 ;  /* 0xffffffe00d047807 */ /* 0x000fe20006000000 */
[----:B------:R-:W-:Y:S01]  /*1a40*/  IMAD.IADD R8, R22, 0x1, R8 ;  /* 0x0000000116087824 */ /* 0x000fe200078e0208 */
[----:B------:R-:W-:Y:S01]  /*1a50*/  LEA R5, R5, 0x6080, 0x1 ;  /* 0x0000608005057811 */ /* 0x000fe200078e08ff */
[----:B------:R1:W-:Y:S01]  /*1a60*/  STL [R1+0x60], R7 ;  /* 0x0000600701007387 */ /* 0x0003e20000100800 */
[----:B------:R-:W-:Y:S01]  /*1a70*/  LEA R232, R6, 0x1880, 0x1 ;  /* 0x0000188006e87811 */ /* 0x000fe200078e08ff */
[----:B------:R-:W-:-:S02]  /*1a80*/  IMAD.IADD R191, R190, 0x1, R4 ;  /* 0x00000001bebf7824 */ /* 0x000fc400078e0204 */
[----:B------:R2:W-:Y:S01]  /*1a90*/  STL [R1+0x7c], R5 ;  /* 0x00007c0501007387 */ /* 0x0005e20000100800 */
[----:B------:R-:W-:Y:S01]  /*1aa0*/  IADD3 R233, R232, 0x20, RZ ;  /* 0x00000020e8e97810 */ /* 0x000fe20007ffe0ff */
[----:B------:R-:W-:Y:S01]  /*1ab0*/  IMAD.IADD R189, R4, 0x1, R188 ;  /* 0x0000000104bd7824 */ /* 0x000fe200078e02bc */
[----:B------:R-:W-:Y:S01]  /*1ac0*/  @P0 IADD3 R233, R232, -0x20, RZ ;  /* 0xffffffe0e8e90810 */ /* 0x000fe20007ffe0ff */
[----:B------:R3:W-:Y:S01]  /*1ad0*/  STL [R1+0x78], R0 ;  /* 0x0000780001007387 */ /* 0x0007e20000100800 */
[----:B-1----:R-:W-:Y:S02]  /*1ae0*/  SEL R7, R13, 0xffffffe0, !P1 ;  /* 0xffffffe00d077807 */ /* 0x002fe40004800000 */
[----:B--2---:R-:W-:Y:S02]  /*1af0*/  LEA R5, R11, 0x6080, 0x1 ;  /* 0x000060800b057811 */ /* 0x004fe400078e08ff */
[----:B---3--:R-:W-:-:S03]  /*1b00*/  LEA R0, R10, 0x6080, 0x1 ;  /* 0x000060800a007811 */ /* 0x008fc600078e08ff */
[----:B------:R1:W-:Y:S04]  /*1b10*/  STL [R1+0x74], R5 ;  /* 0x0000740501007387 */ /* 0x0003e80000100800 */
[----:B------:R2:W-:Y:S01]  /*1b20*/  STL [R1+0x70], R0 ;  /* 0x0000700001007387 */ /* 0x0005e20000100800 */
[----:B-1----:R-:W-:Y:S02]  /*1b30*/  LEA R5, R9, 0x6080, 0x1 ;  /* 0x0000608009057811 */ /* 0x002fe400078e08ff */
[----:B--2---:R-:W-:-:S03]  /*1b40*/  LEA R0, R8, 0x6080, 0x1 ;  /* 0x0000608008007811 */ /* 0x004fc600078e08ff */
[----:B------:R-:W-:Y:S04]  /*1b50*/  STL [R1+0x6c], R5 ;  /* 0x00006c0501007387 */ /* 0x000fe80000100800 */
[----:B------:R1:W-:Y:S02]  /*1b60*/  STL [R1+0x68], R0 ;  /* 0x0000680001007387 */ /* 0x0003e40000100800 */
[----:B-1----:R-:W-:-:S05]  /*1b70*/  IMAD.IADD R0, R25, 0x1, R7 ;  /* 0x0000000119007824 */ /* 0x002fca00078e0207 */
[----:B------:R1:W-:Y:S02]  /*1b80*/  STL [R1+0x34], R0 ;  /* 0x0000340001007387 */ /* 0x0003e40000100800 */
[----:B-1----:R-:W-:-:S05]  /*1b90*/  IMAD.IADD R0, R7, 0x1, R23 ;  /* 0x0000000107007824 */ /* 0x002fca00078e0217 */
[----:B------:R1:W-:Y:S02]  /*1ba0*/  STL [R1+0x30], R0 ;  /* 0x0000300001007387 */ /* 0x0003e40000100800 */
.L_x_331:
[----:B-1----:R-:W2:Y:S01]  /*1bb0*/  LDL R0, [R1+0x1c] ;  /* 0x00001c0001007983 */ /* 0x002ea20000100800 */
[----:B------:R-:W-:Y:S01]  /*1bc0*/  IMAD.MOV.U32 R13, RZ, RZ, 0x4 ;  /* 0x00000004ff0d7424 */ /* 0x000fe200078e00ff */
[----:B------:R-:W-:Y:S02]  /*1bd0*/  ISETP.NE.U32.AND P4, PT, RZ, c[0x0][0x360], PT ;  /* 0x0000d800ff007a0c */ /* 0x000fe40003f85070 */
[----:B------:R-:W-:Y:S01]  /*1be0*/  ISETP.NE.U32.AND P0, PT, RZ, c[0x0][0x370], PT ;  /* 0x0000dc00ff007a0c */ /* 0x000fe20003f05070 */
[----:B------:R-:W3:Y:S01]  /*1bf0*/  LDL R9, [R1+0x18] ;  /* 0x0000180001097983 */ /* 0x000ee20000100800 */
[----:B------:R-:W-:Y:S01]  /*1c00*/  ISETP.NE.AND.EX P4, PT, RZ, c[0x0][0x364], PT, P4 ;  /* 0x0000d900ff007a0c */ /* 0x000fe20003f85340 */
[----:B--2---:R-:W-:-:S05]  /*1c10*/  IMAD.WIDE R2, R0, R13, c[0x0][0x588] ;  /* 0x0001620000027625 */ /* 0x004fca00078e020d */
[----:B------:R-:W2:Y:S01]  /*1c20*/  LDG.E R17, [R2.64] ;  /* 0x0000000602117981 */ /* 0x000ea2000c1e1900 */
[----:B------:R-:W-:Y:S01]  /*1c30*/  ISETP.NE.AND.EX P2, PT, RZ, c[0x0][0x374], PT, P0 ;  /* 0x0000dd00ff007a0c */ /* 0x000fe20003f45300 */
[----:B------:R-:W-:Y:S01]  /*1c40*/  IMAD.MOV.U32 R148, RZ, RZ, RZ ;  /* 0x000000ffff947224 */ /* 0x000fe200078e00ff */
[----:B------:R-:W-:Y:S02]  /*1c50*/  ISETP.NE.U32.AND P3, PT, RZ, c[0x0][0x348], PT ;  /* 0x0000d200ff007a0c */ /* 0x000fe40003f65070 */
[----:B------:R-:W-:Y:S02]  /*1c60*/  ISETP.NE.U32.AND P5, PT, RZ, c[0x0][0x358], PT ;  /* 0x0000d600ff007a0c */ /* 0x000fe40003fa5070 */
[----:B------:R-:W-:Y:S02]  /*1c70*/  ISETP.NE.AND.EX P3, PT, RZ, c[0x0][0x34c], PT, P3 ;  /* 0x0000d300ff007a0c */ /* 0x000fe40003f65330 */
[----:B------:R-:W-:Y:S01]  /*1c80*/  ISETP.NE.AND.EX P5, PT, RZ, c[0x0][0x35c], PT, P5 ;  /* 0x0000d700ff007a0c */ /* 0x000fe20003fa5350 */
[----:B------:R-:W-:Y:S01]  /*1c90*/  CS2R R146, SRZ ;  /* 0x0000000000927805 */ /* 0x000fe2000001ff00 */
[----:B------:R-:W-:Y:S01]  /*1ca0*/  IMAD.MOV.U32 R12, RZ, RZ, RZ ;  /* 0x000000ffff0c7224 */ /* 0x000fe200078e00ff */
[----:B--2---:R-:W-:-:S02]  /*1cb0*/  SHF.R.S32.HI R18, RZ, 0x1f, R17 ;  /* 0x0000001fff127819 */ /* 0x004fc40000011411 */
[C---:B------:R-:W-:Y:S02]  /*1cc0*/  @P4 LEA R2, P0, R17.reuse, c[0x0][0x360], 0x2 ;  /* 0x0000d80011024a11 */ /* 0x040fe400078010ff */
[C---:B------:R-:W-:Y:S02]  /*1cd0*/  @P2 LEA R4, P1, R17.reuse, c[0x0][0x370], 0x2 ;  /* 0x0000dc0011042a11 */ /* 0x040fe400078210ff */
[C-C-:B------:R-:W-:Y:S02]  /*1ce0*/  @P4 LEA.HI.X R3, R17.reuse, c[0x0][0x364], R18.reuse, 0x2, P0 ;  /* 0x0000d90011034a11 */ /* 0x140fe400000f1412 */
[----:B------:R-:W-:Y:S02]  /*1cf0*/  ISETP.NE.U32.AND P0, PT, RZ, c[0x0][0x350], PT ;  /* 0x0000d400ff007a0c */ /* 0x000fe40003f05070 */
[----:B------:R-:W-:Y:S01]  /*1d00*/  @P2 LEA.HI.X R5, R17, c[0x0][0x374], R18, 0x2, P1 ;  /* 0x0000dd0011052a11 */ /* 0x000fe200008f1412 */
[----:B------:R1:W5:Y:S01]  /*1d10*/  @P4 LDG.E R149, [R2.64] ;  /* 0x0000000602954981 */ /* 0x000362000c1e1900 */
[----:B------:R-:W-:-:S03]  /*1d20*/  ISETP.NE.AND.EX P6, PT, RZ, c[0x0][0x354], PT, P0 ;  /* 0x0000d500ff007a0c */ /* 0x000fc60003fc5300 */
[----:B------:R2:W5:Y:S01]  /*1d30*/  @P2 LDG.E R148, [R4.64] ;  /* 0x0000000604942981 */ /* 0x000562000c1e1900 */
[----:B------:R-:W-:-:S04]  /*1d40*/  LEA R6, P2, R17, c[0x0][0x348], 0x2 ;  /* 0x0000d20011067a11 */ /* 0x000fc800078410ff */
[----:B------:R-:W-:-:S05]  /*1d50*/  LEA.HI.X R7, R17, c[0x0][0x34c], R18, 0x2, P2 ;  /* 0x0000d30011077a11 */ /* 0x000fca00010f1412 */
[----:B------:R4:W5:Y:S01]  /*1d60*/  @P3 LDG.E R146, [R6.64] ;  /* 0x0000000606923981 */ /* 0x000962000c1e1900 */
[C---:B-1----:R-:W-:Y:S02]  /*1d70*/  LEA R2, P0, R17.reuse, c[0x0][0x358], 0x2 ;  /* 0x0000d60011027a11 */ /* 0x042fe400078010ff */
[C---:B--2---:R-:W-:Y:S02]  /*1d80*/  LEA R4, P1, R17.reuse, c[0x0][0x350], 0x2 ;  /* 0x0000d40011047a11 */ /* 0x044fe400078210ff */
[C-C-:B------:R-:W-:Y:S02]  /*1d90*/  LEA.HI.X R3, R17.reuse, c[0x0][0x35c], R18.reuse, 0x2, P0 ;  /* 0x0000d70011037a11 */ /* 0x140fe400000f1412 */
[----:B------:R-:W-:-:S03]  /*1da0*/  LEA.HI.X R5, R17, c[0x0][0x354], R18, 0x2, P1 ;  /* 0x0000d50011057a11 */ /* 0x000fc600008f1412 */
[----:B------:R4:W5:Y:S04]  /*1db0*/  @P5 LDG.E R12, [R2.64] ;  /* 0x00000006020c5981 */ /* 0x000968000c1e1900 */
[----:B------:R4:W5:Y:S01]  /*1dc0*/  @P6 LDG.E R147, [R4.64] ;  /* 0x0000000604936981 */ /* 0x000962000c1e1900 */
[----:B---3--:R-:W-:-:S03]  /*1dd0*/  LOP3.LUT R16, R9, 0xffff, RZ, 0xc0, !PT ;  /* 0x0000ffff09107812 */ /* 0x008fc600078ec0ff */
[----:B------:R4:W-:Y:S04]  /*1de0*/  STL [R1+0x4], R17 ;  /* 0x0000041101007387 */ /* 0x0009e80000100800 */
[----:B------:R4:W-:Y:S04]  /*1df0*/  STL [R1+0x24], R18 ;  /* 0x0000241201007387 */ /* 0x0009e80000100800 */
[----:B------:R4:W-:Y:S01]  /*1e00*/  STL [R1+0xc], R16 ;  /* 0x00000c1001007387 */ /* 0x0009e20000100800 */
[----:B------:R-:W-:Y:S01]  /*1e10*/  YIELD ;  /* 0x0000000000007946 */ /* 0x000fe20003800000 */
[----:B------:R-:W-:Y:S01]  /*1e20*/  P2R R15, PR, RZ, 0x40 ;  /* 0x00000040ff0f7803 */ /* 0x000fe20000000000 */
[----:B------:R-:W-:Y:S05]  /*1e30*/  @P4 BRA `(.L_x_172) ;  /* 0x0000005000004947 */ /* 0x000fea0003800000 */
[----:B-----5:R-:W-:Y:S01]  /*1e40*/  MOV R149, c[0x0][0x168] ;  /* 0x00005a0000957a02 */ /* 0x020fe20000000f00 */
[----:B------:R-:W-:Y:S05]  /*1e50*/  @!P3 BRA `(.L_x_172) ;  /* 0x000000300000b947 */ /* 0x000fea0003800000 */
[----:B------:R-:W2:Y:S04]  /*1e60*/  LDG.E R8, [R6.64] ;  /* 0x0000000606087981 */ /* 0x000ea8000c1e1900 */
[----:B------:R-:W2:Y:S02]  /*1e70*/  LDG.E R0, [R6.64+0x4] ;  /* 0x0000040606007981 */ /* 0x000ea4000c1e1900 */
[----:B--2---:R-:W-:-:S02]  /*1e80*/  IADD3 R149, -R8, R0, RZ ;  /* 0x0000000008957210 */ /* 0x004fc40007ffe1ff */
.L_x_172:
[----:B------:R-:W-:-:S04]  /*1e90*/  ISETP.NE.U32.AND P0, PT, RZ, c[0x0][0x368], PT ;  /* 0x0000da00ff007a0c */ /* 0x000fc80003f05070 */
[----:B------:R-:W-:-:S13]  /*1ea0*/  ISETP.NE.AND.EX P0, PT, RZ, c[0x0][0x36c], PT, P0 ;  /* 0x0000db00ff007a0c */ /* 0x000fda0003f05300 */
[----:B------:R-:W-:Y:S05]  /*1eb0*/  @!P0 BRA `(.L_x_173) ;  /* 0x0000004000008947 */ /* 0x000fea0003800000 */
[----:B----4-:R-:W-:-:S04]  /*1ec0*/  LEA R4, P0, R17, c[0x0][0x368], 0x2 ;  /* 0x0000da0011047a11 */ /* 0x010fc800078010ff */
[----:B------:R-:W-:-:S05]  /*1ed0*/  LEA.HI.X R5, R17, c[0x0][0x36c], R18, 0x2, P0 ;  /* 0x0000db0011057a11 */ /* 0x000fca00000f1412 */
[----:B------:R1:W5:Y:S01]  /*1ee0*/  LDG.E R7, [R4.64] ;  /* 0x0000000604077981 */ /* 0x000362000c1e1900 */
[----:B------:R-:W-:Y:S05]  /*1ef0*/  BRA `(.L_x_174) ;  /* 0x0000005000007947 */ /* 0x000fea0003800000 */
.L_x_173:
[----:B----4-:R-:W-:Y:S01]  /*1f00*/  MOV R7, c[0x0][0x1d0] ;  /* 0x0000740000077a02 */ /* 0x010fe20000000f00 */
[----:B------:R-:W-:Y:S05]  /*1f10*/  @!P6 BRA `(.L_x_174) ;  /* 0x000000300000e947 */ /* 0x000fea0003800000 */
[----:B------:R-:W2:Y:S04]  /*1f20*/  LDG.E R7, [R4.64] ;  /* 0x0000000604077981 */ /* 0x000ea8000c1e1900 */
[----:B------:R-:W2:Y:S02]  /*1f30*/  LDG.E R0, [R4.64+0x4] ;  /* 0x0000040604007981 */ /* 0x000ea4000c1e1900 */
[----:B--2---:R-:W-:Y:S02]  /*1f40*/  IADD3 R7, -R7, R0, RZ ;  /* 0x0000000007077210 */ /* 0x004fe40007ffe1ff */
.L_x_174:
[----:B-1----:R1:W2:Y:S04]  /*1f50*/  @P5 LDG.E R5, [R2.64] ;  /* 0x0000000602055981 */ /* 0x0022a8000c1e1900 */
[----:B------:R1:W2:Y:S01]  /*1f60*/  @P5 LDG.E R4, [R2.64+0x4] ;  /* 0x0000040602045981 */ /* 0x0002a2000c1e1900 */
[----:B------:R-:W-:Y:S01]  /*1f70*/  ISETP.NE.U32.AND P0, PT, RZ, c[0x0][0x378], PT ;  /* 0x0000de00ff007a0c */ /* 0x000fe20003f05070 */
[----:B-----5:R-:W-:-:S03]  /*1f80*/  IMAD.MOV.U32 R136, RZ, RZ, R7 ;  /* 0x000000ffff887224 */ /* 0x020fc600078e0007 */
[----:B------:R-:W-:Y:S01]  /*1f90*/  ISETP.NE.AND.EX P1, PT, RZ, c[0x0][0x37c], PT, P0 ;  /* 0x0000df00ff007a0c */ /* 0x000fe20003f25300 */
[----:B------:R-:W-:-:S12]  /*1fa0*/  IMAD.MOV.U32 R0, RZ, RZ, c[0x0][0x228] ;  /* 0x00008a00ff007624 */ /* 0x000fd800078e00ff */
[----:B-1----:R-:W-:-:S04]  /*1fb0*/  @P1 LEA R2, P0, R17, c[0x0][0x378], 0x2 ;  /* 0x0000de0011021a11 */ /* 0x002fc800078010ff */
[----:B------:R-:W-:-:S05]  /*1fc0*/  @P1 LEA.HI.X R3, R17, c[0x0][0x37c], R18, 0x2, P0 ;  /* 0x0000df0011031a11 */ /* 0x000fca00000f1412 */
[----:B------:R1:W5:Y:S01]  /*1fd0*/  @P1 LDG.E R136, [R2.64] ;  /* 0x0000000602881981 */ /* 0x000362000c1e1900 */
[----:B------:R-:W-:Y:S01]  /*1fe0*/  IMAD.IADD R6, R7, 0x1, -R148 ;  /* 0x0000000107067824 */ /* 0x000fe200078e0a94 */
[----:B------:R-:W-:Y:S01]  /*1ff0*/  BSSY B0, `(.L_x_175) ;  /* 0x0000030000007945 */ /* 0x000fe20003800000 */
[C---:B-1----:R-:W-:Y:S02]  /*2000*/  LOP3.LUT R2, R9.reuse, 0xff000000, RZ, 0xc0, !PT ;  /* 0xff00000009027812 */ /* 0x042fe400078ec0ff */
[----:B------:R-:W-:Y:S01]  /*2010*/  LOP3.LUT R3, R9, 0xff0000, RZ, 0xc0, !PT ;  /* 0x00ff000009037812 */ /* 0x000fe200078ec0ff */
[----:B--2---:R-:W-:Y:S01]  /*2020*/  @P5 IMAD.IADD R0, R4, 0x1, -R5 ;  /* 0x0000000104005824 */ /* 0x004fe200078e0a05 */
[----:B------:R-:W-:-:S03]  /*2030*/  SHF.R.U32.HI R4, RZ, 0x8, R2 ;  /* 0x00000008ff047819 */ /* 0x000fc60000011602 */
[----:B------:R-:W-:Y:S01]  /*2040*/  IMAD.IADD R159, R6, 0x1, R0 ;  /* 0x00000001069f7824 */ /* 0x000fe200078e0200 */
[----:B------:R-:W-:-:S04]  /*2050*/  LEA.HI R4, R3, R4, RZ, 0x10 ;  /* 0x0000000403047211 */ /* 0x000fc800078f80ff */
[----:B------:R-:W-:Y:S02]  /*2060*/  SHF.R.U32.HI R5, RZ, 0x10, R4 ;  /* 0x00000010ff057819 */ /* 0x000fe40000011604 */
[----:B------:R-:W-:Y:S02]  /*2070*/  LOP3.LUT R14, R4, 0xff, RZ, 0xc0, !PT ;  /* 0x000000ff040e7812 */ /* 0x000fe400078ec0ff */
[C---:B------:R-:W-:Y:S01]  /*2080*/  IADD3 R2, R159.reuse, 0x2f, RZ ;  /* 0x0000002f9f027810 */ /* 0x040fe20007ffe0ff */
[----:B------:R1:W-:Y:S01]  /*2090*/  STL [R1+0x18], R5 ;  /* 0x0000180501007387 */ /* 0x0003e20000100800 */
[----:B------:R-:W-:Y:S02]  /*20a0*/  ISETP.GE.AND P0, PT, R159, 0x1, PT ;  /* 0x000000019f00780c */ /* 0x000fe40003f06270 */
[----:B------:R-:W-:Y:S01]  /*20b0*/  ISETP.NE.AND P1, PT, R5, RZ, PT ;  /* 0x000000ff0500720c */ /* 0x000fe20003f25270 */
[----:B------:R1:W-:Y:S01]  /*20c0*/  STL [R1+0x50], R14 ;  /* 0x0000500e01007387 */ /* 0x0003e20000100800 */
[----:B------:R-:W-:-:S02]  /*20d0*/  IMAD.HI R2, R2, 0x2aaaaaab, RZ ;  /* 0x2aaaaaab02027827 */ /* 0x000fc400078e02ff */
[----:B------:R-:W-:-:S03]  /*20e0*/  SEL R131, R5, c[0x0][0x338], P1 ;  /* 0x0000ce0005837a07 */ /* 0x000fc60000800000 */
[----:B------:R-:W-:-:S04]  /*20f0*/  SHF.R.U32.HI R3, RZ, 0x1f, R2 ;  /* 0x0000001fff037819 */ /* 0x000fc80000011602 */
[----:B------:R-:W-:Y:S01]  /*2100*/  LEA.HI.SX32 R137, R2, R3, 0x1d ;  /* 0x0000000302897211 */ /* 0x000fe200078feaff */
[----:B------:R-:W-:Y:S01]  /*2110*/  IMAD.MOV.U32 R2, RZ, RZ, RZ ;  /* 0x000000ffff027224 */ /* 0x000fe200078e00ff */
[----:B------:R-:W-:Y:S05]  /*2120*/  @!P0 BRA `(.L_x_176) ;  /* 0x000001c000008947 */ /* 0x000fea0003800000 */
        /* <DEDUP_REMOVED lines=11> */
[----:B------:R-:W-:Y:S02]  /*21e0*/  IMAD.MOV.U32 R4, RZ, RZ, RZ ;  /* 0x000000ffff047224 */ /* 0x000fe400078e00ff */
        /* <DEDUP_REMOVED lines=16> */
.L_x_176:
[----:B------:R-:W-:Y:S05]  /*22f0*/  BSYNC B0 ;  /* 0x0000000000007941 */ /* 0x000fea0003800000 */
.L_x_175:
[----:B------:R-:W-:Y:S01]  /*2300*/  IMAD R3, R14, R2, RZ ;  /* 0x000000020e037224 */ /* 0x000fe200078e02ff */
[----:B------:R-:W-:-:S03]  /*2310*/  SHF.R.S32.HI R101, RZ, 0x1f, R100 ;  /* 0x0000001fff657819 */ /* 0x000fc60000011464 */
[C---:B------:R-:W-:Y:S02]  /*2320*/  IMAD.IADD R2, R3.reuse, 0x1, R2 ;  /* 0x0000000103027824 */ /* 0x040fe400078e0202 */
[----:B------:R-:W-:-:S03]  /*2330*/  IMAD R3, R3, 0x30, -R6 ;  /* 0x0000003003037824 */ /* 0x000fc600078e0a06 */
[----:B------:R-:W-:Y:S02]  /*2340*/  IMNMX R2, R137, R2, PT ;  /* 0x0000000289027217 */ /* 0x000fe40003800200 */
[----:B------:R-:W-:-:S03]  /*2350*/  IMNMX R3, RZ, R3, !PT ;  /* 0x00000003ff037217 */ /* 0x000fc60007800200 */
[----:B------:R-:W-:Y:S02]  /*2360*/  IMAD R2, R2, 0x30, -R6 ;  /* 0x0000003002027824 */ /* 0x000fe400078e0a06 */
[----:B-1----:R-:W-:-:S03]  /*2370*/  IMAD.WIDE.U32 R4, R3, -0x55555555, RZ ;  /* 0xaaaaaaab03047825 */ /* 0x002fc600078e00ff */
[----:B------:R-:W-:Y:S02]  /*2380*/  IMNMX R2, R2, R0, PT ;  /* 0x0000000002027217 */ /* 0x000fe40003800200 */
[----:B------:R-:W-:Y:S02]  /*2390*/  SHF.R.U32.HI R126, RZ, 0x5, R5 ;  /* 0x00000005ff7e7819 */ /* 0x000fe40000011605 */
[----:B------:R-:W-:-:S13]  /*23a0*/  ISETP.GT.AND P0, PT, R2, R3, PT ;  /* 0x000000030200720c */ /* 0x000fda0003f04270 */
[----:B------:R-:W-:Y:S01]  /*23b0*/  @P0 IADD3 R3, R2, 0x2f, RZ ;  /* 0x0000002f02030810 */ /* 0x000fe20007ffe0ff */
[----:B------:R-:W-:-:S04]  /*23c0*/  IMAD.MOV.U32 R2, RZ, RZ, R126 ;  /* 0x000000ffff027224 */ /* 0x000fc800078e007e */
[----:B------:R-:W-:-:S05]  /*23d0*/  @P0 IMAD.HI R3, R3, 0x2aaaaaab, RZ ;  /* 0x2aaaaaab03030827 */ /* 0x000fca00078e02ff */
[----:B------:R-:W-:-:S04]  /*23e0*/  @P0 SHF.R.U32.HI R4, RZ, 0x1f, R3 ;  /* 0x0000001fff040819 */ /* 0x000fc80000011603 */
[----:B------:R-:W-:-:S04]  /*23f0*/  @P0 LEA.HI.SX32 R2, R3, R4, 0x1d ;  /* 0x0000000403020211 */ /* 0x000fc800078feaff */
[----:B------:R-:W-:-:S13]  /*2400*/  ISETP.GT.AND P0, PT, R2, R126, PT ;  /* 0x0000007e0200720c */ /* 0x000fda0003f04270 */
[----:B------:R-:W-:Y:S05]  /*2410*/  @!P0 BRA `(.L_x_177) ;  /* 0x0000501000008947 */ /* 0x000fea0003800000 */
[----:B------:R-:W2:Y:S01]  /*2420*/  LDL R8, [R1] ;  /* 0x0000000001087983 */ /* 0x000ea20000100800 */
[----:B------:R-:W-:-:S04]  /*2430*/  ISETP.NE.U32.AND P0, PT, RZ, c[0x0][0x340], PT ;  /* 0x0000d000ff007a0c */ /* 0x000fc80003f05070 */
[----:B------:R-:W-:-:S13]  /*2440*/  ISETP.NE.AND.EX P3, PT, RZ, c[0x0][0x344], PT, P0 ;  /* 0x0000d100ff007a0c */ /* 0x000fda0003f65300 */
[----:B------:R-:W-:-:S05]  /*2450*/  @P3 IMAD.WIDE R4, R17, R13, c[0x0][0x340] ;  /* 0x0000d00011043625 */ /* 0x000fca00078e020d */
[----:B------:R1:W3:Y:S01]  /*2460*/  @P3 LDG.E R11, [R4.64] ;  /* 0x00000006040b3981 */ /* 0x0002e2000c1e1900 */
[----:B------:R-:W-:Y:S01]  /*2470*/  SHF.R.S32.HI R3, RZ, 0x1f, R12 ;  /* 0x0000001fff037819 */ /* 0x000fe2000001140c */
[----:B------:R-:W-:Y:S01]  /*2480*/  IMAD.MOV.U32 R138, RZ, RZ, 0x30 ;  /* 0x00000030ff8a7424 */ /* 0x000fe200078e00ff */
[----:B------:R-:W-:Y:S01]  /*2490*/  IADD3 R125, P0, R243, R12, RZ ;  /* 0x0000000cf37d7210 */ /* 0x000fe20007f1e0ff */
[----:B------:R-:W-:Y:S01]  /*24a0*/  IMAD.IADD R10, R7, 0x1, R147 ;  /* 0x00000001070a7824 */ /* 0x000fe200078e0293 */
[----:B------:R-:W-:Y:S01]  /*24b0*/  IADD3 R30, R2, -0x1, RZ ;  /* 0xffffffff021e7810 */ /* 0x000fe20007ffe0ff */
[C---:B------:R-:W-:Y:S01]  /*24c0*/  IMAD R158, R138.reuse, c[0x0][0x23c], RZ ;  /* 0x00008f008a9e7a24 */ /* 0x040fe200078e02ff */
[----:B------:R-:W-:Y:S01]  /*24d0*/  LEA.HI.X.SX32 R128, R243, R3, 0x1, P0 ;  /* 0x00000003f3807211 */ /* 0x000fe200000f0eff */
[----:B------:R-:W-:Y:S01]  /*24e0*/  IMAD.WIDE.U32 R144, R138, c[0x0][0x238], RZ ;  /* 0x00008e008a907a25 */ /* 0x000fe200078e00ff */
[----:B------:R-:W-:Y:S02]  /*24f0*/  SEL R13, R18, RZ, !P5 ;  /* 0x000000ff120d7207 */ /* 0x000fe40006800000 */
[----:B------:R-:W-:Y:S01]  /*2500*/  SEL R14, R17, RZ, !P5 ;  /* 0x000000ff110e7207 */ /* 0x000fe20006800000 */
[----:B------:R-:W-:Y:S01]  /*2510*/  IMAD R3, R128, c[0x0][0x238], RZ ;  /* 0x00008e0080037a24 */ /* 0x000fe200078e02ff */
[----:B------:R-:W-:Y:S01]  /*2520*/  ISETP.GE.AND P6, PT, R250, c[0x0][0x1d4], PT ;  /* 0x00007500fa007a0c */ /* 0x000fe20003fc6270 */
[----:B------:R-:W-:Y:S01]  /*2530*/  IMAD.IADD R158, R145, 0x1, R158 ;  /* 0x00000001919e7824 */ /* 0x000fe200078e029e */
[----:B------:R-:W-:Y:S01]  /*2540*/  ISETP.GE.AND P5, PT, R252, c[0x0][0x1d4], PT ;  /* 0x00007500fc007a0c */ /* 0x000fe20003fa6270 */
[----:B------:R-:W-:Y:S01]  /*2550*/  IMAD R3, R125, c[0x0][0x23c], R3 ;  /* 0x00008f007d037a24 */ /* 0x000fe200078e0203 */
[----:B------:R-:W-:Y:S01]  /*2560*/  SHF.R.S32.HI R12, RZ, 0x1f, R10 ;  /* 0x0000001fff0c7819 */ /* 0x000fe2000001140a */
[----:B------:R-:W-:Y:S01]  /*2570*/  IMAD.MOV.U32 R162, RZ, RZ, c[0x0][0x238] ;  /* 0x00008e00ffa27624 */ /* 0x000fe200078e00ff */
[C---:B------:R-:W-:Y:S01]  /*2580*/  IADD3 R25, R100.reuse, 0x20, RZ ;  /* 0x0000002064197810 */ /* 0x040fe20007ffe0ff */
[----:B------:R-:W-:Y:S01]  /*2590*/  IMAD.MOV.U32 R157, RZ, RZ, 0x5 ;  /* 0x00000005ff9d7424 */ /* 0x000fe200078e00ff */
[----:B------:R-:W-:Y:S01]  /*25a0*/  IADD3 R24, R100, 0x10, RZ ;  /* 0x0000001064187810 */ /* 0x000fe20007ffe0ff */
[----:B------:R-:W-:Y:S01]  /*25b0*/  IMAD.MOV.U32 R163, RZ, RZ, c[0x0][0x27c] ;  /* 0x00009f00ffa37624 */ /* 0x000fe200078e00ff */
[----:B------:R-:W-:Y:S01]  /*25c0*/  SHF.R.S32.HI R133, RZ, 0x1f, R132 ;  /* 0x0000001fff857819 */ /* 0x000fe20000011484 */
[----:B------:R-:W-:Y:S01]  /*25d0*/  IMAD.WIDE.U32 R160, R242, c[0x0][0x1e0], RZ ;  /* 0x00007800f2a07a25 */ /* 0x000fe200078e00ff */
[----:B------:R-:W-:-:S02]  /*25e0*/  SHF.L.U64.HI R157, R162, R157, c[0x0][0x23c] ;  /* 0x00008f00a29d7619 */ /* 0x000fc4000001029d */
[----:B-----5:R-:W-:Y:S01]  /*25f0*/  SHF.R.S32.HI R32, RZ, 0x1f, R136 ;  /* 0x0000001fff207819 */ /* 0x020fe20000011488 */
[----:B-1----:R-:W-:-:S04]  /*2600*/  IMAD.WIDE.U32 R4, R125, c[0x0][0x238], R250 ;  /* 0x00008e007d047a25 */ /* 0x002fc800078e00fa */
[----:B------:R-:W-:Y:S01]  /*2610*/  IMAD.IADD R3, R5, 0x1, R3 ;  /* 0x0000000105037824 */ /* 0x000fe200078e0203 */
[----:B------:R-:W-:Y:S01]  /*2620*/  MOV R2, R4 ;  /* 0x0000000400027202 */ /* 0x000fe20000000f00 */
[----:B------:R-:W-:Y:S02]  /*2630*/  IMAD R5, R30, -0x30, R0 ;  /* 0xffffffd01e057824 */ /* 0x000fe400078e0200 */
[----:B------:R-:W-:Y:S02]  /*2640*/  IMAD R4, R13, c[0x0][0x248], RZ ;  /* 0x000092000d047a24 */ /* 0x000fe400078e02ff */
[----:B------:R-:W-:Y:S01]  /*2650*/  IMAD.WIDE.U32 R2, R16, c[0x0][0x240], R2 ;  /* 0x0000900010027a25 */ /* 0x000fe200078e0002 */
[----:B------:R-:W-:-:S03]  /*2660*/  IMNMX R5, R5, 0x30, PT ;  /* 0x0000003005057817 */ /* 0x000fc60003800200 */
[----:B------:R-:W-:Y:S02]  /*2670*/  IMAD R3, R16, c[0x0][0x244], R3 ;  /* 0x0000910010037a24 */ /* 0x000fe400078e0203 */
[----:B------:R-:W-:Y:S02]  /*2680*/  IMAD.IADD R6, R5, 0x1, -R243 ;  /* 0x0000000105067824 */ /* 0x000fe400078e0af3 */
[C---:B------:R-:W-:Y:S02]  /*2690*/  IMAD R4, R14.reuse, c[0x0][0x24c], R4 ;  /* 0x000093000e047a24 */ /* 0x040fe400078e0204 */
[----:B------:R-:W-:Y:S01]  /*26a0*/  IMAD.WIDE.U32 R96, R14, c[0x0][0x248], R2 ;  /* 0x000092000e607a25 */ /* 0x000fe200078e0002 */
[----:B------:R-:W-:Y:S02]  /*26b0*/  ISETP.GE.AND P1, PT, R6, 0x1, PT ;  /* 0x000000010600780c */ /* 0x000fe40003f26270 */
[----:B------:R-:W-:Y:S01]  /*26c0*/  SHF.R.S32.HI R3, RZ, 0x1f, R30 ;  /* 0x0000001fff037819 */ /* 0x000fe2000001141e */
[----:B------:R-:W-:Y:S01]  /*26d0*/  IMAD R2, R158, R30, RZ ;  /* 0x0000001e9e027224 */ /* 0x000fe200078e02ff */
[----:B------:R-:W-:Y:S01]  /*26e0*/  IADD3 R87, R97, R4, RZ ;  /* 0x0000000461577210 */ /* 0x000fe20007ffe0ff */
[----:B------:R-:W-:Y:S01]  /*26f0*/  IMAD.MOV.U32 R86, RZ, RZ, R96 ;  /* 0x000000ffff567224 */ /* 0x000fe200078e0060 */
[----:B------:R-:W-:Y:S01]  /*2700*/  ISETP.GT.AND P0, PT, R6, 0x20, PT ;  /* 0x000000200600780c */ /* 0x000fe20003f04270 */
[----:B------:R-:W-:-:S02]  /*2710*/  IMAD R2, R3, R144, R2 ;  /* 0x0000009003027224 */ /* 0x000fc400078e0202 */
[----:B------:R-:W-:-:S04]  /*2720*/  IMAD.WIDE.U32 R4, R30, R144, R86 ;  /* 0x000000901e047225 */ /* 0x000fc800078e0056 */
[----:B------:R-:W-:Y:S01]  /*2730*/  @P1 SHF.L.U32 R6, R241, 0x1, RZ ;  /* 0x00000001f1061819 */ /* 0x000fe200000006ff */
[----:B------:R-:W-:Y:S01]  /*2740*/  IMAD.SHL.U32 R162, R162, 0x20, RZ ;  /* 0x00000020a2a27824 */ /* 0x000fe200078e00ff */
[----:B------:R-:W-:Y:S01]  /*2750*/  IADD3 R7, R5, R2, RZ ;  /* 0x0000000205077210 */ /* 0x000fe20007ffe0ff */
[----:B------:R-:W-:Y:S01]  /*2760*/  IMAD R5, R12, c[0x0][0x1e0], RZ ;  /* 0x000078000c057a24 */ /* 0x000fe200078e02ff */
[----:B------:R-:W-:-:S03]  /*2770*/  @P1 LEA R2, P2, R4, c[0x0][0x220], 0x1 ;  /* 0x0000880004021a11 */ /* 0x000fc600078408ff */
[----:B------:R-:W-:Y:S01]  /*2780*/  IMAD R5, R10, c[0x0][0x1e4], R5 ;  /* 0x000079000a057a24 */ /* 0x000fe200078e0205 */
[----:B------:R-:W-:Y:S02]  /*2790*/  @P1 LEA.HI.X R3, R4, c[0x0][0x224], R7, 0x1, P2 ;  /* 0x0000890004031a11 */ /* 0x000fe400010f0c07 */
[----:B------:R-:W-:-:S03]  /*27a0*/  ISETP.NE.AND P2, PT, R15, RZ, PT ;  /* 0x000000ff0f00720c */ /* 0x000fc60003f45270 */
[----:B------:R-:W-:Y:S01]  /*27b0*/  @!PT LDS RZ, [RZ] ;  /* 0x00000000fffff984 */ /* 0x000fe20000000800 */
[----:B------:R-:W-:Y:S01]  /*27c0*/  @!PT LDS RZ, [RZ] ;  /* 0x00000000fffff984 */ /* 0x000fe20000000800 */
[----:B------:R-:W-:Y:S01]  /*27d0*/  @!PT LDS RZ, [RZ] ;  /* 0x00000000fffff984 */ /* 0x000fe20000000800 */
[----:B------:R1:W-:Y:S04]  /*27e0*/  @P1 LDGSTS.E.BYPASS.LTC128B.128 [R6+0x3c80], [R2.64], !P6 ;  /* 0x03c8000002061fae */ /* 0x0003e8000f101d46 */
[----:B------:R1:W-:Y:S01]  /*27f0*/  @P1 LDGSTS.E.BYPASS.LTC128B.128 [R6+0x4880], [R2.64+0x40], !P5 ;  /* 0x0488004002061fae */ /* 0x0003e2000e901d46 */
[----:B--2---:R-:W-:Y:S01]  /*2800*/  ISETP.GE.AND P4, PT, R8, c[0x0][0x1d4], PT ;  /* 0x0000750008007a0c */ /* 0x004fe20003f86270 */
[----:B------:R-:W-:-:S04]  /*2810*/  IMAD.WIDE.U32 R8, R10, c[0x0][0x1e0], RZ ;  /* 0x000078000a087a25 */ /* 0x000fc800078e00ff */
[----:B------:R-:W-:-:S08]  /*2820*/  IMAD.IADD R5, R9, 0x1, R5 ;  /* 0x0000000109057824 */ /* 0x000fd000078e0205 */
[----:B------:R1:W-:Y:S02]  /*2830*/  @P1 LDGSTS.E.BYPASS.LTC128B.128 [R6+0x5480], [R2.64+0x80], !P4 ;  /* 0x0548008002061fae */ /* 0x0003e4000e101d46 */
[----:B-1----:R-:W-:Y:S02]  /*2840*/  @P0 IADD3 R3, P1, R162, R4, RZ ;  /* 0x00000004a2030210 */ /* 0x002fe40007f3e0ff */
[----:B------:R-:W-:Y:S02]  /*2850*/  @P0 SHF.L.U32 R6, R241, 0x1, RZ ;  /* 0x00000001f1060819 */ /* 0x000fe400000006ff */
[----:B------:R-:W-:Y:S01]  /*2860*/  MOV R4, R8 ;  /* 0x0000000800047202 */ /* 0x000fe20000000f00 */
[----:B------:R-:W-:Y:S01]  /*2870*/  @P0 IMAD.X R7, R7, 0x1, R157, P1 ;  /* 0x0000000107070824 */ /* 0x000fe200008e069d */
[----:B------:R-:W-:-:S03]  /*2880*/  @P0 LEA R2, P1, R3, c[0x0][0x220], 0x1 ;  /* 0x0000880003020a11 */ /* 0x000fc600078208ff */
[C---:B------:R-:W-:Y:S01]  /*2890*/  IMAD.WIDE.U32 R4, R16.reuse, c[0x0][0x1e8], R4 ;  /* 0x00007a0010047a25 */ /* 0x040fe200078e0004 */
[----:B------:R-:W-:Y:S02]  /*28a0*/  @P0 LEA.HI.X R3, R3, c[0x0][0x224], R7, 0x1, P1 ;  /* 0x0000890003030a11 */ /* 0x000fe400008f0c07 */
[----:B---3--:R-:W-:Y:S01]  /*28b0*/  @P3 SHF.R.S32.HI R7, RZ, 0x1f, R11 ;  /* 0x0000001fff073819 */ /* 0x008fe2000001140b */
[----:B------:R-:W-:Y:S01]  /*28c0*/  @!P3 IMAD.MOV.U32 R11, RZ, RZ, R17 ;  /* 0x000000ffff0bb224 */ /* 0x000fe200078e0011 */
[----:B------:R-:W-:Y:S01]  /*28d0*/  @!P3 MOV R7, R18 ;  /* 0x000000120007b202 */ /* 0x000fe20000000f00 */
[----:B------:R1:W-:Y:S01]  /*28e0*/  @P0 LDGSTS.E.BYPASS.LTC128B.128 [R6+0x4480], [R2.64], !P6 ;  /* 0x0448000002060fae */ /* 0x0003e2000f101d46 */
[----:B------:R-:W-:Y:S01]  /*28f0*/  IMAD R5, R16, c[0x0][0x1ec], R5 ;  /* 0x00007b0010057a24 */ /* 0x000fe200078e0205 */
[----:B------:R-:W-:Y:S02]  /*2900*/  ISETP.GE.AND P1, PT, R24, c[0x0][0x27c], PT ;  /* 0x00009f0018007a0c */ /* 0x000fe40003f26270 */
[----:B------:R1:W-:Y:S01]  /*2910*/  @P0 LDGSTS.E.BYPASS.LTC128B.128 [R6+0x5080], [R2.64+0x40], !P5 ;  /* 0x0508004002060fae */ /* 0x0003e2000e901d46 */
[----:B------:R-:W-:-:S02]  /*2920*/  SEL R27, R7, RZ, !P2 ;  /* 0x000000ff071b7207 */ /* 0x000fc40005000000 */
[----:B------:R-:W-:Y:S01]  /*2930*/  SEL R18, R11, RZ, !P2 ;  /* 0x000000ff0b127207 */ /* 0x000fe20005000000 */
[----:B------:R1:W-:Y:S01]  /*2940*/  @P0 LDGSTS.E.BYPASS.LTC128B.128 [R6+0x5c80], [R2.64+0x80], !P4 ;  /* 0x05c8008002060fae */ /* 0x0003e2000e101d46 */
[----:B------:R-:W-:Y:S02]  /*2950*/  ISETP.GE.AND P0, PT, R100, c[0x0][0x27c], PT ;  /* 0x00009f0064007a0c */ /* 0x000fe40003f06270 */
[----:B------:R-:W-:Y:S01]  /*2960*/  ISETP.GE.AND P2, PT, R25, c[0x0][0x27c], PT ;  /* 0x00009f0019007a0c */ /* 0x000fe20003f46270 */
[----:B------:R-:W-:Y:S01]  /*2970*/  IMAD.WIDE.U32 R76, R18, c[0x0][0x1f0], R4 ;  /* 0x00007c00124c7a25 */ /* 0x000fe200078e0004 */
[----:B------:R-:W0:Y:S01]  /*2980*/  LDGDEPBAR ;  /* 0x00000000000079af */ /* 0x000e220000000000 */
[----:B------:R-:W-:Y:S01]  /*2990*/  WARPSYNC 0xffffffff ;  /* 0xffffffff00007948 */ /* 0x000fe20003800000 */
[----:B------:R-:W-:Y:S02]  /*29a0*/  SHF.L.U32 R7, R163, 0x1, RZ ;  /* 0x00000001a3077819 */ /* 0x000fe400000006ff */
[----:B-1----:R-:W-:Y:S01]  /*29b0*/  SHF.R.S32.HI R6, RZ, 0x1f, R242 ;  /* 0x0000001fff067819 */ /* 0x002fe200000114f2 */
[----:B------:R-:W-:-:S04]  /*29c0*/  IMAD R3, R27, c[0x0][0x1f0], RZ ;  /* 0x00007c001b037a24 */ /* 0x000fc800078e02ff */
[----:B------:R-:W-:Y:S02]  /*29d0*/  IMAD R2, R6, c[0x0][0x1e0], RZ ;  /* 0x0000780006027a24 */ /* 0x000fe400078e02ff */
[----:B------:R-:W-:Y:S02]  /*29e0*/  IMAD R3, R18, c[0x0][0x1f4], R3 ;  /* 0x00007d0012037a24 */ /* 0x000fe400078e0203 */
[----:B------:R-:W-:-:S03]  /*29f0*/  IMAD R2, R242, c[0x0][0x1e4], R2 ;  /* 0x00007900f2027a24 */ /* 0x000fc600078e0202 */
[----:B------:R-:W-:Y:S01]  /*2a00*/  IADD3 R78, R77, R3, RZ ;  /* 0x000000034d4e7210 */ /* 0x000fe20007ffe0ff */
[----:B------:R-:W-:Y:S02]  /*2a10*/  IMAD.IADD R127, R161, 0x1, R2 ;  /* 0x00000001a17f7824 */ /* 0x000fe400078e0202 */
[----:B------:R-:W2:Y:S01]  /*2a20*/  LDL R37, [R1+0x44] ;  /* 0x0000440001257983 */ /* 0x000ea20000100800 */
[----:B------:R-:W-:Y:S01]  /*2a30*/  IMAD.WIDE.U32 R2, R16, c[0x0][0x260], R250 ;  /* 0x0000980010027a25 */ /* 0x000fe200078e00fa */
[----:B------:R-:W-:Y:S02]  /*2a40*/  IADD3 R130, P3, R242, R10, RZ ;  /* 0x0000000af2827210 */ /* 0x000fe40007f7e0ff */
[----:B------:R-:W3:Y:S01]  /*2a50*/  LDL R36, [R1+0x4c] ;  /* 0x00004c0001247983 */ /* 0x000ee20000100800 */
[----:B------:R-:W-:Y:S01]  /*2a60*/  IMAD R3, R16, c[0x0][0x264], R3 ;  /* 0x0000990010037a24 */ /* 0x000fe200078e0203 */
[C---:B------:R-:W-:Y:S01]  /*2a70*/  IADD3 R21, -R7.reuse, c[0x0][0x1d4], RZ ;  /* 0x0000750007157a10 */ /* 0x040fe20007ffe1ff */
[----:B------:R-:W-:Y:S01]  /*2a80*/  IMAD R9, R6, c[0x0][0x290], RZ ;  /* 0x0000a40006097a24 */ /* 0x000fe200078e02ff */
[----:B------:R-:W4:Y:S01]  /*2a90*/  LDL R35, [R1+0x48] ;  /* 0x0000480001237983 */ /* 0x000f220000100800 */
[----:B------:R-:W-:Y:S01]  /*2aa0*/  IMAD.WIDE.U32 R80, R14, c[0x0][0x268], R2 ;  /* 0x00009a000e507a25 */ /* 0x000fe200078e0002 */
[----:B------:R-:W-:-:S02]  /*2ab0*/  SEL R19, R7, R21, !P0 ;  /* 0x0000001507137207 */ /* 0x000fc40004000000 */
[CC--:B------:R-:W-:Y:S01]  /*2ac0*/  SEL R20, R7.reuse, R21.reuse, !P1 ;  /* 0x0000001507147207 */ /* 0x0c0fe20004800000 */
[----:B------:R-:W-:Y:S01]  /*2ad0*/  IMAD R2, R6, c[0x0][0x280], RZ ;  /* 0x0000a00006027a24 */ /* 0x000fe200078e02ff */
[----:B------:R-:W-:Y:S01]  /*2ae0*/  SEL R21, R7, R21, !P2 ;  /* 0x0000001507157207 */ /* 0x000fe20005000000 */
[----:B------:R-:W-:Y:S01]  /*2af0*/  IMAD R4, R13, c[0x0][0x268], RZ ;  /* 0x00009a000d047a24 */ /* 0x000fe200078e02ff */
[----:B------:R-:W-:Y:S01]  /*2b00*/  SEL R13, RZ, c[0x0][0x27c], !P0 ;  /* 0x00009f00ff0d7a07 */ /* 0x000fe20004000000 */
[----:B------:R-:W-:Y:S02]  /*2b10*/  IMAD R8, R242, c[0x0][0x284], R2 ;  /* 0x0000a100f2087a24 */ /* 0x000fe400078e0202 */
[----:B------:R-:W-:-:S04]  /*2b20*/  IMAD.WIDE.U32 R2, R16, c[0x0][0x210], R100 ;  /* 0x0000840010027a25 */ /* 0x000fc800078e0064 */
[----:B------:R-:W-:Y:S01]  /*2b30*/  IMAD.X R129, R12, 0x1, R6, P3 ;  /* 0x000000010c817824 */ /* 0x000fe200018e0606 */
[----:B------:R-:W-:Y:S01]  /*2b40*/  ULDC.U8 UR4, c[0x0][0x298] ;  /* 0x0000a60000047ab9 */ /* 0x000fe20000000000 */
[----:B------:R-:W-:Y:S01]  /*2b50*/  IMAD R11, R16, c[0x0][0x214], R3 ;  /* 0x00008500100b7a24 */ /* 0x000fe200078e0203 */
[----:B------:R-:W-:Y:S01]  /*2b60*/  ISETP.GE.AND P3, PT, R163, 0x1, PT ;  /* 0x00000001a300780c */ /* 0x000fe20003f66270 */
[----:B------:R-:W-:-:S04]  /*2b70*/  IMAD.WIDE.U32 R6, R242, c[0x0][0x290], R132 ;  /* 0x0000a400f2067a25 */ /* 0x000fc800078e0084 */
[C---:B------:R-:W-:Y:S02]  /*2b80*/  IMAD R12, R242.reuse, c[0x0][0x294], R9 ;  /* 0x0000a500f20c7a24 */ /* 0x040fe400078e0209 */
[----:B------:R-:W-:-:S04]  /*2b90*/  IMAD.WIDE.U32 R16, R242, c[0x0][0x290], R100 ;  /* 0x0000a400f2107a25 */ /* 0x000fc800078e0064 */
[----:B------:R-:W-:Y:S02]  /*2ba0*/  IMAD R34, R14, c[0x0][0x26c], R4 ;  /* 0x00009b000e227a24 */ /* 0x000fe400078e0204 */
[----:B------:R-:W-:-:S04]  /*2bb0*/  IMAD.WIDE.U32 R4, R242, c[0x0][0x280], R132 ;  /* 0x0000a000f2047a25 */ /* 0x000fc800078e0084 */
[----:B------:R-:W-:-:S04]  /*2bc0*/  IMAD.WIDE.U32 R14, R242, c[0x0][0x280], R100 ;  /* 0x0000a000f20e7a25 */ /* 0x000fc800078e0064 */
[----:B------:R-:W-:Y:S02]  /*2bd0*/  IMAD.IADD R7, R7, 0x1, R12 ;  /* 0x0000000107077824 */ /* 0x000fe400078e020c */
[----:B------:R-:W-:Y:S01]  /*2be0*/  IMAD.IADD R3, R12, 0x1, R17 ;  /* 0x000000010c037824 */ /* 0x000fe200078e0211 */
[----:B------:R-:W-:Y:S01]  /*2bf0*/  IADD3 R12, R100, R13, RZ ;  /* 0x0000000d640c7210 */ /* 0x000fe20007ffe0ff */
[----:B------:R-:W-:Y:S01]  /*2c00*/  IMAD.IADD R9, R5, 0x1, R8 ;  /* 0x0000000105097824 */ /* 0x000fe200078e0208 */
[----:B------:R-:W-:Y:S01]  /*2c10*/  SEL R13, RZ, c[0x0][0x27c], !P1 ;  /* 0x00009f00ff0d7a07 */ /* 0x000fe20004800000 */
[----:B------:R-:W-:Y:S02]  /*2c20*/  IMAD.IADD R5, R8, 0x1, R15 ;  /* 0x0000000108057824 */ /* 0x000fe400078e020f */
[----:B------:R-:W-:Y:S02]  /*2c30*/  IMAD.MOV.U32 R10, RZ, RZ, R2 ;  /* 0x000000ffff0a7224 */ /* 0x000fe400078e0002 */
[----:B------:R-:W-:-:S02]  /*2c40*/  IMAD.MOV.U32 R8, RZ, RZ, R4 ;  /* 0x000000ffff087224 */ /* 0x000fc400078e0004 */
[----:B------:R-:W-:Y:S01]  /*2c50*/  IMAD.MOV.U32 R4, RZ, RZ, R14 ;  /* 0x000000ffff047224 */ /* 0x000fe200078e000e */
[----:B------:R-:W-:Y:S01]  /*2c60*/  SHF.R.S32.HI R14, RZ, 0x1f, R12 ;  /* 0x0000001fff0e7819 */ /* 0x000fe2000001140c */
[----:B------:R-:W-:Y:S01]  /*2c70*/  IMAD.MOV.U32 R2, RZ, RZ, R16 ;  /* 0x000000ffff027224 */ /* 0x000fe200078e0010 */
[----:B------:R-:W-:Y:S01]  /*2c80*/  SEL R16, RZ, c[0x0][0x27c], !P2 ;  /* 0x00009f00ff107a07 */ /* 0x000fe20005000000 */
[----:B------:R-:W-:Y:S01]  /*2c90*/  IMAD.IADD R13, R24, 0x1, R13 ;  /* 0x00000001180d7824 */ /* 0x000fe200078e020d */
[CC--:B------:R-:W-:Y:S02]  /*2ca0*/  LEA.HI R15, R14.reuse, R12.reuse, RZ, 0x3 ;  /* 0x0000000c0e0f7211 */ /* 0x0c0fe400078f18ff */
[----:B------:R-:W-:Y:S01]  /*2cb0*/  LEA.HI R23, R14, R12, RZ, 0x5 ;  /* 0x0000000c0e177211 */ /* 0x000fe200078f28ff */
[----:B------:R-:W-:Y:S01]  /*2cc0*/  IMAD.IADD R12, R25, 0x1, R16 ;  /* 0x00000001190c7824 */ /* 0x000fe200078e0210 */
[----:B------:R-:W-:Y:S02]  /*2cd0*/  SHF.R.S32.HI R16, RZ, 0x1f, R13 ;  /* 0x0000001fff107819 */ /* 0x000fe4000001140d */
[----:B------:R-:W-:-:S02]  /*2ce0*/  SHF.R.S32.HI R17, RZ, 0x1f, R19 ;  /* 0x0000001fff117819 */ /* 0x000fc40000011413 */
[CC--:B------:R-:W-:Y:S02]  /*2cf0*/  LEA.HI R14, R16.reuse, R13.reuse, RZ, 0x3 ;  /* 0x0000000d100e7211 */ /* 0x0c0fe400078f18ff */
[----:B------:R-:W-:Y:S02]  /*2d00*/  LEA.HI R22, R16, R13, RZ, 0x5 ;  /* 0x0000000d10167211 */ /* 0x000fe400078f28ff */
[----:B------:R-:W-:Y:S02]  /*2d10*/  LEA.HI R31, R17, R19, RZ, 0x4 ;  /* 0x00000013111f7211 */ /* 0x000fe400078f20ff */
[----:B------:R-:W-:Y:S02]  /*2d20*/  SHF.R.S32.HI R16, RZ, 0x1f, R21 ;  /* 0x0000001fff107819 */ /* 0x000fe40000011415 */
[----:B------:R-:W-:Y:S02]  /*2d30*/  SHF.R.S32.HI R17, RZ, 0x1f, R12 ;  /* 0x0000001fff117819 */ /* 0x000fe4000001140c */
[----:B------:R-:W-:-:S02]  /*2d40*/  SHF.R.S32.HI R19, RZ, 0x1f, R20 ;  /* 0x0000001fff137819 */ /* 0x000fc40000011414 */
[----:B------:R-:W-:Y:S02]  /*2d50*/  LEA.HI R26, R16, R21, RZ, 0x4 ;  /* 0x00000015101a7211 */ /* 0x000fe400078f20ff */
[CC--:B------:R-:W-:Y:S02]  /*2d60*/  LEA.HI R13, R17.reuse, R12.reuse, RZ, 0x3 ;  /* 0x0000000c110d7211 */ /* 0x0c0fe400078f18ff */
[----:B------:R-:W-:Y:S02]  /*2d70*/  LEA.HI R28, R17, R12, RZ, 0x5 ;  /* 0x0000000c111c7211 */ /* 0x000fe400078f28ff */
[----:B------:R-:W-:Y:S02]  /*2d80*/  SHF.R.S32.HI R16, RZ, 0x5, R23 ;  /* 0x00000005ff107819 */ /* 0x000fe40000011417 */
[----:B------:R-:W-:Y:S02]  /*2d90*/  SHF.R.S32.HI R12, RZ, 0x5, R22 ;  /* 0x00000005ff0c7819 */ /* 0x000fe40000011416 */
[----:B------:R-:W-:Y:S01]  /*2da0*/  LEA.HI R29, R19, R20, RZ, 0x4 ;  /* 0x00000014131d7211 */ /* 0x000fe200078f20ff */
[----:B------:R-:W-:-:S02]  /*2db0*/  IMAD R21, R27, c[0x0][0x218], RZ ;  /* 0x000086001b157a24 */ /* 0x000fc400078e02ff */
[C---:B------:R-:W-:Y:S01]  /*2dc0*/  IMAD.WIDE.U32 R98, R18.reuse, c[0x0][0x218], R10 ;  /* 0x0000860012627a25 */ /* 0x040fe200078e000a */
[----:B------:R-:W-:Y:S02]  /*2dd0*/  SHF.R.S32.HI R10, RZ, 0x4, R31 ;  /* 0x00000004ff0a7819 */ /* 0x000fe4000001141f */
[----:B------:R-:W-:Y:S01]  /*2de0*/  SHF.R.S32.HI R11, RZ, 0x4, R29 ;  /* 0x00000004ff0b7819 */ /* 0x000fe2000001141d */
[----:B------:R-:W-:Y:S01]  /*2df0*/  IMAD R23, R18, c[0x0][0x21c], R21 ;  /* 0x0000870012177a24 */ /* 0x000fe200078e0215 */
[----:B------:R-:W-:Y:S02]  /*2e00*/  SHF.R.S32.HI R18, RZ, 0x5, R28 ;  /* 0x00000005ff127819 */ /* 0x000fe4000001141c */
[----:B------:R-:W-:-:S05]  /*2e10*/  LEA.HI.SX32 R11, R14, R11, 0x1d ;  /* 0x0000000b0e0b7211 */ /* 0x000fca00078feaff */
[----:B------:R-:W-:Y:S01]  /*2e20*/  IMAD.SHL.U32 R82, R11, 0x8, RZ ;  /* 0x000000080b527824 */ /* 0x000fe200078e00ff */
[----:B------:R-:W-:Y:S01]  /*2e30*/  IADD3 R124, P1, P0, R76, R160, R100 ;  /* 0x000000a04c7c7210 */ /* 0x000fe2000783e064 */
[C---:B------:R-:W-:Y:S01]  /*2e40*/  IMAD R150, R138.reuse, c[0x0][0x1e4], RZ ;  /* 0x000079008a967a24 */ /* 0x040fe200078e02ff */
[----:B------:R-:W-:Y:S01]  /*2e50*/  ISETP.NE.AND P2, PT, RZ, UR4, PT ;  /* 0x00000004ff007c0c */ /* 0x000fe2000bf45270 */
[C---:B------:R-:W-:Y:S01]  /*2e60*/  IMAD R151, R138.reuse, c[0x0][0x284], RZ ;  /* 0x0000a1008a977a24 */ /* 0x040fe200078e02ff */
[----:B------:R-:W-:Y:S01]  /*2e70*/  LOP3.LUT R104, R15, 0xfffffff8, RZ, 0xc0, !PT ;  /* 0xfffffff80f687812 */ /* 0x000fe200078ec0ff */
[----:B------:R-:W-:Y:S01]  /*2e80*/  IMAD R156, R138, c[0x0][0x294], RZ ;  /* 0x0000a5008a9c7a24 */ /* 0x000fe200078e02ff */
[----:B------:R-:W-:Y:S01]  /*2e90*/  LOP3.LUT R103, R14, 0xfffffff8, RZ, 0xc0, !PT ;  /* 0xfffffff80e677812 */ /* 0x000fe200078ec0ff */
[----:B------:R-:W-:Y:S01]  /*2ea0*/  IMAD.WIDE.U32 R142, R138, c[0x0][0x1e0], RZ ;  /* 0x000078008a8e7a25 */ /* 0x000fe200078e00ff */
[----:B------:R-:W-:-:S03]  /*2eb0*/  LOP3.LUT R102, R13, 0xfffffff8, RZ, 0xc0, !PT ;  /* 0xfffffff80d667812 */ /* 0x000fc600078ec0ff */
[----:B------:R-:W-:-:S04]  /*2ec0*/  IMAD.WIDE.U32 R140, R138, c[0x0][0x280], RZ ;  /* 0x0000a0008a8c7a25 */ /* 0x000fc800078e00ff */
[----:B------:R-:W-:-:S04]  /*2ed0*/  IMAD.WIDE.U32 R138, R138, c[0x0][0x290], RZ ;  /* 0x0000a4008a8a7a25 */ /* 0x000fc800078e00ff */
[----:B------:R-:W-:-:S04]  /*2ee0*/  IMAD.WIDE.U32 R94, R136, c[0x0][0x280], R8 ;  /* 0x0000a000885e7a25 */ /* 0x000fc800078e0008 */
[----:B------:R-:W-:-:S04]  /*2ef0*/  IMAD.WIDE.U32 R92, R136, c[0x0][0x290], R6 ;  /* 0x0000a400885c7a25 */ /* 0x000fc800078e0006 */
[----:B------:R-:W-:-:S04]  /*2f00*/  IMAD.WIDE.U32 R90, R136, c[0x0][0x280], R4 ;  /* 0x0000a000885a7a25 */ /* 0x000fc800078e0004 */
[----:B------:R-:W-:Y:S01]  /*2f10*/  IMAD.WIDE.U32 R88, R136, c[0x0][0x290], R2 ;  /* 0x0000a40088587a25 */ /* 0x000fe200078e0002 */
[----:B------:R-:W-:Y:S02]  /*2f20*/  P2R R123, PR, RZ, 0x4 ;  /* 0x00000004ff7b7803 */ /* 0x000fe40000000000 */
[----:B------:R-:W-:Y:S01]  /*2f30*/  IADD3.X R122, R78, R127, R101, P1, P0 ;  /* 0x0000007f4e7a7210 */ /* 0x000fe20000fe0465 */
[----:B------:R-:W-:Y:S01]  /*2f40*/  IMAD.IADD R150, R143, 0x1, R150 ;  /* 0x000000018f967824 */ /* 0x000fe200078e0296 */
[----:B------:R-:W-:Y:S01]  /*2f50*/  IADD3 R121, R99, R23, RZ ;  /* 0x0000001763797210 */ /* 0x000fe20007ffe0ff */
[----:B------:R-:W-:Y:S01]  /*2f60*/  IMAD.IADD R151, R141, 0x1, R151 ;  /* 0x000000018d977824 */ /* 0x000fe200078e0297 */
[----:B------:R-:W-:Y:S01]  /*2f70*/  SHF.R.S32.HI R115, RZ, 0x1f, R104 ;  /* 0x0000001fff737819 */ /* 0x000fe20000011468 */
[----:B------:R-:W-:Y:S01]  /*2f80*/  IMAD.IADD R156, R139, 0x1, R156 ;  /* 0x000000018b9c7824 */ /* 0x000fe200078e029c */
[----:B------:R-:W-:Y:S01]  /*2f90*/  SHF.R.S32.HI R114, RZ, 0x1f, R103 ;  /* 0x0000001fff727819 */ /* 0x000fe20000011467 */
[----:B------:R-:W-:Y:S01]  /*2fa0*/  IMAD.IADD R85, R81, 0x1, R34 ;  /* 0x0000000151557824 */ /* 0x000fe200078e0222 */
[----:B------:R-:W-:-:S02]  /*2fb0*/  SHF.R.S32.HI R113, RZ, 0x1f, R102 ;  /* 0x0000001fff717819 */ /* 0x000fc40000011466 */
[----:B------:R-:W-:Y:S02]  /*2fc0*/  SHF.R.S32.HI R109, RZ, 0x1f, R82 ;  /* 0x0000001fff6d7819 */ /* 0x000fe40000011452 */
[C---:B--2---:R-:W-:Y:S01]  /*2fd0*/  LOP3.LUT R19, R37.reuse, 0x18, R14, 0xf8, !PT ;  /* 0x0000001825137812 */ /* 0x044fe200078ef80e */
[--C-:B---3--:R-:W-:Y:S02]  /*2fe0*/  IMAD R20, R16, 0x600, R36.reuse ;  /* 0x0000060010147824 */ /* 0x108fe400078e0224 */
[----:B------:R-:W-:Y:S01]  /*2ff0*/  IMAD R16, R12, 0x600, R36 ;  /* 0x000006000c107824 */ /* 0x000fe200078e0224 */
[----:B------:R-:W-:Y:S02]  /*3000*/  LOP3.LUT R17, R37, 0x18, R15, 0xf8, !PT ;  /* 0x0000001825117812 */ /* 0x000fe400078ef80f */
[-C--:B----4-:R-:W-:Y:S02]  /*3010*/  LOP3.LUT R12, R19, R35.reuse, RZ, 0x3c, !PT ;  /* 0x00000023130c7212 */ /* 0x090fe400078e3cff */
[----:B------:R-:W-:-:S02]  /*3020*/  LOP3.LUT R17, R17, R35, RZ, 0x3c, !PT ;  /* 0x0000002311117212 */ /* 0x000fc400078e3cff */
[----:B------:R-:W-:Y:S02]  /*3030*/  IADD3 R27, R16, R12, RZ ;  /* 0x0000000c101b7210 */ /* 0x000fe40007ffe0ff */
[----:B------:R-:W-:Y:S02]  /*3040*/  SHF.R.S32.HI R16, RZ, 0x4, R26 ;  /* 0x00000004ff107819 */ /* 0x000fe4000001141a */
[----:B------:R-:W-:Y:S01]  /*3050*/  LEA.HI.SX32 R12, R15, R10, 0x1d ;  /* 0x0000000a0f0c7211 */ /* 0x000fe200078feaff */
[----:B------:R-:W-:Y:S01]  /*3060*/  IMAD.IADD R33, R20, 0x1, R17 ;  /* 0x0000000114217824 */ /* 0x000fe200078e0211 */
[----:B------:R-:W-:Y:S01]  /*3070*/  LEA.HI.SX32 R10, R13, R16, 0x1d ;  /* 0x000000100d0a7211 */ /* 0x000fe200078feaff */
[----:B------:R-:W-:Y:S01]  /*3080*/  IMAD R22, R18, 0x600, R36 ;  /* 0x0000060012167824 */ /* 0x000fe200078e0224 */
[----:B------:R-:W-:Y:S02]  /*3090*/  SHF.R.S32.HI R17, RZ, 0x1f, R12 ;  /* 0x0000001fff117819 */ /* 0x000fe4000001140c */
[----:B------:R-:W-:-:S02]  /*30a0*/  SHF.R.S32.HI R16, RZ, 0x1f, R11 ;  /* 0x0000001fff107819 */ /* 0x000fc4000001140b */
[----:B------:R-:W-:Y:S01]  /*30b0*/  SHF.R.S32.HI R18, RZ, 0x1f, R10 ;  /* 0x0000001fff127819 */ /* 0x000fe2000001140a */
[----:B------:R-:W-:Y:S01]  /*30c0*/  IMAD.SHL.U32 R83, R12, 0x8, RZ ;  /* 0x000000080c537824 */ /* 0x000fe200078e00ff */
[----:B------:R-:W-:Y:S02]  /*30d0*/  LEA.HI R19, R17, R12, RZ, 0x2 ;  /* 0x0000000c11137211 */ /* 0x000fe400078f10ff */
[----:B------:R-:W-:Y:S01]  /*30e0*/  LEA.HI R17, R16, R11, RZ, 0x2 ;  /* 0x0000000b10117211 */ /* 0x000fe200078f10ff */
[----:B------:R-:W-:Y:S01]  /*30f0*/  IMAD.SHL.U32 R84, R10, 0x8, RZ ;  /* 0x000000080a547824 */ /* 0x000fe200078e00ff */
[----:B------:R-:W-:Y:S02]  /*3100*/  LEA.HI R11, R18, R10, RZ, 0x2 ;  /* 0x0000000a120b7211 */ /* 0x000fe400078f10ff */
[C---:B------:R-:W-:Y:S02]  /*3110*/  LOP3.LUT R20, R37.reuse, 0x18, R13, 0xf8, !PT ;  /* 0x0000001825147812 */ /* 0x040fe400078ef80d */
[----:B------:R-:W-:-:S02]  /*3120*/  LOP3.LUT R16, R37, 0x18, R83, 0xf8, !PT ;  /* 0x0000001825107812 */ /* 0x000fc400078ef853 */
[----:B------:R-:W-:Y:S02]  /*3130*/  SHF.R.S32.HI R17, RZ, 0x2, R17 ;  /* 0x00000002ff117819 */ /* 0x000fe40000011411 */
[----:B------:R-:W-:Y:S02]  /*3140*/  SHF.R.S32.HI R10, RZ, 0x2, R11 ;  /* 0x00000002ff0a7819 */ /* 0x000fe4000001140b */
[-C--:B------:R-:W-:Y:S02]  /*3150*/  LOP3.LUT R21, R20, R35.reuse, RZ, 0x3c, !PT ;  /* 0x0000002314157212 */ /* 0x080fe400078e3cff */
[C---:B------:R-:W-:Y:S02]  /*3160*/  LOP3.LUT R12, R37.reuse, 0x18, R82, 0xf8, !PT ;  /* 0x00000018250c7812 */ /* 0x040fe400078ef852 */
[----:B------:R-:W-:Y:S02]  /*3170*/  LOP3.LUT R20, R37, 0x18, R84, 0xf8, !PT ;  /* 0x0000001825147812 */ /* 0x000fe400078ef854 */
[----:B------:R-:W-:Y:S01]  /*3180*/  SHF.R.S32.HI R18, RZ, 0x2, R19 ;  /* 0x00000002ff127819 */ /* 0x000fe20000011413 */
[--C-:B------:R-:W-:Y:S01]  /*3190*/  IMAD R11, R10, 0x600, R36.reuse ;  /* 0x000006000a0b7824 */ /* 0x100fe200078e0224 */
[-C--:B------:R-:W-:Y:S01]  /*31a0*/  LOP3.LUT R19, R16, R35.reuse, RZ, 0x3c, !PT ;  /* 0x0000002310137212 */ /* 0x080fe200078e3cff */
[----:B------:R-:W-:Y:S01]  /*31b0*/  IMAD R16, R17, 0x600, R36 ;  /* 0x0000060011107824 */ /* 0x000fe200078e0224 */
[----:B------:R-:W-:-:S02]  /*31c0*/  LOP3.LUT R12, R12, R35, RZ, 0x3c, !PT ;  /* 0x000000230c0c7212 */ /* 0x000fc400078e3cff */
[----:B------:R-:W-:Y:S02]  /*31d0*/  LOP3.LUT R10, R20, R35, RZ, 0x3c, !PT ;  /* 0x00000023140a7212 */ /* 0x000fe400078e3cff */
[----:B------:R-:W-:Y:S01]  /*31e0*/  IADD3 R16, R16, R12, RZ ;  /* 0x0000000c10107210 */ /* 0x000fe20007ffe0ff */
[----:B------:R-:W-:Y:S02]  /*31f0*/  IMAD R18, R18, 0x600, R36 ;  /* 0x0000060012127824 */ /* 0x000fe400078e0224 */
[----:B------:R-:W-:Y:S02]  /*3200*/  IMAD.IADD R12, R11, 0x1, R10 ;  /* 0x000000010b0c7824 */ /* 0x000fe400078e020a */
[C---:B------:R-:W-:Y:S02]  /*3210*/  IMAD R11, R32.reuse, c[0x0][0x280], RZ ;  /* 0x0000a000200b7a24 */ /* 0x040fe400078e02ff */
[----:B------:R-:W-:Y:S02]  /*3220*/  IMAD R10, R32, c[0x0][0x290], RZ ;  /* 0x0000a400200a7a24 */ /* 0x000fe400078e02ff */
[----:B------:R-:W-:-:S02]  /*3230*/  IMAD.IADD R17, R22, 0x1, R21 ;  /* 0x0000000116117824 */ /* 0x000fc400078e0215 */
[----:B------:R-:W-:Y:S02]  /*3240*/  IMAD.IADD R18, R18, 0x1, R19 ;  /* 0x0000000112127824 */ /* 0x000fe400078e0213 */
[C---:B------:R-:W-:Y:S02]  /*3250*/  IMAD R11, R136.reuse, c[0x0][0x284], R11 ;  /* 0x0000a100880b7a24 */ /* 0x040fe400078e020b */
[----:B------:R-:W-:Y:S01]  /*3260*/  IMAD R10, R136, c[0x0][0x294], R10 ;  /* 0x0000a500880a7a24 */ /* 0x000fe200078e020a */
[----:B------:R-:W-:Y:S01]  /*3270*/  SHF.L.U32 R116, R27, 0x1, RZ ;  /* 0x000000011b747819 */ /* 0x000fe200000006ff */
[----:B------:R-:W-:Y:S01]  /*3280*/  IMAD.IADD R120, R95, 0x1, R11 ;  /* 0x000000015f787824 */ /* 0x000fe200078e020b */
[----:B------:R-:W-:Y:S01]  /*3290*/  SHF.R.S32.HI R110, RZ, 0x1f, R83 ;  /* 0x0000001fff6e7819 */ /* 0x000fe20000011453 */
[----:B------:R-:W-:Y:S01]  /*32a0*/  IMAD.IADD R118, R11, 0x1, R91 ;  /* 0x000000010b767824 */ /* 0x000fe200078e025b */
[----:B------:R-:W-:Y:S01]  /*32b0*/  SHF.R.S32.HI R108, RZ, 0x1f, R84 ;  /* 0x0000001fff6c7819 */ /* 0x000fe20000011454 */
[----:B------:R-:W-:-:S02]  /*32c0*/  IMAD.IADD R119, R93, 0x1, R10 ;  /* 0x000000015d777824 */ /* 0x000fc400078e020a */
[----:B------:R-:W-:Y:S02]  /*32d0*/  IMAD.IADD R112, R10, 0x1, R89 ;  /* 0x000000010a707824 */ /* 0x000fe400078e0259 */
[----:B------:R-:W-:Y:S02]  /*32e0*/  IMAD.SHL.U32 R117, R33, 0x2, RZ ;  /* 0x0000000221757824 */ /* 0x000fe400078e00ff */
[----:B------:R-:W-:Y:S02]  /*32f0*/  IMAD.SHL.U32 R111, R17, 0x2, RZ ;  /* 0x00000002116f7824 */ /* 0x000fe400078e00ff */
[----:B------:R-:W-:Y:S02]  /*3300*/  IMAD.SHL.U32 R107, R18, 0x2, RZ ;  /* 0x00000002126b7824 */ /* 0x000fe400078e00ff */
[----:B------:R-:W-:Y:S02]  /*3310*/  IMAD.SHL.U32 R106, R16, 0x2, RZ ;  /* 0x00000002106a7824 */ /* 0x000fe400078e00ff */
[----:B------:R-:W-:Y:S01]  /*3320*/  IMAD.SHL.U32 R105, R12, 0x2, RZ ;  /* 0x000000020c697824 */ /* 0x000fe200078e00ff */
[----:B------:R-:W-:Y:S06]  /*3330*/  BAR.SYNC.DEFER_BLOCKING 0x0 ;  /* 0x0000000000007b1d */ /* 0x000fec0000010000 */
.L_x_204:
[-C--:B-1----:R-:W-:Y:S01]  /*3340*/  IMAD R2, R150, R30.reuse, RZ ;  /* 0x0000001e96027224 */ /* 0x082fe200078e02ff */
[----:B------:R-:W-:Y:S01]  /*3350*/  SHF.R.S32.HI R79, RZ, 0x1f, R30 ;  /* 0x0000001fff4f7819 */ /* 0x000fe2000001141e */
[----:B------:R-:W-:Y:S01]  /*3360*/  IMAD.WIDE.U32 R10, R142, R30, RZ ;  /* 0x0000001e8e0a7225 */ /* 0x000fe200078e00ff */
[----:B------:R-:W-:Y:S04]  /*3370*/  DEPBAR.LE SB0, 0x0 ;  /* 0x000080000000791a */ /* 0x000fe80000000000 */
[----:B------:R-:W-:Y:S01]  /*3380*/  WARPSYNC 0xffffffff ;  /* 0xffffffff00007948 */ /* 0x000fe20003800000 */
[----:B------:R-:W-:Y:S01]  /*3390*/  BAR.SYNC.DEFER_BLOCKING 0x0 ;  /* 0x0000000000007b1d */ /* 0x000fe20000010000 */
[----:B------:R-:W-:Y:S01]  /*33a0*/  ISETP.GE.AND P2, PT, R163, 0x1, PT ;  /* 0x00000001a300780c */ /* 0x000fe20003f46270 */
[----:B------:R-:W-:Y:S01]  /*33b0*/  IMAD R3, R79, R142, R2 ;  /* 0x0000008e4f037224 */ /* 0x000fe200078e0202 */
[----:B------:R-:W-:Y:S03]  /*33c0*/  IADD3 R2, P1, R124, R10, RZ ;  /* 0x0000000a7c027210 */ /* 0x000fe60007f3e0ff */
[----:B------:R-:W-:Y:S01]  /*33d0*/  IMAD.IADD R12, R11, 0x1, R3 ;  /* 0x000000010b0c7824 */ /* 0x000fe200078e0203 */
[----:B------:R-:W-:Y:S03]  /*33e0*/  LEA R52, P0, R2, c[0x0][0x1c8], 0x1 ;  /* 0x0000720002347a11 */ /* 0x000fe600078008ff */
[----:B------:R-:W-:Y:S05]  /*33f0*/  IMAD.X R3, R12, 0x1, R122, P1 ;  /* 0x000000010c037824 */ /* 0x000fea00008e067a */
[----:B------:R-:W-:Y:S01]  /*3400*/  LEA.HI.X R53, R2, c[0x0][0x1cc], R3, 0x1, P0 ;  /* 0x0000730002357a11 */ /* 0x000fe200000f0c03 */
[----:B------:R-:W-:Y:S01]  /*3410*/  BSSY B1, `(.L_x_178) ;  /* 0x000038a000017945 */ /* 0x000fe20003800000 */
[----:B------:R-:W-:-:S05]  /*3420*/  @!P2 BRA `(.L_x_179) ;  /* 0x000036e00000a947 */ /* 0x000fca0003800000 */
[-C--:B------:R-:W-:Y:S01]  /*3430*/  IMAD R4, R151, R30.reuse, RZ ;  /* 0x0000001e97047224 */ /* 0x080fe200078e02ff */
[----:B------:R-:W-:Y:S01]  /*3440*/  ISETP.NE.AND P2, PT, R123, RZ, PT ;  /* 0x000000ff7b00720c */ /* 0x000fe20003f45270 */
[-C--:B------:R-:W-:Y:S02]  /*3450*/  IMAD R3, R156, R30.reuse, RZ ;  /* 0x0000001e9c037224 */ /* 0x080fe400078e02ff */
[----:B------:R-:W-:Y:S02]  /*3460*/  IMAD R2, R30, -0x30, R0 ;  /* 0xffffffd01e027824 */ /* 0x000fe400078e0200 */
[-C--:B------:R-:W-:Y:S03]  /*3470*/  IMAD.WIDE.U32 R8, R140, R30.reuse, RZ ;  /* 0x0000001e8c087225 */ /* 0x080fe600078e00ff */
[----:B------:R-:W-:Y:S01]  /*3480*/  IMNMX R75, R2, 0x30, PT ;  /* 0x00000030024b7817 */ /* 0x000fe20003800200 */
[----:B------:R-:W-:Y:S04]  /*3490*/  IMAD.WIDE.U32 R26, R138, R30, RZ ;  /* 0x0000001e8a1a7225 */ /* 0x000fe800078e00ff */
[C---:B------:R-:W-:Y:S02]  /*34a0*/  IMAD R4, R79.reuse, R140, R4 ;  /* 0x0000008c4f047224 */ /* 0x040fe400078e0204 */
[----:B------:R-:W-:Y:S03]  /*34b0*/  IMAD R3, R79, R138, R3 ;  /* 0x0000008a4f037224 */ /* 0x000fe600078e0203 */
[----:B------:R-:W-:Y:S02]  /*34c0*/  IADD3 R28, R9, R4, RZ ;  /* 0x00000004091c7210 */ /* 0x000fe40007ffe0ff */
[----:B------:R-:W-:Y:S01]  /*34d0*/  IADD3 R29, R27, R3, RZ ;  /* 0x000000031b1d7210 */ /* 0x000fe20007ffe0ff */
[----:B------:R-:W-:-:S05]  /*34e0*/  @!P2 BRA `(.L_x_180) ;  /* 0x00001b500000a947 */ /* 0x000fca0003800000 */
[----:B------:R-:W-:Y:S01]  /*34f0*/  ISETP.GE.AND P1, PT, R242, R75, PT ;  /* 0x0000004bf200720c */ /* 0x000fe20003f26270 */
[----:B------:R-:W-:Y:S01]  /*3500*/  BSSY B0, `(.L_x_181) ;  /* 0x000003a000007945 */ /* 0x000fe20003800000 */
        /* <DEDUP_REMOVED lines=12> */
[----:B------:R-:W-:-:S05]  /*35d0*/  @P1 BRA `(.L_x_182) ;  /* 0x000002c000001947 */ /* 0x000fca0003800000 */
[----:B------:R-:W-:Y:S01]  /*35e0*/  IADD3 R2, P0, R94, R8, RZ ;  /* 0x000000085e027210 */ /* 0x000fe20007f1e0ff */
[----:B------:R-:W-:Y:S01]  /*35f0*/  CS2R R14, SRZ ;  /* 0x00000000000e7805 */ /* 0x000fe2000001ff00 */
[----:B------:R-:W-:Y:S01]  /*3600*/  CS2R R6, SRZ ;  /* 0x0000000000067805 */ /* 0x000fe2000001ff00 */
[----:B------:R-:W-:Y:S01]  /*3610*/  CS2R R36, SRZ ;  /* 0x0000000000247805 */ /* 0x000fe2000001ff00 */
[----:B------:R-:W-:Y:S01]  /*3620*/  CS2R R12, SRZ ;  /* 0x00000000000c7805 */ /* 0x000fe2000001ff00 */
[----:B------:R-:W-:Y:S01]  /*3630*/  IMAD.X R4, R28, 0x1, R120, P0 ;  /* 0x000000011c047824 */ /* 0x000fe200000e0678 */
[----:B------:R-:W-:Y:S01]  /*3640*/  IADD3 R3, P0, R92, R26, RZ ;  /* 0x0000001a5c037210 */ /* 0x000fe20007f1e0ff */
[----:B------:R-:W-:Y:S01]  /*3650*/  CS2R R38, SRZ ;  /* 0x0000000000267805 */ /* 0x000fe2000001ff00 */
[----:B------:R-:W-:Y:S01]  /*3660*/  CS2R R16, SRZ ;  /* 0x0000000000107805 */ /* 0x000fe2000001ff00 */
[----:B------:R-:W-:Y:S01]  /*3670*/  CS2R R40, SRZ ;  /* 0x0000000000287805 */ /* 0x000fe2000001ff00 */
[----:B------:R-:W-:Y:S01]  /*3680*/  CS2R R18, SRZ ;  /* 0x0000000000127805 */ /* 0x000fe2000001ff00 */
[----:B------:R-:W-:Y:S01]  /*3690*/  IMAD.X R5, R29, 0x1, R119, P0 ;  /* 0x000000011d057824 */ /* 0x000fe200000e0677 */
[C---:B------:R-:W-:Y:S01]  /*36a0*/  LEA R8, P0, R2.reuse, c[0x0][0x270], 0x1 ;  /* 0x00009c0002087a11 */ /* 0x040fe200078008ff */
[----:B------:R-:W-:Y:S01]  /*36b0*/  CS2R R42, SRZ ;  /* 0x00000000002a7805 */ /* 0x000fe2000001ff00 */
[----:B------:R-:W-:Y:S01]  /*36c0*/  CS2R R20, SRZ ;  /* 0x0000000000147805 */ /* 0x000fe2000001ff00 */
[----:B------:R-:W-:Y:S01]  /*36d0*/  CS2R R44, SRZ ;  /* 0x00000000002c7805 */ /* 0x000fe2000001ff00 */
[----:B------:R-:W-:Y:S02]  /*36e0*/  LEA.HI.X R9, R2, c[0x0][0x274], R4, 0x1, P0 ;  /* 0x00009d0002097a11 */ /* 0x000fe400000f0c04 */
[C---:B------:R-:W-:Y:S04]  /*36f0*/  LEA R4, P0, R3.reuse, c[0x0][0x288], 0x1 ;  /* 0x0000a20003047a11 */ /* 0x040fe800078008ff */
[----:B------:R-:W-:Y:S02]  /*3700*/  LEA.HI.X R5, R3, c[0x0][0x28c], R5, 0x1, P0 ;  /* 0x0000a30003057a11 */ /* 0x000fe400000f0c05 */
[----:B------:R-:W-:Y:S01]  /*3710*/  ISETP.GE.AND P0, PT, R132, c[0x0][0x27c], PT ;  /* 0x00009f0084007a0c */ /* 0x000fe20003f06270 */
[----:B------:R-:W-:Y:S11]  /*3720*/  CS2R R2, SRZ ;  /* 0x0000000000027805 */ /* 0x000ff6000001ff00 */
[----:B------:R-:W-:Y:S01]  /*3730*/  @!UPT UIADD3 URZ, URZ, URZ, URZ ;  /* 0x0000003f3f3ff290 */ /* 0x000fe2000fffe03f */
[----:B------:R1:W5:Y:S04]  /*3740*/  @!P0 LDG.E.64 R2, [R8.64] ;  /* 0x0000000608028981 */ /* 0x000368000c1e1b00 */
[----:B------:R1:W5:Y:S01]  /*3750*/  @!P0 LDG.E.64 R14, [R4.64] ;  /* 0x00000006040e8981 */ /* 0x000362000c1e1b00 */
[----:B------:R-:W-:Y:S11]  /*3760*/  ISETP.GE.AND P0, PT, R134, c[0x0][0x27c], PT ;  /* 0x00009f0086007a0c */ /* 0x000ff60003f06270 */
[----:B------:R-:W-:Y:S02]  /*3770*/  @!UPT UIADD3 URZ, URZ, URZ, URZ ;  /* 0x0000003f3f3ff290 */ /* 0x000fe4000fffe03f */
[----:B------:R1:W5:Y:S04]  /*3780*/  @!P0 LDG.E.64 R6, [R8.64+0x10] ;  /* 0x0000100608068981 */ /* 0x000368000c1e1b00 */
[----:B------:R1:W5:Y:S01]  /*3790*/  @!P0 LDG.E.64 R36, [R4.64+0x10] ;  /* 0x0000100604248981 */ /* 0x000362000c1e1b00 */
        /* <DEDUP_REMOVED lines=15> */
[----:B------:R1:W5:Y:S02]  /*3890*/  @!P0 LDG.E.64 R44, [R4.64+0x50] ;  /* 0x00005006042c8981 */ /* 0x000364000c1e1b00 */
.L_x_182:
[----:B------:R-:W-:Y:S05]  /*38a0*/  BSYNC B0 ;  /* 0x0000000000007941 */ /* 0x000fea0003800000 */
.L_x_181:
[----:B------:R-:W-:-:S05]  /*38b0*/  @P1 BRA `(.L_x_183) ;  /* 0x000033f000001947 */ /* 0x000fca0003800000 */
[----:B-1---5:R-:W-:Y:S01]  /*38c0*/  MOV R4, R19 ;  /* 0x0000001300047202 */ /* 0x022fe20000000f00 */
[----:B------:R-:W-:Y:S01]  /*38d0*/  IMAD.MOV.U32 R9, RZ, RZ, R20 ;  /* 0x000000ffff097224 */ /* 0x000fe200078e0014 */
[----:B------:R-:W-:Y:S01]  /*38e0*/  ISETP.GE.AND P0, PT, R100, c[0x0][0x1d4], PT ;  /* 0x0000750064007a0c */ /* 0x000fe20003f06270 */
[----:B------:R-:W-:Y:S01]  /*38f0*/  IMAD.MOV.U32 R8, RZ, RZ, R21 ;  /* 0x000000ffff087224 */ /* 0x000fe200078e0015 */
[----:B------:R-:W-:Y:S01]  /*3900*/  BSSY B0, `(.L_x_184) ;  /* 0x0000054000007945 */ /* 0x000fe20003800000 */
[----:B------:R-:W-:Y:S03]  /*3910*/  IMAD.MOV.U32 R5, RZ, RZ, R18 ;  /* 0x000000ffff057224 */ /* 0x000fe600078e0012 */
[----:B------:R-:W-:Y:S01]  /*3920*/  PRMT R28, R8, 0x5410, R9 ;  /* 0x00005410081c7816 */ /* 0x000fe20000000009 */
[----:B------:R-:W-:Y:S01]  /*3930*/  IMAD.MOV.U32 R9, RZ, RZ, R16 ;  /* 0x000000ffff097224 */ /* 0x000fe200078e0010 */
[----:B------:R-:W-:Y:S01]  /*3940*/  PRMT R27, R4, 0x5410, R5 ;  /* 0x00005410041b7816 */ /* 0x000fe20000000005 */
[----:B------:R-:W-:Y:S01]  /*3950*/  IMAD.MOV.U32 R8, RZ, RZ, R17 ;  /* 0x000000ffff087224 */ /* 0x000fe200078e0011 */
[----:B------:R-:W-:Y:S01]  /*3960*/  MOV R5, R12 ;  /* 0x0000000c00057202 */ /* 0x000fe20000000f00 */
        /* <DEDUP_REMOVED lines=11> */
[----:B------:R-:W-:Y:S02]  /*3a20*/  MOV R9, R42 ;  /* 0x0000002a00097202 */ /* 0x000fe40000000f00 */
[----:B------:R-:W-:Y:S02]  /*3a30*/  MOV R4, R41 ;  /* 0x0000002900047202 */ /* 0x000fe40000000f00 */
[----:B------:R-:W-:Y:S01]  /*3a40*/  PRMT R49, R9, 0x5410, R8 ;  /* 0x0000541009317816 */ /* 0x000fe20000000008 */
[----:B------:R-:W-:Y:S01]  /*3a50*/  IMAD.MOV.U32 R9, RZ, RZ, R38 ;  /* 0x000000ffff097224 */ /* 0x000fe200078e0026 */
[----:B------:R-:W-:Y:S01]  /*3a60*/  PRMT R48, R5, 0x5410, R4 ;  /* 0x0000541005307816 */ /* 0x000fe20000000004 */
[----:B------:R-:W-:Y:S01]  /*3a70*/  IMAD.MOV.U32 R8, RZ, RZ, R39 ;  /* 0x000000ffff087224 */ /* 0x000fe200078e0027 */
[----:B------:R-:W-:Y:S01]  /*3a80*/  MOV R5, R36 ;  /* 0x0000002400057202 */ /* 0x000fe20000000f00 */
[----:B------:R-:W-:Y:S03]  /*3a90*/  IMAD.MOV.U32 R4, RZ, RZ, R37 ;  /* 0x000000ffff047224 */ /* 0x000fe600078e0025 */
[----:B------:R-:W-:Y:S02]  /*3aa0*/  PRMT R47, R9, 0x5410, R8 ;  /* 0x00005410092f7816 */ /* 0x000fe40000000008 */
[----:B------:R-:W-:Y:S01]  /*3ab0*/  PRMT R46, R5, 0x5410, R4 ;  /* 0x00005410052e7816 */ /* 0x000fe20000000004 */
[----:B------:R-:W-:-:S05]  /*3ac0*/  @P0 BRA `(.L_x_185) ;  /* 0x0000037000000947 */ /* 0x000fca0003800000 */
[----:B------:R-:W-:Y:S01]  /*3ad0*/  ISETP.GE.AND P0, PT, R132, c[0x0][0x27c], PT ;  /* 0x00009f0084007a0c */ /* 0x000fe20003f06270 */
[----:B------:R-:W1:Y:S01]  /*3ae0*/  LDS.128 R8, [R232+0x2400] ;  /* 0x00240000e8087984 */ /* 0x000e620000000c00 */
[----:B------:R-:W-:Y:S01]  /*3af0*/  MOV R5, R2 ;  /* 0x0000000200057202 */ /* 0x000fe20000000f00 */
[----:B------:R-:W-:Y:S02]  /*3b00*/  IMAD.MOV.U32 R29, RZ, RZ, R14 ;  /* 0x000000ffff1d7224 */ /* 0x000fe400078e000e */
[----:B------:R-:W-:Y:S02]  /*3b10*/  IMAD.MOV.U32 R32, RZ, RZ, R15 ;  /* 0x000000ffff207224 */ /* 0x000fe400078e000f */
[----:B------:R-:W-:Y:S06]  /*3b20*/  IMAD.MOV.U32 R4, RZ, RZ, R3 ;  /* 0x000000ffff047224 */ /* 0x000fec00078e0003 */
[----:B------:R-:W-:Y:S02]  /*3b30*/  @!P0 SHF.R.U64 R31, R14, 0x10, R15 ;  /* 0x000000100e1f8819 */ /* 0x000fe4000000120f */
[----:B------:R-:W-:Y:S02]  /*3b40*/  @!P0 SHF.R.U64 R14, R2, 0x10, R3 ;  /* 0x00000010020e8819 */ /* 0x000fe40000001203 */
[----:B------:R-:W-:Y:S02]  /*3b50*/  @!P0 SHF.R.U32.HI R15, RZ, 0x10, R15 ;  /* 0x00000010ff0f8819 */ /* 0x000fe4000001160f */
[----:B------:R-:W-:Y:S02]  /*3b60*/  @!P0 SHF.R.U32.HI R2, RZ, 0x10, R3 ;  /* 0x00000010ff028819 */ /* 0x000fe40000011603 */
[----:B------:R-:W-:Y:S02]  /*3b70*/  @!P0 PRMT R31, R29, 0x5410, R31 ;  /* 0x000054101d1f8816 */ /* 0x000fe4000000001f */
[----:B------:R-:W-:Y:S02]  /*3b80*/  @!P0 PRMT R5, R5, 0x5410, R14 ;  /* 0x0000541005058816 */ /* 0x000fe4000000000e */
[----:B------:R-:W-:Y:S01]  /*3b90*/  @!P0 PRMT R34, R32, 0x5410, R15 ;  /* 0x0000541020228816 */ /* 0x000fe2000000000f */
[----:B------:R-:W-:Y:S01]  /*3ba0*/  @!P0 IMAD.U32 R14, R31, 0x10000, RZ ;  /* 0x000100001f0e8824 */ /* 0x000fe200078e00ff */
[----:B------:R-:W-:Y:S02]  /*3bb0*/  @!P0 PRMT R15, R4, 0x5410, R2 ;  /* 0x00005410040f8816 */ /* 0x000fe40000000002 */
[----:B------:R-:W-:Y:S02]  /*3bc0*/  @!P0 SHF.L.U32 R4, R5, 0x10, RZ ;  /* 0x0000001005048819 */ /* 0x000fe400000006ff */
[----:B------:R-:W-:Y:S02]  /*3bd0*/  @!P0 LOP3.LUT R31, R31, 0xffff0000, RZ, 0xc0, !PT ;  /* 0xffff00001f1f8812 */ /* 0x000fe400078ec0ff */
[----:B------:R-:W-:Y:S01]  /*3be0*/  @!P0 LOP3.LUT R5, R5, 0xffff0000, RZ, 0xc0, !PT ;  /* 0xffff000005058812 */ /* 0x000fe200078ec0ff */
[C---:B-1----:R-:W-:Y:S01]  /*3bf0*/  @!P0 IMAD.U32 R29, R8.reuse, 0x10000, RZ ;  /* 0x00010000081d8824 */ /* 0x042fe200078e00ff */
[----:B------:R-:W-:Y:S02]  /*3c00*/  @!P0 LOP3.LUT R2, R8, 0xffff0000, RZ, 0xc0, !PT ;  /* 0xffff000008028812 */ /* 0x000fe400078ec0ff */
[C---:B------:R-:W-:Y:S02]  /*3c10*/  @!P0 LOP3.LUT R3, R9.reuse, 0xffff0000, RZ, 0xc0, !PT ;  /* 0xffff000009038812 */ /* 0x040fe400078ec0ff */
[----:B------:R-:W-:Y:S01]  /*3c20*/  @!P0 SHF.L.U32 R32, R9, 0x10, RZ ;  /* 0x0000001009208819 */ /* 0x000fe200000006ff */
[C---:B------:R-:W-:Y:S02]  /*3c30*/  @!P0 FMUL.FTZ R33, R2.reuse, R14 ;  /* 0x0000000e02218220 */ /* 0x040fe40000410000 */
[-C--:B------:R-:W-:Y:S02]  /*3c40*/  @!P0 FMUL.FTZ R2, R2, R4.reuse ;  /* 0x0000000402028220 */ /* 0x080fe40000410000 */
[----:B------:R-:W-:Y:S02]  /*3c50*/  @!P0 FMUL.FTZ R35, R3, R31 ;  /* 0x0000001f03238220 */ /* 0x000fe40000410000 */
[----:B------:R-:W-:Y:S01]  /*3c60*/  @!P0 FFMA.FTZ R56, R29, R4, -R33 ;  /* 0x000000041d388223 */ /* 0x000fe20000010821 */
[----:B------:R-:W-:Y:S01]  /*3c70*/  @!P0 LOP3.LUT R4, R10, 0xffff0000, RZ, 0xc0, !PT ;  /* 0xffff00000a048812 */ /* 0x000fe200078ec0ff */
[----:B------:R-:W-:Y:S01]  /*3c80*/  @!P0 FFMA.FTZ R2, R14, R29, R2 ;  /* 0x0000001d0e028223 */ /* 0x000fe20000010002 */
[----:B------:R-:W-:Y:S01]  /*3c90*/  @!P0 SHF.L.U32 R33, R10, 0x10, RZ ;  /* 0x000000100a218819 */ /* 0x000fe200000006ff */
[C---:B------:R-:W-:Y:S01]  /*3ca0*/  @!P0 IMAD.U32 R29, R34.reuse, 0x10000, RZ ;  /* 0x00010000221d8824 */ /* 0x040fe200078e00ff */
[----:B------:R-:W-:Y:S01]  /*3cb0*/  @!P0 LOP3.LUT R34, R34, 0xffff0000, RZ, 0xc0, !PT ;  /* 0xffff000022228812 */ /* 0x000fe200078ec0ff */
[C---:B------:R-:W-:Y:S01]  /*3cc0*/  @!P0 IMAD.U32 R14, R15.reuse, 0x10000, RZ ;  /* 0x000100000f0e8824 */ /* 0x040fe200078e00ff */
[----:B------:R-:W-:Y:S01]  /*3cd0*/  @!P0 LOP3.LUT R15, R15, 0xffff0000, RZ, 0xc0, !PT ;  /* 0xffff00000f0f8812 */ /* 0x000fe200078ec0ff */
[-C--:B------:R-:W-:Y:S02]  /*3ce0*/  @!P0 FMUL.FTZ R3, R3, R5.reuse ;  /* 0x0000000503038220 */ /* 0x080fe40000410000 */
[----:B------:R-:W-:Y:S01]  /*3cf0*/  @!P0 FFMA.FTZ R55, R32, R5, -R35 ;  /* 0x0000000520378223 */ /* 0x000fe20000010823 */
[C---:B------:R-:W-:Y:S01]  /*3d00*/  @!P0 LOP3.LUT R5, R11.reuse, 0xffff0000, RZ, 0xc0, !PT ;  /* 0xffff00000b058812 */ /* 0x040fe200078ec0ff */
[C---:B------:R-:W-:Y:S01]  /*3d10*/  @!P0 FMUL.FTZ R51, R4.reuse, R29 ;  /* 0x0000001d04338220 */ /* 0x040fe20000410000 */
[----:B------:R-:W-:Y:S01]  /*3d20*/  @!P0 SHF.L.U32 R35, R11, 0x10, RZ ;  /* 0x000000100b238819 */ /* 0x000fe200000006ff */
[----:B------:R-:W-:Y:S02]  /*3d30*/  @!P0 FMUL.FTZ R4, R4, R14 ;  /* 0x0000000e04048220 */ /* 0x000fe40000410000 */
[C---:B------:R-:W-:Y:S02]  /*3d40*/  @!P0 FMUL.FTZ R54, R5.reuse, R34 ;  /* 0x0000002205368220 */ /* 0x040fe40000410000 */
[----:B------:R-:W-:Y:S02]  /*3d50*/  @!P0 FMUL.FTZ R5, R5, R15 ;  /* 0x0000000f05058220 */ /* 0x000fe40000410000 */
[----:B------:R-:W-:Y:S02]  /*3d60*/  @!P0 FFMA.FTZ R3, R31, R32, R3 ;  /* 0x000000201f038223 */ /* 0x000fe40000010003 */
[----:B------:R-:W-:Y:S02]  /*3d70*/  @!P0 FFMA.FTZ R4, R29, R33, R4 ;  /* 0x000000211d048223 */ /* 0x000fe40000010004 */
[----:B------:R-:W-:Y:S01]  /*3d80*/  @!P0 FFMA.FTZ R51, R33, R14, -R51 ;  /* 0x0000000e21338223 */ /* 0x000fe20000010833 */
[----:B------:R-:W-:Y:S01]  /*3d90*/  @!P0 F2FP.BF16.PACK_AB R14, R3, R55 ;  /* 0x00000037030e823e */ /* 0x000fe200000010ff */
[----:B------:R-:W-:Y:S01]  /*3da0*/  @!P0 FFMA.FTZ R54, R35, R15, -R54 ;  /* 0x0000000f23368223 */ /* 0x000fe20000010836 */
[----:B------:R-:W-:Y:S01]  /*3db0*/  @!P0 F2FP.BF16.PACK_AB R15, R2, R56 ;  /* 0x00000038020f823e */ /* 0x000fe200000010ff */
[----:B------:R-:W-:Y:S01]  /*3dc0*/  @!P0 FFMA.FTZ R5, R34, R35, R5 ;  /* 0x0000002322058223 */ /* 0x000fe20000010005 */
[----:B------:R-:W-:Y:S02]  /*3dd0*/  @!P0 F2FP.BF16.PACK_AB R3, R4, R51 ;  /* 0x000000330403823e */ /* 0x000fe400000010ff */
[----:B------:R-:W-:Y:S01]  /*3de0*/  @!P0 MOV R9, R14 ;  /* 0x0000000e00098202 */ /* 0x000fe20000000f00 */
[----:B------:R-:W-:Y:S01]  /*3df0*/  @!P0 IMAD.MOV.U32 R8, RZ, RZ, R15 ;  /* 0x000000ffff088224 */ /* 0x000fe200078e000f */
[----:B------:R-:W-:Y:S01]  /*3e00*/  @!P0 F2FP.BF16.PACK_AB R2, R5, R54 ;  /* 0x000000360502823e */ /* 0x000fe200000010ff */
[----:B------:R-:W-:Y:S03]  /*3e10*/  @!P0 IMAD.MOV.U32 R10, RZ, RZ, R3 ;  /* 0x000000ffff0a8224 */ /* 0x000fe600078e0003 */
[----:B------:R-:W-:Y:S05]  /*3e20*/  @!P0 MOV R11, R2 ;  /* 0x00000002000b8202 */ /* 0x000fea0000000f00 */
[----:B------:R1:W-:Y:S02]  /*3e30*/  STG.E.128 [R52.64], R8 ;  /* 0x0000000834007986 */ /* 0x0003e4000c101d06 */
.L_x_185:
[----:B------:R-:W-:Y:S05]  /*3e40*/  BSYNC B0 ;  /* 0x0000000000007941 */ /* 0x000fea0003800000 */
.L_x_184:
[----:B------:R-:W-:Y:S01]  /*3e50*/  ISETP.GE.AND P0, PT, R24, c[0x0][0x1d4], PT ;  /* 0x0000750018007a0c */ /* 0x000fe20003f06270 */
[----:B------:R-:W-:Y:S01]  /*3e60*/  @!UPT UIADD3 URZ, URZ, URZ, URZ ;  /* 0x0000003f3f3ff290 */ /* 0x000fe2000fffe03f */
[----:B------:R-:W-:Y:S11]  /*3e70*/  BSSY B0, `(.L_x_186) ;  /* 0x0000036000007945 */ /* 0x000ff60003800000 */
[----:B------:R-:W-:-:S05]  /*3e80*/  @P0 BRA `(.L_x_187) ;  /* 0x0000034000000947 */ /* 0x000fca0003800000 */
[----:B------:R-:W-:Y:S01]  /*3e90*/  ISETP.GE.AND P0, PT, R134, c[0x0][0x27c], PT ;  /* 0x00009f0086007a0c */ /* 0x000fe20003f06270 */
[----:B-1----:R-:W1:Y:S11]  /*3ea0*/  LDS.128 R8, [R233+0x2400] ;  /* 0x00240000e9087984 */ /* 0x002e760000000c00 */
[----:B------:R-:W-:Y:S01]  /*3eb0*/  @!UPT UIADD3 URZ, URZ, URZ, URZ ;  /* 0x0000003f3f3ff290 */ /* 0x000fe2000fffe03f */
[----:B------:R-:W-:Y:S02]  /*3ec0*/  @!P0 SHF.R.U64 R5, R36, 0x10, R37 ;  /* 0x0000001024058819 */ /* 0x000fe40000001225 */
[--C-:B------:R-:W-:Y:S02]  /*3ed0*/  @!P0 SHF.R.U64 R2, R6, 0x10, R7.reuse ;  /* 0x0000001006028819 */ /* 0x100fe40000001207 */
[----:B------:R-:W-:Y:S02]  /*3ee0*/  @!P0 SHF.R.U32.HI R3, RZ, 0x10, R7 ;  /* 0x00000010ff038819 */ /* 0x000fe40000011607 */
[----:B------:R-:W-:Y:S02]  /*3ef0*/  @!P0 PRMT R5, R46, 0x5410, R5 ;  /* 0x000054102e058816 */ /* 0x000fe40000000005 */
[C---:B------:R-:W-:Y:S02]  /*3f00*/  @!P0 PRMT R2, R22.reuse, 0x5432, R2 ;  /* 0x0000543216028816 */ /* 0x040fe40000000002 */
[----:B------:R-:W-:Y:S01]  /*3f10*/  @!P0 SHF.R.U32.HI R4, RZ, 0x10, R37 ;  /* 0x00000010ff048819 */ /* 0x000fe20000011625 */
[C---:B------:R-:W-:Y:S01]  /*3f20*/  @!P0 IMAD.U32 R14, R5.reuse, 0x10000, RZ ;  /* 0x00010000050e8824 */ /* 0x040fe200078e00ff */
[----:B------:R-:W-:Y:S01]  /*3f30*/  @!P0 PRMT R6, R22, 0x5410, R3 ;  /* 0x0000541016068816 */ /* 0x000fe20000000003 */
[----:B------:R-:W-:Y:S01]  /*3f40*/  @!P0 IMAD.U32 R7, R2, 0x10000, RZ ;  /* 0x0001000002078824 */ /* 0x000fe200078e00ff */
[----:B------:R-:W-:Y:S02]  /*3f50*/  @!P0 PRMT R31, R46, 0x5432, R4 ;  /* 0x000054322e1f8816 */ /* 0x000fe40000000004 */
[----:B------:R-:W-:Y:S02]  /*3f60*/  @!P0 LOP3.LUT R22, R5, 0xffff0000, RZ, 0xc0, !PT ;  /* 0xffff000005168812 */ /* 0x000fe400078ec0ff */
[----:B------:R-:W-:Y:S01]  /*3f70*/  @!P0 LOP3.LUT R5, R2, 0xffff0000, RZ, 0xc0, !PT ;  /* 0xffff000002058812 */ /* 0x000fe200078ec0ff */
[C---:B-1----:R-:W-:Y:S01]  /*3f80*/  @!P0 IMAD.U32 R29, R9.reuse, 0x10000, RZ ;  /* 0x00010000091d8824 */ /* 0x042fe200078e00ff */
[C---:B------:R-:W-:Y:S02]  /*3f90*/  @!P0 LOP3.LUT R3, R8.reuse, 0xffff0000, RZ, 0xc0, !PT ;  /* 0xffff000008038812 */ /* 0x040fe400078ec0ff */
[----:B------:R-:W-:Y:S02]  /*3fa0*/  @!P0 LOP3.LUT R4, R9, 0xffff0000, RZ, 0xc0, !PT ;  /* 0xffff000009048812 */ /* 0x000fe400078ec0ff */
[----:B------:R-:W-:Y:S01]  /*3fb0*/  @!P0 SHF.L.U32 R15, R8, 0x10, RZ ;  /* 0x00000010080f8819 */ /* 0x000fe200000006ff */
[C---:B------:R-:W-:Y:S02]  /*3fc0*/  @!P0 FMUL.FTZ R32, R3.reuse, R14 ;  /* 0x0000000e03208220 */ /* 0x040fe40000410000 */
[----:B------:R-:W-:Y:S02]  /*3fd0*/  @!P0 FMUL.FTZ R2, R3, R7 ;  /* 0x0000000703028220 */ /* 0x000fe40000410000 */
[C---:B------:R-:W-:Y:S02]  /*3fe0*/  @!P0 FMUL.FTZ R33, R4.reuse, R22 ;  /* 0x0000001604218220 */ /* 0x040fe40000410000 */
[----:B------:R-:W-:Y:S01]  /*3ff0*/  @!P0 FMUL.FTZ R3, R4, R5 ;  /* 0x0000000504038220 */ /* 0x000fe20000410000 */
[----:B------:R-:W-:Y:S01]  /*4000*/  @!P0 LOP3.LUT R4, R10, 0xffff0000, RZ, 0xc0, !PT ;  /* 0xffff00000a048812 */ /* 0x000fe200078ec0ff */
[----:B------:R-:W-:Y:S01]  /*4010*/  @!P0 FFMA.FTZ R36, R15, R7, -R32 ;  /* 0x000000070f248223 */ /* 0x000fe20000010820 */
[----:B------:R-:W-:Y:S01]  /*4020*/  @!P0 SHF.L.U32 R32, R11, 0x10, RZ ;  /* 0x000000100b208819 */ /* 0x000fe200000006ff */
[----:B------:R-:W-:Y:S01]  /*4030*/  @!P0 FFMA.FTZ R2, R14, R15, R2 ;  /* 0x0000000f0e028223 */ /* 0x000fe20000010002 */
[----:B------:R-:W-:Y:S01]  /*4040*/  @!P0 SHF.L.U32 R15, R10, 0x10, RZ ;  /* 0x000000100a0f8819 */ /* 0x000fe200000006ff */
[C---:B------:R-:W-:Y:S01]  /*4050*/  @!P0 IMAD.U32 R14, R31.reuse, 0x10000, RZ ;  /* 0x000100001f0e8824 */ /* 0x040fe200078e00ff */
[----:B------:R-:W-:Y:S01]  /*4060*/  @!P0 LOP3.LUT R31, R31, 0xffff0000, RZ, 0xc0, !PT ;  /* 0xffff00001f1f8812 */ /* 0x000fe200078ec0ff */
[C---:B------:R-:W-:Y:S01]  /*4070*/  @!P0 IMAD.U32 R7, R6.reuse, 0x10000, RZ ;  /* 0x0001000006078824 */ /* 0x040fe200078e00ff */
[----:B------:R-:W-:Y:S01]  /*4080*/  @!P0 LOP3.LUT R6, R6, 0xffff0000, RZ, 0xc0, !PT ;  /* 0xffff000006068812 */ /* 0x000fe200078ec0ff */
[----:B------:R-:W-:Y:S01]  /*4090*/  @!P0 FFMA.FTZ R35, R29, R5, -R33 ;  /* 0x000000051d238223 */ /* 0x000fe20000010821 */
[----:B------:R-:W-:Y:S01]  /*40a0*/  @!P0 LOP3.LUT R5, R11, 0xffff0000, RZ, 0xc0, !PT ;  /* 0xffff00000b058812 */ /* 0x000fe200078ec0ff */
[C---:B------:R-:W-:Y:S02]  /*40b0*/  @!P0 FMUL.FTZ R33, R4.reuse, R14 ;  /* 0x0000000e04218220 */ /* 0x040fe40000410000 */
        /* <DEDUP_REMOVED lines=10> */
[----:B------:R-:W-:Y:S01]  /*4160*/  @!P0 F2FP.BF16.PACK_AB R3, R4, R33 ;  /* 0x000000210403823e */ /* 0x000fe200000010ff */
[----:B------:R-:W-:Y:S01]  /*4170*/  @!P0 IMAD.MOV.U32 R8, RZ, RZ, R7 ;  /* 0x000000ffff088224 */ /* 0x000fe200078e0007 */
[----:B------:R-:W-:Y:S02]  /*4180*/  @!P0 MOV R9, R6 ;  /* 0x0000000600098202 */ /* 0x000fe40000000f00 */
[----:B------:R-:W-:Y:S01]  /*4190*/  @!P0 F2FP.BF16.PACK_AB R2, R5, R34 ;  /* 0x000000220502823e */ /* 0x000fe200000010ff */
[----:B------:R-:W-:Y:S03]  /*41a0*/  @!P0 IMAD.MOV.U32 R10, RZ, RZ, R3 ;  /* 0x000000ffff0a8224 */ /* 0x000fe600078e0003 */
[----:B------:R-:W-:Y:S05]  /*41b0*/  @!P0 MOV R11, R2 ;  /* 0x00000002000b8202 */ /* 0x000fea0000000f00 */
[----:B------:R1:W-:Y:S02]  /*41c0*/  STG.E.128 [R52.64+0x20], R8 ;  /* 0x0000200834007986 */ /* 0x0003e4000c101d06 */
.L_x_187:
[----:B------:R-:W-:Y:S05]  /*41d0*/  BSYNC B0 ;  /* 0x0000000000007941 */ /* 0x000fea0003800000 */
.L_x_186:
        /* <DEDUP_REMOVED lines=11> */
[----:B------:R-:W-:Y:S02]  /*4290*/  @!P0 PRMT R2, R23, 0x5432, R2 ;  /* 0x0000543217028816 */ /* 0x000fe40000000002 */
[----:B------:R-:W-:Y:S01]  /*42a0*/  @!P0 SHF.R.U32.HI R4, RZ, 0x10, R39 ;  /* 0x00000010ff048819 */ /* 0x000fe20000011627 */
[----:B------:R-:W-:Y:S01]  /*42b0*/  @!P0 IMAD.U32 R12, R5, 0x10000, RZ ;  /* 0x00010000050c8824 */ /* 0x000fe200078e00ff */
[----:B------:R-:W-:Y:S01]  /*42c0*/  @!P0 PRMT R6, R23, 0x5410, R3 ;  /* 0x0000541017068816 */ /* 0x000fe20000000003 */
[C---:B------:R-:W-:Y:S01]  /*42d0*/  @!P0 IMAD.U32 R7, R2.reuse, 0x10000, RZ ;  /* 0x0001000002078824 */ /* 0x040fe200078e00ff */
        /* <DEDUP_REMOVED lines=25> */
[-C--:B------:R-:W-:Y:S02]  /*4470*/  @!P0 FMUL.FTZ R5, R5, R6.reuse ;  /* 0x0000000605058220 */ /* 0x080fe40000410000 */
        /* <DEDUP_REMOVED lines=14> */
.L_x_189:
[----:B------:R-:W-:Y:S05]  /*4560*/  BSYNC B0 ;  /* 0x0000000000007941 */ /* 0x000fea0003800000 */
.L_x_188:
[----:B------:R-:W-:Y:S01]  /*4570*/  IADD3 R2, R100, 0x30, RZ ;  /* 0x0000003064027810 */ /* 0x000fe20007ffe0ff */
[----:B------:R-:W-:Y:S03]  /*4580*/  BSSY B0, `(.L_x_190) ;  /* 0x0000038000007945 */ /* 0x000fe60003800000 */
[----:B------:R-:W-:Y:S11]  /*4590*/  ISETP.GE.AND P0, PT, R2, c[0x0][0x1d4], PT ;  /* 0x0000750002007a0c */ /* 0x000ff60003f06270 */
[----:B------:R-:W-:Y:S02]  /*45a0*/  @!UPT UIADD3 URZ, URZ, URZ, URZ ;  /* 0x0000003f3f3ff290 */ /* 0x000fe4000fffe03f */
        /* <DEDUP_REMOVED lines=53> */
.L_x_191:
[----:B------:R-:W-:Y:S05]  /*4900*/  BSYNC B0 ;  /* 0x0000000000007941 */ /* 0x000fea0003800000 */
.L_x_190:
        /* <DEDUP_REMOVED lines=57> */
.L_x_193:
[----:B------:R-:W-:Y:S05]  /*4ca0*/  BSYNC B0 ;  /* 0x0000000000007941 */ /* 0x000fea0003800000 */
.L_x_192:
[----:B------:R-:W-:Y:S04]  /*4cb0*/  IADD3 R2, R100, 0x50, RZ ;  /* 0x0000005064027810 */ /* 0x000fe80007ffe0ff */
        /* <DEDUP_REMOVED lines=54> */
[----:B------:R1:W-:Y:S01]  /*5020*/  STG.E.128 [R52.64+0xa0], R8 ;  /* 0x0000a00834007986 */ /* 0x0003e2000c101d06 */
[----:B------:R-:W-:-:S05]  /*5030*/  BRA `(.L_x_183) ;  /* 0x00001c7000007947 */ /* 0x000fca0003800000 */
.L_x_180:
        /* <DEDUP_REMOVED lines=37> */
[----:B------:R1:W5:Y:S04]  /*5290*/  @!P0 LDG.E.128 R4, [R8.64] ;  /* 0x0000000608048981 */ /* 0x000368000c1e1d00 */
[----:B------:R1:W5:Y:S01]  /*52a0*/  @!P0 LDG.E.128 R32, [R2.64] ;  /* 0x0000000602208981 */ /* 0x000362000c1e1d00 */
[----:B------:R-:W-:Y:S11]  /*52b0*/  ISETP.GE.AND P0, PT, R24, c[0x0][0x27c], PT ;  /* 0x00009f0018007a0c */ /* 0x000ff60003f06270 */
[----:B------:R-:W-:Y:S02]  /*52c0*/  @!UPT UIADD3 URZ, URZ, URZ, URZ ;  /* 0x0000003f3f3ff290 */ /* 0x000fe4000fffe03f */
[----:B------:R1:W5:Y:S04]  /*52d0*/  @!P0 LDG.E.128 R16, [R8.64+0x20] ;  /* 0x0000200608108981 */ /* 0x000368000c1e1d00 */
[----:B------:R1:W5:Y:S01]  /*52e0*/  @!P0 LDG.E.128 R52, [R2.64+0x20] ;  /* 0x0000200602348981 */ /* 0x000362000c1e1d00 */
[----:B------:R-:W-:Y:S11]  /*52f0*/  ISETP.GE.AND P0, PT, R25, c[0x0][0x27c], PT ;  /* 0x00009f0019007a0c */ /* 0x000ff60003f06270 */
[----:B------:R-:W-:Y:S02]  /*5300*/  @!UPT UIADD3 URZ, URZ, URZ, URZ ;  /* 0x0000003f3f3ff290 */ /* 0x000fe4000fffe03f */
[----:B------:R1:W5:Y:S04]  /*5310*/  @!P0 LDG.E.128 R20, [R8.64+0x40] ;  /* 0x0000400608148981 */ /* 0x000368000c1e1d00 */
[----:B------:R1:W5:Y:S02]  /*5320*/  @!P0 LDG.E.128 R56, [R2.64+0x40] ;  /* 0x0000400602388981 */ /* 0x000364000c1e1d00 */
.L_x_195:
[----:B------:R-:W-:Y:S05]  /*5330*/  BSYNC B0 ;  /* 0x0000000000007941 */ /* 0x000fea0003800000 */
.L_x_194:
[----:B------:R-:W-:Y:S04]  /*5340*/  IADD3 R70, P0, R160, R10, RZ ;  /* 0x0000000aa0467210 */ /* 0x000fe80007f1e0ff */
[----:B------:R-:W-:Y:S01]  /*5350*/  IADD3.X R69, R12, R127, RZ, P0, !PT ;  /* 0x0000007f0c457210 */ /* 0x000fe200007fe4ff */
        /* <DEDUP_REMOVED lines=25> */
[----:B------:R-:W-:Y:S02]  /*54f0*/  PRMT R46, R8, 0x5410, R9 ;  /* 0x00005410082e7816 */ /* 0x000fe40000000009 */
[----:B------:R-:W-:Y:S01]  /*5500*/  PRMT R45, R3, 0x5410, R2 ;  /* 0x00005410032d7816 */ /* 0x000fe20000000002 */
[----:B------:R-:W-:-:S05]  /*5510*/  @P0 BRA `(.L_x_197) ;  /* 0x0000077000000947 */ /* 0x000fca0003800000 */
[----:B------:R-:W-:Y:S01]  /*5520*/  ISETP.GE.AND P2, PT, R83, c[0x0][0x1d4], PT ;  /* 0x0000750053007a0c */ /* 0x000fe20003f46270 */
[----:B------:R-:W-:Y:S01]  /*5530*/  LDS.128 R12, [R107+0x3c80] ;  /* 0x003c80006b0c7984 */ /* 0x000fe20000000c00 */
[----:B------:R-:W-:Y:S01]  /*5540*/  IADD3 R2, P1, P0, R76, R70, R104 ;  /* 0x000000464c027210 */ /* 0x000fe2000783e068 */
[----:B------:R-:W-:Y:S01]  /*5550*/  IMAD.MOV.U32 R37, RZ, RZ, R32 ;  /* 0x000000ffff257224 */ /* 0x000fe200078e0020 */
[----:B------:R-:W-:Y:S01]  /*5560*/  MOV R31, R34 ;  /* 0x00000022001f7202 */ /* 0x000fe20000000f00 */
[----:B------:R-:W-:Y:S01]  /*5570*/  IMAD.MOV.U32 R39, RZ, RZ, R33 ;  /* 0x000000ffff277224 */ /* 0x000fe200078e0021 */
[-C--:B------:R-:W-:Y:S03]  /*5580*/  IADD3.X R8, R78, R69.reuse, R115, P1, P0 ;  /* 0x000000454e087210 */ /* 0x080fe60000fe0473 */
[----:B------:R-:W1:Y:S04]  /*5590*/  LDS.128 R48, [R117+0x3c80] ;  /* 0x003c800075307984 */ /* 0x000e680000000c00 */
[----:B------:R-:W-:Y:S04]  /*55a0*/  @!P2 IADD3 R3, P1, P0, R76, R70, R83 ;  /* 0x000000464c03a210 */ /* 0x000fe8000783e053 */
[----:B------:R-:W-:Y:S02]  /*55b0*/  @!P2 IADD3.X R9, R78, R69, R110, P1, P0 ;  /* 0x000000454e09a210 */ /* 0x000fe40000fe046e */
[C---:B------:R-:W-:Y:S04]  /*55c0*/  LEA R66, P0, R2.reuse, c[0x0][0x1c8], 0x1 ;  /* 0x0000720002427a11 */ /* 0x040fe800078008ff */
[----:B------:R-:W-:Y:S01]  /*55d0*/  LEA.HI.X R67, R2, c[0x0][0x1cc], R8, 0x1, P0 ;  /* 0x0000730002437a11 */ /* 0x000fe200000f0c08 */
[----:B------:R-:W-:Y:S01]  /*55e0*/  IMAD.MOV.U32 R8, RZ, RZ, R5 ;  /* 0x000000ffff087224 */ /* 0x000fe200078e0005 */
[C---:B------:R-:W-:Y:S04]  /*55f0*/  @!P2 LEA R64, P0, R3.reuse, c[0x0][0x1c8], 0x1 ;  /* 0x000072000340aa11 */ /* 0x040fe800078008ff */
[----:B------:R-:W-:Y:S01]  /*5600*/  @!P2 LEA.HI.X R65, R3, c[0x0][0x1cc], R9, 0x1, P0 ;  /* 0x000073000341aa11 */ /* 0x000fe200000f0c09 */
[----:B------:R-:W-:Y:S01]  /*5610*/  IMAD.MOV.U32 R9, RZ, RZ, R4 ;  /* 0x000000ffff097224 */ /* 0x000fe200078e0004 */
[----:B------:R-:W-:Y:S01]  /*5620*/  ISETP.GE.AND P0, PT, R100, c[0x0][0x27c], PT ;  /* 0x00009f0064007a0c */ /* 0x000fe20003f06270 */
[----:B------:R-:W-:Y:S11]  /*5630*/  IMAD.MOV.U32 R3, RZ, RZ, R7 ;  /* 0x000000ffff037224 */ /* 0x000ff600078e0007 */
[----:B------:R-:W-:Y:S01]  /*5640*/  @!UPT UIADD3 URZ, URZ, URZ, URZ ;  /* 0x0000003f3f3ff290 */ /* 0x000fe2000fffe03f */
[--C-:B------:R-:W-:Y:S02]  /*5650*/  @!P0 SHF.R.U64 R38, R32, 0x10, R33.reuse ;  /* 0x0000001020268819 */ /* 0x100fe40000001221 */
[----:B------:R-:W-:Y:S01]  /*5660*/  @!P0 SHF.R.U32.HI R36, RZ, 0x10, R33 ;  /* 0x00000010ff248819 */ /* 0x000fe20000011621 */
[----:B------:R-:W-:Y:S01]  /*5670*/  IMAD.MOV.U32 R33, RZ, RZ, R35 ;  /* 0x000000ffff217224 */ /* 0x000fe200078e0023 */
[----:B------:R-:W-:Y:S02]  /*5680*/  @!P0 PRMT R37, R37, 0x5410, R38 ;  /* 0x0000541025258816 */ /* 0x000fe40000000026 */
[C---:B-1----:R-:W-:Y:S02]  /*5690*/  @!P0 LOP3.LUT R40, R50.reuse, 0xffff0000, RZ, 0xc0, !PT ;  /* 0xffff000032288812 */ /* 0x042fe400078ec0ff */
[----:B------:R-:W-:Y:S02]  /*56a0*/  @!P0 SHF.L.U32 R38, R50, 0x10, RZ ;  /* 0x0000001032268819 */ /* 0x000fe400000006ff */
[C---:B------:R-:W-:Y:S02]  /*56b0*/  @!P0 SHF.L.U32 R42, R51.reuse, 0x10, RZ ;  /* 0x00000010332a8819 */ /* 0x040fe400000006ff */
[----:B------:R-:W-:Y:S02]  /*56c0*/  @!P0 LOP3.LUT R44, R51, 0xffff0000, RZ, 0xc0, !PT ;  /* 0xffff0000332c8812 */ /* 0x000fe400078ec0ff */
[----:B------:R-:W-:Y:S02]  /*56d0*/  @!P0 SHF.R.U32.HI R2, RZ, 0x10, R7 ;  /* 0x00000010ff028819 */ /* 0x000fe40000011607 */
[--C-:B------:R-:W-:Y:S01]  /*56e0*/  @!P0 SHF.R.U64 R32, R34, 0x10, R35.reuse ;  /* 0x0000001022208819 */ /* 0x100fe20000001223 */
[----:B------:R-:W-:Y:S01]  /*56f0*/  @!P0 IMAD.U32 R34, R49, 0x10000, RZ ;  /* 0x0001000031228824 */ /* 0x000fe200078e00ff */
[----:B------:R-:W-:Y:S02]  /*5700*/  @!P0 SHF.R.U32.HI R11, RZ, 0x10, R35 ;  /* 0x00000010ff0b8819 */ /* 0x000fe40000011623 */
[----:B------:R-:W-:Y:S02]  /*5710*/  @!P0 PRMT R35, R39, 0x5410, R36 ;  /* 0x0000541027238816 */ /* 0x000fe40000000024 */
[----:B------:R-:W-:Y:S02]  /*5720*/  @!P0 LOP3.LUT R36, R49, 0xffff0000, RZ, 0xc0, !PT ;  /* 0xffff000031248812 */ /* 0x000fe400078ec0ff */
[----:B------:R-:W-:Y:S01]  /*5730*/  @!P0 PRMT R43, R33, 0x5410, R11 ;  /* 0x00005410212b8816 */ /* 0x000fe2000000000b */
[----:B------:R-:W-:Y:S01]  /*5740*/  @!P0 IMAD.U32 R33, R35, 0x10000, RZ ;  /* 0x0001000023218824 */ /* 0x000fe200078e00ff */
[----:B------:R-:W-:Y:S01]  /*5750*/  @!P0 PRMT R11, R3, 0x5410, R2 ;  /* 0x00005410030b8816 */ /* 0x000fe20000000002 */
[----:B------:R-:W-:Y:S01]  /*5760*/  @!P0 IMAD.U32 R2, R12, 0x10000, RZ ;  /* 0x000100000c028824 */ /* 0x000fe200078e00ff */
[----:B------:R-:W-:Y:S02]  /*5770*/  @!P0 SHF.L.U32 R3, R13, 0x10, RZ ;  /* 0x000000100d038819 */ /* 0x000fe400000006ff */
[----:B------:R-:W-:Y:S02]  /*5780*/  @!P0 PRMT R39, R31, 0x5410, R32 ;  /* 0x000054101f278816 */ /* 0x000fe40000000020 */
[----:B------:R-:W-:Y:S01]  /*5790*/  @!P0 LOP3.LUT R35, R35, 0xffff0000, RZ, 0xc0, !PT ;  /* 0xffff000023238812 */ /* 0x000fe200078ec0ff */
[----:B------:R-:W-:Y:S01]  /*57a0*/  @!P0 FMUL.FTZ R32, R3, R33 ;  /* 0x0000002103208220 */ /* 0x000fe20000410000 */
[--C-:B------:R-:W-:Y:S01]  /*57b0*/  @!P0 SHF.R.U64 R10, R4, 0x10, R5.reuse ;  /* 0x00000010040a8819 */ /* 0x100fe20000001205 */
[----:B------:R-:W-:Y:S01]  /*57c0*/  IMAD.MOV.U32 R4, RZ, RZ, R6 ;  /* 0x000000ffff047224 */ /* 0x000fe200078e0006 */
[----:B------:R-:W-:Y:S02]  /*57d0*/  @!P0 SHF.R.U32.HI R5, RZ, 0x10, R5 ;  /* 0x00000010ff058819 */ /* 0x000fe40000011605 */
[----:B------:R-:W-:Y:S02]  /*57e0*/  @!P0 SHF.R.U64 R6, R6, 0x10, R7 ;  /* 0x0000001006068819 */ /* 0x000fe40000001207 */
[----:B------:R-:W-:Y:S02]  /*57f0*/  @!P0 PRMT R7, R8, 0x5410, R5 ;  /* 0x0000541008078816 */ /* 0x000fe40000000005 */
[----:B------:R-:W-:Y:S02]  /*5800*/  @!P0 SHF.L.U32 R8, R48, 0x10, RZ ;  /* 0x0000001030088819 */ /* 0x000fe400000006ff */
[----:B------:R-:W-:Y:S01]  /*5810*/  @!P0 PRMT R9, R9, 0x5410, R10 ;  /* 0x0000541009098816 */ /* 0x000fe2000000000a */
[C---:B------:R-:W-:Y:S01]  /*5820*/  @!P0 IMAD.U32 R5, R7.reuse, 0x10000, RZ ;  /* 0x0001000007058824 */ /* 0x040fe200078e00ff */
[----:B------:R-:W-:Y:S02]  /*5830*/  @!P0 LOP3.LUT R7, R7, 0xffff0000, RZ, 0xc0, !PT ;  /* 0xffff000007078812 */ /* 0x000fe400078ec0ff */
[----:B------:R-:W-:Y:S01]  /*5840*/  @!P0 PRMT R10, R4, 0x5410, R6 ;  /* 0x00005410040a8816 */ /* 0x000fe20000000006 */
[----:B------:R-:W-:Y:S02]  /*5850*/  @!P0 IMAD.U32 R6, R37, 0x10000, RZ ;  /* 0x0001000025068824 */ /* 0x000fe400078e00ff */
[----:B------:R-:W-:Y:S02]  /*5860*/  @!P0 IMAD.U32 R4, R9, 0x10000, RZ ;  /* 0x0001000009048824 */ /* 0x000fe400078e00ff */
[C---:B------:R-:W-:Y:S02]  /*5870*/  @!P0 FMUL.FTZ R31, R2.reuse, R6 ;  /* 0x00000006021f8220 */ /* 0x040fe40000410000 */
[-C--:B------:R-:W-:Y:S02]  /*5880*/  @!P0 FMUL.FTZ R2, R2, R4.reuse ;  /* 0x0000000402028220 */ /* 0x080fe40000410000 */
[----:B------:R-:W-:Y:S01]  /*5890*/  @!P0 FFMA.FTZ R74, R8, R4, -R31 ;  /* 0x00000004084a8223 */ /* 0x000fe2000001081f */
[----:B------:R-:W-:Y:S01]  /*58a0*/  @!P0 LOP3.LUT R31, R37, 0xffff0000, RZ, 0xc0, !PT ;  /* 0xffff0000251f8812 */ /* 0x000fe200078ec0ff */
[----:B------:R-:W-:Y:S01]  /*58b0*/  @!P0 FFMA.FTZ R2, R6, R8, R2 ;  /* 0x0000000806028223 */ /* 0x000fe20000010002 */
[----:B------:R-:W-:Y:S01]  /*58c0*/  @!P0 LOP3.LUT R6, R12, 0xffff0000, RZ, 0xc0, !PT ;  /* 0xffff00000c068812 */ /* 0x000fe200078ec0ff */
[-C--:B------:R-:W-:Y:S01]  /*58d0*/  @!P0 FMUL.FTZ R4, R3, R5.reuse ;  /* 0x0000000503048220 */ /* 0x080fe20000410000 */
[----:B------:R-:W-:Y:S01]  /*58e0*/  @!P0 LOP3.LUT R3, R13, 0xffff0000, RZ, 0xc0, !PT ;  /* 0xffff00000d038812 */ /* 0x000fe200078ec0ff */
[----:B------:R-:W-:Y:S01]  /*58f0*/  @!P0 FFMA.FTZ R73, R34, R5, -R32 ;  /* 0x0000000522498223 */ /* 0x000fe20000010820 */
[----:B------:R-:W-:Y:S01]  /*5900*/  @!P0 LOP3.LUT R32, R48, 0xffff0000, RZ, 0xc0, !PT ;  /* 0xffff000030208812 */ /* 0x000fe200078ec0ff */
[----:B------:R-:W-:Y:S01]  /*5910*/  @!P0 FMUL.FTZ R37, R6, R31 ;  /* 0x0000001f06258220 */ /* 0x000fe20000410000 */
[----:B------:R-:W-:Y:S01]  /*5920*/  @!P0 LOP3.LUT R8, R9, 0xffff0000, RZ, 0xc0, !PT ;  /* 0xffff000009088812 */ /* 0x000fe200078ec0ff */
[C---:B------:R-:W-:Y:S02]  /*5930*/  @!P0 FMUL.FTZ R9, R3.reuse, R35 ;  /* 0x0000002303098220 */ /* 0x040fe40000410000 */
[-C--:B------:R-:W-:Y:S02]  /*5940*/  @!P0 FMUL.FTZ R5, R3, R7.reuse ;  /* 0x0000000703058220 */ /* 0x080fe40000410000 */
[----:B------:R-:W-:Y:S01]  /*5950*/  @!P0 FFMA.FTZ R72, R36, R7, -R9 ;  /* 0x0000000724488223 */ /* 0x000fe20000010809 */
[----:B------:R-:W-:Y:S01]  /*5960*/  @!P0 LOP3.LUT R7, R14, 0xffff0000, RZ, 0xc0, !PT ;  /* 0xffff00000e078812 */ /* 0x000fe200078ec0ff */
[-C--:B------:R-:W-:Y:S01]  /*5970*/  @!P0 FFMA.FTZ R71, R32, R8.reuse, -R37 ;  /* 0x0000000820478223 */ /* 0x080fe20000010825 */
[----:B------:R-:W-:Y:S01]  /*5980*/  @!P0 LOP3.LUT R9, R10, 0xffff0000, RZ, 0xc0, !PT ;  /* 0xffff00000a098812 */ /* 0x000fe200078ec0ff */
[C---:B------:R-:W-:Y:S01]  /*5990*/  @!P0 IMAD.U32 R37, R39.reuse, 0x10000, RZ ;  /* 0x0001000027258824 */ /* 0x040fe200078e00ff */
[----:B------:R-:W-:Y:S01]  /*59a0*/  @!P0 LOP3.LUT R39, R39, 0xffff0000, RZ, 0xc0, !PT ;  /* 0xffff000027278812 */ /* 0x000fe200078ec0ff */
[----:B------:R-:W-:Y:S02]  /*59b0*/  @!P0 FMUL.FTZ R3, R6, R8 ;  /* 0x0000000806038220 */ /* 0x000fe40000410000 */
[----:B------:R-:W-:Y:S02]  /*59c0*/  @!P0 IMAD.U32 R6, R14, 0x10000, RZ ;  /* 0x000100000e068824 */ /* 0x000fe400078e00ff */
[C---:B------:R-:W-:Y:S02]  /*59d0*/  @!P0 FMUL.FTZ R41, R7.reuse, R39 ;  /* 0x0000002707298220 */ /* 0x040fe40000410000 */
[----:B------:R-:W-:Y:S02]  /*59e0*/  @!P0 IMAD.U32 R8, R10, 0x10000, RZ ;  /* 0x000100000a088824 */ /* 0x000fe400078e00ff */
[----:B------:R-:W-:Y:S02]  /*59f0*/  @!P0 FMUL.FTZ R10, R6, R37 ;  /* 0x00000025060a8220 */ /* 0x000fe40000410000 */
[-C--:B------:R-:W-:Y:S02]  /*5a00*/  @!P0 FMUL.FTZ R7, R7, R9.reuse ;  /* 0x0000000907078220 */ /* 0x080fe40000410000 */
[----:B------:R-:W-:Y:S01]  /*5a10*/  @!P0 FFMA.FTZ R63, R40, R9, -R41 ;  /* 0x00000009283f8223 */ /* 0x000fe20000010829 */
[----:B------:R-:W-:Y:S01]  /*5a20*/  @!P0 LOP3.LUT R9, R15, 0xffff0000, RZ, 0xc0, !PT ;  /* 0xffff00000f098812 */ /* 0x000fe200078ec0ff */
[C---:B------:R-:W-:Y:S01]  /*5a30*/  @!P0 IMAD.U32 R41, R43.reuse, 0x10000, RZ ;  /* 0x000100002b298824 */ /* 0x040fe200078e00ff */
[----:B------:R-:W-:Y:S01]  /*5a40*/  @!P0 LOP3.LUT R43, R43, 0xffff0000, RZ, 0xc0, !PT ;  /* 0xffff00002b2b8812 */ /* 0x000fe200078ec0ff */
[-C--:B------:R-:W-:Y:S02]  /*5a50*/  @!P0 FMUL.FTZ R6, R6, R8.reuse ;  /* 0x0000000806068220 */ /* 0x080fe40000410000 */
[----:B------:R-:W-:Y:S02]  /*5a60*/  @!P0 FFMA.FTZ R68, R38, R8, -R10 ;  /* 0x0000000826448223 */ /* 0x000fe4000001080a */
[----:B------:R-:W-:Y:S02]  /*5a70*/  @!P0 IMAD.U32 R8, R15, 0x10000, RZ ;  /* 0x000100000f088824 */ /* 0x000fe400078e00ff */
[C---:B------:R-:W-:Y:S01]  /*5a80*/  @!P0 IMAD.U32 R10, R11.reuse, 0x10000, RZ ;  /* 0x000100000b0a8824 */ /* 0x040fe200078e00ff */
[----:B------:R-:W-:Y:S01]  /*5a90*/  @!P0 LOP3.LUT R11, R11, 0xffff0000, RZ, 0xc0, !PT ;  /* 0xffff00000b0b8812 */ /* 0x000fe200078ec0ff */
[----:B------:R-:W-:Y:S01]  /*5aa0*/  @!P0 FFMA.FTZ R3, R31, R32, R3 ;  /* 0x000000201f038223 */ /* 0x000fe20000010003 */
[----:B------:R-:W-:Y:S01]  /*5ab0*/  @!P0 F2FP.BF16.PACK_AB R31, R63, R68 ;  /* 0x000000443f1f823e */ /* 0x000fe200000010ff */
[----:B------:R-:W-:Y:S02]  /*5ac0*/  @!P0 FMUL.FTZ R61, R8, R41 ;  /* 0x00000029083d8220 */ /* 0x000fe40000410000 */
[----:B------:R-:W-:Y:S02]  /*5ad0*/  @!P0 FMUL.FTZ R62, R9, R43 ;  /* 0x0000002b093e8220 */ /* 0x000fe40000410000 */
[----:B------:R-:W-:Y:S02]  /*5ae0*/  @!P0 FFMA.FTZ R4, R33, R34, R4 ;  /* 0x0000002221048223 */ /* 0x000fe40000010004 */
[----:B------:R-:W-:Y:S02]  /*5af0*/  @!P0 FFMA.FTZ R5, R35, R36, R5 ;  /* 0x0000002423058223 */ /* 0x000fe40000010005 */
[----:B------:R-:W-:Y:S02]  /*5b00*/  @!P0 FFMA.FTZ R61, R42, R10, -R61 ;  /* 0x0000000a2a3d8223 */ /* 0x000fe4000001083d */
[----:B------:R-:W-:Y:S01]  /*5b10*/  @!P0 FFMA.FTZ R62, R44, R11, -R62 ;  /* 0x0000000b2c3e8223 */ /* 0x000fe2000001083e */
[----:B------:R-:W-:Y:S01]  /*5b20*/  @!P0 F2FP.BF16.PACK_AB R4, R5, R4 ;  /* 0x000000040504823e */ /* 0x000fe200000010ff */
[----:B------:R-:W-:Y:S01]  /*5b30*/  @!P0 FMUL.FTZ R8, R8, R10 ;  /* 0x0000000a08088220 */ /* 0x000fe20000410000 */
[----:B------:R-:W-:Y:S01]  /*5b40*/  @!P0 F2FP.BF16.PACK_AB R10, R71, R74 ;  /* 0x0000004a470a823e */ /* 0x000fe200000010ff */
[----:B------:R-:W-:Y:S01]  /*5b50*/  @!P0 FFMA.FTZ R6, R37, R38, R6 ;  /* 0x0000002625068223 */ /* 0x000fe20000010006 */
[----:B------:R-:W-:Y:S01]  /*5b60*/  @!P0 F2FP.BF16.PACK_AB R32, R62, R61 ;  /* 0x0000003d3e20823e */ /* 0x000fe200000010ff */
[----:B------:R-:W-:Y:S01]  /*5b70*/  @!P0 FMUL.FTZ R9, R9, R11 ;  /* 0x0000000b09098220 */ /* 0x000fe20000410000 */
[----:B------:R-:W-:Y:S01]  /*5b80*/  @!P0 F2FP.BF16.PACK_AB R11, R72, R73 ;  /* 0x00000049480b823e */ /* 0x000fe200000010ff */
[----:B------:R-:W-:Y:S01]  /*5b90*/  @!P0 FFMA.FTZ R7, R39, R40, R7 ;  /* 0x0000002827078223 */ /* 0x000fe20000010007 */
[----:B------:R-:W-:Y:S01]  /*5ba0*/  @!P0 MOV R48, R10 ;  /* 0x0000000a00308202 */ /* 0x000fe20000000f00 */
[----:B------:R-:W-:Y:S01]  /*5bb0*/  @!P0 FFMA.FTZ R8, R41, R42, R8 ;  /* 0x0000002a29088223 */ /* 0x000fe20000010008 */
[----:B------:R-:W-:Y:S01]  /*5bc0*/  @!P0 MOV R51, R32 ;  /* 0x0000002000338202 */ /* 0x000fe20000000f00 */
[----:B------:R-:W-:Y:S01]  /*5bd0*/  @!P0 FFMA.FTZ R9, R43, R44, R9 ;  /* 0x0000002c2b098223 */ /* 0x000fe20000010009 */
[----:B------:R-:W-:Y:S01]  /*5be0*/  @!P0 F2FP.BF16.PACK_AB R10, R3, R2 ;  /* 0x00000002030a823e */ /* 0x000fe200000010ff */
[----:B------:R-:W-:Y:S01]  /*5bf0*/  @!P0 IMAD.MOV.U32 R49, RZ, RZ, R11 ;  /* 0x000000ffff318224 */ /* 0x000fe200078e000b */
[----:B------:R-:W-:Y:S01]  /*5c00*/  @!P0 F2FP.BF16.PACK_AB R3, R7, R6 ;  /* 0x000000060703823e */ /* 0x000fe200000010ff */
[----:B------:R-:W-:Y:S01]  /*5c10*/  @!P0 IMAD.MOV.U32 R50, RZ, RZ, R31 ;  /* 0x000000ffff328224 */ /* 0x000fe200078e001f */
[----:B------:R-:W-:Y:S01]  /*5c20*/  @!P0 F2FP.BF16.PACK_AB R2, R9, R8 ;  /* 0x000000080902823e */ /* 0x000fe200000010ff */
[----:B------:R-:W-:Y:S01]  /*5c30*/  @!P0 IMAD.MOV.U32 R12, RZ, RZ, R10 ;  /* 0x000000ffff0c8224 */ /* 0x000fe200078e000a */
[----:B------:R-:W-:Y:S01]  /*5c40*/  @!P0 MOV R14, R3 ;  /* 0x00000003000e8202 */ /* 0x000fe20000000f00 */
[----:B------:R-:W-:Y:S01]  /*5c50*/  @!P0 IMAD.MOV.U32 R13, RZ, RZ, R4 ;  /* 0x000000ffff0d8224 */ /* 0x000fe200078e0004 */
[----:B------:R1:W-:Y:S01]  /*5c60*/  STG.E.128 [R66.64], R48 ;  /* 0x0000003042007986 */ /* 0x0003e2000c101d06 */
[----:B------:R-:W-:Y:S07]  /*5c70*/  @!P0 IMAD.MOV.U32 R15, RZ, RZ, R2 ;  /* 0x000000ffff0f8224 */ /* 0x000fee00078e0002 */
[----:B------:R1:W-:Y:S02]  /*5c80*/  @!P2 STG.E.128 [R64.64], R12 ;  /* 0x0000000c4000a986 */ /* 0x0003e4000c101d06 */
.L_x_197:
[----:B------:R-:W-:Y:S05]  /*5c90*/  BSYNC B0 ;  /* 0x0000000000007941 */ /* 0x000fea0003800000 */
.L_x_196:
[----:B------:R-:W-:Y:S01]  /*5ca0*/  ISETP.GE.AND P0, PT, R24, c[0x0][0x1d4], PT ;  /* 0x0000750018007a0c */ /* 0x000fe20003f06270 */
[----:B------:R-:W-:Y:S01]  /*5cb0*/  @!UPT UIADD3 URZ, URZ, URZ, URZ ;  /* 0x0000003f3f3ff290 */ /* 0x000fe2000fffe03f */
[----:B------:R-:W-:Y:S11]  /*5cc0*/  BSSY B0, `(.L_x_198) ;  /* 0x0000071000007945 */ /* 0x000ff60003800000 */
[----:B------:R-:W-:-:S05]  /*5cd0*/  @P0 BRA `(.L_x_199) ;  /* 0x000006f000000947 */ /* 0x000fca0003800000 */
[----:B------:R-:W-:Y:S01]  /*5ce0*/  ISETP.GE.AND P2, PT, R82, c[0x0][0x1d4], PT ;  /* 0x0000750052007a0c */ /* 0x000fe20003f46270 */
[----:B-1----:R-:W-:Y:S01]  /*5cf0*/  LDS.128 R12, [R106+0x3c80] ;  /* 0x003c80006a0c7984 */ /* 0x002fe20000000c00 */
[-C--:B------:R-:W-:Y:S04]  /*5d00*/  IADD3 R2, P1, P0, R76, R70.reuse, R103 ;  /* 0x000000464c027210 */ /* 0x080fe8000783e067 */
[-C--:B------:R-:W-:Y:S03]  /*5d10*/  IADD3.X R4, R78, R69.reuse, R114, P1, P0 ;  /* 0x000000454e047210 */ /* 0x080fe60000fe0472 */
[----:B------:R-:W1:Y:S04]  /*5d20*/  LDS.128 R40, [R116+0x3c80] ;  /* 0x003c800074287984 */ /* 0x000e680000000c00 */
[----:B------:R-:W-:Y:S04]  /*5d30*/  @!P2 IADD3 R3, P1, P0, R76, R70, R82 ;  /* 0x000000464c03a210 */ /* 0x000fe8000783e052 */
[----:B------:R-:W-:Y:S02]  /*5d40*/  @!P2 IADD3.X R5, R78, R69, R109, P1, P0 ;  /* 0x000000454e05a210 */ /* 0x000fe40000fe046d */
[C---:B------:R-:W-:Y:S04]  /*5d50*/  LEA R50, P0, R2.reuse, c[0x0][0x1c8], 0x1 ;  /* 0x0000720002327a11 */ /* 0x040fe800078008ff */
[----:B------:R-:W-:Y:S02]  /*5d60*/  LEA.HI.X R51, R2, c[0x0][0x1cc], R4, 0x1, P0 ;  /* 0x0000730002337a11 */ /* 0x000fe400000f0c04 */
[C---:B------:R-:W-:Y:S04]  /*5d70*/  @!P2 LEA R48, P0, R3.reuse, c[0x0][0x1c8], 0x1 ;  /* 0x000072000330aa11 */ /* 0x040fe800078008ff */
[----:B------:R-:W-:Y:S02]  /*5d80*/  @!P2 LEA.HI.X R49, R3, c[0x0][0x1cc], R5, 0x1, P0 ;  /* 0x000073000331aa11 */ /* 0x000fe400000f0c05 */
[----:B------:R-:W-:Y:S11]  /*5d90*/  ISETP.GE.AND P0, PT, R24, c[0x0][0x27c], PT ;  /* 0x00009f0018007a0c */ /* 0x000ff60003f06270 */
[----:B------:R-:W-:Y:S02]  /*5da0*/  @!UPT UIADD3 URZ, URZ, URZ, URZ ;  /* 0x0000003f3f3ff290 */ /* 0x000fe4000fffe03f */
[----:B------:R-:W-:Y:S02]  /*5db0*/  @!P0 SHF.R.U64 R2, R16, 0x10, R17 ;  /* 0x0000001010028819 */ /* 0x000fe40000001211 */
[--C-:B------:R-:W-:Y:S02]  /*5dc0*/  @!P0 SHF.R.U32.HI R4, RZ, 0x10, R19.reuse ;  /* 0x00000010ff048819 */ /* 0x100fe40000011613 */
[----:B------:R-:W-:Y:S01]  /*5dd0*/  @!P0 SHF.R.U64 R3, R18, 0x10, R19 ;  /* 0x0000001012038819 */ /* 0x000fe20000001213 */
[----:B-1----:R-:W-:Y:S01]  /*5de0*/  @!P0 IMAD.U32 R11, R40, 0x10000, RZ ;  /* 0x00010000280b8824 */ /* 0x002fe200078e00ff */
[C---:B------:R-:W-:Y:S01]  /*5df0*/  @!P0 LOP3.LUT R38, R43.reuse, 0xffff0000, RZ, 0xc0, !PT ;  /* 0xffff00002b268812 */ /* 0x040fe200078ec0ff */
[----:B------:R-:W-:Y:S01]  /*5e00*/  @!P0 IMAD.U32 R36, R43, 0x10000, RZ ;  /* 0x000100002b248824 */ /* 0x000fe200078e00ff */
[----:B------:R-:W-:Y:S02]  /*5e10*/  @!P0 LOP3.LUT R34, R42, 0xffff0000, RZ, 0xc0, !PT ;  /* 0xffff00002a228812 */ /* 0x000fe400078ec0ff */
[----:B------:R-:W-:Y:S01]  /*5e20*/  @!P0 PRMT R10, R27, 0x5432, R3 ;  /* 0x000054321b0a8816 */ /* 0x000fe20000000003 */
[----:B------:R-:W-:Y:S01]  /*5e30*/  @!P0 IMAD.U32 R3, R12, 0x10000, RZ ;  /* 0x000100000c038824 */ /* 0x000fe200078e00ff */
[----:B------:R-:W-:Y:S02]  /*5e40*/  @!P0 SHF.R.U32.HI R6, RZ, 0x10, R17 ;  /* 0x00000010ff068819 */ /* 0x000fe40000011611 */
[----:B------:R-:W-:Y:S02]  /*5e50*/  @!P0 LOP3.LUT R17, R40, 0xffff0000, RZ, 0xc0, !PT ;  /* 0xffff000028118812 */ /* 0x000fe400078ec0ff */
[----:B------:R-:W-:Y:S02]  /*5e60*/  @!P0 SHF.R.U64 R5, R52, 0x10, R53 ;  /* 0x0000001034058819 */ /* 0x000fe40000001235 */
[----:B------:R-:W-:Y:S02]  /*5e70*/  @!P0 SHF.R.U32.HI R8, RZ, 0x10, R55 ;  /* 0x00000010ff088819 */ /* 0x000fe40000011637 */
[----:B------:R-:W-:Y:S02]  /*5e80*/  @!P0 PRMT R5, R45, 0x5410, R5 ;  /* 0x000054102d058816 */ /* 0x000fe40000000005 */
[----:B------:R-:W-:Y:S02]  /*5e90*/  @!P0 SHF.R.U64 R9, R54, 0x10, R55 ;  /* 0x0000001036098819 */ /* 0x000fe40000001237 */
[----:B------:R-:W-:Y:S02]  /*5ea0*/  @!P0 LOP3.LUT R16, R5, 0xffff0000, RZ, 0xc0, !PT ;  /* 0xffff000005108812 */ /* 0x000fe400078ec0ff */
[----:B------:R-:W-:Y:S02]  /*5eb0*/  @!P0 PRMT R2, R26, 0x5432, R2 ;  /* 0x000054321a028816 */ /* 0x000fe40000000002 */
[----:B------:R-:W-:Y:S02]  /*5ec0*/  @!P0 PRMT R32, R46, 0x5410, R8 ;  /* 0x000054102e208816 */ /* 0x000fe40000000008 */
[----:B------:R-:W-:Y:S02]  /*5ed0*/  @!P0 PRMT R8, R27, 0x5410, R4 ;  /* 0x000054101b088816 */ /* 0x000fe40000000004 */
[----:B------:R-:W-:Y:S01]  /*5ee0*/  @!P0 LOP3.LUT R4, R12, 0xffff0000, RZ, 0xc0, !PT ;  /* 0xffff00000c048812 */ /* 0x000fe200078ec0ff */
[----:B------:R-:W-:Y:S01]  /*5ef0*/  @!P0 IMAD.U32 R35, R32, 0x10000, RZ ;  /* 0x0001000020238824 */ /* 0x000fe200078e00ff */
[----:B------:R-:W-:Y:S02]  /*5f00*/  @!P0 LOP3.LUT R27, R41, 0xffff0000, RZ, 0xc0, !PT ;  /* 0xffff0000291b8812 */ /* 0x000fe400078ec0ff */
[----:B------:R-:W-:Y:S01]  /*5f10*/  @!P0 SHF.R.U32.HI R7, RZ, 0x10, R53 ;  /* 0x00000010ff078819 */ /* 0x000fe20000011635 */
[----:B------:R-:W-:Y:S01]  /*5f20*/  @!P0 FMUL.FTZ R19, R4, R16 ;  /* 0x0000001004138220 */ /* 0x000fe20000410000 */
[----:B------:R-:W-:Y:S01]  /*5f30*/  @!P0 PRMT R33, R46, 0x5432, R9 ;  /* 0x000054322e218816 */ /* 0x000fe20000000009 */
[----:B------:R-:W-:Y:S01]  /*5f40*/  @!P0 IMAD.U32 R9, R5, 0x10000, RZ ;  /* 0x0001000005098824 */ /* 0x000fe200078e00ff */
[C---:B------:R-:W-:Y:S02]  /*5f50*/  @!P0 LOP3.LUT R5, R2.reuse, 0xffff0000, RZ, 0xc0, !PT ;  /* 0xffff000002058812 */ /* 0x040fe400078ec0ff */
[----:B------:R-:W-:Y:S01]  /*5f60*/  @!P0 PRMT R31, R45, 0x5432, R7 ;  /* 0x000054322d1f8816 */ /* 0x000fe20000000007 */
[----:B------:R-:W-:Y:S01]  /*5f70*/  @!P0 IMAD.U32 R7, R2, 0x10000, RZ ;  /* 0x0001000002078824 */ /* 0x000fe200078e00ff */
[----:B------:R-:W-:Y:S01]  /*5f80*/  @!P0 PRMT R6, R26, 0x5410, R6 ;  /* 0x000054101a068816 */ /* 0x000fe20000000006 */
[----:B------:R-:W-:Y:S01]  /*5f90*/  @!P0 FMUL.FTZ R18, R3, R9 ;  /* 0x0000000903128220 */ /* 0x000fe20000410000 */
[----:B------:R-:W-:Y:S01]  /*5fa0*/  @!P0 LOP3.LUT R26, R31, 0xffff0000, RZ, 0xc0, !PT ;  /* 0xffff00001f1a8812 */ /* 0x000fe200078ec0ff */
[----:B------:R-:W-:Y:S01]  /*5fb0*/  @!P0 FMUL.FTZ R2, R3, R7 ;  /* 0x0000000703028220 */ /* 0x000fe20000410000 */
[----:B------:R-:W-:Y:S01]  /*5fc0*/  @!P0 LOP3.LUT R37, R32, 0xffff0000, RZ, 0xc0, !PT ;  /* 0xffff000020258812 */ /* 0x000fe200078ec0ff */
[-C--:B------:R-:W-:Y:S02]  /*5fd0*/  @!P0 FMUL.FTZ R3, R4, R5.reuse ;  /* 0x0000000504038220 */ /* 0x080fe40000410000 */
[----:B------:R-:W-:Y:S01]  /*5fe0*/  @!P0 FFMA.FTZ R54, R17, R5, -R19 ;  /* 0x0000000511368223 */ /* 0x000fe20000010813 */
[----:B------:R-:W-:Y:S01]  /*5ff0*/  @!P0 LOP3.LUT R5, R13, 0xffff0000, RZ, 0xc0, !PT ;  /* 0xffff00000d058812 */ /* 0x000fe200078ec0ff */
[----:B------:R-:W-:Y:S01]  /*6000*/  @!P0 FFMA.FTZ R55, R11, R7, -R18 ;  /* 0x000000070b378223 */ /* 0x000fe20000010812 */
[----:B------:R-:W-:Y:S01]  /*6010*/  @!P0 SHF.L.U32 R18, R31, 0x10, RZ ;  /* 0x000000101f128819 */ /* 0x000fe200000006ff */
[----:B------:R-:W-:Y:S02]  /*6020*/  @!P0 IMAD.U32 R4, R13, 0x10000, RZ ;  /* 0x000100000d048824 */ /* 0x000fe400078e00ff */
[C---:B------:R-:W-:Y:S01]  /*6030*/  @!P0 IMAD.U32 R7, R6.reuse, 0x10000, RZ ;  /* 0x0001000006078824 */ /* 0x040fe200078e00ff */
[----:B------:R-:W-:Y:S01]  /*6040*/  @!P0 LOP3.LUT R6, R6, 0xffff0000, RZ, 0xc0, !PT ;  /* 0xffff000006068812 */ /* 0x000fe200078ec0ff */
[----:B------:R-:W-:Y:S02]  /*6050*/  @!P0 FFMA.FTZ R2, R9, R11, R2 ;  /* 0x0000000b09028223 */ /* 0x000fe40000010002 */
[----:B------:R-:W-:Y:S02]  /*6060*/  @!P0 FMUL.FTZ R11, R5, R26 ;  /* 0x0000001a050b8220 */ /* 0x000fe40000410000 */
[----:B------:R-:W-:Y:S02]  /*6070*/  @!P0 IMAD.U32 R19, R41, 0x10000, RZ ;  /* 0x0001000029138824 */ /* 0x000fe400078e00ff */
[----:B------:R-:W-:Y:S02]  /*6080*/  @!P0 FMUL.FTZ R9, R4, R18 ;  /* 0x0000001204098220 */ /* 0x000fe40000410000 */
[-C--:B------:R-:W-:Y:S02]  /*6090*/  @!P0 FMUL.FTZ R5, R5, R6.reuse ;  /* 0x0000000605058220 */ /* 0x080fe40000410000 */
[----:B------:R-:W-:Y:S01]  /*60a0*/  @!P0 FFMA.FTZ R52, R27, R6, -R11 ;  /* 0x000000061b348223 */ /* 0x000fe2000001080b */
[----:B------:R-:W-:Y:S01]  /*60b0*/  @!P0 LOP3.LUT R11, R8, 0xffff0000, RZ, 0xc0, !PT ;  /* 0xffff0000080b8812 */ /* 0x000fe200078ec0ff */
[----:B------:R-:W-:Y:S02]  /*60c0*/  @!P0 IMAD.U32 R6, R15, 0x10000, RZ ;  /* 0x000100000f068824 */ /* 0x000fe400078e00ff */
[-C--:B------:R-:W-:Y:S02]  /*60d0*/  @!P0 FMUL.FTZ R4, R4, R7.reuse ;  /* 0x0000000704048220 */ /* 0x080fe40000410000 */
[----:B------:R-:W-:Y:S01]  /*60e0*/  @!P0 FFMA.FTZ R53, R19, R7, -R9 ;  /* 0x0000000713358223 */ /* 0x000fe20000010809 */
[----:B------:R-:W-:Y:S01]  /*60f0*/  @!P0 LOP3.LUT R7, R15, 0xffff0000, RZ, 0xc0, !PT ;  /* 0xffff00000f078812 */ /* 0x000fe200078ec0ff */
[----:B------:R-:W-:Y:S01]  /*6100*/  @!P0 FMUL.FTZ R31, R6, R35 ;  /* 0x00000023061f8220 */ /* 0x000fe20000410000 */
[----:B------:R-:W-:Y:S01]  /*6110*/  @!P0 SHF.L.U32 R9, R8, 0x10, RZ ;  /* 0x0000001008098819 */ /* 0x000fe200000006ff */
[----:B------:R-:W-:Y:S02]  /*6120*/  @!P0 FFMA.FTZ R3, R16, R17, R3 ;  /* 0x0000001110038223 */ /* 0x000fe40000010003 */
[C---:B------:R-:W-:Y:S02]  /*6130*/  @!P0 FMUL.FTZ R32, R7.reuse, R37 ;  /* 0x0000002507208220 */ /* 0x040fe40000410000 */
[-C--:B------:R-:W-:Y:S02]  /*6140*/  @!P0 FMUL.FTZ R8, R6, R9.reuse ;  /* 0x0000000906088220 */ /* 0x080fe40000410000 */
[----:B------:R-:W-:Y:S02]  /*6150*/  @!P0 FFMA.FTZ R46, R36, R9, -R31 ;  /* 0x00000009242e8223 */ /* 0x000fe4000001081f */
[-C--:B------:R-:W-:Y:S01]  /*6160*/  @!P0 FMUL.FTZ R9, R7, R11.reuse ;  /* 0x0000000b07098220 */ /* 0x080fe20000410000 */
[C---:B------:R-:W-:Y:S01]  /*6170*/  @!P0 LOP3.LUT R7, R14.reuse, 0xffff0000, RZ, 0xc0, !PT ;  /* 0xffff00000e078812 */ /* 0x040fe200078ec0ff */
[C---:B------:R-:W-:Y:S01]  /*6180*/  @!P0 IMAD.U32 R31, R33.reuse, 0x10000, RZ ;  /* 0x00010000211f8824 */ /* 0x040fe200078e00ff */
[----:B------:R-:W-:Y:S01]  /*6190*/  @!P0 LOP3.LUT R33, R33, 0xffff0000, RZ, 0xc0, !PT ;  /* 0xffff000021218812 */ /* 0x000fe200078ec0ff */
[----:B------:R-:W-:Y:S02]  /*61a0*/  @!P0 IMAD.U32 R6, R14, 0x10000, RZ ;  /* 0x000100000e068824 */ /* 0x000fe400078e00ff */
[----:B------:R-:W-:Y:S02]  /*61b0*/  @!P0 FFMA.FTZ R45, R38, R11, -R32 ;  /* 0x0000000b262d8223 */ /* 0x000fe40000010820 */
[C---:B------:R-:W-:Y:S01]  /*61c0*/  @!P0 IMAD.U32 R11, R10.reuse, 0x10000, RZ ;  /* 0x000100000a0b8824 */ /* 0x040fe200078e00ff */
[----:B------:R-:W-:Y:S01]  /*61d0*/  @!P0 LOP3.LUT R10, R10, 0xffff0000, RZ, 0xc0, !PT ;  /* 0xffff00000a0a8812 */ /* 0x000fe200078ec0ff */
[----:B------:R-:W-:Y:S01]  /*61e0*/  @!P0 IMAD.U32 R32, R42, 0x10000, RZ ;  /* 0x000100002a208824 */ /* 0x000fe200078e00ff */
[----:B------:R-:W-:Y:S01]  /*61f0*/  @!P0 F2FP.BF16.PACK_AB R17, R45, R46 ;  /* 0x0000002e2d11823e */ /* 0x000fe200000010ff */
[C---:B------:R-:W-:Y:S02]  /*6200*/  @!P0 FMUL.FTZ R39, R6.reuse, R31 ;  /* 0x0000001f06278220 */ /* 0x040fe40000410000 */
[C---:B------:R-:W-:Y:S02]  /*6210*/  @!P0 FMUL.FTZ R44, R7.reuse, R33 ;  /* 0x00000021072c8220 */ /* 0x040fe40000410000 */
[----:B------:R-:W-:Y:S02]  /*6220*/  @!P0 FMUL.FTZ R6, R6, R11 ;  /* 0x0000000b06068220 */ /* 0x000fe40000410000 */
[----:B------:R-:W-:Y:S02]  /*6230*/  @!P0 FFMA.FTZ R4, R18, R19, R4 ;  /* 0x0000001312048223 */ /* 0x000fe40000010004 */
[----:B------:R-:W-:Y:S01]  /*6240*/  @!P0 FFMA.FTZ R39, R32, R11, -R39 ;  /* 0x0000000b20278223 */ /* 0x000fe20000010827 */
[----:B------:R-:W-:Y:S01]  /*6250*/  @!P0 F2FP.BF16.PACK_AB R11, R52, R53 ;  /* 0x00000035340b823e */ /* 0x000fe200000010ff */
[-C--:B------:R-:W-:Y:S02]  /*6260*/  @!P0 FMUL.FTZ R7, R7, R10.reuse ;  /* 0x0000000a07078220 */ /* 0x080fe40000410000 */
[----:B------:R-:W-:Y:S01]  /*6270*/  @!P0 FFMA.FTZ R44, R34, R10, -R44 ;  /* 0x0000000a222c8223 */ /* 0x000fe2000001082c */
[----:B------:R-:W-:Y:S01]  /*6280*/  @!P0 F2FP.BF16.PACK_AB R10, R54, R55 ;  /* 0x00000037360a823e */ /* 0x000fe200000010ff */
[----:B------:R-:W-:Y:S02]  /*6290*/  @!P0 FFMA.FTZ R5, R26, R27, R5 ;  /* 0x0000001b1a058223 */ /* 0x000fe40000010005 */
[----:B------:R-:W-:Y:S01]  /*62a0*/  @!P0 FFMA.FTZ R6, R31, R32, R6 ;  /* 0x000000201f068223 */ /* 0x000fe20000010006 */
[----:B------:R-:W-:Y:S01]  /*62b0*/  @!P0 MOV R40, R10 ;  /* 0x0000000a00288202 */ /* 0x000fe20000000f00 */
[----:B------:R-:W-:Y:S01]  /*62c0*/  @!P0 FFMA.FTZ R7, R33, R34, R7 ;  /* 0x0000002221078223 */ /* 0x000fe20000010007 */
[----:B------:R-:W-:Y:S01]  /*62d0*/  @!P0 F2FP.BF16.PACK_AB R16, R44, R39 ;  /* 0x000000272c10823e */ /* 0x000fe200000010ff */
[----:B------:R-:W-:Y:S01]  /*62e0*/  @!P0 FFMA.FTZ R8, R35, R36, R8 ;  /* 0x0000002423088223 */ /* 0x000fe20000010008 */
[----:B------:R-:W-:Y:S01]  /*62f0*/  @!P0 F2FP.BF16.PACK_AB R10, R3, R2 ;  /* 0x00000002030a823e */ /* 0x000fe200000010ff */
        /* <DEDUP_REMOVED lines=8> */
[----:B------:R-:W-:Y:S02]  /*6380*/  @!P0 IMAD.MOV.U32 R12, RZ, RZ, R10 ;  /* 0x000000ffff0c8224 */ /* 0x000fe400078e000a */
[----:B------:R-:W-:Y:S01]  /*6390*/  @!P0 IMAD.MOV.U32 R14, RZ, RZ, R3 ;  /* 0x000000ffff0e8224 */ /* 0x000fe200078e0003 */
[----:B------:R1:W-:Y:S01]  /*63a0*/  STG.E.128 [R50.64], R40 ;  /* 0x0000002832007986 */ /* 0x0003e2000c101d06 */
[----:B------:R-:W-:Y:S07]  /*63b0*/  @!P0 IMAD.MOV.U32 R15, RZ, RZ, R2 ;  /* 0x000000ffff0f8224 */ /* 0x000fee00078e0002 */
[----:B------:R1:W-:Y:S02]  /*63c0*/  @!P2 STG.E.128 [R48.64], R12 ;  /* 0x0000000c3000a986 */ /* 0x0003e4000c101d06 */
.L_x_199:
[----:B------:R-:W-:Y:S05]  /*63d0*/  BSYNC B0 ;  /* 0x0000000000007941 */ /* 0x000fea0003800000 */
.L_x_198:
[----:B------:R-:W-:Y:S11]  /*63e0*/  ISETP.GE.AND P0, PT, R25, c[0x0][0x1d4], PT ;  /* 0x0000750019007a0c */ /* 0x000ff60003f06270 */
[----:B------:R-:W-:Y:S02]  /*63f0*/  @!UPT UIADD3 URZ, URZ, URZ, URZ ;  /* 0x0000003f3f3ff290 */ /* 0x000fe4000fffe03f */
[----:B------:R-:W-:-:S05]  /*6400*/  @P0 BRA `(.L_x_183) ;  /* 0x000008a000000947 */ /* 0x000fca0003800000 */
[----:B------:R-:W-:Y:S01]  /*6410*/  IADD3 R10, P1, P0, R76, R70, R102 ;  /* 0x000000464c0a7210 */ /* 0x000fe2000783e066 */
[----:B-1----:R-:W1:Y:S03]  /*6420*/  LDS.128 R12, [R105+0x3c80] ;  /* 0x003c8000690c7984 */ /* 0x002e660000000c00 */
[----:B------:R-:W-:Y:S02]  /*6430*/  IADD3.X R11, R78, R69, R113, P1, P0 ;  /* 0x000000454e0b7210 */ /* 0x000fe40000fe0471 */
[----:B------:R-:W-:Y:S02]  /*6440*/  ISETP.GE.AND P0, PT, R25, c[0x0][0x27c], PT ;  /* 0x00009f0019007a0c */ /* 0x000fe40003f06270 */
[C---:B------:R-:W-:Y:S01]  /*6450*/  LEA R48, P1, R10.reuse, c[0x0][0x1c8], 0x1 ;  /* 0x000072000a307a11 */ /* 0x040fe200078208ff */
[----:B------:R-:W2:Y:S03]  /*6460*/  LDS.128 R40, [R111+0x3c80] ;  /* 0x003c80006f287984 */ /* 0x000ea60000000c00 */
[----:B------:R-:W-:Y:S02]  /*6470*/  LEA.HI.X R49, R10, c[0x0][0x1cc], R11, 0x1, P1 ;  /* 0x000073000a317a11 */ /* 0x000fe400008f0c0b */
[----:B------:R-:W-:Y:S05]  /*6480*/  ISETP.GE.AND P1, PT, R84, c[0x0][0x1d4], PT ;  /* 0x0000750054007a0c */ /* 0x000fea0003f26270 */
[----:B------:R-:W-:Y:S02]  /*6490*/  @!P0 SHF.R.U64 R2, R20, 0x10, R21 ;  /* 0x0000001014028819 */ /* 0x000fe40000001215 */
[----:B------:R-:W-:Y:S02]  /*64a0*/  @!P0 SHF.R.U64 R4, R22, 0x10, R23 ;  /* 0x0000001016048819 */ /* 0x000fe40000001217 */
[----:B------:R-:W-:Y:S02]  /*64b0*/  @!P0 SHF.R.U32.HI R3, RZ, 0x10, R21 ;  /* 0x00000010ff038819 */ /* 0x000fe40000011615 */
[----:B------:R-:W-:Y:S02]  /*64c0*/  @!P0 SHF.R.U32.HI R6, RZ, 0x10, R57 ;  /* 0x00000010ff068819 */ /* 0x000fe40000011639 */
[C---:B------:R-:W-:Y:S02]  /*64d0*/  @!P0 PRMT R16, R28.reuse, 0x5410, R3 ;  /* 0x000054101c108816 */ /* 0x040fe40000000003 */
[----:B------:R-:W-:Y:S02]  /*64e0*/  @!P0 PRMT R3, R28, 0x5432, R2 ;  /* 0x000054321c038816 */ /* 0x000fe40000000002 */
[C---:B------:R-:W-:Y:S01]  /*64f0*/  @!P0 PRMT R27, R47.reuse, 0x5410, R6 ;  /* 0x000054102f1b8816 */ /* 0x040fe20000000006 */
[C---:B------:R-:W-:Y:S01]  /*6500*/  @!P0 IMAD.U32 R6, R16.reuse, 0x10000, RZ ;  /* 0x0001000010068824 */ /* 0x040fe200078e00ff */
[----:B------:R-:W-:Y:S02]  /*6510*/  @!P0 LOP3.LUT R16, R16, 0xffff0000, RZ, 0xc0, !PT ;  /* 0xffff000010108812 */ /* 0x000fe400078ec0ff */
[----:B------:R-:W-:Y:S02]  /*6520*/  @!P0 SHF.R.U64 R7, R56, 0x10, R57 ;  /* 0x0000001038078819 */ /* 0x000fe40000001239 */
[----:B------:R-:W-:Y:S02]  /*6530*/  @!P0 SHF.R.U32.HI R8, RZ, 0x10, R59 ;  /* 0x00000010ff088819 */ /* 0x000fe4000001163b */
[----:B------:R-:W-:Y:S01]  /*6540*/  @!P0 PRMT R7, R47, 0x5432, R7 ;  /* 0x000054322f078816 */ /* 0x000fe20000000007 */
[----:B-1----:R-:W-:Y:S01]  /*6550*/  @!P0 IMAD.U32 R2, R13, 0x10000, RZ ;  /* 0x000100000d028824 */ /* 0x002fe200078e00ff */
[----:B------:R-:W-:Y:S03]  /*6560*/  @!P0 PRMT R17, R60, 0x5410, R8 ;  /* 0x000054103c118816 */ /* 0x000fe60000000008 */
[C---:B------:R-:W-:Y:S01]  /*6570*/  @!P0 IMAD.U32 R19, R7.reuse, 0x10000, RZ ;  /* 0x0001000007138824 */ /* 0x040fe200078e00ff */
[----:B------:R-:W-:Y:S01]  /*6580*/  @!P0 LOP3.LUT R21, R7, 0xffff0000, RZ, 0xc0, !PT ;  /* 0xffff000007158812 */ /* 0x000fe200078ec0ff */
[----:B------:R-:W-:Y:S01]  /*6590*/  @!P0 IMAD.U32 R7, R3, 0x10000, RZ ;  /* 0x0001000003078824 */ /* 0x000fe200078e00ff */
[----:B------:R-:W-:Y:S01]  /*65a0*/  @!P0 SHF.L.U32 R34, R17, 0x10, RZ ;  /* 0x0000001011228819 */ /* 0x000fe200000006ff */
[C---:B--2---:R-:W-:Y:S01]  /*65b0*/  @!P0 IMAD.U32 R26, R41.reuse, 0x10000, RZ ;  /* 0x00010000291a8824 */ /* 0x044fe200078e00ff */
[----:B------:R-:W-:Y:S01]  /*65c0*/  @!P0 SHF.L.U32 R20, R40, 0x10, RZ ;  /* 0x0000001028148819 */ /* 0x000fe200000006ff */
[----:B------:R-:W-:Y:S01]  /*65d0*/  @!P0 IMAD.U32 R31, R42, 0x10000, RZ ;  /* 0x000100002a1f8824 */ /* 0x000fe200078e00ff */
[----:B------:R-:W-:Y:S02]  /*65e0*/  @!P0 LOP3.LUT R22, R40, 0xffff0000, RZ, 0xc0, !PT ;  /* 0xffff000028168812 */ /* 0x000fe400078ec0ff */
[----:B------:R-:W-:Y:S02]  /*65f0*/  @!P0 LOP3.LUT R28, R41, 0xffff0000, RZ, 0xc0, !PT ;  /* 0xffff0000291c8812 */ /* 0x000fe400078ec0ff */
[----:B------:R-:W-:Y:S02]  /*6600*/  @!P0 LOP3.LUT R33, R42, 0xffff0000, RZ, 0xc0, !PT ;  /* 0xffff00002a218812 */ /* 0x000fe400078ec0ff */
[C---:B------:R-:W-:Y:S02]  /*6610*/  @!P0 SHF.L.U32 R35, R43.reuse, 0x10, RZ ;  /* 0x000000102b238819 */ /* 0x040fe400000006ff */
[----:B------:R-:W-:Y:S02]  /*6620*/  @!P0 LOP3.LUT R37, R43, 0xffff0000, RZ, 0xc0, !PT ;  /* 0xffff00002b258812 */ /* 0x000fe400078ec0ff */
[----:B------:R-:W-:Y:S02]  /*6630*/  @!P0 LOP3.LUT R10, R15, 0xffff0000, RZ, 0xc0, !PT ;  /* 0xffff00000f0a8812 */ /* 0x000fe400078ec0ff */
[----:B------:R-:W-:Y:S02]  /*6640*/  @!P0 LOP3.LUT R36, R17, 0xffff0000, RZ, 0xc0, !PT ;  /* 0xffff000011248812 */ /* 0x000fe400078ec0ff */
[----:B------:R-:W-:Y:S01]  /*6650*/  @!P0 SHF.R.U32.HI R5, RZ, 0x10, R23 ;  /* 0x00000010ff058819 */ /* 0x000fe20000011617 */
[C---:B------:R-:W-:Y:S01]  /*6660*/  @!P0 IMAD.U32 R23, R27.reuse, 0x10000, RZ ;  /* 0x000100001b178824 */ /* 0x040fe200078e00ff */
[----:B------:R-:W-:Y:S01]  /*6670*/  @!P0 LOP3.LUT R27, R27, 0xffff0000, RZ, 0xc0, !PT ;  /* 0xffff00001b1b8812 */ /* 0x000fe200078ec0ff */
[----:B------:R-:W-:Y:S01]  /*6680*/  @!P0 FMUL.FTZ R38, R10, R36 ;  /* 0x000000240a268220 */ /* 0x000fe20000410000 */
[----:B------:R-:W-:Y:S01]  /*6690*/  @!P0 PRMT R11, R29, 0x5410, R5 ;  /* 0x000054101d0b8816 */ /* 0x000fe20000000005 */
[----:B------:R-:W-:Y:S01]  /*66a0*/  @!P0 FMUL.FTZ R8, R2, R23 ;  /* 0x0000001702088220 */ /* 0x000fe20000410000 */
[----:B------:R-:W-:Y:S02]  /*66b0*/  @!P0 LOP3.LUT R5, R12, 0xffff0000, RZ, 0xc0, !PT ;  /* 0xffff00000c058812 */ /* 0x000fe400078ec0ff */
[----:B------:R-:W-:Y:S01]  /*66c0*/  @!P0 LOP3.LUT R17, R11, 0xffff0000, RZ, 0xc0, !PT ;  /* 0xffff00000b118812 */ /* 0x000fe200078ec0ff */
[-C--:B------:R-:W-:Y:S01]  /*66d0*/  @!P0 FFMA.FTZ R53, R26, R6.reuse, -R8 ;  /* 0x000000061a358223 */ /* 0x080fe20000010808 */
[----:B------:R-:W-:Y:S01]  /*66e0*/  @!P0 SHF.R.U64 R9, R58, 0x10, R59 ;  /* 0x000000103a098819 */ /* 0x000fe2000000123b */
[----:B------:R-:W-:Y:S02]  /*66f0*/  @!P0 FMUL.FTZ R8, R5, R21 ;  /* 0x0000001505088220 */ /* 0x000fe40000410000 */
[----:B------:R-:W-:Y:S01]  /*6700*/  @!P0 FFMA.FTZ R38, R37, R17, -R38 ;  /* 0x0000001125268223 */ /* 0x000fe20000010826 */
[----:B------:R-:W-:Y:S02]  /*6710*/  @!P0 PRMT R18, R60, 0x5432, R9 ;  /* 0x000054323c128816 */ /* 0x000fe40000000009 */
[----:B------:R-:W-:Y:S01]  /*6720*/  @!P0 PRMT R9, R29, 0x5432, R4 ;  /* 0x000054321d098816 */ /* 0x000fe20000000004 */
[----:B------:R-:W-:Y:S01]  /*6730*/  @!P0 FMUL.FTZ R4, R2, R6 ;  /* 0x0000000602048220 */ /* 0x000fe20000410000 */
[----:B------:R-:W-:Y:S01]  /*6740*/  @!P0 LOP3.LUT R6, R3, 0xffff0000, RZ, 0xc0, !PT ;  /* 0xffff000003068812 */ /* 0x000fe200078ec0ff */
[----:B------:R-:W-:Y:S01]  /*6750*/  @!P0 IMAD.U32 R2, R12, 0x10000, RZ ;  /* 0x000100000c028824 */ /* 0x000fe200078e00ff */
[C---:B------:R-:W-:Y:S01]  /*6760*/  @!P0 LOP3.LUT R32, R18.reuse, 0xffff0000, RZ, 0xc0, !PT ;  /* 0xffff000012208812 */ /* 0x040fe200078ec0ff */
[----:B------:R-:W-:Y:S02]  /*6770*/  @!P0 IMAD.U32 R29, R18, 0x10000, RZ ;  /* 0x00010000121d8824 */ /* 0x000fe400078e00ff */
[C---:B------:R-:W-:Y:S02]  /*6780*/  @!P0 FMUL.FTZ R3, R2.reuse, R19 ;  /* 0x0000001302038220 */ /* 0x040fe40000410000 */
[-C--:B------:R-:W-:Y:S02]  /*6790*/  @!P0 FMUL.FTZ R2, R2, R7.reuse ;  /* 0x0000000702028220 */ /* 0x080fe40000410000 */
[----:B------:R-:W-:Y:S01]  /*67a0*/  @!P0 FFMA.FTZ R52, R20, R7, -R3 ;  /* 0x0000000714348223 */ /* 0x000fe20000010803 */
[----:B------:R-:W-:Y:S01]  /*67b0*/  @!P0 LOP3.LUT R7, R14, 0xffff0000, RZ, 0xc0, !PT ;  /* 0xffff00000e078812 */ /* 0x000fe200078ec0ff */
[-C--:B------:R-:W-:Y:S01]  /*67c0*/  @!P0 FMUL.FTZ R3, R5, R6.reuse ;  /* 0x0000000605038220 */ /* 0x080fe20000410000 */
[----:B------:R-:W-:Y:S01]  /*67d0*/  @!P0 LOP3.LUT R5, R13, 0xffff0000, RZ, 0xc0, !PT ;  /* 0xffff00000d058812 */ /* 0x000fe200078ec0ff */
[----:B------:R-:W-:Y:S02]  /*67e0*/  @!P0 FFMA.FTZ R51, R22, R6, -R8 ;  /* 0x0000000616338223 */ /* 0x000fe40000010808 */
[----:B------:R-:W-:Y:S02]  /*67f0*/  @!P0 IMAD.U32 R6, R14, 0x10000, RZ ;  /* 0x000100000e068824 */ /* 0x000fe400078e00ff */
[----:B------:R-:W-:Y:S02]  /*6800*/  @!P0 IMAD.U32 R8, R15, 0x10000, RZ ;  /* 0x000100000f088824 */ /* 0x000fe400078e00ff */
[----:B------:R-:W-:Y:S02]  /*6810*/  @!P0 IMAD.U32 R18, R11, 0x10000, RZ ;  /* 0x000100000b128824 */ /* 0x000fe400078e00ff */
[C---:B------:R-:W-:Y:S01]  /*6820*/  @!P0 IMAD.U32 R11, R9.reuse, 0x10000, RZ ;  /* 0x00010000090b8824 */ /* 0x040fe200078e00ff */
[----:B------:R-:W-:Y:S01]  /*6830*/  @!P0 LOP3.LUT R9, R9, 0xffff0000, RZ, 0xc0, !PT ;  /* 0xffff000009098812 */ /* 0x000fe200078ec0ff */
[----:B------:R-:W-:Y:S02]  /*6840*/  @!P0 FMUL.FTZ R46, R5, R27 ;  /* 0x0000001b052e8220 */ /* 0x000fe40000410000 */
[----:B------:R-:W-:Y:S02]  /*6850*/  @!P0 FMUL.FTZ R45, R6, R29 ;  /* 0x0000001d062d8220 */ /* 0x000fe40000410000 */
[----:B------:R-:W-:Y:S02]  /*6860*/  @!P0 FMUL.FTZ R44, R7, R32 ;  /* 0x00000020072c8220 */ /* 0x000fe40000410000 */
[----:B------:R-:W-:Y:S02]  /*6870*/  @!P0 FMUL.FTZ R39, R8, R34 ;  /* 0x0000002208278220 */ /* 0x000fe40000410000 */
[----:B------:R-:W-:Y:S02]  /*6880*/  @!P0 FFMA.FTZ R47, R28, R16, -R46 ;  /* 0x000000101c2f8223 */ /* 0x000fe4000001082e */
[----:B------:R-:W-:Y:S02]  /*6890*/  @!P0 FFMA.FTZ R45, R31, R11, -R45 ;  /* 0x0000000b1f2d8223 */ /* 0x000fe4000001082d */
[----:B------:R-:W-:Y:S01]  /*68a0*/  @!P0 FFMA.FTZ R46, R33, R9, -R44 ;  /* 0x00000009212e8223 */ /* 0x000fe2000001082c */
[----:B------:R-:W-:Y:S01]  /*68b0*/  @!P0 F2FP.BF16.PACK_AB R44, R47, R53 ;  /* 0x000000352f2c823e */ /* 0x000fe200000010ff */
[----:B------:R-:W-:Y:S01]  /*68c0*/  @!P0 FFMA.FTZ R50, R35, R18, -R39 ;  /* 0x0000001223328223 */ /* 0x000fe20000010827 */
[----:B------:R-:W-:Y:S01]  /*68d0*/  @!P0 F2FP.BF16.PACK_AB R39, R51, R52 ;  /* 0x000000343327823e */ /* 0x000fe200000010ff */
[----:B------:R-:W-:Y:S01]  /*68e0*/  @!P0 FMUL.FTZ R5, R5, R16 ;  /* 0x0000001005058220 */ /* 0x000fe20000410000 */
[----:B------:R-:W-:Y:S01]  /*68f0*/  @!P0 F2FP.BF16.PACK_AB R16, R46, R45 ;  /* 0x0000002d2e10823e */ /* 0x000fe200000010ff */
[----:B------:R-:W-:Y:S01]  /*6900*/  @!P0 IMAD.MOV.U32 R41, RZ, RZ, R44 ;  /* 0x000000ffff298224 */ /* 0x000fe200078e002c */
[----:B------:R-:W-:Y:S01]  /*6910*/  @!P0 F2FP.BF16.PACK_AB R38, R38, R50 ;  /* 0x000000322626823e */ /* 0x000fe200000010ff */
[----:B------:R-:W-:Y:S01]  /*6920*/  @!P0 FFMA.FTZ R2, R19, R20, R2 ;  /* 0x0000001413028223 */ /* 0x000fe20000010002 */
[----:B------:R-:W-:Y:S01]  /*6930*/  @!P0 MOV R40, R39 ;  /* 0x0000002700288202 */ /* 0x000fe20000000f00 */
[----:B------:R-:W-:Y:S01]  /*6940*/  @!P0 IMAD.MOV.U32 R42, RZ, RZ, R16 ;  /* 0x000000ffff2a8224 */ /* 0x000fe200078e0010 */
[----:B------:R-:W-:Y:S01]  /*6950*/  @!P0 MOV R43, R38 ;  /* 0x00000026002b8202 */ /* 0x000fe20000000f00 */
[----:B------:R-:W-:Y:S02]  /*6960*/  @!P0 FFMA.FTZ R3, R21, R22, R3 ;  /* 0x0000001615038223 */ /* 0x000fe40000010003 */
[----:B------:R-:W-:Y:S02]  /*6970*/  @!P0 FMUL.FTZ R6, R6, R11 ;  /* 0x0000000b06068220 */ /* 0x000fe40000410000 */
[----:B------:R-:W-:Y:S01]  /*6980*/  @!P0 FFMA.FTZ R4, R23, R26, R4 ;  /* 0x0000001a17048223 */ /* 0x000fe20000010004 */
[----:B------:R1:W-:Y:S01]  /*6990*/  STG.E.128 [R48.64], R40 ;  /* 0x0000002830007986 */ /* 0x0003e2000c101d06 */
[----:B------:R-:W-:Y:S02]  /*69a0*/  @!P0 FMUL.FTZ R7, R7, R9 ;  /* 0x0000000907078220 */ /* 0x000fe40000410000 */
[----:B------:R-:W-:Y:S02]  /*69b0*/  @!P0 FFMA.FTZ R5, R27, R28, R5 ;  /* 0x0000001c1b058223 */ /* 0x000fe40000010005 */
[----:B------:R-:W-:Y:S02]  /*69c0*/  @!P0 FMUL.FTZ R8, R8, R18 ;  /* 0x0000001208088220 */ /* 0x000fe40000410000 */
[----:B------:R-:W-:Y:S01]  /*69d0*/  @!P0 FFMA.FTZ R6, R29, R31, R6 ;  /* 0x0000001f1d068223 */ /* 0x000fe20000010006 */
[----:B------:R-:W-:Y:S01]  /*69e0*/  @!P0 F2FP.BF16.PACK_AB R4, R5, R4 ;  /* 0x000000040504823e */ /* 0x000fe200000010ff */
[----:B------:R-:W-:Y:S01]  /*69f0*/  @!P0 FMUL.FTZ R9, R10, R17 ;  /* 0x000000110a098220 */ /* 0x000fe20000410000 */
[----:B------:R-:W-:Y:S01]  /*6a00*/  @!P0 F2FP.BF16.PACK_AB R10, R3, R2 ;  /* 0x00000002030a823e */ /* 0x000fe200000010ff */
[----:B------:R-:W-:Y:S02]  /*6a10*/  @!P0 FFMA.FTZ R7, R32, R33, R7 ;  /* 0x0000002120078223 */ /* 0x000fe40000010007 */
[----:B------:R-:W-:Y:S02]  /*6a20*/  @!P0 FFMA.FTZ R8, R34, R35, R8 ;  /* 0x0000002322088223 */ /* 0x000fe40000010008 */
[----:B------:R-:W-:Y:S01]  /*6a30*/  @!P0 FFMA.FTZ R9, R36, R37, R9 ;  /* 0x0000002524098223 */ /* 0x000fe20000010009 */
[----:B------:R-:W-:Y:S01]  /*6a40*/  @!P0 F2FP.BF16.PACK_AB R3, R7, R6 ;  /* 0x000000060703823e */ /* 0x000fe200000010ff */
[----:B------:R-:W-:Y:S02]  /*6a50*/  @!P0 IMAD.MOV.U32 R12, RZ, RZ, R10 ;  /* 0x000000ffff0c8224 */ /* 0x000fe400078e000a */
[----:B------:R-:W-:Y:S01]  /*6a60*/  @!P0 IMAD.MOV.U32 R13, RZ, RZ, R4 ;  /* 0x000000ffff0d8224 */ /* 0x000fe200078e0004 */
[----:B------:R-:W-:Y:S02]  /*6a70*/  @!P0 F2FP.BF16.PACK_AB R2, R9, R8 ;  /* 0x000000080902823e */ /* 0x000fe400000010ff */
[----:B------:R-:W-:Y:S03]  /*6a80*/  @!P0 MOV R14, R3 ;  /* 0x00000003000e8202 */ /* 0x000fe60000000f00 */
[----:B------:R-:W-:Y:S01]  /*6a90*/  @!P0 IMAD.MOV.U32 R15, RZ, RZ, R2 ;  /* 0x000000ffff0f8224 */ /* 0x000fe200078e0002 */
[----:B------:R-:W-:-:S05]  /*6aa0*/  @P1 BRA `(.L_x_183) ;  /* 0x0000020000001947 */ /* 0x000fca0003800000 */
[----:B------:R-:W-:Y:S04]  /*6ab0*/  IADD3 R3, P1, P0, R76, R70, R84 ;  /* 0x000000464c037210 */ /* 0x000fe8000783e054 */
[----:B------:R-:W-:Y:S02]  /*6ac0*/  IADD3.X R4, R78, R69, R108, P1, P0 ;  /* 0x000000454e047210 */ /* 0x000fe40000fe046c */
[C---:B------:R-:W-:Y:S04]  /*6ad0*/  LEA R2, P0, R3.reuse, c[0x0][0x1c8], 0x1 ;  /* 0x0000720003027a11 */ /* 0x040fe800078008ff */
[----:B------:R-:W-:Y:S05]  /*6ae0*/  LEA.HI.X R3, R3, c[0x0][0x1cc], R4, 0x1, P0 ;  /* 0x0000730003037a11 */ /* 0x000fea00000f0c04 */
[----:B------:R2:W-:Y:S01]  /*6af0*/  STG.E.128 [R2.64], R12 ;  /* 0x0000000c02007986 */ /* 0x0005e2000c101d06 */
[----:B------:R-:W-:-:S05]  /*6b00*/  BRA `(.L_x_183) ;  /* 0x000001a000007947 */ /* 0x000fca0003800000 */
.L_x_179:
[----:B------:R-:W-:Y:S05]  /*6b10*/  IMAD R2, R30, -0x30, R0 ;  /* 0xffffffd01e027824 */ /* 0x000fea00078e0200 */
[----:B------:R-:W-:Y:S04]  /*6b20*/  IMNMX R75, R2, 0x30, PT ;  /* 0x00000030024b7817 */ /* 0x000fe80003800200 */
[----:B------:R-:W-:Y:S11]  /*6b30*/  ISETP.GE.AND P0, PT, R242, R75, PT ;  /* 0x0000004bf200720c */ /* 0x000ff60003f06270 */
[----:B------:R-:W-:Y:S02]  /*6b40*/  @!UPT UIADD3 URZ, URZ, URZ, URZ ;  /* 0x0000003f3f3ff290 */ /* 0x000fe4000fffe03f */
[----:B------:R-:W-:-:S05]  /*6b50*/  @P0 BRA `(.L_x_183) ;  /* 0x0000015000000947 */ /* 0x000fca0003800000 */
[----:B------:R-:W-:Y:S02]  /*6b60*/  ISETP.GE.AND P0, PT, R100, c[0x0][0x1d4], PT ;  /* 0x0000750064007a0c */ /* 0x000fe40003f06270 */
[----:B------:R-:W-:Y:S02]  /*6b70*/  ISETP.GE.AND P1, PT, R24, c[0x0][0x1d4], PT ;  /* 0x0000750018007a0c */ /* 0x000fe40003f26270 */
[C---:B------:R-:W-:Y:S02]  /*6b80*/  IADD3 R2, R100.reuse, 0x30, RZ ;  /* 0x0000003064027810 */ /* 0x040fe40007ffe0ff */
[----:B------:R-:W-:Y:S02]  /*6b90*/  IADD3 R3, R100, 0x40, RZ ;  /* 0x0000004064037810 */ /* 0x000fe40007ffe0ff */
[----:B------:R-:W-:Y:S02]  /*6ba0*/  ISETP.GE.AND P2, PT, R2, c[0x0][0x1d4], PT ;  /* 0x0000750002007a0c */ /* 0x000fe40003f46270 */
[----:B------:R-:W-:Y:S03]  /*6bb0*/  IADD3 R2, R100, 0x50, RZ ;  /* 0x0000005064027810 */ /* 0x000fe60007ffe0ff */
[----:B------:R-:W1:Y:S04]  /*6bc0*/  @!P0 LDS.128 R8, [R232+0x2400] ;  /* 0x00240000e8088984 */ /* 0x000e680000000c00 */
[----:B------:R-:W2:Y:S04]  /*6bd0*/  @!P1 LDS.128 R4, [R233+0x2400] ;  /* 0x00240000e9049984 */ /* 0x000ea80000000c00 */
[----:B-1----:R-:W-:Y:S01]  /*6be0*/  @!P0 STG.E.128 [R52.64], R8 ;  /* 0x0000000834008986 */ /* 0x002fe2000c101d06 */
[----:B------:R-:W-:Y:S03]  /*6bf0*/  ISETP.GE.AND P0, PT, R25, c[0x0][0x1d4], PT ;  /* 0x0000750019007a0c */ /* 0x000fe60003f06270 */
[----:B--2---:R-:W-:Y:S01]  /*6c00*/  @!P1 STG.E.128 [R52.64+0x20], R4 ;  /* 0x0000200434009986 */ /* 0x004fe2000c101d06 */
[----:B------:R-:W-:Y:S03]  /*6c10*/  ISETP.GE.AND P1, PT, R3, c[0x0][0x1d4], PT ;  /* 0x0000750003007a0c */ /* 0x000fe60003f26270 */
[----:B------:R-:W1:Y:S06]  /*6c20*/  @!P2 LDS.128 R4, [R233+0x3000] ;  /* 0x00300000e904a984 */ /* 0x000e6c0000000c00 */
[----:B------:R-:W2:Y:S04]  /*6c30*/  @!P0 LDS.128 R8, [R232+0x3000] ;  /* 0x00300000e8088984 */ /* 0x000ea80000000c00 */
[----:B-1----:R-:W-:Y:S04]  /*6c40*/  @!P2 STG.E.128 [R52.64+0x60], R4 ;  /* 0x000060043400a986 */ /* 0x002fe8000c101d06 */
[----:B--2---:R-:W-:Y:S01]  /*6c50*/  @!P0 STG.E.128 [R52.64+0x40], R8 ;  /* 0x0000400834008986 */ /* 0x004fe2000c101d06 */
[----:B------:R-:W-:Y:S03]  /*6c60*/  ISETP.GE.AND P0, PT, R2, c[0x0][0x1d4], PT ;  /* 0x0000750002007a0c */ /* 0x000fe60003f06270 */
[----:B------:R-:W1:Y:S10]  /*6c70*/  @!P1 LDS.128 R8, [R232+0x3c00] ;  /* 0x003c0000e8089984 */ /* 0x000e740000000c00 */
[----:B------:R-:W2:Y:S04]  /*6c80*/  @!P0 LDS.128 R4, [R233+0x3c00] ;  /* 0x003c0000e9048984 */ /* 0x000ea80000000c00 */
[----:B-1----:R1:W-:Y:S04]  /*6c90*/  @!P1 STG.E.128 [R52.64+0x80], R8 ;  /* 0x0000800834009986 */ /* 0x0023e8000c101d06 */
[----:B--2---:R1:W-:Y:S02]  /*6ca0*/  @!P0 STG.E.128 [R52.64+0xa0], R4 ;  /* 0x0000a00434008986 */ /* 0x0043e4000c101d06 */
.L_x_183:
[----:B------:R-:W-:Y:S05]  /*6cb0*/  BSYNC B1 ;  /* 0x0000000000017941 */ /* 0x000fea0003800000 */
.L_x_178:
[----:B-12--5:R-:W-:Y:S01]  /*6cc0*/  IMAD.IADD R3, R75, 0x1, -R243 ;  /* 0x000000014b037824 */ /* 0x026fe200078e0af3 */
[----:B------:R-:W-:Y:S01]  /*6cd0*/  BSSY B0, `(.L_x_200) ;  /* 0x000004e000007945 */ /* 0x000fe20003800000 */
[----:B------:R-:W-:Y:S02]  /*6ce0*/  IMAD R2, R79, 0x30, RZ ;  /* 0x000000304f027824 */ /* 0x000fe400078e02ff */
[----:B------:R-:W-:Y:S01]  /*6cf0*/  IMAD.WIDE.U32 R10, R30, 0x30, RZ ;  /* 0x000000301e0a7825 */ /* 0x000fe200078e00ff */
[----:B------:R-:W-:Y:S03]  /*6d00*/  ISETP.GE.AND P0, PT, R3, 0x21, PT ;  /* 0x000000210300780c */ /* 0x000fe60003f06270 */
[----:B------:R-:W-:Y:S01]  /*6d10*/  IMAD.IADD R9, R11, 0x1, R2 ;  /* 0x000000010b097824 */ /* 0x000fe200078e0202 */
[----:B------:R-:W-:Y:S04]  /*6d20*/  IADD3 R4, P1, R125, R10, RZ ;  /* 0x0000000a7d047210 */ /* 0x000fe80007f3e0ff */
[----:B------:R-:W-:Y:S05]  /*6d30*/  IADD3.X R2, R9, R128, RZ, P1, !PT ;  /* 0x0000008009027210 */ /* 0x000fea0000ffe4ff */
[----:B------:R-:W-:Y:S02]  /*6d40*/  @P0 IADD3 R8, P1, R4, 0x20, RZ ;  /* 0x0000002004080810 */ /* 0x000fe40007f3e0ff */
[----:B------:R-:W-:Y:S03]  /*6d50*/  @P0 MOV R7, R85 ;  /* 0x0000005500070202 */ /* 0x000fe60000000f00 */
[----:B------:R-:W-:Y:S01]  /*6d60*/  @P0 IMAD.X R6, RZ, RZ, R2, P1 ;  /* 0x000000ffff060224 */ /* 0x000fe200008e0602 */
[----:B------:R-:W-:Y:S11]  /*6d70*/  ISETP.GE.AND P1, PT, R3, 0x1, PT ;  /* 0x000000010300780c */ /* 0x000ff60003f26270 */
[----:B------:R-:W-:Y:S02]  /*6d80*/  @!UPT UIADD3 URZ, URZ, URZ, URZ ;  /* 0x0000003f3f3ff290 */ /* 0x000fe4000fffe03f */
[----:B------:R-:W-:Y:S01]  /*6d90*/  @P1 IMAD R5, R2, c[0x0][0x258], RZ ;  /* 0x0000960002051a24 */ /* 0x000fe200078e02ff */
[----:B------:R-:W-:Y:S01]  /*6da0*/  @P1 MOV R2, R80 ;  /* 0x0000005000021202 */ /* 0x000fe20000000f00 */
[----:B------:R-:W-:Y:S04]  /*6db0*/  @P1 IMAD.MOV.U32 R3, RZ, RZ, R85 ;  /* 0x000000ffff031224 */ /* 0x000fe800078e0055 */
[C---:B------:R-:W-:Y:S04]  /*6dc0*/  @P1 IMAD.WIDE.U32 R2, R4.reuse, c[0x0][0x258], R2 ;  /* 0x0000960004021a25 */ /* 0x040fe800078e0002 */
[----:B------:R-:W-:Y:S05]  /*6dd0*/  @P1 IMAD R4, R4, c[0x0][0x25c], R5 ;  /* 0x0000970004041a24 */ /* 0x000fea00078e0205 */
[----:B------:R-:W-:Y:S02]  /*6de0*/  @P1 IADD3 R3, R3, R4, RZ ;  /* 0x0000000403031210 */ /* 0x000fe40007ffe0ff */
[C---:B------:R-:W-:Y:S04]  /*6df0*/  @P1 LEA R4, P2, R2.reuse, c[0x0][0x250], 0x1 ;  /* 0x0000940002041a11 */ /* 0x040fe800078408ff */
[----:B------:R-:W-:Y:S01]  /*6e00*/  @P1 LEA.HI.X R5, R2, c[0x0][0x254], R3, 0x1, P2 ;  /* 0x0000950002051a11 */ /* 0x000fe200010f0c03 */
[----:B------:R-:W-:Y:S02]  /*6e10*/  @P0 IMAD R2, R6, c[0x0][0x258], RZ ;  /* 0x0000960006020a24 */ /* 0x000fe400078e02ff */
[----:B------:R-:W-:Y:S02]  /*6e20*/  @P0 IMAD.MOV.U32 R6, RZ, RZ, R80 ;  /* 0x000000ffff060224 */ /* 0x000fe400078e0050 */
[C---:B------:R-:W-:Y:S02]  /*6e30*/  @P0 IMAD R2, R8.reuse, c[0x0][0x25c], R2 ;  /* 0x0000970008020a24 */ /* 0x040fe400078e0202 */
[----:B------:R-:W-:Y:S04]  /*6e40*/  @P0 IMAD.WIDE.U32 R6, R8, c[0x0][0x258], R6 ;  /* 0x0000960008060a25 */ /* 0x000fe800078e0006 */
[----:B------:R-:W-:Y:S01]  /*6e50*/  @P0 IMAD.IADD R3, R7, 0x1, R2 ;  /* 0x0000000107030824 */ /* 0x000fe200078e0202 */
[C---:B------:R-:W-:Y:S02]  /*6e60*/  @P1 SHF.L.U32 R7, R241.reuse, 0x1, RZ ;  /* 0x00000001f1071819 */ /* 0x040fe400000006ff */
[C---:B------:R-:W-:Y:S03]  /*6e70*/  @P0 LEA R2, P2, R6.reuse, c[0x0][0x250], 0x1 ;  /* 0x0000940006020a11 */ /* 0x040fe600078408ff */
[----:B------:R-:W-:Y:S01]  /*6e80*/  @!PT LDS RZ, [RZ] ;  /* 0x00000000fffff984 */ /* 0x000fe20000000800 */
[----:B------:R-:W-:Y:S01]  /*6e90*/  @!PT LDS RZ, [RZ] ;  /* 0x00000000fffff984 */ /* 0x000fe20000000800 */
[----:B------:R-:W-:Y:S01]  /*6ea0*/  @!PT LDS RZ, [RZ] ;  /* 0x00000000fffff984 */ /* 0x000fe20000000800 */
[----:B------:R1:W-:Y:S01]  /*6eb0*/  @P1 LDGSTS.E.BYPASS.LTC128B.128 [R7+0x1880], [R4.64], !P6 ;  /* 0x0188000004071fae */ /* 0x0003e2000f101d46 */
[----:B------:R-:W-:Y:S02]  /*6ec0*/  @P0 LEA.HI.X R3, R6, c[0x0][0x254], R3, 0x1, P2 ;  /* 0x0000950006030a11 */ /* 0x000fe400010f0c03 */
[----:B------:R-:W-:Y:S01]  /*6ed0*/  @P0 SHF.L.U32 R6, R241, 0x1, RZ ;  /* 0x00000001f1060819 */ /* 0x000fe200000006ff */
[----:B------:R1:W-:Y:S04]  /*6ee0*/  @P1 LDGSTS.E.BYPASS.LTC128B.128 [R7+0x2480], [R4.64+0x40], !P5 ;  /* 0x0248004004071fae */ /* 0x0003e8000e901d46 */
[----:B------:R1:W-:Y:S04]  /*6ef0*/  @P1 LDGSTS.E.BYPASS.LTC128B.128 [R7+0x3080], [R4.64+0x80], !P4 ;  /* 0x0308008004071fae */ /* 0x0003e8000e101d46 */
[----:B------:R1:W-:Y:S04]  /*6f00*/  @P0 LDGSTS.E.BYPASS.LTC128B.128 [R6+0x2080], [R2.64], !P6 ;  /* 0x0208000002060fae */ /* 0x0003e8000f101d46 */
[----:B------:R1:W-:Y:S04]  /*6f10*/  @P0 LDGSTS.E.BYPASS.LTC128B.128 [R6+0x2c80], [R2.64+0x40], !P5 ;  /* 0x02c8004002060fae */ /* 0x0003e8000e901d46 */
[----:B------:R1:W-:Y:S01]  /*6f20*/  @P0 LDGSTS.E.BYPASS.LTC128B.128 [R6+0x3880], [R2.64+0x80], !P4 ;  /* 0x0388008002060fae */ /* 0x0003e2000e101d46 */
[----:B------:R-:W-:Y:S03]  /*6f30*/  ISETP.GE.AND P0, PT, R242, R75, PT ;  /* 0x0000004bf200720c */ /* 0x000fe60003f06270 */
[----:B------:R-:W0:Y:S01]  /*6f40*/  LDGDEPBAR ;  /* 0x00000000000079af */ /* 0x000e220000000000 */
[----:B------:R-:W-:Y:S04]  /*6f50*/  DEPBAR.LE SB0, 0x0 ;  /* 0x000080000000791a */ /* 0x000fe80000000000 */
[----:B------:R-:W-:Y:S06]  /*6f60*/  BAR.SYNC.DEFER_BLOCKING 0x0 ;  /* 0x0000000000007b1d */ /* 0x000fec0000010000 */
[----:B------:R-:W-:-:S05]  /*6f70*/  @P0 BRA `(.L_x_201) ;  /* 0x0000023000000947 */ /* 0x000fca0003800000 */
[----:B-1----:R-:W-:Y:S01]  /*6f80*/  IADD3 R2, P0, R130, R10, RZ ;  /* 0x0000000a82027210 */ /* 0x002fe20007f1e0ff */
[----:B------:R-:W-:Y:S01]  /*6f90*/  IMAD.MOV.U32 R4, RZ, RZ, R98 ;  /* 0x000000ffff047224 */ /* 0x000fe200078e0062 */
[C---:B------:R-:W-:Y:S01]  /*6fa0*/  ISETP.GE.AND P1, PT, R100.reuse, c[0x0][0x1d4], PT ;  /* 0x0000750064007a0c */ /* 0x040fe20003f26270 */
[----:B------:R-:W-:Y:S01]  /*6fb0*/  IMAD.MOV.U32 R5, RZ, RZ, R121 ;  /* 0x000000ffff057224 */ /* 0x000fe200078e0079 */
[C---:B------:R-:W-:Y:S01]  /*6fc0*/  IADD3 R12, R100.reuse, 0x30, RZ ;  /* 0x00000030640c7810 */ /* 0x040fe20007ffe0ff */
[----:B------:R-:W-:Y:S01]  /*6fd0*/  IMAD.X R3, R9, 0x1, R129, P0 ;  /* 0x0000000109037824 */ /* 0x000fe200000e0681 */
[----:B------:R-:W-:Y:S01]  /*6fe0*/  IADD3 R13, R100, 0x40, RZ ;  /* 0x00000040640d7810 */ /* 0x000fe20007ffe0ff */
[C---:B------:R-:W-:Y:S04]  /*6ff0*/  IMAD.WIDE.U32 R4, R2.reuse, c[0x0][0x208], R4 ;  /* 0x0000820002047a25 */ /* 0x040fe800078e0004 */
[----:B------:R-:W-:Y:S04]  /*7000*/  IMAD R3, R3, c[0x0][0x208], RZ ;  /* 0x0000820003037a24 */ /* 0x000fe800078e02ff */
[----:B------:R-:W1:Y:S01]  /*7010*/  @!P1 LDS.128 R8, [R232] ;  /* 0x00000000e8089984 */ /* 0x000e620000000c00 */
[----:B------:R-:W-:Y:S01]  /*7020*/  IMAD R3, R2, c[0x0][0x20c], R3 ;  /* 0x0000830002037a24 */ /* 0x000fe200078e0203 */
[C---:B------:R-:W-:Y:S03]  /*7030*/  LEA R2, P0, R4.reuse, c[0x0][0x1f8], 0x1 ;  /* 0x00007e0004027a11 */ /* 0x040fe600078008ff */
[----:B------:R-:W-:Y:S05]  /*7040*/  IMAD.IADD R3, R5, 0x1, R3 ;  /* 0x0000000105037824 */ /* 0x000fea00078e0203 */
[----:B------:R-:W-:Y:S02]  /*7050*/  LEA.HI.X R3, R4, c[0x0][0x1fc], R3, 0x1, P0 ;  /* 0x00007f0004037a11 */ /* 0x000fe400000f0c03 */
[----:B------:R-:W-:Y:S11]  /*7060*/  ISETP.GE.AND P0, PT, R24, c[0x0][0x1d4], PT ;  /* 0x0000750018007a0c */ /* 0x000ff60003f06270 */
[----:B------:R-:W-:Y:S02]  /*7070*/  @!UPT UIADD3 URZ, URZ, URZ, URZ ;  /* 0x0000003f3f3ff290 */ /* 0x000fe4000fffe03f */
[----:B------:R-:W2:Y:S04]  /*7080*/  @!P0 LDS.128 R4, [R233] ;  /* 0x00000000e9048984 */ /* 0x000ea80000000c00 */
[----:B-1----:R-:W-:Y:S01]  /*7090*/  @!P1 STG.E.128 [R2.64], R8 ;  /* 0x0000000802009986 */ /* 0x002fe2000c101d06 */
[----:B------:R-:W-:Y:S11]  /*70a0*/  ISETP.GE.AND P1, PT, R25, c[0x0][0x1d4], PT ;  /* 0x0000750019007a0c */ /* 0x000ff60003f26270 */
[----:B------:R-:W-:Y:S02]  /*70b0*/  @!UPT UIADD3 URZ, URZ, URZ, URZ ;  /* 0x0000003f3f3ff290 */ /* 0x000fe4000fffe03f */
[----:B------:R-:W1:Y:S04]  /*70c0*/  @!P1 LDS.128 R8, [R232+0xc00] ;  /* 0x000c0000e8089984 */ /* 0x000e680000000c00 */
[----:B--2---:R-:W-:Y:S01]  /*70d0*/  @!P0 STG.E.128 [R2.64+0x20], R4 ;  /* 0x0000200402008986 */ /* 0x004fe2000c101d06 */
[----:B------:R-:W-:Y:S02]  /*70e0*/  ISETP.GE.AND P0, PT, R12, c[0x0][0x1d4], PT ;  /* 0x000075000c007a0c */ /* 0x000fe40003f06270 */
[----:B------:R-:W-:Y:S11]  /*70f0*/  IADD3 R12, R100, 0x50, RZ ;  /* 0x00000050640c7810 */ /* 0x000ff60007ffe0ff */
[----:B------:R-:W2:Y:S04]  /*7100*/  @!P0 LDS.128 R4, [R233+0xc00] ;  /* 0x000c0000e9048984 */ /* 0x000ea80000000c00 */
[----:B-1----:R-:W-:Y:S01]  /*7110*/  @!P1 STG.E.128 [R2.64+0x40], R8 ;  /* 0x0000400802009986 */ /* 0x002fe2000c101d06 */
[----:B------:R-:W-:Y:S11]  /*7120*/  ISETP.GE.AND P1, PT, R13, c[0x0][0x1d4], PT ;  /* 0x000075000d007a0c */ /* 0x000ff60003f26270 */
[----:B------:R-:W-:Y:S02]  /*7130*/  @!UPT UIADD3 URZ, URZ, URZ, URZ ;  /* 0x0000003f3f3ff290 */ /* 0x000fe4000fffe03f */
[----:B------:R-:W1:Y:S04]  /*7140*/  @!P1 LDS.128 R8, [R232+0x1800] ;  /* 0x00180000e8089984 */ /* 0x000e680000000c00 */
[----:B--2---:R-:W-:Y:S01]  /*7150*/  @!P0 STG.E.128 [R2.64+0x60], R4 ;  /* 0x0000600402008986 */ /* 0x004fe2000c101d06 */
[----:B------:R-:W-:Y:S11]  /*7160*/  ISETP.GE.AND P0, PT, R12, c[0x0][0x1d4], PT ;  /* 0x000075000c007a0c */ /* 0x000ff60003f06270 */
[----:B------:R-:W-:Y:S02]  /*7170*/  @!UPT UIADD3 URZ, URZ, URZ, URZ ;  /* 0x0000003f3f3ff290 */ /* 0x000fe4000fffe03f */
[----:B------:R-:W2:Y:S04]  /*7180*/  @!P0 LDS.128 R4, [R233+0x1800] ;  /* 0x00180000e9048984 */ /* 0x000ea80000000c00 */
[----:B-1----:R1:W-:Y:S04]  /*7190*/  @!P1 STG.E.128 [R2.64+0x80], R8 ;  /* 0x0000800802009986 */ /* 0x0023e8000c101d06 */
[----:B--2---:R1:W-:Y:S02]  /*71a0*/  @!P0 STG.E.128 [R2.64+0xa0], R4 ;  /* 0x0000a00402008986 */ /* 0x0043e4000c101d06 */
.L_x_201:
[----:B-1----:R-:W-:Y:S05]  /*71b0*/  BSYNC B0 ;  /* 0x0000000000007941 */ /* 0x002fea0003800000 */
.L_x_200:
[----:B------:R-:W-:Y:S01]  /*71c0*/  ISETP.GT.AND P3, PT, R30, R126, PT ;  /* 0x0000007e1e00720c */ /* 0x000fe20003f64270 */
[----:B------:R-:W-:Y:S01]  /*71d0*/  @!UPT UIADD3 URZ, URZ, URZ, URZ ;  /* 0x0000003f3f3ff290 */ /* 0x000fe2000fffe03f */
[----:B------:R-:W-:Y:S11]  /*71e0*/  BSSY B0, `(.L_x_202) ;  /* 0x000001f000007945 */ /* 0x000ff60003800000 */
[----:B------:R-:W-:-:S05]  /*71f0*/  @!P3 BRA `(.L_x_203) ;  /* 0x000001d00000b947 */ /* 0x000fca0003800000 */
[----:B------:R-:W-:Y:S01]  /*7200*/  IADD3 R7, -R243, 0x30, RZ ;  /* 0x00000030f3077810 */ /* 0x000fe20007ffe1ff */
[----:B------:R-:W-:Y:S01]  /*7210*/  IMAD.MOV.U32 R2, RZ, RZ, R96 ;  /* 0x000000ffff027224 */ /* 0x000fe200078e0060 */
[----:B------:R-:W-:Y:S01]  /*7220*/  IADD3 R4, R30, -0x1, RZ ;  /* 0xffffffff1e047810 */ /* 0x000fe20007ffe0ff */
[----:B------:R-:W-:Y:S01]  /*7230*/  IMAD.MOV.U32 R3, RZ, RZ, R87 ;  /* 0x000000ffff037224 */ /* 0x000fe200078e0057 */
[----:B------:R-:W-:Y:S02]  /*7240*/  ISETP.GE.AND P1, PT, R7, 0x1, PT ;  /* 0x000000010700780c */ /* 0x000fe40003f26270 */
[----:B------:R-:W-:Y:S01]  /*7250*/  SHF.R.S32.HI R6, RZ, 0x1f, R4 ;  /* 0x0000001fff067819 */ /* 0x000fe20000011404 */
[----:B------:R-:W-:Y:S02]  /*7260*/  IMAD R5, R158, R4, RZ ;  /* 0x000000049e057224 */ /* 0x000fe400078e02ff */
[-C--:B------:R-:W-:Y:S04]  /*7270*/  IMAD.WIDE.U32 R2, R4, R144.reuse, R2 ;  /* 0x0000009004027225 */ /* 0x080fe800078e0002 */
[----:B------:R-:W-:Y:S04]  /*7280*/  IMAD R4, R6, R144, R5 ;  /* 0x0000009006047224 */ /* 0x000fe800078e0205 */
[----:B------:R-:W-:Y:S01]  /*7290*/  IMAD.IADD R3, R3, 0x1, R4 ;  /* 0x0000000103037824 */ /* 0x000fe200078e0204 */
[C---:B------:R-:W-:Y:S04]  /*72a0*/  @P1 LEA R4, P0, R2.reuse, c[0x0][0x220], 0x1 ;  /* 0x0000880002041a11 */ /* 0x040fe800078008ff */
[----:B------:R-:W-:Y:S02]  /*72b0*/  @P1 LEA.HI.X R5, R2, c[0x0][0x224], R3, 0x1, P0 ;  /* 0x0000890002051a11 */ /* 0x000fe400000f0c03 */
[----:B------:R-:W-:Y:S11]  /*72c0*/  ISETP.GE.AND P0, PT, R7, 0x21, PT ;  /* 0x000000210700780c */ /* 0x000ff60003f06270 */
[----:B------:R-:W-:Y:S02]  /*72d0*/  @!UPT UIADD3 URZ, URZ, URZ, URZ ;  /* 0x0000003f3f3ff290 */ /* 0x000fe4000fffe03f */
[----:B------:R-:W-:Y:S05]  /*72e0*/  @P0 IADD3 R6, P2, R162, R2, RZ ;  /* 0x00000002a2060210 */ /* 0x000fea0007f5e0ff */
[----:B------:R-:W-:Y:S01]  /*72f0*/  @P0 IMAD.X R3, R3, 0x1, R157, P2 ;  /* 0x0000000103030824 */ /* 0x000fe200010e069d */
[C---:B------:R-:W-:Y:S04]  /*7300*/  @P0 LEA R2, P2, R6.reuse, c[0x0][0x220], 0x1 ;  /* 0x0000880006020a11 */ /* 0x040fe800078408ff */
[----:B------:R-:W-:Y:S01]  /*7310*/  @P0 LEA.HI.X R3, R6, c[0x0][0x224], R3, 0x1, P2 ;  /* 0x0000890006030a11 */ /* 0x000fe200010f0c03 */
[C---:B------:R-:W-:Y:S05]  /*7320*/  @P1 IMAD.SHL.U32 R6, R241.reuse, 0x2, RZ ;  /* 0x00000002f1061824 */ /* 0x040fea00078e00ff */
[----:B------:R-:W-:Y:S01]  /*7330*/  @!PT LDS RZ, [RZ] ;  /* 0x00000000fffff984 */ /* 0x000fe20000000800 */
[----:B------:R-:W-:Y:S01]  /*7340*/  @!PT LDS RZ, [RZ] ;  /* 0x00000000fffff984 */ /* 0x000fe20000000800 */
[----:B------:R-:W-:Y:S01]  /*7350*/  @!PT LDS RZ, [RZ] ;  /* 0x00000000fffff984 */ /* 0x000fe20000000800 */
[----:B------:R1:W-:Y:S04]  /*7360*/  @P1 LDGSTS.E.BYPASS.LTC128B.128 [R6+0x3c80], [R4.64], !P6 ;  /* 0x03c8000004061fae */ /* 0x0003e8000f101d46 */
[----:B------:R1:W-:Y:S04]  /*7370*/  @P1 LDGSTS.E.BYPASS.LTC128B.128 [R6+0x4880], [R4.64+0x40], !P5 ;  /* 0x0488004004061fae */ /* 0x0003e8000e901d46 */
[----:B------:R1:W-:Y:S02]  /*7380*/  @P1 LDGSTS.E.BYPASS.LTC128B.128 [R6+0x5480], [R4.64+0x80], !P4 ;  /* 0x0548008004061fae */ /* 0x0003e4000e101d46 */
[----:B-1----:R-:W-:Y:S05]  /*7390*/  @P0 IMAD.SHL.U32 R4, R241, 0x2, RZ ;  /* 0x00000002f1040824 */ /* 0x002fea00078e00ff */
[----:B------:R1:W-:Y:S04]  /*73a0*/  @P0 LDGSTS.E.BYPASS.LTC128B.128 [R4+0x4480], [R2.64], !P6 ;  /* 0x0448000002040fae */ /* 0x0003e8000f101d46 */
[----:B------:R1:W-:Y:S04]  /*73b0*/  @P0 LDGSTS.E.BYPASS.LTC128B.128 [R4+0x5080], [R2.64+0x40], !P5 ;  /* 0x0508004002040fae */ /* 0x0003e8000e901d46 */
[----:B------:R1:W-:Y:S02]  /*73c0*/  @P0 LDGSTS.E.BYPASS.LTC128B.128 [R4+0x5c80], [R2.64+0x80], !P4 ;  /* 0x05c8008002040fae */ /* 0x0003e4000e101d46 */
.L_x_203:
[----:B------:R-:W-:Y:S05]  /*73d0*/  BSYNC B0 ;  /* 0x0000000000007941 */ /* 0x000fea0003800000 */
.L_x_202:
[----:B------:R-:W0:Y:S01]  /*73e0*/  LDGDEPBAR ;  /* 0x00000000000079af */ /* 0x000e220000000000 */
[----:B------:R-:W-:Y:S01]  /*73f0*/  IADD3 R30, R30, -0x1, RZ ;  /* 0xffffffff1e1e7810 */ /* 0x000fe20007ffe0ff */
[----:B------:R-:W-:-:S05]  /*7400*/  @P3 BRA `(.L_x_204) ;  /* 0xffffbf3000003947 */ /* 0x000fca000383ffff */
[----:B------:R-:W-:Y:S01]  /*7410*/  WARPSYNC 0xffffffff ;  /* 0xffffffff00007948 */ /* 0x000fe20003800000 */
[----:B------:R-:W-:Y:S06]  /*7420*/  BAR.SYNC.DEFER_BLOCKING 0x0 ;  /* 0x0000000000007b1d */ /* 0x000fec0000010000 */
.L_x_177:
[----:B------:R-:W-:Y:S01]  /*7430*/  ISETP.GE.AND P0, PT, R159, 0x1, PT ;  /* 0x000000019f00780c */ /* 0x000fe20003f06270 */
[----:B------:R-:W-:Y:S01]  /*7440*/  BSSY B0, `(.L_x_205) ;  /* 0x0000020000007945 */ /* 0x000fe20003800000 */
[----:B------:R-:W-:Y:S01]  /*7450*/  IMAD.IADD R9, R147, 0x1, R148 ;  /* 0x0000000193097824 */ /* 0x000fe200078e0294 */
[----:B------:R-:W-:-:S10]  /*7460*/  MOV R0, RZ ;  /* 0x000000ff00007202 */ /* 0x000fd40000000f00 */
[----:B------:R-:W-:Y:S05]  /*7470*/  @!P0 BRA `(.L_x_206) ;  /* 0x000001c000008947 */ /* 0x000fea0003800000 */
[----:B-1----:R-:W-:Y:S01]  /*7480*/  IABS R2, R131 ;  /* 0x0000008300027213 */ /* 0x002fe20000000000 */
[----:B------:R-:W-:Y:S01]  /*7490*/  IMAD.MOV.U32 R4, RZ, RZ, RZ ;  /* 0x000000ffff047224 */ /* 0x000fe200078e00ff */
[----:B------:R-:W-:Y:S02]  /*74a0*/  IADD3 R6, R137, -0x1, R131 ;  /* 0xffffffff89067810 */ /* 0x000fe40007ffe083 */
[----:B------:R-:W1:Y:S02]  /*74b0*/  I2F.RP R0, R2 ;  /* 0x0000000200007306 */ /* 0x000e640000209400 */
[----:B------:R-:W-:-:S06]  /*74c0*/  IABS R8, R6 ;  /* 0x0000000600087213 */ /* 0x000fcc0000000000 */
[----:B-1----:R-:W1:Y:S02]  /*74d0*/  MUFU.RCP R0, R0 ;  /* 0x0000000000007308 */ /* 0x002e640000001000 */
[----:B-1----:R-:W-:-:S06]  /*74e0*/  IADD3 R0, R0, 0xffffffe, RZ ;  /* 0x0ffffffe00007810 */ /* 0x002fcc0007ffe0ff */
[----:B------:R-:W1:Y:S02]  /*74f0*/  F2I.FTZ.U32.TRUNC.NTZ R5, R0 ;  /* 0x0000000000057305 */ /* 0x000e64000021f000 */
        /* <DEDUP_REMOVED lines=20> */
.L_x_206:
[----:B------:R-:W-:Y:S05]  /*7640*/  BSYNC B0 ;  /* 0x0000000000007941 */ /* 0x000fea0003800000 */
.L_x_205:
[----:B-1----:R-:W2:Y:S01]  /*7650*/  LDL R2, [R1+0x50] ;  /* 0x0000500001027983 */ /* 0x002ea20000100800 */
        /* <DEDUP_REMOVED lines=50> */
[----:B--2---:R-:W-:-:S04]  /*7980*/  IMAD R3, R2, R0, RZ ;  /* 0x0000000002037224 */ /* 0x004fc800078e02ff */
[--C-:B------:R-:W-:Y:S01]  /*7990*/  IMAD.IADD R2, R3, 0x1, R0.reuse ;  /* 0x0000000103027824 */ /* 0x100fe200078e0200 */
[----:B------:R1:W-:Y:S01]  /*79a0*/  STL [R1+0x8], R3 ;  /* 0x0000080301007387 */ /* 0x0003e20000100800 */
[----:B------:R-:W-:-:S03]  /*79b0*/  PRMT R0, RZ, 0x7610, R0 ;  /* 0x00007610ff007816 */ /* 0x000fc60000000000 */
[----:B------:R-:W-:-:S04]  /*79c0*/  IMNMX R227, R137, R2, PT ;  /* 0x0000000289e37217 */ /* 0x000fc80003800200 */
[----:B------:R-:W-:-:S13]  /*79d0*/  ISETP.GT.AND P0, PT, R227, R3, PT ;  /* 0x00000003e300720c */ /* 0x000fda0003f04270 */
[----:B------:R-:W-:Y:S05]  /*79e0*/  @!P0 BRA `(.L_x_207) ;  /* 0x0000c84000008947 */ /* 0x000fea0003800000 */
[----:B------:R-:W2:Y:S01]  /*79f0*/  LDL R19, [R1+0x4] ;  /* 0x0000040001137983 */ /* 0x000ea20000100800 */
[----:B------:R-:W-:-:S03]  /*7a00*/  ISETP.NE.U32.AND P0, PT, RZ, c[0x0][0x340], PT ;  /* 0x0000d000ff007a0c */ /* 0x000fc60003f05070 */
[----:B------:R-:W3:Y:S04]  /*7a10*/  LDL R17, [R1+0x14] ;  /* 0x0000140001117983 */ /* 0x000ee80000100800 */
[----:B------:R-:W4:Y:S01]  /*7a20*/  LDL R24, [R1+0x24] ;  /* 0x0000240001187983 */ /* 0x000f220000100800 */
[----:B------:R-:W-:-:S03]  /*7a30*/  ISETP.NE.AND.EX P1, PT, RZ, c[0x0][0x344], PT, P0 ;  /* 0x0000d100ff007a0c */ /* 0x000fc60003f25300 */
[----:B------:R-:W3:Y:S04]  /*7a40*/  LDL R25, [R1+0xc] ;  /* 0x00000c0001197983 */ /* 0x000ee80000100800 */
[----:B------:R-:W3:Y:S06]  /*7a50*/  LDL R18, [R1] ;  /* 0x0000000001127983 */ /* 0x000eec0000100800 */
[----:B------:R-:W-:Y:S01]  /*7a60*/  @P1 IMAD.MOV.U32 R2, RZ, RZ, 0x4 ;  /* 0x00000004ff021424 */ /* 0x000fe200078e00ff */
[----:B------:R-:W1:Y:S01]  /*7a70*/  S2R R11, SR_TID.X ;  /* 0x00000000000b7919 */ /* 0x000e620000002100 */
[----:B------:R-:W-:Y:S01]  /*7a80*/  SHF.R.S32.HI R0, RZ, 0x1f, R146 ;  /* 0x0000001fff007819 */ /* 0x000fe20000011492 */
[----:B------:R-:W-:-:S04]  /*7a90*/  IMAD.MOV.U32 R6, RZ, RZ, c[0x0][0x2c4] ;  /* 0x0000b100ff067624 */ /* 0x000fc800078e00ff */
[----:B------:R-:W-:Y:S01]  /*7aa0*/  IMAD R0, R0, c[0x0][0x178], RZ ;  /* 0x00005e0000007a24 */ /* 0x000fe200078e02ff */
[----:B------:R-:W-:-:S03]  /*7ab0*/  SHF.R.S32.HI R5, RZ, 0x1f, R9 ;  /* 0x0000001fff057819 */ /* 0x000fc60000011409 */
[----:B------:R-:W-:Y:S01]  /*7ac0*/  IMAD R4, R146, c[0x0][0x17c], R0 ;  /* 0x00005f0092047a24 */ /* 0x000fe200078e0200 */
[C---:B------:R-:W-:Y:S02]  /*7ad0*/  IADD3 R0, P0, R243.reuse, R9, RZ ;  /* 0x00000009f3007210 */ /* 0x040fe40007f1e0ff */
[----:B------:R-:W-:Y:S02]  /*7ae0*/  ISETP.NE.AND P2, PT, R6, 0x1, PT ;  /* 0x000000010600780c */ /* 0x000fe40003f45270 */
[----:B------:R-:W-:Y:S02]  /*7af0*/  LEA.HI.X.SX32 R6, R243, R5, 0x1, P0 ;  /* 0x00000005f3067211 */ /* 0x000fe400000f0eff */
[----:B-1----:R-:W-:Y:S01]  /*7b00*/  SHF.R.S32.HI R10, RZ, 0x1f, R11 ;  /* 0x0000001fff0a7819 */ /* 0x002fe2000001140b */
[----:B--2---:R-:W-:-:S05]  /*7b10*/  @P1 IMAD.WIDE R2, R19, R2, c[0x0][0x340] ;  /* 0x0000d00013021625 */ /* 0x004fca00078e0202 */
[----:B------:R1:W2:Y:S01]  /*7b20*/  @P1 LDG.E R13, [R2.64] ;  /* 0x00000006020d1981 */ /* 0x0002a2000c1e1900 */
[----:B------:R-:W-:-:S04]  /*7b30*/  LEA.HI R10, R10, R11, RZ, 0x2 ;  /* 0x0000000b0a0a7211 */ /* 0x000fc800078f10ff */
[----:B------:R-:W-:Y:S01]  /*7b40*/  LOP3.LUT R10, R10, 0xfffffffc, RZ, 0xc0, !PT ;  /* 0xfffffffc0a0a7812 */ /* 0x000fe200078ec0ff */
[----:B------:R-:W-:-:S04]  /*7b50*/  IMAD R9, R6, c[0x0][0x1e0], RZ ;  /* 0x0000780006097a24 */ /* 0x000fc800078e02ff */
[----:B------:R-:W-:Y:S01]  /*7b60*/  IMAD.IADD R10, R11, 0x1, -R10 ;  /* 0x000000010b0a7824 */ /* 0x000fe200078e0a0a */
[----:B------:R-:W-:Y:S01]  /*7b70*/  ISETP.NE.U32.AND P0, PT, RZ, c[0x0][0x348], PT ;  /* 0x0000d200ff007a0c */ /* 0x000fe20003f05070 */
[----:B------:R-:W-:Y:S01]  /*7b80*/  IMAD R16, R0, c[0x0][0x1e4], R9 ;  /* 0x0000790000107a24 */ /* 0x000fe200078e0209 */
[----:B------:R-:W-:Y:S02]  /*7b90*/  MOV R5, R251 ;  /* 0x000000fb00057202 */ /* 0x000fe40000000f00 */
[----:B------:R-:W-:Y:S01]  /*7ba0*/  LEA R9, R10, R243, 0x5 ;  /* 0x000000f30a097211 */ /* 0x000fe200078e28ff */
[----:B------:R-:W-:Y:S01]  /*7bb0*/  IMAD R8, R6, c[0x0][0x208], RZ ;  /* 0x0000820006087a24 */ /* 0x000fe200078e02ff */
[----:B------:R-:W-:Y:S01]  /*7bc0*/  ISETP.NE.AND.EX P0, PT, RZ, c[0x0][0x34c], PT, P0 ;  /* 0x0000d300ff007a0c */ /* 0x000fe20003f05300 */
[----:B-1----:R-:W-:-:S05]  /*7bd0*/  IMAD.WIDE.U32 R2, R146, c[0x0][0x178], RZ ;  /* 0x00005e0092027a25 */ /* 0x002fca00078e00ff */
[----:B------:R-:W-:Y:S01]  /*7be0*/  IADD3 R3, R3, R4, RZ ;  /* 0x0000000403037210 */ /* 0x000fe20007ffe0ff */
[----:B------:R-:W-:Y:S02]  /*7bf0*/  IMAD.MOV.U32 R4, RZ, RZ, R250 ;  /* 0x000000ffff047224 */ /* 0x000fe400078e00fa */
[----:B---3--:R-:W-:Y:S02]  /*7c00*/  IMAD R9, R17, 0x80, R9 ;  /* 0x0000008011097824 */ /* 0x008fe400078e0209 */
[----:B------:R-:W-:Y:S01]  /*7c10*/  IMAD.WIDE.U32 R6, R0, c[0x0][0x1e0], R4 ;  /* 0x0000780000067a25 */ /* 0x000fe200078e0004 */
[----:B------:R-:W-:-:S03]  /*7c20*/  ISETP.GE.AND P6, PT, R252, c[0x0][0x1d4], PT ;  /* 0x00007500fc007a0c */ /* 0x000fc60003fc6270 */
[----:B------:R-:W-:-:S04]  /*7c30*/  IMAD.WIDE.U32 R4, R0, c[0x0][0x208], R4 ;  /* 0x0000820000047a25 */ /* 0x000fc800078e0004 */
[----:B------:R-:W-:Y:S01]  /*7c40*/  IMAD R15, R0, c[0x0][0x20c], R8 ;  /* 0x00008300000f7a24 */ /* 0x000fe200078e0208 */
[----:B----4-:R-:W-:Y:S01]  /*7c50*/  SEL R0, R24, RZ, !P0 ;  /* 0x000000ff18007207 */ /* 0x010fe20004000000 */
[----:B------:R-:W-:Y:S01]  /*7c60*/  IMAD.WIDE.U32 R2, R25, c[0x0][0x1b8], R2 ;  /* 0x00006e0019027a25 */ /* 0x000fe200078e0002 */
[----:B------:R-:W-:-:S03]  /*7c70*/  SEL R8, R19, RZ, !P0 ;  /* 0x000000ff13087207 */ /* 0x000fc60004000000 */
[----:B------:R-:W-:Y:S01]  /*7c80*/  @P2 IMAD.HI.U32 R11, R9, c[0x0][0x2c8], RZ ;  /* 0x0000b200090b2a27 */ /* 0x000fe200078e00ff */
[----:B------:R-:W-:-:S03]  /*7c90*/  SEL R10, RZ, 0xffffffff, P6 ;  /* 0xffffffffff0a7807 */ /* 0x000fc60003000000 */
[----:B------:R-:W-:Y:S01]  /*7ca0*/  IMAD R12, R0, c[0x0][0x1c0], RZ ;  /* 0x00007000000c7a24 */ /* 0x000fe200078e02ff */
[----:B------:R-:W-:Y:S01]  /*7cb0*/  MOV R0, R9 ;  /* 0x0000000900007202 */ /* 0x000fe20000000f00 */
[----:B------:R-:W-:Y:S01]  /*7cc0*/  IMAD R3, R25, c[0x0][0x1bc], R3 ;  /* 0x00006f0019037a24 */ /* 0x000fe200078e0203 */
[----:B------:R-:W-:Y:S02]  /*7cd0*/  @P2 SHF.R.U32.HI R0, RZ, c[0x0][0x2cc], R11 ;  /* 0x0000b300ff002a19 */ /* 0x000fe4000001160b */
[----:B------:R-:W-:Y:S01]  /*7ce0*/  ISETP.GE.AND P3, PT, R250, c[0x0][0x1d4], PT ;  /* 0x00007500fa007a0c */ /* 0x000fe20003f66270 */
[C---:B------:R-:W-:Y:S02]  /*7cf0*/  IMAD R12, R8.reuse, c[0x0][0x1c4], R12 ;  /* 0x00007100080c7a24 */ /* 0x040fe400078e020c */
[----:B------:R-:W-:Y:S01]  /*7d00*/  IMAD.WIDE.U32 R2, R8, c[0x0][0x1c0], R2 ;  /* 0x0000700008027a25 */ /* 0x000fe200078e0002 */
[----:B------:R-:W-:Y:S02]  /*7d10*/  SHF.R.S32.HI R8, RZ, 0x1f, R0 ;  /* 0x0000001fff087819 */ /* 0x000fe40000011400 */
[----:B------:R-:W-:Y:S01]  /*7d20*/  SEL R14, RZ, 0x1, P3 ;  /* 0x00000001ff0e7807 */ /* 0x000fe20001800000 */
[----:B------:R-:W-:Y:S01]  /*7d30*/  IMAD.SHL.U32 R10, R10, 0x2, RZ ;  /* 0x000000020a0a7824 */ /* 0x000fe200078e00ff */
[----:B------:R-:W-:Y:S01]  /*7d40*/  IADD3 R3, R3, R12, RZ ;  /* 0x0000000c03037210 */ /* 0x000fe20007ffe0ff */
[----:B------:R-:W-:-:S03]  /*7d50*/  IMAD R8, R8, c[0x0][0x1b0], RZ ;  /* 0x00006c0008087a24 */ /* 0x000fc600078e02ff */
[----:B------:R-:W-:Y:S01]  /*7d60*/  LOP3.LUT R14, R10, 0x2, R14, 0xe2, !PT ;  /* 0x000000020a0e7812 */ /* 0x000fe200078ee20e */
[----:B------:R-:W-:Y:S02]  /*7d70*/  IMAD.MOV R10, RZ, RZ, -R0 ;  /* 0x000000ffff0a7224 */ /* 0x000fe400078e0a00 */
[C---:B------:R-:W-:Y:S02]  /*7d80*/  IMAD R8, R0.reuse, c[0x0][0x1b4], R8 ;  /* 0x00006d0000087a24 */ /* 0x040fe400078e0208 */
[----:B------:R-:W-:-:S04]  /*7d90*/  IMAD.WIDE.U32 R2, R0, c[0x0][0x1b0], R2 ;  /* 0x00006c0000027a25 */ /* 0x000fc800078e0002 */
[----:B------:R-:W-:Y:S01]  /*7da0*/  IMAD R0, R10, c[0x0][0x2c4], R9 ;  /* 0x0000b1000a007a24 */ /* 0x000fe200078e0209 */
[----:B------:R-:W-:Y:S02]  /*7db0*/  ISETP.NE.U32.AND P0, PT, RZ, c[0x0][0x350], PT ;  /* 0x0000d400ff007a0c */ /* 0x000fe40003f05070 */
[----:B------:R-:W-:Y:S02]  /*7dc0*/  IADD3 R3, R3, R8, RZ ;  /* 0x0000000803037210 */ /* 0x000fe40007ffe0ff */
[----:B------:R-:W-:Y:S01]  /*7dd0*/  SHF.R.S32.HI R9, RZ, 0x1f, R0 ;  /* 0x0000001fff097819 */ /* 0x000fe20000011400 */
[----:B------:R-:W-:Y:S01]  /*7de0*/  IMAD.IADD R5, R5, 0x1, R15 ;  /* 0x0000000105057824 */ /* 0x000fe200078e020f */
[----:B------:R-:W-:Y:S02]  /*7df0*/  IADD3 R7, R7, R16, RZ ;  /* 0x0000001007077210 */ /* 0x000fe40007ffe0ff */
[----:B------:R-:W-:Y:S01]  /*7e00*/  ISETP.NE.AND.EX P0, PT, RZ, c[0x0][0x354], PT, P0 ;  /* 0x0000d500ff007a0c */ /* 0x000fe20003f05300 */
[----:B------:R-:W-:-:S02]  /*7e10*/  IMAD R9, R9, c[0x0][0x1a8], RZ ;  /* 0x00006a0009097a24 */ /* 0x000fc400078e02ff */
[----:B------:R-:W-:Y:S01]  /*7e20*/  IMAD.WIDE.U32 R4, R25, c[0x0][0x210], R4 ;  /* 0x0000840019047a25 */ /* 0x000fe200078e0004 */
[----:B------:R-:W-:-:S03]  /*7e30*/  ISETP.GE.AND P5, PT, R18, c[0x0][0x1d4], PT ;  /* 0x0000750012007a0c */ /* 0x000fc60003fa6270 */
[----:B------:R-:W-:-:S04]  /*7e40*/  IMAD.WIDE.U32 R6, R25, c[0x0][0x1e8], R6 ;  /* 0x00007a0019067a25 */ /* 0x000fc800078e0006 */
[C---:B------:R-:W-:Y:S02]  /*7e50*/  IMAD R9, R0.reuse, c[0x0][0x1ac], R9 ;  /* 0x00006b0000097a24 */ /* 0x040fe400078e0209 */
[----:B------:R-:W-:Y:S01]  /*7e60*/  IMAD.WIDE.U32 R2, R0, c[0x0][0x1a8], R2 ;  /* 0x00006a0000027a25 */ /* 0x000fe200078e0002 */
[----:B------:R-:W-:-:S03]  /*7e70*/  SEL R11, RZ, 0x4, P5 ;  /* 0x00000004ff0b7807 */ /* 0x000fc60002800000 */
[C---:B------:R-:W-:Y:S02]  /*7e80*/  IMAD R5, R25.reuse, c[0x0][0x214], R5 ;  /* 0x0000850019057a24 */ /* 0x040fe400078e0205 */
[----:B------:R-:W-:Y:S01]  /*7e90*/  IMAD R7, R25, c[0x0][0x1ec], R7 ;  /* 0x00007b0019077a24 */ /* 0x000fe200078e0207 */
[----:B------:R-:W-:Y:S01]  /*7ea0*/  LOP3.LUT R55, R14, R11, RZ, 0xfc, !PT ;  /* 0x0000000b0e377212 */ /* 0x000fe200078efcff */
[----:B------:R-:W-:Y:S01]  /*7eb0*/  IMAD.IADD R3, R3, 0x1, R9 ;  /* 0x0000000103037824 */ /* 0x000fe200078e0209 */
[----:B------:R-:W-:Y:S02]  /*7ec0*/  P2R R141, PR, RZ, 0x8 ;  /* 0x00000008ff8d7803 */ /* 0x000fe40000000000 */
[----:B------:R-:W-:Y:S02]  /*7ed0*/  ISETP.GE.AND P2, PT, R250, c[0x0][0x198], PT ;  /* 0x00006600fa007a0c */ /* 0x000fe40003f46270 */
[----:B------:R-:W-:Y:S02]  /*7ee0*/  ISETP.GE.AND P3, PT, R252, c[0x0][0x198], PT ;  /* 0x00006600fc007a0c */ /* 0x000fe40003f66270 */
[----:B------:R-:W-:-:S02]  /*7ef0*/  ISETP.GE.AND P4, PT, R18, c[0x0][0x198], PT ;  /* 0x0000660012007a0c */ /* 0x000fc40003f86270 */
[----:B------:R-:W-:Y:S02]  /*7f00*/  IADD3 R137, R227, -0x1, RZ ;  /* 0xffffffffe3897810 */ /* 0x000fe40007ffe0ff */
[----:B------:R-:W-:Y:S02]  /*7f10*/  LEA R9, R17, R243, 0x7 ;  /* 0x000000f311097211 */ /* 0x000fe400078e38ff */
[----:B--2---:R-:W-:Y:S01]  /*7f20*/  @P1 SHF.R.S32.HI R8, RZ, 0x1f, R13 ;  /* 0x0000001fff081819 */ /* 0x004fe2000001140d */
[----:B------:R-:W-:Y:S01]  /*7f30*/  @!P1 IMAD.MOV.U32 R8, RZ, RZ, R24 ;  /* 0x000000ffff089224 */ /* 0x000fe200078e0018 */
[----:B------:R-:W-:-:S04]  /*7f40*/  @!P1 MOV R13, R19 ;  /* 0x00000013000d9202 */ /* 0x000fc80000000f00 */
[----:B------:R-:W-:Y:S02]  /*7f50*/  SEL R8, R8, RZ, !P0 ;  /* 0x000000ff08087207 */ /* 0x000fe40004000000 */
[----:B------:R-:W-:-:S03]  /*7f60*/  SEL R0, R13, RZ, !P0 ;  /* 0x000000ff0d007207 */ /* 0x000fc60004000000 */
[C---:B------:R-:W-:Y:S02]  /*7f70*/  IMAD R10, R8.reuse, c[0x0][0x1f0], RZ ;  /* 0x00007c00080a7a24 */ /* 0x040fe400078e02ff */
[----:B------:R-:W-:Y:S02]  /*7f80*/  IMAD R8, R8, c[0x0][0x218], RZ ;  /* 0x0000860008087a24 */ /* 0x000fe400078e02ff */
[----:B------:R-:W-:Y:S01]  /*7f90*/  IMAD.WIDE.U32 R246, R0, c[0x0][0x218], R4 ;  /* 0x0000860000f67a25 */ /* 0x000fe200078e0004 */
[----:B------:R-:W-:-:S03]  /*7fa0*/  LEA R11, P0, R2, c[0x0][0x160], 0x1 ;  /* 0x00005800020b7a11 */ /* 0x000fc600078008ff */
[----:B------:R-:W-:-:S04]  /*7fb0*/  IMAD.WIDE.U32 R244, R0, c[0x0][0x1f0], R6 ;  /* 0x00007c0000f47a25 */ /* 0x000fc800078e0006 */
[C---:B------:R-:W-:Y:S02]  /*7fc0*/  IMAD R4, R0.reuse, c[0x0][0x1f4], R10 ;  /* 0x00007d0000047a24 */ /* 0x040fe400078e020a */
[----:B------:R-:W-:Y:S01]  /*7fd0*/  IMAD R0, R0, c[0x0][0x21c], R8 ;  /* 0x0000870000007a24 */ /* 0x000fe200078e0208 */
[----:B------:R-:W-:Y:S01]  /*7fe0*/  LEA.HI.X R10, R2, c[0x0][0x164], R3, 0x1, P0 ;  /* 0x00005900020a7a11 */ /* 0x000fe200000f0c03 */
[----:B------:R-:W-:-:S03]  /*7ff0*/  IMAD.IADD R248, R245, 0x1, R4 ;  /* 0x00000001f5f87824 */ /* 0x000fc600078e0204 */
[----:B------:R-:W-:Y:S01]  /*8000*/  IADD3 R249, R247, R0, RZ ;  /* 0x00000000f7f97210 */ /* 0x000fe20007ffe0ff */
[----:B------:R-:W-:Y:S05]  /*8010*/  BRA.DIV ~URZ, `(.L_x_208) ;  /* 0x000109527f007947 */ /* 0x000fea000b800000 */
[----:B------:R1:W2:Y:S02]  /*8020*/  SHFL.IDX PT, R8, R10, RZ, 0x1c1f ;  /* 0x001c1fff0a087589 */ /* 0x0002a400000e0000 */
.L_x_336:
[----:B------:R-:W-:Y:S05]  /*8030*/  BRA.DIV ~URZ, `(.L_x_209) ;  /* 0x000109a27f007947 */ /* 0x000fea000b800000 */
[----:B------:R3:W4:Y:S02]  /*8040*/  SHFL.IDX PT, R0, R11, RZ, 0x1c1f ;  /* 0x001c1fff0b007589 */ /* 0x00072400000e0000 */
.L_x_337:
[----:B------:R-:W-:Y:S01]  /*8050*/  IMAD R34, R149, c[0x0][0x2c4], RZ ;  /* 0x0000b10095227a24 */ /* 0x000fe200078e02ff */
[----:B------:R-:W-:Y:S04]  /*8060*/  BSSY B0, `(.L_x_210) ;  /* 0x0000013000007945 */ /* 0x000fe80003800000 */
[----:B------:R-:W-:-:S13]  /*8070*/  ISETP.GE.AND P0, PT, R9, R34, PT ;  /* 0x000000220900720c */ /* 0x000fda0003f06270 */
[----:B------:R-:W-:Y:S05]  /*8080*/  @P0 BRA `(.L_x_211) ;  /* 0x0000010000000947 */ /* 0x000fea0003800000 */
[----:B---3--:R-:W3:Y:S04]  /*8090*/  LDL R2, [R1+0x3c] ;  /* 0x00003c0001027983 */ /* 0x008ee80000100800 */
[----:B----4-:R-:W4:Y:S04]  /*80a0*/  LDL R12, [R1] ;  /* 0x00000000010c7983 */ /* 0x010f280000100800 */
[----:B--2---:R-:W2:Y:S01]  /*80b0*/  LDL R13, [R1+0x38] ;  /* 0x00003800010d7983 */ /* 0x004ea20000100800 */
[----:B------:R-:W-:-:S04]  /*80c0*/  LEA R6, P0, R250, R0, 0x1 ;  /* 0x00000000fa067211 */ /* 0x000fc800078008ff */
[----:B------:R-:W-:Y:S02]  /*80d0*/  LEA.HI.X R7, R250, R8, R251, 0x1, P0 ;  /* 0x00000008fa077211 */ /* 0x000fe400000f0cfb */
[----:B------:R-:W-:-:S04]  /*80e0*/  LEA R4, P0, R252, R0, 0x1 ;  /* 0x00000000fc047211 */ /* 0x000fc800078008ff */
[----:B---3--:R-:W-:Y:S02]  /*80f0*/  LEA.HI.X R5, R252, R8, R2, 0x1, P0 ;  /* 0x00000008fc057211 */ /* 0x008fe400000f0c02 */
[----:B----4-:R-:W-:Y:S01]  /*8100*/  LEA R2, P0, R12, R0, 0x1 ;  /* 0x000000000c027211 */ /* 0x010fe200078008ff */
[----:B------:R-:W-:-:S03]  /*8110*/  IMAD.SHL.U32 R0, R241, 0x2, RZ ;  /* 0x00000002f1007824 */ /* 0x000fc600078e00ff */
[----:B--2---:R-:W-:Y:S02]  /*8120*/  LEA.HI.X R3, R12, R8, R13, 0x1, P0 ;  /* 0x000000080c037211 */ /* 0x004fe400000f0c0d */
[----:B------:R-:W-:Y:S01]  /*8130*/  @!PT LDS RZ, [RZ] ;  /* 0x00000000fffff984 */ /* 0x000fe20000000800 */
[----:B------:R-:W-:Y:S01]  /*8140*/  @!PT LDS RZ, [RZ] ;  /* 0x00000000fffff984 */ /* 0x000fe20000000800 */
[----:B------:R-:W-:Y:S01]  /*8150*/  @!PT LDS RZ, [RZ] ;  /* 0x00000000fffff984 */ /* 0x000fe20000000800 */
[----:B------:R2:W-:Y:S04]  /*8160*/  LDGSTS.E.BYPASS.LTC128B.128 [R0+0x6080], [R6.64], !P2 ;  /* 0x0608000006007fae */ /* 0x0005e8000d101d46 */
[----:B------:R2:W-:Y:S04]  /*8170*/  LDGSTS.E.BYPASS.LTC128B.128 [R0+0x8080], [R4.64], !P3 ;  /* 0x0808000004007fae */ /* 0x0005e8000d901d46 */
[----:B------:R2:W-:Y:S02]  /*8180*/  LDGSTS.E.BYPASS.LTC128B.128 [R0+0xa080], [R2.64], !P4 ;  /* 0x0a08000002007fae */ /* 0x0005e4000e101d46 */
.L_x_211:
[----:B------:R-:W-:Y:S05]  /*8190*/  BSYNC B0 ;  /* 0x0000000000007941 */ /* 0x000fea0003800000 */
.L_x_210:
[----:B------:R-:W-:Y:S05]  /*81a0*/  BRA.DIV ~URZ, `(.L_x_212) ;  /* 0x000108927f007947 */ /* 0x000fea000b800000 */
[----:B--2---:R2:W1:Y:S04]  /*81b0*/  SHFL.IDX PT, R8, R10, 0x1, 0x1c1f ;  /* 0x003c1f000a087f89 */ /* 0x00446800000e0000 */
[----:B----4-:R2:W4:Y:S02]  /*81c0*/  SHFL.IDX PT, R0, R11, 0x1, 0x1c1f ;  /* 0x003c1f000b007f89 */ /* 0x01052400000e0000 */
.L_x_338:
[----:B------:R-:W-:Y:S01]  /*81d0*/  IADD3 R2, R9, 0x20, RZ ;  /* 0x0000002009027810 */ /* 0x000fe20007ffe0ff */
[----:B------:R-:W-:Y:S03]  /*81e0*/  BSSY B0, `(.L_x_213) ;  /* 0x0000013000007945 */ /* 0x000fe60003800000 */
[----:B------:R-:W-:-:S13]  /*81f0*/  ISETP.GE.AND P0, PT, R2, R34, PT ;  /* 0x000000220200720c */ /* 0x000fda0003f06270 */
[----:B------:R-:W-:Y:S05]  /*8200*/  @P0 BRA `(.L_x_214) ;  /* 0x0000010000000947 */ /* 0x000fea0003800000 */
[----:B--2---:R-:W2:Y:S04]  /*8210*/  LDL R3, [R1+0x3c] ;  /* 0x00003c0001037983 */ /* 0x004ea80000100800 */
[----:B---3--:R-:W3:Y:S04]  /*8220*/  LDL R12, [R1] ;  /* 0x00000000010c7983 */ /* 0x008ee80000100800 */
[----:B----4-:R-:W4:Y:S01]  /*8230*/  LDL R13, [R1+0x38] ;  /* 0x00003800010d7983 */ /* 0x010f220000100800 */
[----:B------:R-:W-:-:S04]  /*8240*/  LEA R6, P0, R250, R0, 0x1 ;  /* 0x00000000fa067211 */ /* 0x000fc800078008ff */
[----:B-1----:R-:W-:Y:S02]  /*8250*/  LEA.HI.X R7, R250, R8, R251, 0x1, P0 ;  /* 0x00000008fa077211 */ /* 0x002fe400000f0cfb */
[----:B------:R-:W-:-:S04]  /*8260*/  LEA R4, P0, R252, R0, 0x1 ;  /* 0x00000000fc047211 */ /* 0x000fc800078008ff */
[----:B--2---:R-:W-:Y:S02]  /*8270*/  LEA.HI.X R5, R252, R8, R3, 0x1, P0 ;  /* 0x00000008fc057211 */ /* 0x004fe400000f0c03 */
[----:B---3--:R-:W-:Y:S01]  /*8280*/  LEA R2, P0, R12, R0, 0x1 ;  /* 0x000000000c027211 */ /* 0x008fe200078008ff */
[----:B------:R-:W-:-:S03]  /*8290*/  IMAD.SHL.U32 R0, R241, 0x2, RZ ;  /* 0x00000002f1007824 */ /* 0x000fc600078e00ff */
[----:B----4-:R-:W-:Y:S02]  /*82a0*/  LEA.HI.X R3, R12, R8, R13, 0x1, P0 ;  /* 0x000000080c037211 */ /* 0x010fe400000f0c0d */
[----:B------:R-:W-:Y:S01]  /*82b0*/  @!PT LDS RZ, [RZ] ;  /* 0x00000000fffff984 */ /* 0x000fe20000000800 */
[----:B------:R-:W-:Y:S01]  /*82c0*/  @!PT LDS RZ, [RZ] ;  /* 0x00000000fffff984 */ /* 0x000fe20000000800 */
[----:B------:R-:W-:Y:S01]  /*82d0*/  @!PT LDS RZ, [RZ] ;  /* 0x00000000fffff984 */ /* 0x000fe20000000800 */
[----:B------:R1:W-:Y:S04]  /*82e0*/  LDGSTS.E.BYPASS.LTC128B.128 [R0+0x6880], [R6.64], !P2 ;  /* 0x0688000006007fae */ /* 0x0003e8000d101d46 */
[----:B------:R1:W-:Y:S04]  /*82f0*/  LDGSTS.E.BYPASS.LTC128B.128 [R0+0x8880], [R4.64], !P3 ;  /* 0x0888000004007fae */ /* 0x0003e8000d901d46 */
[----:B------:R1:W-:Y:S02]  /*8300*/  LDGSTS.E.BYPASS.LTC128B.128 [R0+0xa880], [R2.64], !P4 ;  /* 0x0a88000002007fae */ /* 0x0003e4000e101d46 */
.L_x_214:
[----:B------:R-:W-:Y:S05]  /*8310*/  BSYNC B0 ;  /* 0x0000000000007941 */ /* 0x000fea0003800000 */
.L_x_213:
[----:B------:R-:W-:Y:S05]  /*8320*/  BRA.DIV ~URZ, `(.L_x_215) ;  /* 0x000107d27f007947 */ /* 0x000fea000b800000 */
[----:B-1----:R1:W2:Y:S02]  /*8330*/  SHFL.IDX PT, R8, R10, 0x2, 0x1c1f ;  /* 0x005c1f000a087f89 */ /* 0x0022a400000e0000 */
.L_x_339:
[----:B------:R-:W-:Y:S05]  /*8340*/  BRA.DIV ~URZ, `(.L_x_216) ;  /* 0x000108227f007947 */ /* 0x000fea000b800000 */
[----:B----4-:R4:W1:Y:S02]  /*8350*/  SHFL.IDX PT, R0, R11, 0x2, 0x1c1f ;  /* 0x005c1f000b007f89 */ /* 0x01086400000e0000 */
.L_x_340:
[----:B------:R-:W-:Y:S01]  /*8360*/  IADD3 R2, R9, 0x40, RZ ;  /* 0x0000004009027810 */ /* 0x000fe20007ffe0ff */
[----:B------:R-:W-:Y:S03]  /*8370*/  BSSY B0, `(.L_x_217) ;  /* 0x0000013000007945 */ /* 0x000fe60003800000 */
[----:B------:R-:W-:-:S13]  /*8380*/  ISETP.GE.AND P0, PT, R2, R34, PT ;  /* 0x000000220200720c */ /* 0x000fda0003f06270 */
[----:B------:R-:W-:Y:S05]  /*8390*/  @P0 BRA `(.L_x_218) ;  /* 0x0000010000000947 */ /* 0x000fea0003800000 */
[----:B---3--:R-:W3:Y:S04]  /*83a0*/  LDL R3, [R1+0x3c] ;  /* 0x00003c0001037983 */ /* 0x008ee80000100800 */
[----:B----4-:R-:W4:Y:S04]  /*83b0*/  LDL R12, [R1] ;  /* 0x00000000010c7983 */ /* 0x010f280000100800 */
[----:B--2---:R-:W2:Y:S01]  /*83c0*/  LDL R13, [R1+0x38] ;  /* 0x00003800010d7983 */ /* 0x004ea20000100800 */
[----:B-1----:R-:W-:-:S04]  /*83d0*/  LEA R6, P0, R250, R0, 0x1 ;  /* 0x00000000fa067211 */ /* 0x002fc800078008ff */
        /* <DEDUP_REMOVED lines=12> */
.L_x_218:
[----:B------:R-:W-:Y:S05]  /*84a0*/  BSYNC B0 ;  /* 0x0000000000007941 */ /* 0x000fea0003800000 */
.L_x_217:
[----:B------:R-:W-:Y:S05]  /*84b0*/  BRA.DIV ~URZ, `(.L_x_219) ;  /* 0x000107127f007947 */ /* 0x000fea000b800000 */
[----:B--2---:R2:W3:Y:S04]  /*84c0*/  SHFL.IDX PT, R8, R10, 0x3, 0x1c1f ;  /* 0x007c1f000a087f89 */ /* 0x0044e800000e0000 */
[----:B-1----:R2:W1:Y:S02]  /*84d0*/  SHFL.IDX PT, R0, R11, 0x3, 0x1c1f ;  /* 0x007c1f000b007f89 */ /* 0x00246400000e0000 */
.L_x_341:
[----:B--2---:R-:W2:Y:S04]  /*84e0*/  LDL R4, [R1+0x3c] ;  /* 0x00003c0001047983 */ /* 0x004ea80000100800 */
[----:B----4-:R-:W4:Y:S04]  /*84f0*/  LDL R240, [R1] ;  /* 0x0000000001f07983 */ /* 0x010f280000100800 */
[----:B---3--:R-:W3:Y:S01]  /*8500*/  LDL R12, [R1+0x38] ;  /* 0x00003800010c7983 */ /* 0x008ee20000100800 */
[----:B------:R-:W-:-:S04]  /*8510*/  IADD3 R2, R9, 0x60, RZ ;  /* 0x0000006009027810 */ /* 0x000fc80007ffe0ff */
[----:B------:R-:W-:Y:S01]  /*8520*/  ISETP.GE.AND P0, PT, R2, R34, PT ;  /* 0x000000220200720c */ /* 0x000fe20003f06270 */
[----:B------:R-:W-:-:S04]  /*8530*/  IMAD.MOV.U32 R57, RZ, RZ, 0x30 ;  /* 0x00000030ff397424 */ /* 0x000fc800078e00ff */
[----:B------:R-:W-:Y:S01]  /*8540*/  IMAD R57, R227, -0x30, R57 ;  /* 0xffffffd0e3397824 */ /* 0x000fe200078e0239 */
[----:B------:R-:W-:-:S03]  /*8550*/  SHF.R.S32.HI R56, RZ, 0x1f, R137 ;  /* 0x0000001fff387819 */ /* 0x000fc60000011489 */
[----:B------:R-:W-:-:S04]  /*8560*/  IMAD.IADD R140, R159, 0x1, R57 ;  /* 0x000000019f8c7824 */ /* 0x000fc800078e0239 */
[----:B-1----:R-:W-:Y:S02]  /*8570*/  @!P0 LEA R2, P1, R250, R0, 0x1 ;  /* 0x00000000fa028211 */ /* 0x002fe400078208ff */
[----:B------:R-:W-:Y:S02]  /*8580*/  IMNMX R11, R140, 0x30, PT ;  /* 0x000000308c0b7817 */ /* 0x000fe40003800200 */
[----:B------:R-:W-:Y:S02]  /*8590*/  @!P0 LEA.HI.X R3, R250, R8, R251, 0x1, P1 ;  /* 0x00000008fa038211 */ /* 0x000fe400008f0cfb */
[----:B------:R-:W-:Y:S01]  /*85a0*/  @!P0 LEA R6, P1, R252, R0, 0x1 ;  /* 0x00000000fc068211 */ /* 0x000fe200078208ff */
[----:B------:R-:W-:Y:S02]  /*85b0*/  IMAD R5, R56, c[0x0][0x1e0], RZ ;  /* 0x0000780038057a24 */ /* 0x000fe400078e02ff */
[----:B------:R-:W-:Y:S02]  /*85c0*/  @!P0 IMAD.SHL.U32 R9, R241, 0x2, RZ ;  /* 0x00000002f1098824 */ /* 0x000fe400078e00ff */
[----:B------:R-:W-:-:S03]  /*85d0*/  IMAD R10, R137, c[0x0][0x1e4], R5 ;  /* 0x00007900890a7a24 */ /* 0x000fc600078e0205 */
[----:B------:R-:W-:Y:S01]  /*85e0*/  @!PT LDS RZ, [RZ] ;  /* 0x00000000fffff984 */ /* 0x000fe20000000800 */
[----:B------:R-:W-:Y:S01]  /*85f0*/  @!PT LDS RZ, [RZ] ;  /* 0x00000000fffff984 */ /* 0x000fe20000000800 */
[----:B------:R-:W-:Y:S01]  /*8600*/  @!PT LDS RZ, [RZ] ;  /* 0x00000000fffff984 */ /* 0x000fe20000000800 */
[----:B------:R1:W-:Y:S01]  /*8610*/  @!P0 LDGSTS.E.BYPASS.LTC128B.128 [R9+0x7880], [R2.64], !P2 ;  /* 0x0788000002098fae */ /* 0x0003e2000d101d46 */
[----:B------:R-:W-:Y:S02]  /*8620*/  IMAD.MOV.U32 R138, RZ, RZ, R244 ;  /* 0x000000ffff8a7224 */ /* 0x000fe400078e00f4 */
[----:B------:R-:W-:Y:S02]  /*8630*/  IMAD.MOV.U32 R139, RZ, RZ, R248 ;  /* 0x000000ffff8b7224 */ /* 0x000fe400078e00f8 */
[----:B-1----:R-:W-:Y:S01]  /*8640*/  IMAD.WIDE.U32 R2, R137, c[0x0][0x1e0], RZ ;  /* 0x0000780089027a25 */ /* 0x002fe200078e00ff */
[----:B--2---:R-:W-:Y:S02]  /*8650*/  @!P0 LEA.HI.X R7, R252, R8, R4, 0x1, P1 ;  /* 0x00000008fc078211 */ /* 0x004fe400008f0c04 */
[C---:B----4-:R-:W-:Y:S01]  /*8660*/  @!P0 LEA R4, P1, R240.reuse, R0, 0x1 ;  /* 0x00000000f0048211 */ /* 0x050fe200078208ff */
[----:B------:R-:W-:Y:S02]  /*8670*/  IMAD.IADD R0, R11, 0x1, -R243 ;  /* 0x000000010b007824 */ /* 0x000fe400078e0af3 */
[----:B------:R1:W-:Y:S01]  /*8680*/  @!P0 LDGSTS.E.BYPASS.LTC128B.128 [R9+0x9880], [R6.64], !P3 ;  /* 0x0988000006098fae */ /* 0x0003e2000d901d46 */
[----:B---3--:R-:W-:-:S02]  /*8690*/  @!P0 LEA.HI.X R5, R240, R8, R12, 0x1, P1 ;  /* 0x00000008f0058211 */ /* 0x008fc400008f0c0c */
[C---:B------:R-:W-:Y:S02]  /*86a0*/  ISETP.GE.AND P1, PT, R0.reuse, 0x21, PT ;  /* 0x000000210000780c */ /* 0x040fe40003f26270 */
[----:B------:R-:W-:Y:S01]  /*86b0*/  ISETP.GE.AND P2, PT, R0, 0x1, PT ;  /* 0x000000010000780c */ /* 0x000fe20003f46270 */
[----:B------:R2:W-:Y:S01]  /*86c0*/  @!P0 LDGSTS.E.BYPASS.LTC128B.128 [R9+0xb880], [R4.64], !P4 ;  /* 0x0b88000004098fae */ /* 0x0005e2000e101d46 */
[----:B------:R-:W-:Y:S02]  /*86d0*/  IMAD.IADD R0, R3, 0x1, R10 ;  /* 0x0000000103007824 */ /* 0x000fe400078e020a */
[----:B------:R-:W-:Y:S01]  /*86e0*/  IMAD.MOV.U32 R8, RZ, RZ, 0x20 ;  /* 0x00000020ff087424 */ /* 0x000fe200078e00ff */
[----:B------:R-:W0:Y:S01]  /*86f0*/  LDGDEPBAR ;  /* 0x00000000000079af */ /* 0x000e220000000000 */
[----:B------:R-:W-:Y:S01]  /*8700*/  WARPSYNC 0xffffffff ;  /* 0xffffffff00007948 */ /* 0x000fe20003800000 */
[----:B------:R-:W-:-:S04]  /*8710*/  IMAD.WIDE.U32 R2, R2, 0x30, R138 ;  /* 0x0000003002027825 */ /* 0x000fc800078e008a */
[----:B------:R-:W-:-:S04]  /*8720*/  IMAD R0, R0, 0x30, RZ ;  /* 0x0000003000007824 */ /* 0x000fc800078e02ff */
[----:B------:R-:W-:Y:S02]  /*8730*/  IMAD.IADD R0, R3, 0x1, R0 ;  /* 0x0000000103007824 */ /* 0x000fe400078e0200 */
[----:B-1----:R-:W-:Y:S01]  /*8740*/  IMAD.WIDE.U32 R6, R8, c[0x0][0x1e0], RZ ;  /* 0x0000780008067a25 */ /* 0x002fe200078e00ff */
[----:B------:R-:W-:Y:S04]  /*8750*/  BAR.SYNC.DEFER_BLOCKING 0x0 ;  /* 0x0000000000007b1d */ /* 0x000fe80000010000 */
[----:B------:R-:W-:Y:S01]  /*8760*/  @P1 IADD3 R3, P0, R2, R6, RZ ;  /* 0x0000000602031210 */ /* 0x000fe20007f1e0ff */
[----:B--2---:R-:W-:Y:S01]  /*8770*/  IMAD R5, R8, c[0x0][0x1e4], RZ ;  /* 0x0000790008057a24 */ /* 0x004fe200078e02ff */
[----:B------:R-:W-:Y:S02]  /*8780*/  @P2 LEA R4, P3, R2, c[0x0][0x1c8], 0x1 ;  /* 0x0000720002042a11 */ /* 0x000fe400078608ff */
[----:B------:R-:W-:-:S02]  /*8790*/  ISETP.NE.AND P4, PT, R141, RZ, PT ;  /* 0x000000ff8d00720c */ /* 0x000fc40003f85270 */
[----:B------:R-:W-:Y:S02]  /*87a0*/  @P1 IADD3.X R6, R0, R7, R5, P0, !PT ;  /* 0x0000000700061210 */ /* 0x000fe400007fe405 */
[----:B------:R-:W-:Y:S02]  /*87b0*/  @P2 LEA.HI.X R5, R2, c[0x0][0x1cc], R0, 0x1, P3 ;  /* 0x0000730002052a11 */ /* 0x000fe400018f0c00 */
[----:B------:R-:W-:-:S04]  /*87c0*/  @P1 LEA R2, P0, R3, c[0x0][0x1c8], 0x1 ;  /* 0x0000720003021a11 */ /* 0x000fc800078008ff */
[----:B------:R-:W-:Y:S01]  /*87d0*/  @P1 LEA.HI.X R3, R3, c[0x0][0x1cc], R6, 0x1, P0 ;  /* 0x0000730003031a11 */ /* 0x000fe200000f0c06 */
[C---:B------:R-:W-:Y:S01]  /*87e0*/  @P2 IMAD.SHL.U32 R6, R241.reuse, 0x2, RZ ;  /* 0x00000002f1062824 */ /* 0x040fe200078e00ff */
[----:B------:R-:W-:Y:S01]  /*87f0*/  ISETP.LT.AND P0, PT, RZ, c[0x0][0x27c], PT ;  /* 0x00009f00ff007a0c */ /* 0x000fe20003f01270 */
[----:B------:R-:W-:-:S03]  /*8800*/  @P1 IMAD.SHL.U32 R0, R241, 0x2, RZ ;  /* 0x00000002f1001824 */ /* 0x000fc600078e00ff */
        /* <DEDUP_REMOVED lines=10> */
[----:B------:R-:W-:Y:S05]  /*88b0*/  @P0 BRA `(.L_x_220) ;  /* 0x0000002000000947 */ /* 0x000fea0003800000 */
[----:B------:R-:W-:-:S04]  /*88c0*/  DEPBAR.LE SB0, 0x1 ;  /* 0x000080400000791a */ /* 0x000fc80000000000 */
[----:B------:R-:W-:Y:S05]  /*88d0*/  BRA `(.L_x_221) ;  /* 0x0000575000007947 */ /* 0x000fea0003800000 */
.L_x_220:
[----:B------:R-:W2:Y:S01]  /*88e0*/  LDL R58, [R1+0x14] ;  /* 0x00001400013a7983 */ /* 0x000ea20000100800 */
[----:B-1---5:R-:W-:Y:S01]  /*88f0*/  SHF.R.S32.HI R0, RZ, 0x1f, R136 ;  /* 0x0000001fff007819 */ /* 0x022fe20000011488 */
[----:B------:R-:W-:Y:S01]  /*8900*/  ULDC.U8 UR4, c[0x0][0x298] ;  /* 0x0000a60000047ab9 */ /* 0x000fe20000000000 */
[----:B------:R-:W-:Y:S01]  /*8910*/  IMAD.WIDE.U32 R2, R136, c[0x0][0x280], RZ ;  /* 0x0000a00088027a25 */ /* 0x000fe200078e00ff */
[----:B------:R-:W-:Y:S01]  /*8920*/  ISETP.NE.AND P2, PT, RZ, UR4, PT ;  /* 0x00000004ff007c0c */ /* 0x000fe2000bf45270 */
[----:B------:R-:W-:Y:S02]  /*8930*/  BSSY B2, `(.L_x_221) ;  /* 0x000056f000027945 */ /* 0x000fe40003800000 */
[----:B------:R-:W-:Y:S01]  /*8940*/  IMAD R6, R0, c[0x0][0x280], RZ ;  /* 0x0000a00000067a24 */ /* 0x000fe200078e02ff */
[----:B------:R-:W-:Y:S01]  /*8950*/  LEA R7, P1, R2, c[0x0][0x270], 0x1 ;  /* 0x00009c0002077a11 */ /* 0x000fe200078208ff */
[----:B------:R-:W-:Y:S02]  /*8960*/  IMAD R0, R0, c[0x0][0x290], RZ ;  /* 0x0000a40000007a24 */ /* 0x000fe400078e02ff */
[----:B------:R-:W-:-:S02]  /*8970*/  IMAD R6, R136, c[0x0][0x284], R6 ;  /* 0x0000a10088067a24 */ /* 0x000fc400078e0206 */
[----:B------:R-:W-:-:S03]  /*8980*/  IMAD.WIDE.U32 R4, R136, c[0x0][0x290], RZ ;  /* 0x0000a40088047a25 */ /* 0x000fc600078e00ff */
[----:B------:R-:W-:Y:S01]  /*8990*/  IADD3 R3, R6, R3, RZ ;  /* 0x0000000306037210 */ /* 0x000fe20007ffe0ff */
[----:B------:R-:W-:Y:S01]  /*89a0*/  IMAD R0, R136, c[0x0][0x294], R0 ;  /* 0x0000a50088007a24 */ /* 0x000fe200078e0200 */
[----:B------:R-:W-:-:S04]  /*89b0*/  LEA R8, P0, R4, c[0x0][0x288], 0x1 ;  /* 0x0000a20004087a11 */ /* 0x000fc800078008ff */
[----:B------:R-:W-:Y:S02]  /*89c0*/  IADD3 R5, R0, R5, RZ ;  /* 0x0000000500057210 */ /* 0x000fe40007ffe0ff */
[----:B------:R-:W-:Y:S02]  /*89d0*/  LEA.HI.X R0, R2, c[0x0][0x274], R3, 0x1, P1 ;  /* 0x00009d0002007a11 */ /* 0x000fe400008f0c03 */
[----:B------:R-:W-:Y:S02]  /*89e0*/  LEA.HI.X R2, R4, c[0x0][0x28c], R5, 0x1, P0 ;  /* 0x0000a30004027a11 */ /* 0x000fe400000f0c05 */
[----:B--2---:R-:W-:Y:S01]  /*89f0*/  LEA R6, R58, R242, 0x7 ;  /* 0x000000f23a067211 */ /* 0x004fe200078e38ff */
[----:B------:R-:W-:Y:S05]  /*8a00*/  @!P2 BRA `(.L_x_222) ;  /* 0x000029b00000a947 */ /* 0x000fea0003800000 */
[----:B------:R-:W-:Y:S01]  /*8a10*/  ISETP.GE.AND P0, PT, R6, R34, PT ;  /* 0x000000220600720c */ /* 0x000fe20003f06270 */
[----:B------:R-:W1:Y:S01]  /*8a20*/  SHFL.IDX PT, R3, R2, RZ, 0x1e1f ;  /* 0x001e1fff02037589 */ /* 0x000e6200000e0000 */
[----:B------:R-:W-:Y:S01]  /*8a30*/  BSSY B0, `(.L_x_223) ;  /* 0x0000050000007945 */ /* 0x000fe20003800000 */
[----:B------:R-:W-:Y:S01]  /*8a40*/  CS2R R28, SRZ ;  /* 0x00000000001c7805 */ /* 0x000fe2000001ff00 */
[----:B------:R-:W-:Y:S01]  /*8a50*/  CS2R R26, SRZ ;  /* 0x00000000001a7805 */ /* 0x000fe2000001ff00 */
[----:B------:R-:W2:Y:S01]  /*8a60*/  SHFL.IDX PT, R5, R0, RZ, 0x1e1f ;  /* 0x001e1fff00057589 */ /* 0x000ea200000e0000 */
[----:B------:R-:W-:Y:S01]  /*8a70*/  CS2R R24, SRZ ;  /* 0x0000000000187805 */ /* 0x000fe2000001ff00 */
[----:B------:R-:W-:Y:S01]  /*8a80*/  CS2R R22, SRZ ;  /* 0x0000000000167805 */ /* 0x000fe2000001ff00 */
[----:B------:R-:W-:Y:S01]  /*8a90*/  CS2R R20, SRZ ;  /* 0x0000000000147805 */ /* 0x000fe2000001ff00 */
[----:B------:R3:W4:Y:S01]  /*8aa0*/  SHFL.IDX PT, R4, R7, RZ, 0x1e1f ;  /* 0x001e1fff07047589 */ /* 0x00072200000e0000 */
[----:B------:R-:W-:Y:S01]  /*8ab0*/  CS2R R18, SRZ ;  /* 0x0000000000127805 */ /* 0x000fe2000001ff00 */
[----:B------:R-:W-:Y:S01]  /*8ac0*/  CS2R R16, SRZ ;  /* 0x0000000000107805 */ /* 0x000fe2000001ff00 */
[----:B------:R-:W-:Y:S01]  /*8ad0*/  CS2R R14, SRZ ;  /* 0x00000000000e7805 */ /* 0x000fe2000001ff00 */
[----:B------:R5:W1:Y:S01]  /*8ae0*/  SHFL.IDX PT, R2, R8, RZ, 0x1e1f ;  /* 0x001e1fff08027589 */ /* 0x000a6200000e0000 */
[----:B------:R-:W-:Y:S01]  /*8af0*/  CS2R R12, SRZ ;  /* 0x00000000000c7805 */ /* 0x000fe2000001ff00 */
[----:B------:R-:W-:Y:S01]  /*8b00*/  CS2R R10, SRZ ;  /* 0x00000000000a7805 */ /* 0x000fe2000001ff00 */
[----:B---3--:R-:W-:Y:S01]  /*8b10*/  CS2R R6, SRZ ;  /* 0x0000000000067805 */ /* 0x008fe2000001ff00 */
[----:B-----5:R-:W-:Y:S01]  /*8b20*/  CS2R R8, SRZ ;  /* 0x0000000000087805 */ /* 0x020fe2000001ff00 */
[----:B------:R-:W-:Y:S05]  /*8b30*/  @P0 BRA `(.L_x_224) ;  /* 0x000003f000000947 */ /* 0x000fea0003800000 */
[----:B-12-4-:R-:W2:Y:S04]  /*8b40*/  LDL R32, [R1+0x8c] ;  /* 0x00008c0001207983 */ /* 0x016ea80000100800 */
[----:B------:R-:W3:Y:S04]  /*8b50*/  LDL R31, [R1+0x88] ;  /* 0x00008800011f7983 */ /* 0x000ee80000100800 */
[----:B------:R-:W4:Y:S01]  /*8b60*/  LDL R30, [R1+0x84] ;  /* 0x00008400011e7983 */ /* 0x000f220000100800 */
[C---:B------:R-:W-:Y:S01]  /*8b70*/  ISETP.GE.AND P1, PT, R152.reuse, c[0x0][0x27c], PT ;  /* 0x00009f0098007a0c */ /* 0x040fe20003f26270 */
[----:B------:R-:W-:Y:S01]  /*8b80*/  IMAD.SHL.U32 R0, R152, 0x2, RZ ;  /* 0x0000000298007824 */ /* 0x000fe200078e00ff */
[----:B------:R-:W-:Y:S01]  /*8b90*/  ISETP.GE.AND P0, PT, R154, c[0x0][0x27c], PT ;  /* 0x00009f009a007a0c */ /* 0x000fe20003f06270 */
[----:B------:R-:W-:Y:S01]  /*8ba0*/  CS2R R22, SRZ ;  /* 0x0000000000167805 */ /* 0x000fe2000001ff00 */
[----:B------:R-:W-:-:S09]  /*8bb0*/  CS2R R10, SRZ ;  /* 0x00000000000a7805 */ /* 0x000fd2000001ff00 */
[-C--:B------:R-:W-:Y:S02]  /*8bc0*/  @!P1 IADD3 R8, P2, R4, R0.reuse, RZ ;  /* 0x0000000004089210 */ /* 0x080fe40007f5e0ff */
[----:B------:R-:W-:Y:S01]  /*8bd0*/  @!P1 IADD3 R6, P3, R2, R0, RZ ;  /* 0x0000000002069210 */ /* 0x000fe20007f7e0ff */
[----:B------:R-:W-:Y:S01]  /*8be0*/  IMAD.SHL.U32 R0, R154, 0x2, RZ ;  /* 0x000000029a007824 */ /* 0x000fe200078e00ff */
[----:B------:R-:W-:Y:S01]  /*8bf0*/  CS2R R24, SRZ ;  /* 0x0000000000187805 */ /* 0x000fe2000001ff00 */
[----:B------:R-:W-:Y:S01]  /*8c00*/  CS2R R12, SRZ ;  /* 0x00000000000c7805 */ /* 0x000fe2000001ff00 */
[----:B------:R-:W-:Y:S01]  /*8c10*/  CS2R R26, SRZ ;  /* 0x00000000001a7805 */ /* 0x000fe2000001ff00 */
[--C-:B--2---:R-:W-:Y:S01]  /*8c20*/  @!P1 IMAD.X R9, R5, 0x1, R32.reuse, P2 ;  /* 0x0000000105099824 */ /* 0x104fe200010e0620 */
[----:B------:R-:W-:Y:S01]  /*8c30*/  ISETP.GE.AND P2, PT, R135, c[0x0][0x27c], PT ;  /* 0x00009f0087007a0c */ /* 0x000fe20003f46270 */
[----:B------:R-:W-:Y:S02]  /*8c40*/  @!P1 IMAD.X R7, R3, 0x1, R32, P3 ;  /* 0x0000000103079824 */ /* 0x000fe400018e0620 */
[----:B------:R-:W2:Y:S04]  /*8c50*/  LDL R32, [R1+0x80] ;  /* 0x0000800001207983 */ /* 0x000ea80000100800 */
[----:B------:R1:W5:Y:S04]  /*8c60*/  @!P1 LD.E.64 R22, [R8.64] ;  /* 0x0000000608169980 */ /* 0x000368000c101b00 */
[----:B------:R3:W5:Y:S01]  /*8c70*/  @!P1 LD.E.64 R10, [R6.64] ;  /* 0x00000006060a9980 */ /* 0x000762000c101b00 */
[----:B-1----:R-:W-:-:S02]  /*8c80*/  @!P0 IADD3 R8, P3, R4, R0, RZ ;  /* 0x0000000004088210 */ /* 0x002fc40007f7e0ff */
[----:B---3--:R-:W-:-:S03]  /*8c90*/  @!P0 IADD3 R6, P1, R2, R0, RZ ;  /* 0x0000000002068210 */ /* 0x008fc60007f3e0ff */
[--C-:B------:R-:W-:Y:S02]  /*8ca0*/  @!P0 IMAD.X R9, R5, 0x1, R31.reuse, P3 ;  /* 0x0000000105098824 */ /* 0x100fe400018e061f */
[----:B------:R-:W-:Y:S02]  /*8cb0*/  IMAD.SHL.U32 R0, R135, 0x2, RZ ;  /* 0x0000000287007824 */ /* 0x000fe400078e00ff */
[----:B------:R-:W-:Y:S01]  /*8cc0*/  @!P0 IMAD.X R7, R3, 0x1, R31, P1 ;  /* 0x0000000103078824 */ /* 0x000fe200008e061f */
[----:B------:R1:W5:Y:S01]  /*8cd0*/  @!P0 LD.E.64 R24, [R8.64] ;  /* 0x0000000608188980 */ /* 0x000362000c101b00 */
[----:B------:R-:W-:-:S03]  /*8ce0*/  ISETP.GE.AND P3, PT, R132, c[0x0][0x27c], PT ;  /* 0x00009f0084007a0c */ /* 0x000fc60003f66270 */
[----:B------:R3:W5:Y:S01]  /*8cf0*/  @!P0 LD.E.64 R12, [R6.64] ;  /* 0x00000006060c8980 */ /* 0x000762000c101b00 */
[----:B------:R-:W-:Y:S01]  /*8d00*/  CS2R R14, SRZ ;  /* 0x00000000000e7805 */ /* 0x000fe2000001ff00 */
[----:B-1----:R-:W-:-:S05]  /*8d10*/  @!P2 IADD3 R8, P1, R4, R0, RZ ;  /* 0x000000000408a210 */ /* 0x002fca0007f3e0ff */
[--C-:B----4-:R-:W-:Y:S01]  /*8d20*/  @!P2 IMAD.X R9, R5, 0x1, R30.reuse, P1 ;  /* 0x000000010509a824 */ /* 0x110fe200008e061e */
[----:B------:R-:W-:Y:S02]  /*8d30*/  ISETP.GE.AND P1, PT, R134, c[0x0][0x27c], PT ;  /* 0x00009f0086007a0c */ /* 0x000fe40003f26270 */
[----:B---3--:R-:W-:Y:S01]  /*8d40*/  @!P2 IADD3 R6, P0, R2, R0, RZ ;  /* 0x000000000206a210 */ /* 0x008fe20007f1e0ff */
[----:B------:R-:W-:Y:S01]  /*8d50*/  IMAD.SHL.U32 R0, R134, 0x2, RZ ;  /* 0x0000000286007824 */ /* 0x000fe200078e00ff */
[----:B------:R1:W5:Y:S03]  /*8d60*/  @!P2 LD.E.64 R26, [R8.64] ;  /* 0x00000006081aa980 */ /* 0x000366000c101b00 */
[----:B------:R-:W-:Y:S01]  /*8d70*/  @!P2 IMAD.X R7, R3, 0x1, R30, P0 ;  /* 0x000000010307a824 */ /* 0x000fe200000e061e */
[----:B------:R-:W-:-:S04]  /*8d80*/  ISETP.GE.AND P0, PT, R153, c[0x0][0x27c], PT ;  /* 0x00009f0099007a0c */ /* 0x000fc80003f06270 */
[----:B------:R3:W5:Y:S01]  /*8d90*/  @!P2 LD.E.64 R14, [R6.64] ;  /* 0x00000006060ea980 */ /* 0x000762000c101b00 */
[----:B------:R-:W-:Y:S01]  /*8da0*/  @!P3 IMAD.WIDE R20, R132, 0x2, R2 ;  /* 0x000000028414b825 */ /* 0x000fe200078e0202 */
[----:B------:R-:W-:-:S03]  /*8db0*/  CS2R R18, SRZ ;  /* 0x0000000000127805 */ /* 0x000fc6000001ff00 */
[----:B------:R-:W-:-:S05]  /*8dc0*/  @!P3 IMAD.WIDE R16, R132, 0x2, R4 ;  /* 0x000000028410b825 */ /* 0x000fca00078e0204 */
[----:B------:R4:W5:Y:S01]  /*8dd0*/  @!P3 LD.E.64 R18, [R16.64] ;  /* 0x000000061012b980 */ /* 0x000962000c101b00 */
[----:B-1----:R-:W-:-:S04]  /*8de0*/  SHF.R.S32.HI R8, RZ, 0x1f, R134 ;  /* 0x0000001fff087819 */ /* 0x002fc80000011486 */
[----:B------:R-:W-:Y:S02]  /*8df0*/  SHF.L.U64.HI R28, R134, 0x1, R8 ;  /* 0x00000001861c7819 */ /* 0x000fe40000010208 */
[----:B------:R-:W-:Y:S01]  /*8e00*/  @!P1 IADD3 R8, P2, R4, R0, RZ ;  /* 0x0000000004089210 */ /* 0x000fe20007f5e0ff */
[----:B---3--:R-:W-:-:S04]  /*8e10*/  CS2R R6, SRZ ;  /* 0x0000000000067805 */ /* 0x008fc8000001ff00 */
[--C-:B------:R-:W-:Y:S01]  /*8e20*/  @!P1 IMAD.X R9, R5, 0x1, R28.reuse, P2 ;  /* 0x0000000105099824 */ /* 0x100fe200010e061c */
[----:B------:R-:W-:Y:S01]  /*8e30*/  @!P1 IADD3 R30, P2, R2, R0, RZ ;  /* 0x00000000021e9210 */ /* 0x000fe20007f5e0ff */
[----:B------:R-:W-:Y:S01]  /*8e40*/  IMAD.SHL.U32 R0, R153, 0x2, RZ ;  /* 0x0000000299007824 */ /* 0x000fe200078e00ff */
[----:B------:R1:W5:Y:S03]  /*8e50*/  @!P3 LD.E.64 R6, [R20.64] ;  /* 0x000000061406b980 */ /* 0x000366000c101b00 */
[----:B------:R-:W-:Y:S01]  /*8e60*/  @!P1 IMAD.X R31, R3, 0x1, R28, P2 ;  /* 0x00000001031f9824 */ /* 0x000fe200010e061c */
[-C--:B------:R-:W-:Y:S02]  /*8e70*/  @!P0 IADD3 R4, P3, R4, R0.reuse, RZ ;  /* 0x0000000004048210 */ /* 0x080fe40007f7e0ff */
[----:B------:R-:W-:Y:S01]  /*8e80*/  @!P0 IADD3 R2, P2, R2, R0, RZ ;  /* 0x0000000002028210 */ /* 0x000fe20007f5e0ff */
[----:B------:R-:W-:Y:S01]  /*8e90*/  CS2R R28, SRZ ;  /* 0x00000000001c7805 */ /* 0x000fe2000001ff00 */
[----:B----4-:R-:W-:Y:S01]  /*8ea0*/  CS2R R16, SRZ ;  /* 0x0000000000107805 */ /* 0x010fe2000001ff00 */
[----:B-1----:R-:W-:-:S06]  /*8eb0*/  CS2R R20, SRZ ;  /* 0x0000000000147805 */ /* 0x002fcc000001ff00 */
[----:B------:R1:W5:Y:S02]  /*8ec0*/  @!P1 LD.E.64 R20, [R8.64] ;  /* 0x0000000608149980 */ /* 0x000364000c101b00 */
[----:B-1----:R-:W-:-:S06]  /*8ed0*/  CS2R R8, SRZ ;  /* 0x0000000000087805 */ /* 0x002fcc000001ff00 */
[----:B------:R1:W5:Y:S01]  /*8ee0*/  @!P1 LD.E.64 R8, [R30.64] ;  /* 0x000000061e089980 */ /* 0x000362000c101b00 */
[--C-:B--2---:R-:W-:Y:S02]  /*8ef0*/  @!P0 IMAD.X R5, R5, 0x1, R32.reuse, P3 ;  /* 0x0000000105058824 */ /* 0x104fe400018e0620 */
[----:B------:R-:W-:-:S03]  /*8f00*/  @!P0 IMAD.X R3, R3, 0x1, R32, P2 ;  /* 0x0000000103038824 */ /* 0x000fc600010e0620 */
[----:B------:R1:W5:Y:S04]  /*8f10*/  @!P0 LD.E.64 R28, [R4.64] ;  /* 0x00000006041c8980 */ /* 0x000368000c101b00 */
[----:B------:R1:W5:Y:S02]  /*8f20*/  @!P0 LD.E.64 R16, [R2.64] ;  /* 0x0000000602108980 */ /* 0x000364000c101b00 */
.L_x_224:
[----:B-12-4-:R-:W-:Y:S05]  /*8f30*/  BSYNC B0 ;  /* 0x0000000000007941 */ /* 0x016fea0003800000 */
.L_x_223:
[--C-:B-----5:R-:W-:Y:S01]  /*8f40*/  IMAD.MOV.U32 R42, RZ, RZ, R25.reuse ;  /* 0x000000ffff2a7224 */ /* 0x120fe200078e0019 */
[----:B------:R-:W-:Y:S01]  /*8f50*/  SHF.R.U32.HI R2, RZ, 0x10, R25 ;  /* 0x00000010ff027819 */ /* 0x000fe20000011619 */
[----:B------:R-:W-:Y:S01]  /*8f60*/  IMAD.MOV.U32 R36, RZ, RZ, R28 ;  /* 0x000000ffff247224 */ /* 0x000fe200078e001c */
[--C-:B------:R-:W-:Y:S01]  /*8f70*/  SHF.R.U64 R33, R28, 0x10, R29.reuse ;  /* 0x000000101c217819 */ /* 0x100fe2000000121d */
[--C-:B------:R-:W-:Y:S01]  /*8f80*/  IMAD.MOV.U32 R35, RZ, RZ, R29.reuse ;  /* 0x000000ffff237224 */ /* 0x100fe200078e001d */
[----:B------:R-:W-:Y:S01]  /*8f90*/  SHF.R.U32.HI R28, RZ, 0x10, R29 ;  /* 0x00000010ff1c7819 */ /* 0x000fe2000001161d */
[----:B------:R-:W-:Y:S01]  /*8fa0*/  IMAD.MOV.U32 R31, RZ, RZ, R6 ;  /* 0x000000ffff1f7224 */ /* 0x000fe200078e0006 */
[----:B------:R-:W-:Y:S01]  /*8fb0*/  PRMT R42, R42, 0x5410, R2 ;  /* 0x000054102a2a7816 */ /* 0x000fe20000000002 */
[----:B------:R-:W-:Y:S01]  /*8fc0*/  IMAD R2, R58, -0x80, R34 ;  /* 0xffffff803a027824 */ /* 0x000fe200078e0222 */
[----:B------:R-:W-:Y:S01]  /*8fd0*/  SHF.R.U64 R29, R6, 0x10, R7 ;  /* 0x00000010061d7819 */ /* 0x000fe20000001207 */
[--C-:B------:R-:W-:Y:S01]  /*8fe0*/  IMAD.MOV.U32 R5, RZ, RZ, R17.reuse ;  /* 0x000000ffff057224 */ /* 0x100fe200078e0011 */
[--C-:B------:R-:W-:Y:S01]  /*8ff0*/  SHF.R.U64 R4, R16, 0x10, R17.reuse ;  /* 0x0000001010047819 */ /* 0x100fe20000001211 */
[----:B------:R-:W-:Y:S01]  /*9000*/  IMAD.MOV.U32 R51, RZ, RZ, R20 ;  /* 0x000000ffff337224 */ /* 0x000fe200078e0014 */
[----:B------:R-:W-:Y:S01]  /*9010*/  SHF.R.U32.HI R0, RZ, 0x10, R17 ;  /* 0x00000010ff007819 */ /* 0x000fe20000011611 */
[----:B------:R-:W-:Y:S01]  /*9020*/  IMAD.MOV.U32 R50, RZ, RZ, R21 ;  /* 0x000000ffff327224 */ /* 0x000fe200078e0015 */
[----:B------:R-:W-:Y:S01]  /*9030*/  PRMT R17, R31, 0x5410, R29 ;  /* 0x000054101f117816 */ /* 0x000fe2000000001d */
[----:B------:R-:W-:Y:S01]  /*9040*/  IMAD.MOV.U32 R46, RZ, RZ, R23 ;  /* 0x000000ffff2e7224 */ /* 0x000fe200078e0017 */
[----:B------:R-:W-:Y:S01]  /*9050*/  IMNMX R29, R2, 0x80, PT ;  /* 0x00000080021d7817 */ /* 0x000fe20003800200 */
[----:B------:R-:W-:Y:S01]  /*9060*/  IMAD.MOV.U32 R38, RZ, RZ, R26 ;  /* 0x000000ffff267224 */ /* 0x000fe200078e001a */
[----:B------:R-:W-:Y:S01]  /*9070*/  SHF.R.U64 R49, R20, 0x10, R21 ;  /* 0x0000001014317819 */ /* 0x000fe20000001215 */
[----:B------:R-:W-:Y:S01]  /*9080*/  IMAD.MOV.U32 R39, RZ, RZ, R27 ;  /* 0x000000ffff277224 */ /* 0x000fe200078e001b */
[----:B------:R-:W-:Y:S01]  /*9090*/  ISETP.GE.AND P0, PT, R242, R29, PT ;  /* 0x0000001df200720c */ /* 0x000fe20003f06270 */
[----:B------:R-:W-:Y:S01]  /*90a0*/  IMAD.MOV.U32 R54, RZ, RZ, R18 ;  /* 0x000000ffff367224 */ /* 0x000fe200078e0012 */
[----:B------:R-:W-:Y:S01]  /*90b0*/  SHF.R.U32.HI R44, RZ, 0x10, R21 ;  /* 0x00000010ff2c7819 */ /* 0x000fe20000011615 */
[----:B------:R-:W-:Y:S01]  /*90c0*/  IMAD.MOV.U32 R53, RZ, RZ, R19 ;  /* 0x000000ffff357224 */ /* 0x000fe200078e0013 */
[--C-:B------:R-:W-:Y:S01]  /*90d0*/  SHF.R.U64 R45, R22, 0x10, R23.reuse ;  /* 0x00000010162d7819 */ /* 0x100fe20000001217 */
[----:B------:R-:W-:Y:S01]  /*90e0*/  IMAD.MOV.U32 R47, RZ, RZ, R22 ;  /* 0x000000ffff2f7224 */ /* 0x000fe200078e0016 */
[----:B------:R-:W-:Y:S01]  /*90f0*/  SHF.R.U32.HI R40, RZ, 0x10, R23 ;  /* 0x00000010ff287819 */ /* 0x000fe20000011617 */
[----:B------:R-:W-:Y:S01]  /*9100*/  IMAD.MOV.U32 R43, RZ, RZ, R24 ;  /* 0x000000ffff2b7224 */ /* 0x000fe200078e0018 */
[----:B------:R-:W-:Y:S01]  /*9110*/  SHF.R.U64 R41, R24, 0x10, R25 ;  /* 0x0000001018297819 */ /* 0x000fe20000001219 */
[----:B------:R-:W-:Y:S01]  /*9120*/  IMAD.MOV.U32 R23, RZ, RZ, R10 ;  /* 0x000000ffff177224 */ /* 0x000fe200078e000a */
[----:B------:R-:W-:Y:S01]  /*9130*/  SHF.R.U64 R37, R26, 0x10, R27 ;  /* 0x000000101a257819 */ /* 0x000fe2000000121b */
[----:B------:R-:W-:Y:S01]  /*9140*/  IMAD.MOV.U32 R26, RZ, RZ, R9 ;  /* 0x000000ffff1a7224 */ /* 0x000fe200078e0009 */
[----:B------:R-:W-:Y:S01]  /*9150*/  SHF.R.U32.HI R32, RZ, 0x10, R27 ;  /* 0x00000010ff207819 */ /* 0x000fe2000001161b */
[----:B------:R-:W-:Y:S01]  /*9160*/  IMAD.MOV.U32 R27, RZ, RZ, R8 ;  /* 0x000000ffff1b7224 */ /* 0x000fe200078e0008 */
[----:B------:R-:W-:Y:S01]  /*9170*/  SHF.R.U64 R52, R18, 0x10, R19 ;  /* 0x0000001012347819 */ /* 0x000fe20000001213 */
        /* <DEDUP_REMOVED lines=9> */
[----:B------:R-:W-:Y:S01]  /*9210*/  SHF.R.U32.HI R24, RZ, 0x10, R7 ;  /* 0x00000010ff187819 */ /* 0x000fe20000011607 */
[----:B------:R-:W-:Y:S01]  /*9220*/  IMAD.MOV.U32 R9, RZ, RZ, R15 ;  /* 0x000000ffff097224 */ /* 0x000fe200078e000f */
[----:B------:R-:W-:Y:S01]  /*9230*/  SHF.R.U32.HI R11, RZ, 0x10, R11 ;  /* 0x00000010ff0b7819 */ /* 0x000fe2000001160b */
[----:B------:R-:W-:Y:S01]  /*9240*/  IMAD.MOV.U32 R6, RZ, RZ, R16 ;  /* 0x000000ffff067224 */ /* 0x000fe200078e0010 */
[----:B------:R-:W-:Y:S01]  /*9250*/  SHF.R.U64 R12, R12, 0x10, R13 ;  /* 0x000000100c0c7819 */ /* 0x000fe2000000120d */
[----:B------:R-:W-:-:S04]  /*9260*/  DEPBAR.LE SB0, 0x1 ;  /* 0x000080400000791a */ /* 0x000fc80000000000 */
[----:B------:R-:W-:Y:S01]  /*9270*/  SHF.R.U32.HI R7, RZ, 0x10, R13 ;  /* 0x00000010ff077819 */ /* 0x000fe2000001160d */
[----:B------:R-:W-:Y:S01]  /*9280*/  BSSY B1, `(.L_x_225) ;  /* 0x0000115000017945 */ /* 0x000fe20003800000 */
[--C-:B------:R-:W-:Y:S02]  /*9290*/  SHF.R.U64 R8, R14, 0x10, R15.reuse ;  /* 0x000000100e087819 */ /* 0x100fe4000000120f */
[----:B------:R-:W-:Y:S02]  /*92a0*/  SHF.R.U32.HI R3, RZ, 0x10, R15 ;  /* 0x00000010ff037819 */ /* 0x000fe4000001160f */
[----:B------:R-:W-:Y:S02]  /*92b0*/  PRMT R35, R35, 0x5410, R28 ;  /* 0x0000541023237816 */ /* 0x000fe4000000001c */
[----:B------:R-:W-:Y:S02]  /*92c0*/  PRMT R25, R27, 0x5410, R25 ;  /* 0x000054101b197816 */ /* 0x000fe40000000019 */
[----:B------:R-:W-:-:S02]  /*92d0*/  PRMT R20, R26, 0x5410, R20 ;  /* 0x000054101a147816 */ /* 0x000fc40000000014 */
[----:B------:R-:W-:Y:S02]  /*92e0*/  PRMT R21, R23, 0x5410, R21 ;  /* 0x0000541017157816 */ /* 0x000fe40000000015 */
[----:B------:R-:W-:Y:S02]  /*92f0*/  PRMT R52, R54, 0x5410, R52 ;  /* 0x0000541036347816 */ /* 0x000fe40000000034 */
[----:B------:R-:W-:Y:S02]  /*9300*/  PRMT R48, R53, 0x5410, R48 ;  /* 0x0000541035307816 */ /* 0x000fe40000000030 */
        /* <DEDUP_REMOVED lines=15> */
[----:B------:R-:W-:Y:S01]  /*9400*/  PRMT R28, R5, 0x5410, R0 ;  /* 0x00005410051c7816 */ /* 0x000fe20000000000 */
[----:B------:R-:W-:Y:S06]  /*9410*/  BAR.SYNC.DEFER_BLOCKING 0x0 ;  /* 0x0000000000007b1d */ /* 0x000fec0000010000 */
[----:B------:R-:W-:Y:S05]  /*9420*/  @P0 BRA `(.L_x_226) ;  /* 0x00000fa000000947 */ /* 0x000fea0003800000 */
[----:B------:R-:W-:Y:S01]  /*9430*/  ISETP.GE.AND P0, PT, R132, c[0x0][0x27c], PT ;  /* 0x00009f0084007a0c */ /* 0x000fe20003f06270 */
[----:B------:R-:W-:-:S12]  /*9440*/  BSSY B0, `(.L_x_227) ;  /* 0x0000028000007945 */ /* 0x000fd80003800000 */
[----:B------:R-:W-:Y:S05]  /*9450*/  @P0 BRA `(.L_x_228) ;  /* 0x0000026000000947 */ /* 0x000fea0003800000 */
[----:B------:R-:W1:Y:S01]  /*9460*/  LDS.128 R4, [R232+0x4800] ;  /* 0x00480000e8047984 */ /* 0x000e620000000c00 */
[C---:B------:R-:W-:Y:S01]  /*9470*/  SHF.L.U32 R3, R52.reuse, 0x10, RZ ;  /* 0x0000001034037819 */ /* 0x040fe200000006ff */
[----:B------:R-:W-:Y:S01]  /*9480*/  IMAD.U32 R0, R17, 0x10000, RZ ;  /* 0x0001000011007824 */ /* 0x000fe200078e00ff */
[----:B------:R-:W-:Y:S02]  /*9490*/  LOP3.LUT R2, R52, 0xffff0000, RZ, 0xc0, !PT ;  /* 0xffff000034027812 */ /* 0x000fe400078ec0ff */
[C---:B-1----:R-:W-:Y:S01]  /*94a0*/  SHF.L.U32 R9, R4.reuse, 0x10, RZ ;  /* 0x0000001004097819 */ /* 0x042fe200000006ff */
[----:B------:R-:W-:Y:S01]  /*94b0*/  IMAD.U32 R10, R7, 0x10000, RZ ;  /* 0x00010000070a7824 */ /* 0x000fe200078e00ff */
[----:B------:R-:W-:Y:S02]  /*94c0*/  LOP3.LUT R8, R4, 0xffff0000, RZ, 0xc0, !PT ;  /* 0xffff000004087812 */ /* 0x000fe400078ec0ff */
[C---:B------:R-:W-:Y:S02]  /*94d0*/  SHF.L.U32 R13, R5.reuse, 0x10, RZ ;  /* 0x00000010050d7819 */ /* 0x040fe400000006ff */
[----:B------:R-:W-:Y:S01]  /*94e0*/  LOP3.LUT R4, R5, 0xffff0000, RZ, 0xc0, !PT ;  /* 0xffff000005047812 */ /* 0x000fe200078ec0ff */
[CC--:B------:R-:W-:Y:S01]  /*94f0*/  FMUL.FTZ R15, R8.reuse, R0.reuse ;  /* 0x00000000080f7220 */ /* 0x0c0fe20000410000 */
[----:B------:R-:W-:Y:S01]  /*9500*/  LOP3.LUT R5, R17, 0xffff0000, RZ, 0xc0, !PT ;  /* 0xffff000011057812 */ /* 0x000fe200078ec0ff */
[-C--:B------:R-:W-:Y:S01]  /*9510*/  FMUL.FTZ R14, R8, R3.reuse ;  /* 0x00000003080e7220 */ /* 0x080fe20000410000 */
[C---:B------:R-:W-:Y:S01]  /*9520*/  SHF.L.U32 R12, R6.reuse, 0x10, RZ ;  /* 0x00000010060c7819 */ /* 0x040fe200000006ff */
[----:B------:R-:W-:Y:S01]  /*9530*/  FFMA.FTZ R16, R9, R3, -R15 ;  /* 0x0000000309107223 */ /* 0x000fe2000001080f */
[----:B------:R-:W-:Y:S01]  /*9540*/  LOP3.LUT R11, R6, 0xffff0000, RZ, 0xc0, !PT ;  /* 0xffff0000060b7812 */ /* 0x000fe200078ec0ff */
[-C--:B------:R-:W-:Y:S01]  /*9550*/  FMUL.FTZ R8, R4, R5.reuse ;  /* 0x0000000504087220 */ /* 0x080fe20000410000 */
[----:B------:R-:W-:Y:S01]  /*9560*/  LOP3.LUT R6, R7, 0xffff0000, RZ, 0xc0, !PT ;  /* 0xffff000007067812 */ /* 0x000fe200078ec0ff */
[----:B------:R-:W-:Y:S01]  /*9570*/  FFMA.FTZ R15, R9, R0, R14 ;  /* 0x00000000090f7223 */ /* 0x000fe2000001000e */
[----:B------:R-:W-:Y:S01]  /*9580*/  LOP3.LUT R0, R24, 0xffff0000, RZ, 0xc0, !PT ;  /* 0xffff000018007812 */ /* 0x000fe200078ec0ff */
[-C--:B------:R-:W-:Y:S01]  /*9590*/  FMUL.FTZ R7, R4, R2.reuse ;  /* 0x0000000204077220 */ /* 0x080fe20000410000 */
[----:B------:R-:W-:Y:S01]  /*95a0*/  SHF.L.U32 R4, R48, 0x10, RZ ;  /* 0x0000001030047819 */ /* 0x000fe200000006ff */
[C---:B------:R-:W-:Y:S01]  /*95b0*/  FFMA.FTZ R14, R13.reuse, R2, -R8 ;  /* 0x000000020d0e7223 */ /* 0x040fe20000010808 */
[----:B------:R-:W-:Y:S01]  /*95c0*/  SHF.L.U32 R2, R24, 0x10, RZ ;  /* 0x0000001018027819 */ /* 0x000fe200000006ff */
[----:B------:R-:W-:Y:S01]  /*95d0*/  FFMA.FTZ R9, R13, R5, R7 ;  /* 0x000000050d097223 */ /* 0x000fe20000010007 */
[----:B------:R-:W-:Y:S01]  /*95e0*/  LOP3.LUT R3, R48, 0xffff0000, RZ, 0xc0, !PT ;  /* 0xffff000030037812 */ /* 0x000fe200078ec0ff */
[----:B------:R-:W-:-:S02]  /*95f0*/  FMUL.FTZ R7, R6, R0 ;  /* 0x0000000006077220 */ /* 0x000fc40000410000 */
[C---:B------:R-:W-:Y:S02]  /*9600*/  FMUL.FTZ R8, R11.reuse, R2 ;  /* 0x000000020b087220 */ /* 0x040fe40000410000 */
[-C--:B------:R-:W-:Y:S02]  /*9610*/  FMUL.FTZ R5, R11, R4.reuse ;  /* 0x000000040b057220 */ /* 0x080fe40000410000 */
[-C--:B------:R-:W-:Y:S02]  /*9620*/  FMUL.FTZ R6, R6, R3.reuse ;  /* 0x0000000306067220 */ /* 0x080fe40000410000 */
[C---:B------:R-:W-:Y:S01]  /*9630*/  FFMA.FTZ R8, R12.reuse, R4, -R8 ;  /* 0x000000040c087223 */ /* 0x040fe20000010808 */
[----:B------:R-:W-:Y:S01]  /*9640*/  F2FP.BF16.PACK_AB R4, R15, R16 ;  /* 0x000000100f04723e */ /* 0x000fe200000010ff */
[----:B------:R-:W-:Y:S01]  /*9650*/  FFMA.FTZ R2, R12, R2, R5 ;  /* 0x000000020c027223 */ /* 0x000fe20000010005 */
[----:B------:R-:W-:Y:S01]  /*9660*/  F2FP.BF16.PACK_AB R5, R9, R14 ;  /* 0x0000000e0905723e */ /* 0x000fe200000010ff */
[----:B------:R-:W-:-:S02]  /*9670*/  FFMA.FTZ R3, R10, R3, -R7 ;  /* 0x000000030a037223 */ /* 0x000fc40000010807 */
[----:B------:R-:W-:Y:S01]  /*9680*/  FFMA.FTZ R0, R10, R0, R6 ;  /* 0x000000000a007223 */ /* 0x000fe20000010006 */
[----:B------:R-:W-:-:S04]  /*9690*/  F2FP.BF16.PACK_AB R6, R2, R8 ;  /* 0x000000080206723e */ /* 0x000fc800000010ff */
[----:B------:R-:W-:-:S05]  /*96a0*/  F2FP.BF16.PACK_AB R7, R0, R3 ;  /* 0x000000030007723e */ /* 0x000fca00000010ff */
[----:B------:R1:W-:Y:S02]  /*96b0*/  STS.128 [R232+0x4800], R4 ;  /* 0x00480004e8007388 */ /* 0x0003e40000000c00 */
.L_x_228:
[----:B------:R-:W-:Y:S05]  /*96c0*/  BSYNC B0 ;  /* 0x0000000000007941 */ /* 0x000fea0003800000 */
.L_x_227:
[----:B------:R-:W-:Y:S01]  /*96d0*/  ISETP.GE.AND P0, PT, R134, c[0x0][0x27c], PT ;  /* 0x00009f0086007a0c */ /* 0x000fe20003f06270 */
[----:B------:R-:W-:-:S12]  /*96e0*/  BSSY B0, `(.L_x_229) ;  /* 0x0000028000007945 */ /* 0x000fd80003800000 */
[----:B------:R-:W-:Y:S05]  /*96f0*/  @P0 BRA `(.L_x_230) ;  /* 0x0000026000000947 */ /* 0x000fea0003800000 */
[----:B-1----:R-:W1:Y:S01]  /*9700*/  LDS.128 R4, [R233+0x4800] ;  /* 0x00480000e9047984 */ /* 0x002e620000000c00 */
[----:B------:R-:W-:Y:S01]  /*9710*/  SHF.L.U32 R3, R49, 0x10, RZ ;  /* 0x0000001031037819 */ /* 0x000fe200000006ff */
        /* <DEDUP_REMOVED lines=36> */
.L_x_230:
[----:B------:R-:W-:Y:S05]  /*9960*/  BSYNC B0 ;  /* 0x0000000000007941 */ /* 0x000fea0003800000 */
.L_x_229:
        /* <DEDUP_REMOVED lines=41> */
.L_x_232:
[----:B------:R-:W-:Y:S05]  /*9c00*/  BSYNC B0 ;  /* 0x0000000000007941 */ /* 0x000fea0003800000 */
.L_x_231:
        /* <DEDUP_REMOVED lines=41> */
.L_x_234:
[----:B------:R-:W-:Y:S05]  /*9ea0*/  BSYNC B0 ;  /* 0x0000000000007941 */ /* 0x000fea0003800000 */
.L_x_233:
        /* <DEDUP_REMOVED lines=41> */
.L_x_236:
[----:B------:R-:W-:Y:S05]  /*a140*/  BSYNC B0 ;  /* 0x0000000000007941 */ /* 0x000fea0003800000 */
.L_x_235:
[----:B------:R-:W-:-:S13]  /*a150*/  ISETP.GE.AND P0, PT, R153, c[0x0][0x27c], PT ;  /* 0x00009f0099007a0c */ /* 0x000fda0003f06270 */
        /* <DEDUP_REMOVED lines=39> */
.L_x_226:
[----:B------:R-:W-:Y:S05]  /*a3d0*/  BSYNC B1 ;  /* 0x0000000000017941 */ /* 0x000fea0003800000 */
.L_x_225:
[----:B------:R-:W-:-:S04]  /*a3e0*/  IADD3 R0, R242, 0x40, RZ ;  /* 0x00000040f2007810 */ /* 0x000fc80007ffe0ff */
[----:B------:R-:W-:-:S13]  /*a3f0*/  ISETP.GE.AND P0, PT, R0, R29, PT ;  /* 0x0000001d0000720c */ /* 0x000fda0003f06270 */
[----:B------:R-:W-:Y:S05]  /*a400*/  @P0 BRA `(.L_x_237) ;  /* 0x00003c1000000947 */ /* 0x000fea0003800000 */
[----:B------:R-:W-:Y:S01]  /*a410*/  ISETP.GE.AND P0, PT, R132, c[0x0][0x27c], PT ;  /* 0x00009f0084007a0c */ /* 0x000fe20003f06270 */
[----:B------:R-:W-:-:S12]  /*a420*/  BSSY B0, `(.L_x_238) ;  /* 0x0000028000007945 */ /* 0x000fd80003800000 */
[----:B------:R-:W-:Y:S05]  /*a430*/  @P0 BRA `(.L_x_239) ;  /* 0x0000026000000947 */ /* 0x000fea0003800000 */
[----:B-1----:R-:W1:Y:S01]  /*a440*/  LDS.128 R4, [R232+0x5800] ;  /* 0x00580000e8047984 */ /* 0x002e620000000c00 */
        /* <DEDUP_REMOVED lines=8> */
[-C--:B------:R-:W-:Y:S01]  /*a4d0*/  FMUL.FTZ R15, R0, R8.reuse ;  /* 0x00000008000f7220 */ /* 0x080fe20000410000 */
[----:B------:R-:W-:Y:S01]  /*a4e0*/  LOP3.LUT R5, R17, 0xffff0000, RZ, 0xc0, !PT ;  /* 0xffff000011057812 */ /* 0x000fe200078ec0ff */
[C---:B------:R-:W-:Y:S01]  /*a4f0*/  FMUL.FTZ R14, R3.reuse, R8 ;  /* 0x00000008030e7220 */ /* 0x040fe20000410000 */
[C---:B------:R-:W-:Y:S01]  /*a500*/  SHF.L.U32 R12, R6.reuse, 0x10, RZ ;  /* 0x00000010060c7819 */ /* 0x040fe200000006ff */
[-C--:B------:R-:W-:Y:S01]  /*a510*/  FFMA.FTZ R16, R3, R9.reuse, -R15 ;  /* 0x0000000903107223 */ /* 0x080fe2000001080f */
[----:B------:R-:W-:Y:S01]  /*a520*/  LOP3.LUT R11, R6, 0xffff0000, RZ, 0xc0, !PT ;  /* 0xffff0000060b7812 */ /* 0x000fe200078ec0ff */
[-C--:B------:R-:W-:Y:S01]  /*a530*/  FMUL.FTZ R8, R5, R4.reuse ;  /* 0x0000000405087220 */ /* 0x080fe20000410000 */
[----:B------:R-:W-:Y:S01]  /*a540*/  LOP3.LUT R6, R7, 0xffff0000, RZ, 0xc0, !PT ;  /* 0xffff000007067812 */ /* 0x000fe200078ec0ff */
[----:B------:R-:W-:Y:S01]  /*a550*/  FFMA.FTZ R15, R0, R9, R14 ;  /* 0x00000009000f7223 */ /* 0x000fe2000001000e */
[----:B------:R-:W-:Y:S01]  /*a560*/  LOP3.LUT R0, R24, 0xffff0000, RZ, 0xc0, !PT ;  /* 0xffff000018007812 */ /* 0x000fe200078ec0ff */
[----:B------:R-:W-:Y:S01]  /*a570*/  FMUL.FTZ R7, R2, R4 ;  /* 0x0000000402077220 */ /* 0x000fe20000410000 */
[----:B------:R-:W-:Y:S01]  /*a580*/  SHF.L.U32 R4, R48, 0x10, RZ ;  /* 0x0000001030047819 */ /* 0x000fe200000006ff */
[-C--:B------:R-:W-:Y:S01]  /*a590*/  FFMA.FTZ R14, R2, R13.reuse, -R8 ;  /* 0x0000000d020e7223 */ /* 0x080fe20000010808 */
[----:B------:R-:W-:Y:S01]  /*a5a0*/  SHF.L.U32 R2, R24, 0x10, RZ ;  /* 0x0000001018027819 */ /* 0x000fe200000006ff */
[----:B------:R-:W-:Y:S01]  /*a5b0*/  FFMA.FTZ R9, R5, R13, R7 ;  /* 0x0000000d05097223 */ /* 0x000fe20000010007 */
[----:B------:R-:W-:Y:S01]  /*a5c0*/  LOP3.LUT R3, R48, 0xffff0000, RZ, 0xc0, !PT ;  /* 0xffff000030037812 */ /* 0x000fe200078ec0ff */
[----:B------:R-:W-:-:S02]  /*a5d0*/  FMUL.FTZ R7, R0, R6 ;  /* 0x0000000600077220 */ /* 0x000fc40000410000 */
[-C--:B------:R-:W-:Y:S02]  /*a5e0*/  FMUL.FTZ R8, R2, R11.reuse ;  /* 0x0000000b02087220 */ /* 0x080fe40000410000 */
[C---:B------:R-:W-:Y:S02]  /*a5f0*/  FMUL.FTZ R5, R4.reuse, R11 ;  /* 0x0000000b04057220 */ /* 0x040fe40000410000 */
[----:B------:R-:W-:Y:S02]  /*a600*/  FMUL.FTZ R6, R3, R6 ;  /* 0x0000000603067220 */ /* 0x000fe40000410000 */
[----:B------:R-:W-:Y:S01]  /*a610*/  FFMA.FTZ R8, R4, R12, -R8 ;  /* 0x0000000c04087223 */ /* 0x000fe20000010808 */
        /* <DEDUP_REMOVED lines=8> */
.L_x_239:
[----:B------:R-:W-:Y:S05]  /*a6a0*/  BSYNC B0 ;  /* 0x0000000000007941 */ /* 0x000fea0003800000 */
.L_x_238:
        /* <DEDUP_REMOVED lines=41> */
.L_x_241:
[----:B------:R-:W-:Y:S05]  /*a940*/  BSYNC B0 ;  /* 0x0000000000007941 */ /* 0x000fea0003800000 */
.L_x_240:
        /* <DEDUP_REMOVED lines=41> */
.L_x_243:
[----:B------:R-:W-:Y:S05]  /*abe0*/  BSYNC B0 ;  /* 0x0000000000007941 */ /* 0x000fea0003800000 */
.L_x_242:
        /* <DEDUP_REMOVED lines=41> */
.L_x_245:
[----:B------:R-:W-:Y:S05]  /*ae80*/  BSYNC B0 ;  /* 0x0000000000007941 */ /* 0x000fea0003800000 */
.L_x_244:
        /* <DEDUP_REMOVED lines=41> */
.L_x_247:
[----:B------:R-:W-:Y:S05]  /*b120*/  BSYNC B0 ;  /* 0x0000000000007941 */ /* 0x000fea0003800000 */
.L_x_246:
        /* <DEDUP_REMOVED lines=21> */
[C---:B------:R-:W-:Y:S01]  /*b280*/  FMUL.FTZ R7, R2.reuse, R4 ;  /* 0x0000000402077220 */ /* 0x040fe20000410000 */
        /* <DEDUP_REMOVED lines=17> */
[----:B------:R1:W-:Y:S01]  /*b3a0*/  STS.128 [R233+0x9800], R4 ;  /* 0x00980004e9007388 */ /* 0x0003e20000000c00 */
[----:B------:R-:W-:Y:S05]  /*b3b0*/  BRA `(.L_x_237) ;  /* 0x00002c6000007947 */ /* 0x000fea0003800000 */
.L_x_222:
        /* <DEDUP_REMOVED lines=20> */
[----:B------:R-:W3:Y:S01]  /*b500*/  LDL R35, [R1+0x60] ;  /* 0x0000600001237983 */ /* 0x000ee20000100800 */
[C---:B------:R-:W-:Y:S01]  /*b510*/  ISETP.GE.AND P0, PT, R100.reuse, c[0x0][0x27c], PT ;  /* 0x00009f0064007a0c */ /* 0x040fe20003f06270 */
[----:B------:R-:W-:Y:S01]  /*b520*/  CS2R R22, SRZ ;  /* 0x0000000000167805 */ /* 0x000fe2000001ff00 */
[C---:B------:R-:W-:Y:S01]  /*b530*/  IADD3 R5, R100.reuse, 0x10, RZ ;  /* 0x0000001064057810 */ /* 0x040fe20007ffe0ff */
[----:B------:R-:W-:Y:S01]  /*b540*/  CS2R R20, SRZ ;  /* 0x0000000000147805 */ /* 0x000fe2000001ff00 */
[----:B------:R-:W-:Y:S01]  /*b550*/  IADD3 R4, R100, 0x20, RZ ;  /* 0x0000002064047810 */ /* 0x000fe20007ffe0ff */
[----:B------:R-:W-:Y:S01]  /*b560*/  CS2R R10, SRZ ;  /* 0x00000000000a7805 */ /* 0x000fe2000001ff00 */
[----:B------:R-:W-:Y:S01]  /*b570*/  ISETP.GE.AND P2, PT, R5, c[0x0][0x27c], PT ;  /* 0x00009f0005007a0c */ /* 0x000fe20003f46270 */
[----:B------:R-:W-:Y:S01]  /*b580*/  CS2R R8, SRZ ;  /* 0x0000000000087805 */ /* 0x000fe2000001ff00 */
[----:B------:R-:W-:Y:S01]  /*b590*/  ISETP.GE.AND P1, PT, R4, c[0x0][0x27c], PT ;  /* 0x00009f0004007a0c */ /* 0x000fe20003f26270 */
[----:B------:R-:W-:Y:S01]  /*b5a0*/  CS2R R26, SRZ ;  /* 0x00000000001a7805 */ /* 0x000fe2000001ff00 */
[----:B------:R-:W-:-:S03]  /*b5b0*/  CS2R R24, SRZ ;  /* 0x0000000000187805 */ /* 0x000fc6000001ff00 */
[C---:B------:R-:W-:Y:S01]  /*b5c0*/  @!P0 IMAD.SHL.U32 R0, R100.reuse, 0x2, RZ ;  /* 0x0000000264008824 */ /* 0x040fe200078e00ff */
[----:B------:R-:W-:-:S04]  /*b5d0*/  @!P0 SHF.L.U64.HI R5, R100, 0x1, R101 ;  /* 0x0000000164058819 */ /* 0x000fc80000010265 */
[----:B------:R-:W-:-:S05]  /*b5e0*/  @!P0 IADD3 R32, P3, R28, R0, RZ ;  /* 0x000000001c208210 */ /* 0x000fca0007f7e0ff */
[----:B------:R-:W-:Y:S01]  /*b5f0*/  @!P0 IMAD.X R33, R29, 0x1, R5, P3 ;  /* 0x000000011d218824 */ /* 0x000fe200018e0605 */
[----:B------:R-:W-:Y:S01]  /*b600*/  @!P0 IADD3 R30, P3, R2, R0, RZ ;  /* 0x00000000021e8210 */ /* 0x000fe20007f7e0ff */
[----:B------:R-:W-:Y:S01]  /*b610*/  CS2R R18, SRZ ;  /* 0x0000000000127805 */ /* 0x000fe2000001ff00 */
[----:B------:R-:W-:Y:S02]  /*b620*/  CS2R R16, SRZ ;  /* 0x0000000000107805 */ /* 0x000fe4000001ff00 */
[----:B------:R-:W-:-:S04]  /*b630*/  @!P0 IADD3.X R31, R3, R5, RZ, P3, !PT ;  /* 0x00000005031f8210 */ /* 0x000fc80001ffe4ff */
[----:B------:R1:W5:Y:S01]  /*b640*/  @!P0 LD.E.128 R16, [R32.64] ;  /* 0x0000000620108980 */ /* 0x000362000c101d00 */
[----:B--2---:R-:W-:Y:S01]  /*b650*/  @!P2 SHF.L.U32 R4, R36, 0x3, RZ ;  /* 0x000000032404a819 */ /* 0x004fe200000006ff */
[----:B---3--:R-:W-:-:S04]  /*b660*/  @!P1 IMAD.SHL.U32 R0, R35, 0x8, RZ ;  /* 0x0000000823009824 */ /* 0x008fc800078e00ff */
[----:B------:R-:W-:-:S04]  /*b670*/  @!P2 IMAD.WIDE R14, R4, 0x2, R28 ;  /* 0x00000002040ea825 */ /* 0x000fc800078e021c */
[----:B------:R-:W-:Y:S01]  /*b680*/  @!P2 IMAD.WIDE R12, R4, 0x2, R2 ;  /* 0x00000002040ca825 */ /* 0x000fe200078e0202 */
[----:B------:R2:W5:Y:S03]  /*b690*/  @!P2 LD.E.128 R20, [R14.64] ;  /* 0x000000060e14a980 */ /* 0x000566000c101d00 */
[C---:B------:R-:W-:Y:S01]  /*b6a0*/  @!P1 IMAD.WIDE R6, R0.reuse, 0x2, R28 ;  /* 0x0000000200069825 */ /* 0x040fe200078e021c */
[----:B------:R3:W5:Y:S01]  /*b6b0*/  @!P2 LD.E.128 R8, [R12.64] ;  /* 0x000000060c08a980 */ /* 0x000762000c101d00 */
[----:B------:R-:W-:Y:S02]  /*b6c0*/  CS2R R4, SRZ ;  /* 0x0000000000047805 */ /* 0x000fe4000001ff00 */
[----:B------:R-:W-:Y:S01]  /*b6d0*/  @!P1 IMAD.WIDE R2, R0, 0x2, R2 ;  /* 0x0000000200029825 */ /* 0x000fe200078e0202 */
[----:B------:R4:W5:Y:S01]  /*b6e0*/  @!P1 LD.E.128 R24, [R6.64] ;  /* 0x0000000606189980 */ /* 0x000962000c101d00 */
[----:B--2---:R-:W-:Y:S01]  /*b6f0*/  CS2R R14, SRZ ;  /* 0x00000000000e7805 */ /* 0x004fe2000001ff00 */
[----:B---3--:R-:W-:Y:S01]  /*b700*/  CS2R R12, SRZ ;  /* 0x00000000000c7805 */ /* 0x008fe2000001ff00 */
[----:B----4-:R-:W-:-:S05]  /*b710*/  CS2R R6, SRZ ;  /* 0x0000000000067805 */ /* 0x010fca000001ff00 */
[----:B------:R1:W5:Y:S04]  /*b720*/  @!P1 LD.E.128 R12, [R2.64] ;  /* 0x00000006020c9980 */ /* 0x000368000c101d00 */
[----:B------:R1:W5:Y:S02]  /*b730*/  @!P0 LD.E.128 R4, [R30.64] ;  /* 0x000000061e048980 */ /* 0x000364000c101d00 */
.L_x_249:
[----:B-12-4-:R-:W-:Y:S05]  /*b740*/  BSYNC B0 ;  /* 0x0000000000007941 */ /* 0x016fea0003800000 */
.L_x_248:
[--C-:B-----5:R-:W-:Y:S01]  /*b750*/  IMAD.MOV.U32 R42, RZ, RZ, R23.reuse ;  /* 0x000000ffff2a7224 */ /* 0x120fe200078e0017 */
[----:B------:R-:W-:Y:S01]  /*b760*/  SHF.R.U32.HI R0, RZ, 0x10, R23 ;  /* 0x00000010ff007819 */ /* 0x000fe20000011617 */
[----:B------:R-:W-:Y:S01]  /*b770*/  IMAD.MOV.U32 R51, RZ, RZ, R18 ;  /* 0x000000ffff337224 */ /* 0x000fe200078e0012 */
[----:B------:R-:W-:Y:S01]  /*b780*/  SHF.R.U64 R49, R18, 0x10, R19 ;  /* 0x0000001012317819 */ /* 0x000fe20000001213 */
[----:B------:R-:W-:Y:S01]  /*b790*/  IMAD.MOV.U32 R54, RZ, RZ, R16 ;  /* 0x000000ffff367224 */ /* 0x000fe200078e0010 */
[----:B------:R-:W-:Y:S01]  /*b7a0*/  PRMT R42, R42, 0x5410, R0 ;  /* 0x000054102a2a7816 */ /* 0x000fe20000000000 */
[----:B------:R-:W-:Y:S01]  /*b7b0*/  IMAD R0, R58, -0x80, R34 ;  /* 0xffffff803a007824 */ /* 0x000fe200078e0222 */
[----:B------:R-:W-:Y:S01]  /*b7c0*/  PRMT R49, R51, 0x5410, R49 ;  /* 0x0000541033317816 */ /* 0x000fe20000000031 */
[--C-:B------:R-:W-:Y:S01]  /*b7d0*/  IMAD.MOV.U32 R53, RZ, RZ, R17.reuse ;  /* 0x000000ffff357224 */ /* 0x100fe200078e0011 */
[----:B------:R-:W-:Y:S01]  /*b7e0*/  SHF.R.U64 R52, R16, 0x10, R17 ;  /* 0x0000001010347819 */ /* 0x000fe20000001211 */
[----:B------:R-:W-:Y:S01]  /*b7f0*/  IMAD.MOV.U32 R50, RZ, RZ, R19 ;  /* 0x000000ffff327224 */ /* 0x000fe200078e0013 */
[----:B------:R-:W-:Y:S01]  /*b800*/  IMNMX R51, R0, 0x80, PT ;  /* 0x0000008000337817 */ /* 0x000fe20003800200 */
[----:B------:R-:W-:Y:S01]  /*b810*/  IMAD.MOV.U32 R46, RZ, RZ, R21 ;  /* 0x000000ffff2e7224 */ /* 0x000fe200078e0015 */
[----:B------:R-:W-:Y:S01]  /*b820*/  SHF.R.U32.HI R48, RZ, 0x10, R17 ;  /* 0x00000010ff307819 */ /* 0x000fe20000011611 */
[----:B------:R-:W-:Y:S01]  /*b830*/  IMAD.MOV.U32 R43, RZ, RZ, R22 ;  /* 0x000000ffff2b7224 */ /* 0x000fe200078e0016 */
[----:B------:R-:W-:Y:S01]  /*b840*/  ISETP.GE.AND P0, PT, R242, R51, PT ;  /* 0x00000033f200720c */ /* 0x000fe20003f06270 */
[----:B------:R-:W-:Y:S01]  /*b850*/  IMAD.MOV.U32 R38, RZ, RZ, R24 ;  /* 0x000000ffff267224 */ /* 0x000fe200078e0018 */
[----:B------:R-:W-:Y:S01]  /*b860*/  SHF.R.U32.HI R44, RZ, 0x10, R19 ;  /* 0x00000010ff2c7819 */ /* 0x000fe20000011613 */
[----:B------:R-:W-:Y:S01]  /*b870*/  IMAD.MOV.U32 R39, RZ, RZ, R25 ;  /* 0x000000ffff277224 */ /* 0x000fe200078e0019 */
[----:B------:R-:W-:Y:S01]  /*b880*/  SHF.R.U64 R45, R20, 0x10, R21 ;  /* 0x00000010142d7819 */ /* 0x000fe20000001215 */
        /* <DEDUP_REMOVED lines=13> */
[--C-:B------:R-:W-:Y:S01]  /*b960*/  SHF.R.U64 R29, R4, 0x10, R5.reuse ;  /* 0x00000010041d7819 */ /* 0x100fe20000001205 */
[----:B------:R-:W-:Y:S01]  /*b970*/  IMAD.MOV.U32 R31, RZ, RZ, R4 ;  /* 0x000000ffff1f7224 */ /* 0x000fe200078e0004 */
[----:B------:R-:W-:Y:S01]  /*b980*/  SHF.R.U32.HI R24, RZ, 0x10, R5 ;  /* 0x00000010ff187819 */ /* 0x000fe20000011605 */
[--C-:B------:R-:W-:Y:S01]  /*b990*/  IMAD.MOV.U32 R26, RZ, RZ, R7.reuse ;  /* 0x000000ffff1a7224 */ /* 0x100fe200078e0007 */
        /* <DEDUP_REMOVED lines=42> */
[----:B------:R1:W5:Y:S04]  /*bc40*/  LDL R61, [R1+0x44] ;  /* 0x00004400013d7983 */ /* 0x0003680000100800 */
[----:B------:R1:W5:Y:S04]  /*bc50*/  LDL R60, [R1+0x48] ;  /* 0x00004800013c7983 */ /* 0x0003680000100800 */
[----:B------:R1:W5:Y:S01]  /*bc60*/  LDL R59, [R1+0x4c] ;  /* 0x00004c00013b7983 */ /* 0x0003620000100800 */
[----:B------:R-:W-:Y:S01]  /*bc70*/  ISETP.GE.AND P0, PT, R100, c[0x0][0x27c], PT ;  /* 0x00009f0064007a0c */ /* 0x000fe20003f06270 */
[----:B------:R-:W-:-:S12]  /*bc80*/  BSSY B0, `(.L_x_252) ;  /* 0x000005e000007945 */ /* 0x000fd80003800000 */
[----:B------:R-:W-:Y:S05]  /*bc90*/  @P0 BRA `(.L_x_253) ;  /* 0x000005c000000947 */ /* 0x000fea0003800000 */
[----:B------:R-:W2:Y:S02]  /*bca0*/  S2R R58, SR_TID.X ;  /* 0x00000000003a7919 */ /* 0x000ea40000002100 */
[----:B--2---:R-:W-:-:S04]  /*bcb0*/  LEA.HI R62, R58, R58, RZ, 0x1 ;  /* 0x0000003a3a3e7211 */ /* 0x004fc800078f08ff */
[----:B------:R-:W-:-:S05]  /*bcc0*/  LOP3.LUT R62, R62, 0xfffffffe, RZ, 0xc0, !PT ;  /* 0xfffffffe3e3e7812 */ /* 0x000fca00078ec0ff */
[----:B------:R-:W-:Y:S02]  /*bcd0*/  IMAD.IADD R62, R58, 0x1, -R62 ;  /* 0x000000013a3e7824 */ /* 0x000fe400078e0a3e */
[----:B------:R-:W2:Y:S01]  /*bce0*/  LDL R58, [R1+0x68] ;  /* 0x00006800013a7983 */ /* 0x000ea20000100800 */
[----:B------:R-:W-:-:S04]  /*bcf0*/  MOV R0, c[0x0][0x27c] ;  /* 0x00009f0000007a02 */ /* 0x000fc80000000f00 */
[----:B------:R-:W-:-:S04]  /*bd00*/  LEA.HI R0, R0, R62, RZ, 0x1d ;  /* 0x0000003e00007211 */ /* 0x000fc800078fe8ff */
[----:B------:R-:W-:Y:S01]  /*bd10*/  SHF.R.S32.HI R3, RZ, 0x1f, R0 ;  /* 0x0000001fff037819 */ /* 0x000fe20000011400 */
[----:B------:R-:W-:-:S03]  /*bd20*/  IMAD.SHL.U32 R2, R0, 0x8, RZ ;  /* 0x0000000800027824 */ /* 0x000fc600078e00ff */
[----:B------:R-:W-:Y:S02]  /*bd30*/  LEA.HI R0, R3, R0, RZ, 0x2 ;  /* 0x0000000003007211 */ /* 0x000fe400078f10ff */
[----:B-----5:R-:W-:Y:S02]  /*bd40*/  LOP3.LUT R2, R61, 0x18, R2, 0xf8, !PT ;  /* 0x000000183d027812 */ /* 0x020fe400078ef802 */
[----:B------:R-:W-:Y:S02]  /*bd50*/  SHF.L.U32 R0, R0, 0xa, RZ ;  /* 0x0000000a00007819 */ /* 0x000fe400000006ff */
[----:B------:R-:W-:Y:S02]  /*bd60*/  LOP3.LUT R2, R2, R60, RZ, 0x3c, !PT ;  /* 0x0000003c02027212 */ /* 0x000fe400078e3cff */
[----:B------:R-:W-:-:S04]  /*bd70*/  LOP3.LUT R0, R0, 0x7ffff000, RZ, 0xc0, !PT ;  /* 0x7ffff00000007812 */ /* 0x000fc800078ec0ff */
[----:B------:R-:W-:Y:S02]  /*bd80*/  IADD3 R0, R2, R0, R59 ;  /* 0x0000000002007210 */ /* 0x000fe40007ffe03b */
[----:B------:R-:W-:-:S03]  /*bd90*/  SHF.L.U32 R2, R31, 0x10, RZ ;  /* 0x000000101f027819 */ /* 0x000fc600000006ff */
[----:B------:R-:W-:Y:S02]  /*bda0*/  IMAD.SHL.U32 R23, R0, 0x2, RZ ;  /* 0x0000000200177824 */ /* 0x000fe400078e00ff */
[----:B------:R-:W-:-:S03]  /*bdb0*/  IMAD.U32 R0, R52, 0x10000, RZ ;  /* 0x0001000034007824 */ /* 0x000fc600078e00ff */
[----:B------:R-:W3:Y:S02]  /*bdc0*/  LDS.128 R4, [R23+0x6080] ;  /* 0x0060800017047984 */ /* 0x000ee40000000c00 */
[----:B---3--:R-:W-:Y:S02]  /*bdd0*/  SHF.L.U32 R3, R4, 0x10, RZ ;  /* 0x0000001004037819 */ /* 0x008fe400000006ff */
[----:B------:R-:W-:Y:S02]  /*bde0*/  LOP3.LUT R19, R5, 0xffff0000, RZ, 0xc0, !PT ;  /* 0xffff000005137812 */ /* 0x000fe400078ec0ff */
[----:B------:R-:W-:Y:S01]  /*bdf0*/  LOP3.LUT R18, R7, 0xffff0000, RZ, 0xc0, !PT ;  /* 0xffff000007127812 */ /* 0x000fe200078ec0ff */
[----:B------:R-:W-:Y:S01]  /*be00*/  FMUL.FTZ R15, R3, R2 ;  /* 0x00000002030f7220 */ /* 0x000fe20000410000 */
[----:B--2---:R-:W2:Y:S02]  /*be10*/  LDS.128 R8, [R58] ;  /* 0x000000003a087984 */ /* 0x004ea40000000c00 */
[C---:B--2---:R-:W-:Y:S01]  /*be20*/  SHF.L.U32 R12, R8.reuse, 0x10, RZ ;  /* 0x00000010080c7819 */ /* 0x044fe200000006ff */
[----:B------:R-:W-:Y:S01]  /*be30*/  IMAD.U32 R14, R9, 0x10000, RZ ;  /* 0x00010000090e7824 */ /* 0x000fe200078e00ff */
[----:B------:R-:W-:Y:S01]  /*be40*/  LOP3.LUT R13, R8, 0xffff0000, RZ, 0xc0, !PT ;  /* 0xffff0000080d7812 */ /* 0x000fe200078ec0ff */
[----:B------:R-:W-:Y:S01]  /*be50*/  IMAD.U32 R20, R11, 0x10000, RZ ;  /* 0x000100000b147824 */ /* 0x000fe200078e00ff */
[----:B------:R-:W-:Y:S01]  /*be60*/  LOP3.LUT R8, R4, 0xffff0000, RZ, 0xc0, !PT ;  /* 0xffff000004087812 */ /* 0x000fe200078ec0ff */
[----:B------:R-:W-:Y:S01]  /*be70*/  FFMA.FTZ R29, R12, R0, -R15 ;  /* 0x000000000c1d7223 */ /* 0x000fe2000001080f */
[----:B------:R-:W-:Y:S01]  /*be80*/  LOP3.LUT R22, R9, 0xffff0000, RZ, 0xc0, !PT ;  /* 0xffff000009167812 */ /* 0x000fe200078ec0ff */
[----:B------:R-:W-:Y:S01]  /*be90*/  IMAD.U32 R9, R5, 0x10000, RZ ;  /* 0x0001000005097824 */ /* 0x000fe200078e00ff */
[----:B------:R-:W-:-:S02]  /*bea0*/  LOP3.LUT R4, R31, 0xffff0000, RZ, 0xc0, !PT ;  /* 0xffff00001f047812 */ /* 0x000fc400078ec0ff */
[C---:B------:R-:W-:Y:S02]  /*beb0*/  SHF.L.U32 R16, R10.reuse, 0x10, RZ ;  /* 0x000000100a107819 */ /* 0x040fe400000006ff */
[----:B------:R-:W-:Y:S02]  /*bec0*/  LOP3.LUT R17, R10, 0xffff0000, RZ, 0xc0, !PT ;  /* 0xffff00000a117812 */ /* 0x000fe400078ec0ff */
[C---:B------:R-:W-:Y:S02]  /*bed0*/  SHF.L.U32 R5, R6.reuse, 0x10, RZ ;  /* 0x0000001006057819 */ /* 0x040fe400000006ff */
[----:B------:R-:W-:Y:S01]  /*bee0*/  LOP3.LUT R10, R6, 0xffff0000, RZ, 0xc0, !PT ;  /* 0xffff0000060a7812 */ /* 0x000fe200078ec0ff */
[----:B------:R-:W-:Y:S01]  /*bef0*/  FMUL.FTZ R6, R3, R0 ;  /* 0x0000000003067220 */ /* 0x000fe20000410000 */
[----:B------:R-:W-:Y:S01]  /*bf00*/  LOP3.LUT R21, R11, 0xffff0000, RZ, 0xc0, !PT ;  /* 0xffff00000b157812 */ /* 0x000fe200078ec0ff */
[----:B------:R-:W-:Y:S01]  /*bf10*/  IMAD.U32 R11, R7, 0x10000, RZ ;  /* 0x00010000070b7824 */ /* 0x000fe200078e00ff */
[----:B------:R-:W-:Y:S01]  /*bf20*/  LOP3.LUT R3, R52, 0xffff0000, RZ, 0xc0, !PT ;  /* 0xffff000034037812 */ /* 0x000fe200078ec0ff */
[----:B------:R-:W-:Y:S01]  /*bf30*/  FMUL.FTZ R7, R8, R4 ;  /* 0x0000000408077220 */ /* 0x000fe20000410000 */
[----:B------:R-:W-:Y:S01]  /*bf40*/  SHF.L.U32 R0, R32, 0x10, RZ ;  /* 0x0000001020007819 */ /* 0x000fe200000006ff */
[----:B------:R-:W-:Y:S01]  /*bf50*/  FFMA.FTZ R28, R12, R2, R6 ;  /* 0x000000020c1c7223 */ /* 0x000fe20000010006 */
[----:B------:R-:W-:Y:S01]  /*bf60*/  SHF.L.U32 R6, R30, 0x10, RZ ;  /* 0x000000101e067819 */ /* 0x000fe200000006ff */
[----:B------:R-:W-:-:S02]  /*bf70*/  FFMA.FTZ R27, R13, R3, -R7 ;  /* 0x000000030d1b7223 */ /* 0x000fc40000010807 */
[----:B------:R-:W-:Y:S02]  /*bf80*/  IMAD.U32 R2, R48, 0x10000, RZ ;  /* 0x0001000030027824 */ /* 0x000fe400078e00ff */
[C---:B------:R-:W-:Y:S02]  /*bf90*/  FMUL.FTZ R7, R9.reuse, R0 ;  /* 0x0000000009077220 */ /* 0x040fe40000410000 */
[----:B------:R-:W-:Y:S02]  /*bfa0*/  FMUL.FTZ R8, R8, R3 ;  /* 0x0000000308087220 */ /* 0x000fe40000410000 */
[-C--:B------:R-:W-:Y:S02]  /*bfb0*/  FMUL.FTZ R3, R9, R2.reuse ;  /* 0x0000000209037220 */ /* 0x080fe40000410000 */
[----:B------:R-:W-:Y:S02]  /*bfc0*/  FFMA.FTZ R25, R14, R2, -R7 ;  /* 0x000000020e197223 */ /* 0x000fe40000010807 */
[----:B------:R-:W-:-:S02]  /*bfd0*/  IMAD.U32 R2, R49, 0x10000, RZ ;  /* 0x0001000031027824 */ /* 0x000fc400078e00ff */
[----:B------:R-:W-:Y:S02]  /*bfe0*/  FFMA.FTZ R26, R13, R4, R8 ;  /* 0x000000040d1a7223 */ /* 0x000fe40000010008 */
[----:B------:R-:W-:Y:S01]  /*bff0*/  FFMA.FTZ R24, R14, R0, R3 ;  /* 0x000000000e187223 */ /* 0x000fe20000010003 */
[----:B------:R-:W-:Y:S01]  /*c000*/  LOP3.LUT R3, R49, 0xffff0000, RZ, 0xc0, !PT ;  /* 0xffff000031037812 */ /* 0x000fe200078ec0ff */
[C---:B------:R-:W-:Y:S01]  /*c010*/  FMUL.FTZ R4, R5.reuse, R6 ;  /* 0x0000000605047220 */ /* 0x040fe20000410000 */
[----:B------:R-:W-:Y:S01]  /*c020*/  LOP3.LUT R0, R30, 0xffff0000, RZ, 0xc0, !PT ;  /* 0xffff00001e007812 */ /* 0x000fe200078ec0ff */
[-C--:B------:R-:W-:Y:S01]  /*c030*/  FMUL.FTZ R9, R5, R2.reuse ;  /* 0x0000000205097220 */ /* 0x080fe20000410000 */
[----:B------:R-:W-:Y:S01]  /*c040*/  SHF.L.U32 R5, R33, 0x10, RZ ;  /* 0x0000001021057819 */ /* 0x000fe200000006ff */
[----:B------:R-:W-:Y:S02]  /*c050*/  FFMA.FTZ R15, R16, R2, -R4 ;  /* 0x00000002100f7223 */ /* 0x000fe40000010804 */
[----:B------:R-:W-:-:S02]  /*c060*/  IMAD.U32 R2, R44, 0x10000, RZ ;  /* 0x000100002c027824 */ /* 0x000fc400078e00ff */
[C---:B------:R-:W-:Y:S02]  /*c070*/  FMUL.FTZ R7, R10.reuse, R3 ;  /* 0x000000030a077220 */ /* 0x040fe40000410000 */
[C---:B------:R-:W-:Y:S02]  /*c080*/  FMUL.FTZ R4, R11.reuse, R5 ;  /* 0x000000050b047220 */ /* 0x040fe40000410000 */
[----:B------:R-:W-:Y:S02]  /*c090*/  FMUL.FTZ R8, R10, R0 ;  /* 0x000000000a087220 */ /* 0x000fe40000410000 */
[----:B------:R-:W-:Y:S02]  /*c0a0*/  FFMA.FTZ R14, R16, R6, R9 ;  /* 0x00000006100e7223 */ /* 0x000fe40000010009 */
[----:B------:R-:W-:Y:S02]  /*c0b0*/  FMUL.FTZ R6, R11, R2 ;  /* 0x000000020b067220 */ /* 0x000fe40000410000 */
[----:B------:R-:W-:Y:S01]  /*c0c0*/  FFMA.FTZ R13, R17, R0, R7 ;  /* 0x00000000110d7223 */ /* 0x000fe20000010007 */
[----:B------:R-:W-:Y:S01]  /*c0d0*/  LOP3.LUT R0, R33, 0xffff0000, RZ, 0xc0, !PT ;  /* 0xffff000021007812 */ /* 0x000fe200078ec0ff */
[----:B------:R-:W-:Y:S01]  /*c0e0*/  FFMA.FTZ R11, R20, R2, -R4 ;  /* 0x00000002140b7223 */ /* 0x000fe20000010804 */
[----:B------:R-:W-:Y:S01]  /*c0f0*/  LOP3.LUT R2, R32, 0xffff0000, RZ, 0xc0, !PT ;  /* 0xffff000020027812 */ /* 0x000fe200078ec0ff */
[----:B------:R-:W-:Y:S01]  /*c100*/  FFMA.FTZ R10, R17, R3, -R8 ;  /* 0x00000003110a7223 */ /* 0x000fe20000010808 */
[----:B------:R-:W-:Y:S01]  /*c110*/  LOP3.LUT R4, R48, 0xffff0000, RZ, 0xc0, !PT ;  /* 0xffff000030047812 */ /* 0x000fe200078ec0ff */
[----:B------:R-:W-:Y:S01]  /*c120*/  FFMA.FTZ R12, R20, R5, R6 ;  /* 0x00000005140c7223 */ /* 0x000fe20000010006 */
[----:B------:R-:W-:Y:S01]  /*c130*/  LOP3.LUT R3, R44, 0xffff0000, RZ, 0xc0, !PT ;  /* 0xffff00002c037812 */ /* 0x000fe200078ec0ff */
[----:B------:R-:W-:Y:S01]  /*c140*/  FMUL.FTZ R8, R19, R2 ;  /* 0x0000000213087220 */ /* 0x000fe20000410000 */
[----:B------:R-:W-:Y:S01]  /*c150*/  F2FP.BF16.PACK_AB R10, R10, R15 ;  /* 0x0000000f0a0a723e */ /* 0x000fe200000010ff */
[----:B------:R-:W-:-:S02]  /*c160*/  FMUL.FTZ R6, R18, R0 ;  /* 0x0000000012067220 */ /* 0x000fc40000410000 */
[-C--:B------:R-:W-:Y:S02]  /*c170*/  FMUL.FTZ R7, R19, R4.reuse ;  /* 0x0000000413077220 */ /* 0x080fe40000410000 */
[----:B------:R-:W-:Y:S02]  /*c180*/  FMUL.FTZ R5, R18, R3 ;  /* 0x0000000312057220 */ /* 0x000fe40000410000 */
[C---:B------:R-:W-:Y:S01]  /*c190*/  FFMA.FTZ R9, R22.reuse, R4, -R8 ;  /* 0x0000000416097223 */ /* 0x040fe20000010808 */
[----:B------:R-:W-:Y:S01]  /*c1a0*/  F2FP.BF16.PACK_AB R8, R27, R29 ;  /* 0x0000001d1b08723e */ /* 0x000fe200000010ff */
[----:B------:R-:W-:Y:S01]  /*c1b0*/  FFMA.FTZ R3, R21, R3, -R6 ;  /* 0x0000000315037223 */ /* 0x000fe20000010806 */
[----:B------:R-:W-:Y:S01]  /*c1c0*/  F2FP.BF16.PACK_AB R6, R13, R14 ;  /* 0x0000000e0d06723e */ /* 0x000fe200000010ff */
[----:B------:R-:W-:Y:S01]  /*c1d0*/  FFMA.FTZ R2, R22, R2, R7 ;  /* 0x0000000216027223 */ /* 0x000fe20000010007 */
[----:B------:R-:W-:Y:S01]  /*c1e0*/  F2FP.BF16.PACK_AB R9, R9, R25 ;  /* 0x000000190909723e */ /* 0x000fe200000010ff */
[----:B------:R-:W-:Y:S01]  /*c1f0*/  FFMA.FTZ R0, R21, R0, R5 ;  /* 0x0000000015007223 */ /* 0x000fe20000010005 */
[----:B------:R-:W-:-:S02]  /*c200*/  F2FP.BF16.PACK_AB R11, R3, R11 ;  /* 0x0000000b030b723e */ /* 0x000fc400000010ff */
[----:B------:R-:W-:Y:S02]  /*c210*/  F2FP.BF16.PACK_AB R4, R26, R28 ;  /* 0x0000001c1a04723e */ /* 0x000fe400000010ff */
[----:B------:R-:W-:Y:S01]  /*c220*/  F2FP.BF16.PACK_AB R5, R2, R24 ;  /* 0x000000180205723e */ /* 0x000fe200000010ff */
[----:B------:R2:W-:Y:S01]  /*c230*/  STS.128 [R58], R8 ;  /* 0x000000083a007388 */ /* 0x0005e20000000c00 */
[----:B------:R-:W-:-:S05]  /*c240*/  F2FP.BF16.PACK_AB R7, R0, R12 ;  /* 0x0000000c0007723e */ /* 0x000fca00000010ff */
[----:B------:R2:W-:Y:S02]  /*c250*/  STS.128 [R23+0x6080], R4 ;  /* 0x0060800417007388 */ /* 0x0005e40000000c00 */
.L_x_253:
[----:B------:R-:W-:Y:S05]  /*c260*/  BSYNC B0 ;  /* 0x0000000000007941 */ /* 0x000fea0003800000 */
.L_x_252:
[----:B------:R-:W-:Y:S01]  /*c270*/  IADD3 R0, R100, 0x10, RZ ;  /* 0x0000001064007810 */ /* 0x000fe20007ffe0ff */
[----:B------:R-:W-:Y:S03]  /*c280*/  BSSY B0, `(.L_x_254) ;  /* 0x000005c000007945 */ /* 0x000fe60003800000 */
[----:B------:R-:W-:-:S13]  /*c290*/  ISETP.GE.AND P0, PT, R0, c[0x0][0x27c], PT ;  /* 0x00009f0000007a0c */ /* 0x000fda0003f06270 */
[----:B------:R-:W-:Y:S05]  /*c2a0*/  @P0 BRA `(.L_x_255) ;  /* 0x0000059000000947 */ /* 0x000fea0003800000 */
[----:B------:R-:W3:Y:S04]  /*c2b0*/  LDL R2, [R1+0x64] ;  /* 0x0000640001027983 */ /* 0x000ee80000100800 */
[----:B--2---:R-:W2:Y:S01]  /*c2c0*/  LDL R58, [R1+0x78] ;  /* 0x00007800013a7983 */ /* 0x004ea20000100800 */
[----:B------:R-:W-:-:S04]  /*c2d0*/  MOV R0, c[0x0][0x27c] ;  /* 0x00009f0000007a02 */ /* 0x000fc80000000f00 */
[----:B---3--:R-:W-:-:S04]  /*c2e0*/  LEA.HI R0, R0, R2, RZ, 0x1d ;  /* 0x0000000200007211 */ /* 0x008fc800078fe8ff */
[----:B------:R-:W-:Y:S01]  /*c2f0*/  SHF.R.S32.HI R2, RZ, 0x1f, R0 ;  /* 0x0000001fff027819 */ /* 0x000fe20000011400 */
[----:B------:R-:W-:Y:S01]  /*c300*/  IMAD.SHL.U32 R3, R0, 0x8, RZ ;  /* 0x0000000800037824 */ /* 0x000fe200078e00ff */
[----:B--2---:R-:W2:Y:S02]  /*c310*/  LDS.128 R8, [R58] ;  /* 0x000000003a087984 */ /* 0x004ea40000000c00 */
[----:B------:R-:W-:Y:S02]  /*c320*/  LEA.HI R0, R2, R0, RZ, 0x2 ;  /* 0x0000000002007211 */ /* 0x000fe400078f10ff */
[----:B-----5:R-:W-:Y:S02]  /*c330*/  LOP3.LUT R2, R61, 0x18, R3, 0xf8, !PT ;  /* 0x000000183d027812 */ /* 0x020fe400078ef803 */
[----:B------:R-:W-:Y:S02]  /*c340*/  SHF.L.U32 R0, R0, 0xa, RZ ;  /* 0x0000000a00007819 */ /* 0x000fe400000006ff */
[----:B------:R-:W-:-:S02]  /*c350*/  LOP3.LUT R2, R2, R60, RZ, 0x3c, !PT ;  /* 0x0000003c02027212 */ /* 0x000fc400078e3cff */
[----:B------:R-:W-:-:S04]  /*c360*/  LOP3.LUT R0, R0, 0x7ffff000, RZ, 0xc0, !PT ;  /* 0x7ffff00000007812 */ /* 0x000fc800078ec0ff */
[----:B------:R-:W-:Y:S02]  /*c370*/  IADD3 R0, R2, R0, R59 ;  /* 0x0000000002007210 */ /* 0x000fe40007ffe03b */
[----:B------:R-:W-:-:S03]  /*c380*/  SHF.L.U32 R2, R34, 0x10, RZ ;  /* 0x0000001022027819 */ /* 0x000fc600000006ff */
[----:B------:R-:W-:Y:S02]  /*c390*/  IMAD.SHL.U32 R23, R0, 0x2, RZ ;  /* 0x0000000200177824 */ /* 0x000fe400078e00ff */
[----:B------:R-:W-:-:S03]  /*c3a0*/  IMAD.U32 R0, R45, 0x10000, RZ ;  /* 0x000100002d007824 */ /* 0x000fc600078e00ff */
[----:B------:R-:W3:Y:S01]  /*c3b0*/  LDS.128 R4, [R23+0x6080] ;  /* 0x0060800017047984 */ /* 0x000ee20000000c00 */
[C---:B--2---:R-:W-:Y:S01]  /*c3c0*/  SHF.L.U32 R12, R8.reuse, 0x10, RZ ;  /* 0x00000010080c7819 */ /* 0x044fe200000006ff */
[----:B------:R-:W-:Y:S01]  /*c3d0*/  IMAD.U32 R14, R9, 0x10000, RZ ;  /* 0x00010000090e7824 */ /* 0x000fe200078e00ff */
[----:B------:R-:W-:Y:S01]  /*c3e0*/  LOP3.LUT R13, R8, 0xffff0000, RZ, 0xc0, !PT ;  /* 0xffff0000080d7812 */ /* 0x000fe200078ec0ff */
[----:B------:R-:W-:Y:S01]  /*c3f0*/  IMAD.U32 R20, R11, 0x10000, RZ ;  /* 0x000100000b147824 */ /* 0x000fe200078e00ff */
[----:B------:R-:W-:Y:S02]  /*c400*/  LOP3.LUT R22, R9, 0xffff0000, RZ, 0xc0, !PT ;  /* 0xffff000009167812 */ /* 0x000fe400078ec0ff */
[C---:B------:R-:W-:Y:S02]  /*c410*/  SHF.L.U32 R16, R10.reuse, 0x10, RZ ;  /* 0x000000100a107819 */ /* 0x040fe400000006ff */
[----:B------:R-:W-:Y:S02]  /*c420*/  LOP3.LUT R17, R10, 0xffff0000, RZ, 0xc0, !PT ;  /* 0xffff00000a117812 */ /* 0x000fe400078ec0ff */
[----:B------:R-:W-:-:S02]  /*c430*/  LOP3.LUT R21, R11, 0xffff0000, RZ, 0xc0, !PT ;  /* 0xffff00000b157812 */ /* 0x000fc400078ec0ff */
[C---:B---3--:R-:W-:Y:S01]  /*c440*/  SHF.L.U32 R3, R4.reuse, 0x10, RZ ;  /* 0x0000001004037819 */ /* 0x048fe200000006ff */
[----:B------:R-:W-:Y:S01]  /*c450*/  IMAD.U32 R9, R5, 0x10000, RZ ;  /* 0x0001000005097824 */ /* 0x000fe200078e00ff */
[----:B------:R-:W-:Y:S01]  /*c460*/  LOP3.LUT R8, R4, 0xffff0000, RZ, 0xc0, !PT ;  /* 0xffff000004087812 */ /* 0x000fe200078ec0ff */
[----:B------:R-:W-:Y:S01]  /*c470*/  IMAD.U32 R11, R7, 0x10000, RZ ;  /* 0x00010000070b7824 */ /* 0x000fe200078e00ff */
[----:B------:R-:W-:Y:S01]  /*c480*/  LOP3.LUT R4, R34, 0xffff0000, RZ, 0xc0, !PT ;  /* 0xffff000022047812 */ /* 0x000fe200078ec0ff */
[----:B------:R-:W-:Y:S01]  /*c490*/  FMUL.FTZ R15, R3, R2 ;  /* 0x00000002030f7220 */ /* 0x000fe20000410000 */
[----:B------:R-:W-:Y:S02]  /*c4a0*/  LOP3.LUT R19, R5, 0xffff0000, RZ, 0xc0, !PT ;  /* 0xffff000005137812 */ /* 0x000fe400078ec0ff */
[----:B------:R-:W-:Y:S01]  /*c4b0*/  SHF.L.U32 R5, R6, 0x10, RZ ;  /* 0x0000001006057819 */ /* 0x000fe200000006ff */
[-C--:B------:R-:W-:Y:S01]  /*c4c0*/  FFMA.FTZ R29, R12, R0.reuse, -R15 ;  /* 0x000000000c1d7223 */ /* 0x080fe2000001080f */
[----:B------:R-:W-:Y:S01]  /*c4d0*/  LOP3.LUT R10, R6, 0xffff0000, RZ, 0xc0, !PT ;  /* 0xffff0000060a7812 */ /* 0x000fe200078ec0ff */
[----:B------:R-:W-:Y:S01]  /*c4e0*/  FMUL.FTZ R6, R3, R0 ;  /* 0x0000000003067220 */ /* 0x000fe20000410000 */
[----:B------:R-:W-:Y:S01]  /*c4f0*/  LOP3.LUT R18, R7, 0xffff0000, RZ, 0xc0, !PT ;  /* 0xffff000007127812 */ /* 0x000fe200078ec0ff */
[----:B------:R-:W-:Y:S01]  /*c500*/  FMUL.FTZ R7, R8, R4 ;  /* 0x0000000408077220 */ /* 0x000fe20000410000 */
[----:B------:R-:W-:Y:S01]  /*c510*/  LOP3.LUT R3, R45, 0xffff0000, RZ, 0xc0, !PT ;  /* 0xffff00002d037812 */ /* 0x000fe200078ec0ff */
[----:B------:R-:W-:Y:S01]  /*c520*/  FFMA.FTZ R28, R12, R2, R6 ;  /* 0x000000020c1c7223 */ /* 0x000fe20000010006 */
[----:B------:R-:W-:Y:S01]  /*c530*/  SHF.L.U32 R0, R36, 0x10, RZ ;  /* 0x0000001024007819 */ /* 0x000fe200000006ff */
[----:B------:R-:W-:Y:S01]  /*c540*/  IMAD.U32 R2, R40, 0x10000, RZ ;  /* 0x0001000028027824 */ /* 0x000fe200078e00ff */
[----:B------:R-:W-:Y:S01]  /*c550*/  SHF.L.U32 R6, R35, 0x10, RZ ;  /* 0x0000001023067819 */ /* 0x000fe200000006ff */
[----:B------:R-:W-:-:S02]  /*c560*/  FFMA.FTZ R27, R13, R3, -R7 ;  /* 0x000000030d1b7223 */ /* 0x000fc40000010807 */
[C---:B------:R-:W-:Y:S02]  /*c570*/  FMUL.FTZ R7, R9.reuse, R0 ;  /* 0x0000000009077220 */ /* 0x040fe40000410000 */
[----:B------:R-:W-:Y:S02]  /*c580*/  FMUL.FTZ R8, R8, R3 ;  /* 0x0000000308087220 */ /* 0x000fe40000410000 */
[-C--:B------:R-:W-:Y:S02]  /*c590*/  FMUL.FTZ R3, R9, R2.reuse ;  /* 0x0000000209037220 */ /* 0x080fe40000410000 */
[----:B------:R-:W-:Y:S02]  /*c5a0*/  FFMA.FTZ R25, R14, R2, -R7 ;  /* 0x000000020e197223 */ /* 0x000fe40000010807 */
[----:B------:R-:W-:Y:S02]  /*c5b0*/  IMAD.U32 R2, R41, 0x10000, RZ ;  /* 0x0001000029027824 */ /* 0x000fe400078e00ff */
[----:B------:R-:W-:-:S02]  /*c5c0*/  FFMA.FTZ R26, R13, R4, R8 ;  /* 0x000000040d1a7223 */ /* 0x000fc40000010008 */
[----:B------:R-:W-:Y:S02]  /*c5d0*/  FMUL.FTZ R4, R5, R6 ;  /* 0x0000000605047220 */ /* 0x000fe40000410000 */
[----:B------:R-:W-:Y:S01]  /*c5e0*/  FFMA.FTZ R24, R14, R0, R3 ;  /* 0x000000000e187223 */ /* 0x000fe20000010003 */
[----:B------:R-:W-:Y:S01]  /*c5f0*/  LOP3.LUT R3, R41, 0xffff0000, RZ, 0xc0, !PT ;  /* 0xffff000029037812 */ /* 0x000fe200078ec0ff */
[-C--:B------:R-:W-:Y:S01]  /*c600*/  FMUL.FTZ R9, R5, R2.reuse ;  /* 0x0000000205097220 */ /* 0x080fe20000410000 */
[----:B------:R-:W-:Y:S01]  /*c610*/  SHF.L.U32 R5, R37, 0x10, RZ ;  /* 0x0000001025057819 */ /* 0x000fe200000006ff */
[----:B------:R-:W-:Y:S01]  /*c620*/  FFMA.FTZ R15, R16, R2, -R4 ;  /* 0x00000002100f7223 */ /* 0x000fe20000010804 */
[----:B------:R-:W-:Y:S01]  /*c630*/  LOP3.LUT R0, R35, 0xffff0000, RZ, 0xc0, !PT ;  /* 0xffff000023007812 */ /* 0x000fe200078ec0ff */
[----:B------:R-:W-:Y:S01]  /*c640*/  FMUL.FTZ R7, R10, R3 ;  /* 0x000000030a077220 */ /* 0x000fe20000410000 */
[----:B------:R-:W-:Y:S01]  /*c650*/  SHF.L.U32 R2, R42, 0x10, RZ ;  /* 0x000000102a027819 */ /* 0x000fe200000006ff */
[----:B------:R-:W-:-:S02]  /*c660*/  FMUL.FTZ R4, R11, R5 ;  /* 0x000000050b047220 */ /* 0x000fc40000410000 */
        /* <DEDUP_REMOVED lines=29> */
.L_x_255:
[----:B------:R-:W-:Y:S05]  /*c840*/  BSYNC B0 ;  /* 0x0000000000007941 */ /* 0x000fea0003800000 */
.L_x_254:
[----:B------:R-:W-:-:S04]  /*c850*/  IADD3 R0, R100, 0x20, RZ ;  /* 0x0000002064007810 */ /* 0x000fc80007ffe0ff */
        /* <DEDUP_REMOVED lines=52> */
[C---:B------:R-:W-:Y:S02]  /*cba0*/  FMUL.FTZ R4, R5.reuse, R6 ;  /* 0x0000000605047220 */ /* 0x040fe40000410000 */
        /* <DEDUP_REMOVED lines=38> */
.L_x_251:
[----:B------:R-:W-:Y:S05]  /*ce10*/  BSYNC B1 ;  /* 0x0000000000017941 */ /* 0x000fea0003800000 */
.L_x_250:
[----:B------:R-:W-:-:S04]  /*ce20*/  IADD3 R0, R242, 0x40, RZ ;  /* 0x00000040f2007810 */ /* 0x000fc80007ffe0ff */
[----:B------:R-:W-:-:S13]  /*ce30*/  ISETP.GE.AND P0, PT, R0, R51, PT ;  /* 0x000000330000720c */ /* 0x000fda0003f06270 */
[----:B------:R-:W-:Y:S05]  /*ce40*/  @P0 BRA `(.L_x_237) ;  /* 0x000011d000000947 */ /* 0x000fea0003800000 */
[----:B-----5:R3:W5:Y:S04]  /*ce50*/  LDL R60, [R1+0x54] ;  /* 0x00005400013c7983 */ /* 0x0207680000100800 */
[----:B------:R3:W5:Y:S04]  /*ce60*/  LDL R59, [R1+0x58] ;  /* 0x00005800013b7983 */ /* 0x0007680000100800 */
[----:B--2---:R3:W5:Y:S01]  /*ce70*/  LDL R58, [R1+0x5c] ;  /* 0x00005c00013a7983 */ /* 0x0047620000100800 */
[----:B------:R-:W-:Y:S01]  /*ce80*/  ISETP.GE.AND P0, PT, R100, c[0x0][0x27c], PT ;  /* 0x00009f0064007a0c */ /* 0x000fe20003f06270 */
[----:B------:R-:W-:-:S12]  /*ce90*/  BSSY B0, `(.L_x_256) ;  /* 0x000005e000007945 */ /* 0x000fd80003800000 */
[----:B------:R-:W-:Y:S05]  /*cea0*/  @P0 BRA `(.L_x_257) ;  /* 0x000005c000000947 */ /* 0x000fea0003800000 */
[----:B------:R-:W2:Y:S04]  /*ceb0*/  LDL R61, [R1+0x7c] ;  /* 0x00007c00013d7983 */ /* 0x000ea80000100800 */
[----:B------:R-:W4:Y:S02]  /*cec0*/  S2R R0, SR_TID.X ;  /* 0x0000000000007919 */ /* 0x000f240000002100 */
[----:B----4-:R-:W-:-:S04]  /*ced0*/  LEA.HI R2, R0, R0, RZ, 0x1 ;  /* 0x0000000000027211 */ /* 0x010fc800078f08ff */
[----:B------:R-:W-:-:S05]  /*cee0*/  LOP3.LUT R2, R2, 0xfffffffe, RZ, 0xc0, !PT ;  /* 0xfffffffe02027812 */ /* 0x000fca00078ec0ff */
[----:B------:R-:W-:Y:S01]  /*cef0*/  IMAD.IADD R2, R0, 0x1, -R2 ;  /* 0x0000000100027824 */ /* 0x000fe200078e0a02 */
        /* <DEDUP_REMOVED lines=9> */
[----:B------:R-:W-:-:S05]  /*cf90*/  IADD3 R0, R2, R0, R58 ;  /* 0x0000000002007210 */ /* 0x000fca0007ffe03a */
[----:B------:R-:W-:-:S05]  /*cfa0*/  IMAD.SHL.U32 R23, R0, 0x2, RZ ;  /* 0x0000000200177824 */ /* 0x000fca00078e00ff */
[----:B------:R-:W4:Y:S01]  /*cfb0*/  LDS.128 R4, [R23+0x6080] ;  /* 0x0060800017047984 */ /* 0x000f220000000c00 */
[----:B------:R-:W-:Y:S01]  /*cfc0*/  SHF.L.U32 R2, R31, 0x10, RZ ;  /* 0x000000101f027819 */ /* 0x000fe200000006ff */
[----:B------:R-:W-:Y:S01]  /*cfd0*/  IMAD.U32 R0, R52, 0x10000, RZ ;  /* 0x0001000034007824 */ /* 0x000fe200078e00ff */
[----:B----4-:R-:W-:Y:S02]  /*cfe0*/  SHF.L.U32 R3, R4, 0x10, RZ ;  /* 0x0000001004037819 */ /* 0x010fe400000006ff */
[----:B------:R-:W-:-:S03]  /*cff0*/  LOP3.LUT R19, R5, 0xffff0000, RZ, 0xc0, !PT ;  /* 0xffff000005137812 */ /* 0x000fc600078ec0ff */
[----:B------:R-:W-:Y:S01]  /*d000*/  FMUL.FTZ R15, R2, R3 ;  /* 0x00000003020f7220 */ /* 0x000fe20000410000 */
[----:B------:R-:W-:Y:S01]  /*d010*/  LOP3.LUT R18, R7, 0xffff0000, RZ, 0xc0, !PT ;  /* 0xffff000007127812 */ /* 0x000fe200078ec0ff */
[----:B--2---:R-:W2:Y:S02]  /*d020*/  LDS.128 R8, [R61] ;  /* 0x000000003d087984 */ /* 0x004ea40000000c00 */
[C---:B--2---:R-:W-:Y:S02]  /*d030*/  SHF.L.U32 R12, R8.reuse, 0x10, RZ ;  /* 0x00000010080c7819 */ /* 0x044fe400000006ff */
[----:B------:R-:W-:Y:S01]  /*d040*/  LOP3.LUT R13, R8, 0xffff0000, RZ, 0xc0, !PT ;  /* 0xffff0000080d7812 */ /* 0x000fe200078ec0ff */
[C---:B------:R-:W-:Y:S01]  /*d050*/  IMAD.U32 R14, R9.reuse, 0x10000, RZ ;  /* 0x00010000090e7824 */ /* 0x040fe200078e00ff */
[----:B------:R-:W-:Y:S02]  /*d060*/  LOP3.LUT R8, R4, 0xffff0000, RZ, 0xc0, !PT ;  /* 0xffff000004087812 */ /* 0x000fe400078ec0ff */
[----:B------:R-:W-:Y:S01]  /*d070*/  LOP3.LUT R22, R9, 0xffff0000, RZ, 0xc0, !PT ;  /* 0xffff000009167812 */ /* 0x000fe200078ec0ff */
[----:B------:R-:W-:Y:S01]  /*d080*/  IMAD.U32 R9, R5, 0x10000, RZ ;  /* 0x0001000005097824 */ /* 0x000fe200078e00ff */
[----:B------:R-:W-:-:S02]  /*d090*/  LOP3.LUT R4, R31, 0xffff0000, RZ, 0xc0, !PT ;  /* 0xffff00001f047812 */ /* 0x000fc400078ec0ff */
[C---:B------:R-:W-:Y:S02]  /*d0a0*/  SHF.L.U32 R16, R10.reuse, 0x10, RZ ;  /* 0x000000100a107819 */ /* 0x040fe400000006ff */
[----:B------:R-:W-:Y:S01]  /*d0b0*/  LOP3.LUT R17, R10, 0xffff0000, RZ, 0xc0, !PT ;  /* 0xffff00000a117812 */ /* 0x000fe200078ec0ff */
[C---:B------:R-:W-:Y:S01]  /*d0c0*/  IMAD.U32 R20, R11.reuse, 0x10000, RZ ;  /* 0x000100000b147824 */ /* 0x040fe200078e00ff */
[C---:B------:R-:W-:Y:S02]  /*d0d0*/  SHF.L.U32 R5, R6.reuse, 0x10, RZ ;  /* 0x0000001006057819 */ /* 0x040fe400000006ff */
[----:B------:R-:W-:Y:S01]  /*d0e0*/  LOP3.LUT R10, R6, 0xffff0000, RZ, 0xc0, !PT ;  /* 0xffff0000060a7812 */ /* 0x000fe200078ec0ff */
[----:B------:R-:W-:Y:S01]  /*d0f0*/  FMUL.FTZ R6, R0, R3 ;  /* 0x0000000300067220 */ /* 0x000fe20000410000 */
[----:B------:R-:W-:Y:S01]  /*d100*/  LOP3.LUT R21, R11, 0xffff0000, RZ, 0xc0, !PT ;  /* 0xffff00000b157812 */ /* 0x000fe200078ec0ff */
[----:B------:R-:W-:Y:S01]  /*d110*/  IMAD.U32 R11, R7, 0x10000, RZ ;  /* 0x00010000070b7824 */ /* 0x000fe200078e00ff */
[----:B------:R-:W-:Y:S01]  /*d120*/  LOP3.LUT R3, R52, 0xffff0000, RZ, 0xc0, !PT ;  /* 0xffff000034037812 */ /* 0x000fe200078ec0ff */
[----:B------:R-:W-:Y:S01]  /*d130*/  FFMA.FTZ R29, R0, R12, -R15 ;  /* 0x0000000c001d7223 */ /* 0x000fe2000001080f */
[----:B------:R-:W-:Y:S01]  /*d140*/  SHF.L.U32 R0, R32, 0x10, RZ ;  /* 0x0000001020007819 */ /* 0x000fe200000006ff */
[----:B------:R-:W-:-:S02]  /*d150*/  FMUL.FTZ R7, R4, R8 ;  /* 0x0000000804077220 */ /* 0x000fc40000410000 */
[----:B------:R-:W-:Y:S02]  /*d160*/  FFMA.FTZ R28, R2, R12, R6 ;  /* 0x0000000c021c7223 */ /* 0x000fe40000010006 */
[C---:B------:R-:W-:Y:S02]  /*d170*/  FFMA.FTZ R27, R3.reuse, R13, -R7 ;  /* 0x0000000d031b7223 */ /* 0x040fe40000010807 */
[----:B------:R-:W-:Y:S02]  /*d180*/  IMAD.U32 R2, R48, 0x10000, RZ ;  /* 0x0001000030027824 */ /* 0x000fe400078e00ff */
[-C--:B------:R-:W-:Y:S01]  /*d190*/  FMUL.FTZ R7, R0, R9.reuse ;  /* 0x0000000900077220 */ /* 0x080fe20000410000 */
[----:B------:R-:W-:Y:S01]  /*d1a0*/  SHF.L.U32 R6, R30, 0x10, RZ ;  /* 0x000000101e067819 */ /* 0x000fe200000006ff */
[----:B------:R-:W-:Y:S02]  /*d1b0*/  FMUL.FTZ R8, R3, R8 ;  /* 0x0000000803087220 */ /* 0x000fe40000410000 */
[----:B------:R-:W-:-:S02]  /*d1c0*/  FMUL.FTZ R3, R2, R9 ;  /* 0x0000000902037220 */ /* 0x000fc40000410000 */
[-C--:B------:R-:W-:Y:S02]  /*d1d0*/  FFMA.FTZ R25, R2, R14.reuse, -R7 ;  /* 0x0000000e02197223 */ /* 0x080fe40000010807 */
[C---:B------:R-:W-:Y:S02]  /*d1e0*/  IMAD.U32 R2, R49.reuse, 0x10000, RZ ;  /* 0x0001000031027824 */ /* 0x040fe400078e00ff */
[----:B------:R-:W-:Y:S02]  /*d1f0*/  FFMA.FTZ R26, R4, R13, R8 ;  /* 0x0000000d041a7223 */ /* 0x000fe40000010008 */
[----:B------:R-:W-:Y:S01]  /*d200*/  FFMA.FTZ R24, R0, R14, R3 ;  /* 0x0000000e00187223 */ /* 0x000fe20000010003 */
[----:B------:R-:W-:Y:S01]  /*d210*/  LOP3.LUT R3, R49, 0xffff0000, RZ, 0xc0, !PT ;  /* 0xffff000031037812 */ /* 0x000fe200078ec0ff */
[-C--:B------:R-:W-:Y:S02]  /*d220*/  FMUL.FTZ R4, R6, R5.reuse ;  /* 0x0000000506047220 */ /* 0x080fe40000410000 */
[----:B------:R-:W-:Y:S01]  /*d230*/  FMUL.FTZ R9, R2, R5 ;  /* 0x0000000502097220 */ /* 0x000fe20000410000 */
[----:B------:R-:W-:-:S02]  /*d240*/  SHF.L.U32 R5, R33, 0x10, RZ ;  /* 0x0000001021057819 */ /* 0x000fc400000006ff */
[----:B------:R-:W-:Y:S01]  /*d250*/  LOP3.LUT R0, R30, 0xffff0000, RZ, 0xc0, !PT ;  /* 0xffff00001e007812 */ /* 0x000fe200078ec0ff */
[----:B------:R-:W-:Y:S02]  /*d260*/  FFMA.FTZ R15, R2, R16, -R4 ;  /* 0x00000010020f7223 */ /* 0x000fe40000010804 */
[----:B------:R-:W-:Y:S02]  /*d270*/  IMAD.U32 R2, R44, 0x10000, RZ ;  /* 0x000100002c027824 */ /* 0x000fe400078e00ff */
[-C--:B------:R-:W-:Y:S02]  /*d280*/  FMUL.FTZ R7, R3, R10.reuse ;  /* 0x0000000a03077220 */ /* 0x080fe40000410000 */
[----:B------:R-:W-:Y:S02]  /*d290*/  FMUL.FTZ R4, R5, R11 ;  /* 0x0000000b05047220 */ /* 0x000fe40000410000 */
[----:B------:R-:W-:Y:S02]  /*d2a0*/  FMUL.FTZ R8, R0, R10 ;  /* 0x0000000a00087220 */ /* 0x000fe40000410000 */
[----:B------:R-:W-:-:S02]  /*d2b0*/  FFMA.FTZ R14, R6, R16, R9 ;  /* 0x00000010060e7223 */ /* 0x000fc40000010009 */
[----:B------:R-:W-:Y:S02]  /*d2c0*/  FMUL.FTZ R6, R2, R11 ;  /* 0x0000000b02067220 */ /* 0x000fe40000410000 */
[-C--:B------:R-:W-:Y:S01]  /*d2d0*/  FFMA.FTZ R13, R0, R17.reuse, R7 ;  /* 0x00000011000d7223 */ /* 0x080fe20000010007 */
[----:B------:R-:W-:Y:S01]  /*d2e0*/  LOP3.LUT R0, R33, 0xffff0000, RZ, 0xc0, !PT ;  /* 0xffff000021007812 */ /* 0x000fe200078ec0ff */
[-C--:B------:R-:W-:Y:S01]  /*d2f0*/  FFMA.FTZ R11, R2, R20.reuse, -R4 ;  /* 0x00000014020b7223 */ /* 0x080fe20000010804 */
[----:B------:R-:W-:Y:S01]  /*d300*/  LOP3.LUT R2, R32, 0xffff0000, RZ, 0xc0, !PT ;  /* 0xffff000020027812 */ /* 0x000fe200078ec0ff */
[----:B------:R-:W-:Y:S01]  /*d310*/  FFMA.FTZ R10, R3, R17, -R8 ;  /* 0x00000011030a7223 */ /* 0x000fe20000010808 */
[----:B------:R-:W-:Y:S02]  /*d320*/  LOP3.LUT R4, R48, 0xffff0000, RZ, 0xc0, !PT ;  /* 0xffff000030047812 */ /* 0x000fe400078ec0ff */
[----:B------:R-:W-:Y:S01]  /*d330*/  LOP3.LUT R3, R44, 0xffff0000, RZ, 0xc0, !PT ;  /* 0xffff00002c037812 */ /* 0x000fe200078ec0ff */
[----:B------:R-:W-:-:S02]  /*d340*/  FFMA.FTZ R12, R5, R20, R6 ;  /* 0x00000014050c7223 */ /* 0x000fc40000010006 */
[-C--:B------:R-:W-:Y:S02]  /*d350*/  FMUL.FTZ R8, R2, R19.reuse ;  /* 0x0000001302087220 */ /* 0x080fe40000410000 */
[-C--:B------:R-:W-:Y:S02]  /*d360*/  FMUL.FTZ R6, R0, R18.reuse ;  /* 0x0000001200067220 */ /* 0x080fe40000410000 */
[C---:B------:R-:W-:Y:S02]  /*d370*/  FMUL.FTZ R7, R4.reuse, R19 ;  /* 0x0000001304077220 */ /* 0x040fe40000410000 */
[C---:B------:R-:W-:Y:S02]  /*d380*/  FMUL.FTZ R5, R3.reuse, R18 ;  /* 0x0000001203057220 */ /* 0x040fe40000410000 */
[----:B------:R-:W-:Y:S02]  /*d390*/  FFMA.FTZ R9, R4, R22, -R8 ;  /* 0x0000001604097223 */ /* 0x000fe40000010808 */
[----:B------:R-:W-:-:S02]  /*d3a0*/  FFMA.FTZ R3, R3, R21, -R6 ;  /* 0x0000001503037223 */ /* 0x000fc40000010806 */
[----:B------:R-:W-:Y:S02]  /*d3b0*/  FFMA.FTZ R2, R2, R22, R7 ;  /* 0x0000001602027223 */ /* 0x000fe40000010007 */
[----:B------:R-:W-:Y:S01]  /*d3c0*/  FFMA.FTZ R0, R0, R21, R5 ;  /* 0x0000001500007223 */ /* 0x000fe20000010005 */
[----:B------:R-:W-:Y:S02]  /*d3d0*/  F2FP.BF16.PACK_AB R10, R10, R15 ;  /* 0x0000000f0a0a723e */ /* 0x000fe400000010ff */
[----:B------:R-:W-:Y:S02]  /*d3e0*/  F2FP.BF16.PACK_AB R8, R27, R29 ;  /* 0x0000001d1b08723e */ /* 0x000fe400000010ff */
[----:B------:R-:W-:Y:S02]  /*d3f0*/  F2FP.BF16.PACK_AB R9, R9, R25 ;  /* 0x000000190909723e */ /* 0x000fe400000010ff */
[----:B------:R-:W-:Y:S02]  /*d400*/  F2FP.BF16.PACK_AB R11, R3, R11 ;  /* 0x0000000b030b723e */ /* 0x000fe400000010ff */
[----:B------:R-:W-:-:S02]  /*d410*/  F2FP.BF16.PACK_AB R6, R13, R14 ;  /* 0x0000000e0d06723e */ /* 0x000fc400000010ff */
[----:B------:R-:W-:Y:S02]  /*d420*/  F2FP.BF16.PACK_AB R4, R26, R28 ;  /* 0x0000001c1a04723e */ /* 0x000fe400000010ff */
[----:B------:R-:W-:Y:S02]  /*d430*/  F2FP.BF16.PACK_AB R5, R2, R24 ;  /* 0x000000180205723e */ /* 0x000fe400000010ff */
[----:B------:R-:W-:Y:S01]  /*d440*/  F2FP.BF16.PACK_AB R7, R0, R12 ;  /* 0x0000000c0007723e */ /* 0x000fe200000010ff */
[----:B------:R2:W-:Y:S04]  /*d450*/  STS.128 [R61], R8 ;  /* 0x000000083d007388 */ /* 0x0005e80000000c00 */
[----:B------:R2:W-:Y:S02]  /*d460*/  STS.128 [R23+0x6080], R4 ;  /* 0x0060800417007388 */ /* 0x0005e40000000c00 */
.L_x_257:
[----:B------:R-:W-:Y:S05]  /*d470*/  BSYNC B0 ;  /* 0x0000000000007941 */ /* 0x000fea0003800000 */
.L_x_256:
[----:B------:R-:W-:Y:S01]  /*d480*/  IADD3 R0, R100, 0x10, RZ ;  /* 0x0000001064007810 */ /* 0x000fe20007ffe0ff */
[----:B------:R-:W-:Y:S03]  /*d490*/  BSSY B0, `(.L_x_258) ;  /* 0x000005c000007945 */ /* 0x000fe60003800000 */
[----:B------:R-:W-:-:S13]  /*d4a0*/  ISETP.GE.AND P0, PT, R0, c[0x0][0x27c], PT ;  /* 0x00009f0000007a0c */ /* 0x000fda0003f06270 */
[----:B------:R-:W-:Y:S05]  /*d4b0*/  @P0 BRA `(.L_x_259) ;  /* 0x0000059000000947 */ /* 0x000fea0003800000 */
[----:B------:R-:W4:Y:S04]  /*d4c0*/  LDL R2, [R1+0x64] ;  /* 0x0000640001027983 */ /* 0x000f280000100800 */
[----:B--2---:R-:W2:Y:S01]  /*d4d0*/  LDL R30, [R1+0x74] ;  /* 0x00007400011e7983 */ /* 0x004ea20000100800 */
[----:B------:R-:W-:-:S04]  /*d4e0*/  MOV R0, c[0x0][0x27c] ;  /* 0x00009f0000007a02 */ /* 0x000fc80000000f00 */
[----:B----4-:R-:W-:-:S04]  /*d4f0*/  LEA.HI R0, R0, R2, RZ, 0x1d ;  /* 0x0000000200007211 */ /* 0x010fc800078fe8ff */
        /* <DEDUP_REMOVED lines=12> */
[----:B------:R-:W4:Y:S01]  /*d5c0*/  LDS.128 R4, [R23+0x6080] ;  /* 0x0060800017047984 */ /* 0x000f220000000c00 */
        /* <DEDUP_REMOVED lines=8> */
[C---:B----4-:R-:W-:Y:S01]  /*d650*/  SHF.L.U32 R3, R4.reuse, 0x10, RZ ;  /* 0x0000001004037819 */ /* 0x050fe200000006ff */
[----:B------:R-:W-:Y:S01]  /*d660*/  IMAD.U32 R9, R5, 0x10000, RZ ;  /* 0x0001000005097824 */ /* 0x000fe200078e00ff */
[----:B------:R-:W-:Y:S01]  /*d670*/  LOP3.LUT R8, R4, 0xffff0000, RZ, 0xc0, !PT ;  /* 0xffff000004087812 */ /* 0x000fe200078ec0ff */
[----:B------:R-:W-:Y:S01]  /*d680*/  IMAD.U32 R11, R7, 0x10000, RZ ;  /* 0x00010000070b7824 */ /* 0x000fe200078e00ff */
[----:B------:R-:W-:Y:S01]  /*d690*/  LOP3.LUT R4, R34, 0xffff0000, RZ, 0xc0, !PT ;  /* 0xffff000022047812 */ /* 0x000fe200078ec0ff */
[-C--:B------:R-:W-:Y:S01]  /*d6a0*/  FMUL.FTZ R15, R2, R3.reuse ;  /* 0x00000003020f7220 */ /* 0x080fe20000410000 */
[----:B------:R-:W-:Y:S02]  /*d6b0*/  LOP3.LUT R19, R5, 0xffff0000, RZ, 0xc0, !PT ;  /* 0xffff000005137812 */ /* 0x000fe400078ec0ff */
[----:B------:R-:W-:Y:S01]  /*d6c0*/  SHF.L.U32 R5, R6, 0x10, RZ ;  /* 0x0000001006057819 */ /* 0x000fe200000006ff */
[----:B------:R-:W-:Y:S01]  /*d6d0*/  FFMA.FTZ R29, R0, R12, -R15 ;  /* 0x0000000c001d7223 */ /* 0x000fe2000001080f */
        /* <DEDUP_REMOVED lines=10> */
[-C--:B------:R-:W-:Y:S02]  /*d780*/  FMUL.FTZ R7, R0, R9.reuse ;  /* 0x0000000900077220 */ /* 0x080fe40000410000 */
[----:B------:R-:W-:Y:S02]  /*d790*/  FMUL.FTZ R8, R3, R8 ;  /* 0x0000000803087220 */ /* 0x000fe40000410000 */
[C---:B------:R-:W-:Y:S02]  /*d7a0*/  FMUL.FTZ R3, R2.reuse, R9 ;  /* 0x0000000902037220 */ /* 0x040fe40000410000 */
[----:B------:R-:W-:Y:S02]  /*d7b0*/  FFMA.FTZ R25, R2, R14, -R7 ;  /* 0x0000000e02197223 */ /* 0x000fe40000010807 */
[----:B------:R-:W-:Y:S02]  /*d7c0*/  IMAD.U32 R2, R41, 0x10000, RZ ;  /* 0x0001000029027824 */ /* 0x000fe400078e00ff */
[----:B------:R-:W-:-:S02]  /*d7d0*/  FFMA.FTZ R26, R4, R13, R8 ;  /* 0x0000000d041a7223 */ /* 0x000fc40000010008 */
[-C--:B------:R-:W-:Y:S02]  /*d7e0*/  FMUL.FTZ R4, R6, R5.reuse ;  /* 0x0000000506047220 */ /* 0x080fe40000410000 */
[----:B------:R-:W-:Y:S01]  /*d7f0*/  FFMA.FTZ R24, R0, R14, R3 ;  /* 0x0000000e00187223 */ /* 0x000fe20000010003 */
[----:B------:R-:W-:Y:S01]  /*d800*/  LOP3.LUT R3, R41, 0xffff0000, RZ, 0xc0, !PT ;  /* 0xffff000029037812 */ /* 0x000fe200078ec0ff */
[C---:B------:R-:W-:Y:S01]  /*d810*/  FMUL.FTZ R9, R2.reuse, R5 ;  /* 0x0000000502097220 */ /* 0x040fe20000410000 */
        /* <DEDUP_REMOVED lines=9> */
[-C--:B------:R-:W-:Y:S01]  /*d8b0*/  FFMA.FTZ R13, R0, R17.reuse, R7 ;  /* 0x00000011000d7223 */ /* 0x080fe20000010007 */
[----:B------:R-:W-:Y:S01]  /*d8c0*/  LOP3.LUT R0, R37, 0xffff0000, RZ, 0xc0, !PT ;  /* 0xffff000025007812 */ /* 0x000fe200078ec0ff */
[-C--:B------:R-:W-:Y:S01]  /*d8d0*/  FFMA.FTZ R11, R2, R20.reuse, -R4 ;  /* 0x00000014020b7223 */ /* 0x080fe20000010804 */
        /* <DEDUP_REMOVED lines=8> */
[C---:B------:R-:W-:Y:S02]  /*d960*/  FMUL.FTZ R7, R4.reuse, R19 ;  /* 0x0000001304077220 */ /* 0x040fe40000410000 */
[----:B------:R-:W-:Y:S02]  /*d970*/  FMUL.FTZ R5, R3, R18 ;  /* 0x0000001203057220 */ /* 0x000fe40000410000 */
[----:B------:R-:W-:Y:S01]  /*d980*/  FFMA.FTZ R9, R4, R22, -R8 ;  /* 0x0000001604097223 */ /* 0x000fe20000010808 */
        /* <DEDUP_REMOVED lines=12> */
.L_x_259:
[----:B------:R-:W-:Y:S05]  /*da50*/  BSYNC B0 ;  /* 0x0000000000007941 */ /* 0x000fea0003800000 */
.L_x_258:
[----:B------:R-:W-:-:S04]  /*da60*/  IADD3 R0, R100, 0x20, RZ ;  /* 0x0000002064007810 */ /* 0x000fc80007ffe0ff */
        /* <DEDUP_REMOVED lines=91> */
.L_x_237:
[----:B------:R-:W-:Y:S05]  /*e020*/  BSYNC B2 ;  /* 0x0000000000027941 */ /* 0x000fea0003800000 */
.L_x_221:
[----:B-1----:R-:W-:Y:S01]  /*e030*/  IMAD R0, R56, c[0x0][0x208], RZ ;  /* 0x0000820038007a24 */ /* 0x002fe200078e02ff */
[----:B--2---:R-:W-:Y:S01]  /*e040*/  MOV R4, R246 ;  /* 0x000000f600047202 */ /* 0x004fe20000000f00 */
[----:B------:R-:W-:Y:S01]  /*e050*/  IMAD.WIDE.U32 R2, R137, c[0x0][0x208], RZ ;  /* 0x0000820089027a25 */ /* 0x000fe200078e00ff */
[----:B------:R-:W-:Y:S01]  /*e060*/  MOV R5, R249 ;  /* 0x000000f900057202 */ /* 0x000fe20000000f00 */
[----:B------:R-:W-:-:S04]  /*e070*/  DEPBAR.LE SB0, 0x0 ;  /* 0x000080000000791a */ /* 0x000fc80000000000 */
[----:B------:R-:W-:Y:S01]  /*e080*/  IMAD R0, R137, c[0x0][0x20c], R0 ;  /* 0x0000830089007a24 */ /* 0x000fe200078e0200 */
[----:B------:R-:W1:Y:S01]  /*e090*/  S2R R6, SR_TID.X ;  /* 0x0000000000067919 */ /* 0x000e620000002100 */
[----:B------:R-:W-:Y:S01]  /*e0a0*/  IMAD.WIDE.U32 R4, R2, 0x30, R4 ;  /* 0x0000003002047825 */ /* 0x000fe200078e0004 */
[----:B------:R-:W-:Y:S02]  /*e0b0*/  LOP3.LUT P2, RZ, R55, 0x1, RZ, 0xc0, !PT ;  /* 0x0000000137ff7812 */ /* 0x000fe4000784c0ff */
[----:B------:R-:W-:Y:S01]  /*e0c0*/  IADD3 R0, R3, R0, RZ ;  /* 0x0000000003007210 */ /* 0x000fe20007ffe0ff */
[----:B------:R-:W-:Y:S01]  /*e0d0*/  BAR.SYNC.DEFER_BLOCKING 0x0 ;  /* 0x0000000000007b1d */ /* 0x000fe20000010000 */
[----:B------:R-:W-:Y:S02]  /*e0e0*/  LEA R2, P0, R4, c[0x0][0x1f8], 0x1 ;  /* 0x00007e0004027a11 */ /* 0x000fe400078008ff */
[----:B------:R-:W-:Y:S01]  /*e0f0*/  LOP3.LUT P3, RZ, R55, 0x2, RZ, 0xc0, !PT ;  /* 0x0000000237ff7812 */ /* 0x000fe2000786c0ff */
[----:B------:R-:W-:Y:S01]  /*e100*/  IMAD R3, R0, 0x30, RZ ;  /* 0x0000003000037824 */ /* 0x000fe200078e02ff */
[----:B------:R-:W-:Y:S01]  /*e110*/  IADD3 R0, R57, R159, -R243 ;  /* 0x0000009f39007210 */ /* 0x000fe20007ffe8f3 */
[----:B------:R-:W2:Y:S03]  /*e120*/  LDL R235, [R1+0x8] ;  /* 0x0000080001eb7983 */ /* 0x000ea60000100800 */
[----:B------:R-:W-:-:S04]  /*e130*/  IADD3 R3, R5, R3, RZ ;  /* 0x0000000305037210 */ /* 0x000fc80007ffe0ff */
[----:B------:R-:W-:Y:S02]  /*e140*/  LEA.HI.X R3, R4, c[0x0][0x1fc], R3, 0x1, P0 ;  /* 0x00007f0004037a11 */ /* 0x000fe400000f0c03 */
[----:B------:R-:W-:Y:S02]  /*e150*/  ISETP.LT.OR P0, PT, R0, 0x1, !P2 ;  /* 0x000000010000780c */ /* 0x000fe40005701670 */
[----:B------:R-:W-:Y:S02]  /*e160*/  SHF.L.U32 R201, R241, 0x1, RZ ;  /* 0x00000001f1c97819 */ /* 0x000fe400000006ff */
[----:B-1----:R-:W-:Y:S01]  /*e170*/  ISETP.GT.AND P4, PT, R6, 0x3f, PT ;  /* 0x0000003f0600780c */ /* 0x002fe20003f84270 */
[----:B------:R-:W-:Y:S04]  /*e180*/  LDSM.16.M88.4 R8, [R190] ;  /* 0x00000000be08783b */ /* 0x000fe80000000200 */
[----:B------:R-:W-:Y:S04]  /*e190*/  LDSM.16.M88.4 R4, [R190+0x1000] ;  /* 0x00100000be04783b */ /* 0x000fe80000000200 */
[----:B------:R-:W1:Y:S04]  /*e1a0*/  LDSM.16.M88.4 R16, [R155] ;  /* 0x000000009b10783b */ /* 0x000e680000000200 */
[----:B------:R-:W4:Y:S04]  /*e1b0*/  LDSM.16.M88.4 R20, [R155+0x400] ;  /* 0x000400009b14783b */ /* 0x000f280000000200 */
[----:B------:R-:W3:Y:S04]  /*e1c0*/  LDSM.16.M88.4 R44, [R155+0x800] ;  /* 0x000800009b2c783b */ /* 0x000ee80000000200 */
[----:B------:R-:W-:Y:S04]  /*e1d0*/  LDSM.16.M88.4 R40, [R191] ;  /* 0x00000000bf28783b */ /* 0x000fe80000000200 */
[----:B------:R-:W-:Y:S04]  /*e1e0*/  LDSM.16.M88.4 R32, [R191+0x1000] ;  /* 0x00100000bf20783b */ /* 0x000fe80000000200 */
[----:B------:R-:W1:Y:S04]  /*e1f0*/  LDSM.16.M88.4 R48, [R192] ;  /* 0x00000000c030783b */ /* 0x000e680000000200 */
[----:B------:R-:W-:Y:S04]  /*e200*/  LDSM.16.M88.4 R76, [R200] ;  /* 0x00000000c84c783b */ /* 0x000fe80000000200 */
[----:B------:R-:W-:Y:S04]  /*e210*/  LDSM.16.M88.4 R88, [R199] ;  /* 0x00000000c758783b */ /* 0x000fe80000000200 */
[----:B------:R-:W-:Y:S01]  /*e220*/  @!PT LDS RZ, [RZ] ;  /* 0x00000000fffff984 */ /* 0x000fe20000000800 */
[----:B------:R-:W-:Y:S01]  /*e230*/  @!PT LDS RZ, [RZ] ;  /* 0x00000000fffff984 */ /* 0x000fe20000000800 */
[----:B------:R-:W-:Y:S01]  /*e240*/  @!PT LDS RZ, [RZ] ;  /* 0x00000000fffff984 */ /* 0x000fe20000000800 */
[----:B------:R1:W-:Y:S01]  /*e250*/  LDGSTS.E.BYPASS.LTC128B.128 [R201+0x1880], [R2.64], !P0 ;  /* 0x0188000002c97fae */ /* 0x0003e2000c101d46 */
[----:B------:R-:W-:-:S02]  /*e260*/  ISETP.LT.OR P0, PT, R0, 0x1, !P3 ;  /* 0x000000010000780c */ /* 0x000fc40005f01670 */
[----:B------:R-:W-:Y:S02]  /*e270*/  @!P4 MOV R13, c[0x0][0x208] ;  /* 0x00008200000dca02 */ /* 0x000fe40000000f00 */
[----:B------:R-:W-:-:S09]  /*e280*/  @!P4 MOV R14, c[0x0][0x20c] ;  /* 0x00008300000eca02 */ /* 0x000fd20000000f00 */
[----:B------:R2:W-:Y:S01]  /*e290*/  LDGSTS.E.BYPASS.LTC128B.128 [R201+0x2480], [R2.64+0x40], !P0 ;  /* 0x0248004002c97fae */ /* 0x0005e2000c101d46 */
[----:B------:R-:W-:-:S04]  /*e2a0*/  @!P4 LEA R12, P0, R13, R2, 0x6 ;  /* 0x000000020d0cc211 */ /* 0x000fc800078030ff */
[----:B------:R-:W-:Y:S02]  /*e2b0*/  @!P4 LEA.HI.X R13, R13, R3, R14, 0x6, P0 ;  /* 0x000000030d0dc211 */ /* 0x000fe400000f340e */
        /* <DEDUP_REMOVED lines=11> */
[----:B-----5:R-:W-:Y:S04]  /*e370*/  LDSM.16.M88.4 R60, [R155+0xc00] ;  /* 0x000c00009b3c783b */ /* 0x020fe80000000200 */
[----:B------:R-:W1:Y:S01]  /*e380*/  LDSM.16.M88.4 R36, [R190+0x2000] ;  /* 0x00200000be24783b */ /* 0x000e620000000200 */
[C---:B----4-:R-:W-:Y:S03]  /*e390*/  HMMA.16816.F32.BF16 R80, R4.reuse, R20, RZ ;  /* 0x000000140450723c */ /* 0x050fe600000418ff */
[----:B------:R-:W4:Y:S04]  /*e3a0*/  LDSM.16.M88.4 R28, [R190+0x3000] ;  /* 0x00300000be1c783b */ /* 0x000f280000000200 */
[----:B------:R-:W-:Y:S01]  /*e3b0*/  LDSM.16.M88.4 R56, [R198] ;  /* 0x00000000c638783b */ /* 0x000fe20000000200 */
[C---:B------:R-:W-:Y:S03]  /*e3c0*/  HMMA.16816.F32.BF16 R68, R4.reuse, R22, RZ ;  /* 0x000000160444723c */ /* 0x040fe600000418ff */
[----:B------:R-:W0:Y:S05]  /*e3d0*/  LDGDEPBAR ;  /* 0x00000000000079af */ /* 0x000e2a0000000000 */
[C---:B---3--:R-:W-:Y:S08]  /*e3e0*/  HMMA.16816.F32.BF16 R64, R4.reuse, R44, RZ ;  /* 0x0000002c0440723c */ /* 0x048ff000000418ff */
[C---:B-1----:R-:W-:Y:S08]  /*e3f0*/  HMMA.16816.F32.BF16 R12, R4.reuse, R18, RZ ;  /* 0x00000012040c723c */ /* 0x042ff000000418ff */
[----:B------:R-:W-:Y:S08]  /*e400*/  HMMA.16816.F32.BF16 R84, R4, R46, RZ ;  /* 0x0000002e0454723c */ /* 0x000ff000000418ff */
[----:B------:R-:W-:Y:S01]  /*e410*/  HMMA.16816.F32.BF16 R4, R40, R48, R24 ;  /* 0x000000302804723c */ /* 0x000fe20000041818 */
[----:B------:R-:W1:Y:S07]  /*e420*/  LDSM.16.M88.4 R24, [R191+0x2000] ;  /* 0x00200000bf18783b */ /* 0x000e6e0000000200 */
[C---:B------:R-:W-:Y:S01]  /*e430*/  HMMA.16816.F32.BF16 R72, R8.reuse, R18, RZ ;  /* 0x000000120848723c */ /* 0x040fe200000418ff */
[----:B------:R-:W-:Y:S07]  /*e440*/  LDSM.16.M88.4 R16, [R190+0x4000] ;  /* 0x00400000be10783b */ /* 0x000fee0000000200 */
[C---:B------:R-:W-:Y:S08]  /*e450*/  HMMA.16816.F32.BF16 R96, R8.reuse, R20, RZ ;  /* 0x000000140860723c */ /* 0x040ff000000418ff */
[C---:B------:R-:W-:Y:S01]  /*e460*/  HMMA.16816.F32.BF16 R108, R8.reuse, R22, RZ ;  /* 0x00000016086c723c */ /* 0x040fe200000418ff */
[----:B------:R-:W3:Y:S07]  /*e470*/  LDSM.16.M88.4 R20, [R191+0x3000] ;  /* 0x00300000bf14783b */ /* 0x000eee0000000200 */
[C---:B------:R-:W-:Y:S08]  /*e480*/  HMMA.16816.F32.BF16 R116, R8.reuse, R44, RZ ;  /* 0x0000002c0874723c */ /* 0x040ff000000418ff */
[----:B------:R-:W-:Y:S01]  /*e490*/  HMMA.16816.F32.BF16 R112, R8, R46, RZ ;  /* 0x0000002e0870723c */ /* 0x000fe200000418ff */
[----:B------:R-:W-:Y:S07]  /*e4a0*/  LDSM.16.M88.4 R44, [R195] ;  /* 0x00000000c32c783b */ /* 0x000fee0000000200 */
[----:B------:R-:W-:Y:S01]  /*e4b0*/  HMMA.16816.F32.BF16 R8, R32, R48, R52 ;  /* 0x000000302008723c */ /* 0x000fe20000041834 */
[----:B------:R-:W1:Y:S07]  /*e4c0*/  LDSM.16.M88.4 R52, [R155+0x1800] ;  /* 0x001800009b34783b */ /* 0x000e6e0000000200 */
[----:B------:R-:W-:Y:S08]  /*e4d0*/  HMMA.16816.F32.BF16 R4, R36, R60, R4 ;  /* 0x0000003c2404723c */ /* 0x000ff00000041804 */
[-C--:B------:R-:W-:Y:S01]  /*e4e0*/  HMMA.16816.F32.BF16 R92, R32, R50.reuse, R12 ;  /* 0x00000032205c723c */ /* 0x080fe2000004180c */
[----:B------:R-:W2:Y:S07]  /*e4f0*/  LDSM.16.M88.4 R12, [R190+0x5000] ;  /* 0x00500000be0c783b */ /* 0x000eae0000000200 */
[----:B------:R-:W-:Y:S08]  /*e500*/  HMMA.16816.F32.BF16 R72, R40, R50, R72 ;  /* 0x000000322848723c */ /* 0x000ff00000041848 */
[----:B----4-:R-:W-:Y:S01]  /*e510*/  HMMA.16816.F32.BF16 R48, R28, R60, R8 ;  /* 0x0000003c1c30723c */ /* 0x010fe20000041808 */
[----:B------:R-:W4:Y:S07]  /*e520*/  LDSM.16.M88.4 R8, [R191+0x4000] ;  /* 0x00400000bf08783b */ /* 0x000f2e0000000200 */
[----:B------:R-:W-:Y:S08]  /*e530*/  HMMA.16816.F32.BF16 R124, R32, R88, R64 ;  /* 0x00000058207c723c */ /* 0x000ff00000041840 */
[----:B-1----:R-:W-:Y:S01]  /*e540*/  HMMA.16816.F32.BF16 R64, R24, R56, R4 ;  /* 0x000000381840723c */ /* 0x002fe20000041804 */
[----:B------:R-:W-:Y:S07]  /*e550*/  LDSM.16.M88.4 R4, [R191+0x5000] ;  /* 0x00500000bf04783b */ /* 0x000fee0000000200 */
[C---:B------:R-:W-:Y:S08]  /*e560*/  HMMA.16816.F32.BF16 R104, R32.reuse, R76, R80 ;  /* 0x0000004c2068723c */ /* 0x040ff00000041850 */
[C---:B------:R-:W-:Y:S08]  /*e570*/  HMMA.16816.F32.BF16 R120, R32.reuse, R78, R68 ;  /* 0x0000004e2078723c */ /* 0x040ff00000041844 */
[----:B------:R-:W-:Y:S08]  /*e580*/  HMMA.16816.F32.BF16 R128, R32, R90, R84 ;  /* 0x0000005a2080723c */ /* 0x000ff00000041854 */
[----:B---3--:R-:W-:Y:S01]  /*e590*/  HMMA.16816.F32.BF16 R32, R20, R56, R48 ;  /* 0x000000381420723c */ /* 0x008fe20000041830 */
[----:B------:R-:W1:Y:S07]  /*e5a0*/  LDSM.16.M88.4 R48, [R155+0x1000] ;  /* 0x001000009b30783b */ /* 0x000e6e0000000200 */
[----:B------:R-:W-:Y:S08]  /*e5b0*/  HMMA.16816.F32.BF16 R72, R36, R62, R72 ;  /* 0x0000003e2448723c */ /* 0x000ff00000041848 */
[C---:B------:R-:W-:Y:S08]  /*e5c0*/  HMMA.16816.F32.BF16 R84, R40.reuse, R76, R96 ;  /* 0x0000004c2854723c */ /* 0x040ff00000041860 */
[----:B------:R-:W-:Y:S08]  /*e5d0*/  HMMA.16816.F32.BF16 R96, R40, R78, R108 ;  /* 0x0000004e2860723c */ /* 0x000ff0000004186c */
[----:B------:R-:W-:Y:S01]  /*e5e0*/  HMMA.16816.F32.BF16 R76, R28, R62, R92 ;  /* 0x0000003e1c4c723c */ /* 0x000fe2000004185c */
[----:B------:R-:W3:Y:S07]  /*e5f0*/  LDSM.16.M88.4 R60, [R197] ;  /* 0x00000000c53c783b */ /* 0x000eee0000000200 */
[-C--:B------:R-:W-:Y:S08]  /*e600*/  HMMA.16816.F32.BF16 R68, R16, R52.reuse, R64 ;  /* 0x000000341044723c */ /* 0x080ff00000041840 */
[----:B--2---:R-:W-:Y:S08]  /*e610*/  HMMA.16816.F32.BF16 R32, R12, R52, R32 ;  /* 0x000000340c20723c */ /* 0x004ff00000041820 */
[-C--:B------:R-:W-:Y:S08]  /*e620*/  HMMA.16816.F32.BF16 R64, R24, R58.reuse, R72 ;  /* 0x0000003a1840723c */ /* 0x080ff00000041848 */
[----:B------:R-:W-:Y:S08]  /*e630*/  HMMA.16816.F32.BF16 R72, R20, R58, R76 ;  /* 0x0000003a1448723c */ /* 0x000ff0000004184c */
[----:B----4-:R-:W-:Y:S08]  /*e640*/  HMMA.16816.F32.BF16 R80, R8, R44, R68 ;  /* 0x0000002c0850723c */ /* 0x010ff00000041844 */
[----:B-1----:R-:W-:Y:S08]  /*e650*/  HMMA.16816.F32.BF16 R68, R36, R48, R84 ;  /* 0x000000302444723c */ /* 0x002ff00000041854 */
[----:B------:R-:W-:Y:S01]  /*e660*/  HMMA.16816.F32.BF16 R76, R4, R44, R32 ;  /* 0x0000002c044c723c */ /* 0x000fe20000041820 */
[----:B------:R-:W1:Y:S07]  /*e670*/  LDSM.16.M88.4 R32, [R155+0x1c00] ;  /* 0x001c00009b20783b */ /* 0x000e6e0000000200 */
[----:B------:R-:W-:Y:S01]  /*e680*/  HMMA.16816.F32.BF16 R56, R16, R54, R64 ;  /* 0x000000361038723c */ /* 0x000fe20000041840 */
[----:B------:R-:W-:-:S07]  /*e690*/  FMUL.FTZ R0, R80, c[0x0][0x320] ;  /* 0x0000c80050007a20 */ /* 0x000fce0000410000 */
[C---:B------:R-:W-:Y:S01]  /*e6a0*/  HMMA.16816.F32.BF16 R92, R40.reuse, R88, R116 ;  /* 0x00000058285c723c */ /* 0x040fe20000041874 */
[----:B------:R2:W4:Y:S07]  /*e6b0*/  MUFU.TANH R110, R0 ;  /* 0x00000000006e7308 */ /* 0x00052e0000002400 */
[----:B------:R-:W-:Y:S08]  /*e6c0*/  HMMA.16816.F32.BF16 R112, R40, R90, R112 ;  /* 0x0000005a2870723c */ /* 0x000ff00000041870 */
[----:B------:R-:W-:Y:S01]  /*e6d0*/  HMMA.16816.F32.BF16 R52, R12, R54, R72 ;  /* 0x000000360c34723c */ /* 0x000fe20000041848 */
[----:B--2---:R-:W-:-:S07]  /*e6e0*/  FMUL.FTZ R0, R81, c[0x0][0x320] ;  /* 0x0000c80051007a20 */ /* 0x004fce0000410000 */
[----:B------:R-:W-:Y:S01]  /*e6f0*/  HMMA.16816.F32.BF16 R40, R28, R48, R104 ;  /* 0x000000301c28723c */ /* 0x000fe20000041868 */
[----:B------:R2:W1:Y:S07]  /*e700*/  MUFU.TANH R109, R0 ;  /* 0x00000000006d7308 */ /* 0x00046e0000002400 */
[----:B---3--:R-:W-:Y:S01]  /*e710*/  HMMA.16816.F32.BF16 R64, R24, R60, R68 ;  /* 0x0000003c1840723c */ /* 0x008fe20000041844 */
[----:B--2---:R-:W-:-:S07]  /*e720*/  FMUL.FTZ R0, R82, c[0x0][0x320] ;  /* 0x0000c80052007a20 */ /* 0x004fce0000410000 */
[----:B------:R-:W-:Y:S01]  /*e730*/  HMMA.16816.F32.BF16 R72, R8, R46, R56 ;  /* 0x0000002e0848723c */ /* 0x000fe20000041838 */
[----:B------:R-:W2:Y:S01]  /*e740*/  LDSM.16.M88.4 R56, [R194] ;  /* 0x00000000c238783b */ /* 0x000ea20000000200 */
[----:B------:R3:W1:Y:S06]  /*e750*/  MUFU.TANH R107, R0 ;  /* 0x00000000006b7308 */ /* 0x00066c0000002400 */
[----:B------:R-:W-:Y:S01]  /*e760*/  HMMA.16816.F32.BF16 R40, R20, R60, R40 ;  /* 0x0000003c1428723c */ /* 0x000fe20000041828 */
[----:B---3--:R-:W-:-:S04]  /*e770*/  FMUL.FTZ R0, R83, c[0x0][0x320] ;  /* 0x0000c80053007a20 */ /* 0x008fc80000410000 */
[----:B------:R3:W1:Y:S03]  /*e780*/  MUFU.TANH R108, R0 ;  /* 0x00000000006c7308 */ /* 0x0006660000002400 */
[----:B------:R-:W-:Y:S01]  /*e790*/  HMMA.16816.F32.BF16 R80, R4, R46, R52 ;  /* 0x0000002e0450723c */ /* 0x000fe20000041834 */
[----:B------:R-:W2:Y:S07]  /*e7a0*/  LDSM.16.M88.4 R52, [R155+0x1400] ;  /* 0x001400009b34783b */ /* 0x000eae0000000200 */
[----:B------:R-:W-:Y:S01]  /*e7b0*/  HMMA.16816.F32.BF16 R44, R36, R50, R96 ;  /* 0x00000032242c723c */ /* 0x000fe20000041860 */
[----:B---3--:R-:W-:-:S04]  /*e7c0*/  FMUL.FTZ R0, R76, c[0x0][0x320] ;  /* 0x0000c8004c007a20 */ /* 0x008fc80000410000 */
[----:B------:R3:W2:Y:S03]  /*e7d0*/  MUFU.TANH R106, R0 ;  /* 0x00000000006a7308 */ /* 0x0006a60000002400 */
[----:B-1----:R-:W-:Y:S01]  /*e7e0*/  HMMA.16816.F32.BF16 R64, R16, R32, R64 ;  /* 0x000000201040723c */ /* 0x002fe20000041840 */
[----:B---3--:R-:W-:-:S04]  /*e7f0*/  FMUL.FTZ R0, R77, c[0x0][0x320] ;  /* 0x0000c8004d007a20 */ /* 0x008fc80000410000 */
[----:B------:R1:W3:Y:S03]  /*e800*/  MUFU.TANH R105, R0 ;  /* 0x0000000000697308 */ /* 0x0002e60000002400 */
[----:B------:R-:W-:Y:S01]  /*e810*/  HMMA.16816.F32.BF16 R68, R28, R50, R120 ;  /* 0x000000321c44723c */ /* 0x000fe20000041878 */
[----:B-1----:R-:W-:-:S04]  /*e820*/  FMUL.FTZ R0, R78, c[0x0][0x320] ;  /* 0x0000c8004e007a20 */ /* 0x002fc80000410000 */
[----:B------:R1:W1:Y:S03]  /*e830*/  MUFU.TANH R103, R0 ;  /* 0x0000000000677308 */ /* 0x0002660000002400 */
[----:B------:R-:W-:Y:S01]  /*e840*/  HMMA.16816.F32.BF16 R40, R12, R32, R40 ;  /* 0x000000200c28723c */ /* 0x000fe20000041828 */
[----:B-1----:R-:W-:-:S04]  /*e850*/  FMUL.FTZ R0, R79, c[0x0][0x320] ;  /* 0x0000c8004f007a20 */ /* 0x002fc80000410000 */
[----:B------:R1:W1:Y:S03]  /*e860*/  MUFU.TANH R104, R0 ;  /* 0x0000000000687308 */ /* 0x0002660000002400 */
[----:B------:R-:W-:Y:S01]  /*e870*/  HMMA.16816.F32.BF16 R48, R24, R62, R44 ;  /* 0x0000003e1830723c */ /* 0x000fe2000004182c */
[----:B------:R-:W3:Y:S01]  /*e880*/  LDSM.16.M88.4 R44, [R196] ;  /* 0x00000000c42c783b */ /* 0x000ee20000000200 */
[----:B-1----:R-:W-:-:S04]  /*e890*/  FMUL.FTZ R0, R72, c[0x0][0x320] ;  /* 0x0000c80048007a20 */ /* 0x002fc80000410000 */
[----:B------:R1:W1:Y:S02]  /*e8a0*/  MUFU.TANH R102, R0 ;  /* 0x0000000000667308 */ /* 0x0002640000002400 */
[----:B--2---:R-:W-:Y:S01]  /*e8b0*/  HMMA.16816.F32.BF16 R76, R8, R56, R64 ;  /* 0x00000038084c723c */ /* 0x004fe20000041840 */
[----:B-1----:R-:W-:-:S05]  /*e8c0*/  FMUL.FTZ R0, R73, c[0x0][0x320] ;  /* 0x0000c80049007a20 */ /* 0x002fca0000410000 */
[----:B------:R1:W2:Y:S02]  /*e8d0*/  MUFU.TANH R97, R0 ;  /* 0x0000000000617308 */ /* 0x0002a40000002400 */
[----:B------:R-:W-:Y:S01]  /*e8e0*/  HMMA.16816.F32.BF16 R64, R20, R62, R68 ;  /* 0x0000003e1440723c */ /* 0x000fe20000041844 */
[----:B-1----:R-:W-:-:S05]  /*e8f0*/  FMUL.FTZ R0, R74, c[0x0][0x320] ;  /* 0x0000c8004a007a20 */ /* 0x002fca0000410000 */
[----:B------:R1:W1:Y:S02]  /*e900*/  MUFU.TANH R98, R0 ;  /* 0x0000000000627308 */ /* 0x0002640000002400 */
[----:B------:R-:W-:Y:S01]  /*e910*/  HMMA.16816.F32.BF16 R60, R36, R52, R92 ;  /* 0x00000034243c723c */ /* 0x000fe2000004185c */
[----:B-1----:R-:W-:-:S05]  /*e920*/  FMUL.FTZ R0, R75, c[0x0][0x320] ;  /* 0x0000c8004b007a20 */ /* 0x002fca0000410000 */
[----:B------:R1:W1:Y:S02]  /*e930*/  MUFU.TANH R99, R0 ;  /* 0x0000000000637308 */ /* 0x0002640000002400 */
[----:B------:R-:W-:Y:S01]  /*e940*/  HMMA.16816.F32.BF16 R84, R4, R56, R40 ;  /* 0x000000380454723c */ /* 0x000fe20000041828 */
[----:B------:R-:W2:Y:S01]  /*e950*/  LDSM.16.M88.4 R40, [R155+0x2000] ;  /* 0x002000009b28783b */ /* 0x000ea20000000200 */
[----:B-1----:R-:W-:-:S04]  /*e960*/  FMUL.FTZ R0, R80, c[0x0][0x320] ;  /* 0x0000c80050007a20 */ /* 0x002fc80000410000 */
[----:B------:R1:W1:Y:S02]  /*e970*/  MUFU.TANH R96, R0 ;  /* 0x0000000000607308 */ /* 0x0002640000002400 */
[----:B------:R-:W-:Y:S01]  /*e980*/  HMMA.16816.F32.BF16 R48, R16, R34, R48 ;  /* 0x000000221030723c */ /* 0x000fe20000041830 */
[----:B-1----:R-:W-:-:S05]  /*e990*/  FMUL.FTZ R0, R81, c[0x0][0x320] ;  /* 0x0000c80051007a20 */ /* 0x002fca0000410000 */
[----:B------:R1:W1:Y:S02]  /*e9a0*/  MUFU.TANH R91, R0 ;  /* 0x00000000005b7308 */ /* 0x0002640000002400 */
[----:B------:R-:W-:Y:S01]  /*e9b0*/  HMMA.16816.F32.BF16 R72, R28, R52, R124 ;  /* 0x000000341c48723c */ /* 0x000fe2000004187c */
[----:B-1----:R-:W-:-:S05]  /*e9c0*/  FMUL.FTZ R0, R82, c[0x0][0x320] ;  /* 0x0000c80052007a20 */ /* 0x002fca0000410000 */
[----:B------:R1:W1:Y:S02]  /*e9d0*/  MUFU.TANH R88, R0 ;  /* 0x0000000000587308 */ /* 0x0002640000002400 */
[----:B---3--:R-:W-:Y:S01]  /*e9e0*/  HMMA.16816.F32.BF16 R60, R24, R44, R60 ;  /* 0x0000002c183c723c */ /* 0x008fe2000004183c */
[----:B-1----:R-:W-:-:S05]  /*e9f0*/  FMUL.FTZ R0, R83, c[0x0][0x320] ;  /* 0x0000c80053007a20 */ /* 0x002fca0000410000 */
[----:B------:R1:W3:Y:S02]  /*ea00*/  MUFU.TANH R89, R0 ;  /* 0x0000000000597308 */ /* 0x0002e40000002400 */
        /* <DEDUP_REMOVED lines=92> */
[----:B------:R-:W-:Y:S01]  /*efd0*/  ISETP.NE.AND P4, PT, R141, RZ, PT ;  /* 0x000000ff8d00720c */ /* 0x000fe20003f85270 */
        /* <DEDUP_REMOVED lines=27> */
.L_x_261:
[----:B--234-:R-:W-:Y:S05]  /*f190*/  BSYNC B0 ;  /* 0x0000000000007941 */ /* 0x01cfea0003800000 */
.L_x_260:
[----:B-1----:R-:W2:Y:S04]  /*f1a0*/  LDL R0, [R1+0x20] ;  /* 0x0000200001007983 */ /* 0x002ea80000100800 */
[----:B------:R-:W-:Y:S04]  /*f1b0*/  LDSM.16.MT88.4 R44, [R188] ;  /* 0x00000000bc2c783b */ /* 0x000fe80000004200 */
        /* <DEDUP_REMOVED lines=13> */
[----:B------:R-:W-:Y:S02]  /*f290*/  FSEL R27, R103, -INF , P2 ;  /* 0xff800000671b7808 */ /* 0x000fe40001000000 */
[----:B------:R-:W-:Y:S02]  /*f2a0*/  FSEL R23, R106, -INF , P2 ;  /* 0xff8000006a177808 */ /* 0x000fe40001000000 */
[----:B------:R-:W-:Y:S02]  /*f2b0*/  FSEL R18, R107, -INF , P2 ;  /* 0xff8000006b127808 */ /* 0x000fe40001000000 */
[----:B------:R-:W-:-:S02]  /*f2c0*/  ISETP.GT.AND P2, PT, R0, 0x10, PT ;  /* 0x000000100000780c */ /* 0x000fc40003f44270 */
[----:B------:R-:W-:Y:S02]  /*f2d0*/  FSEL R8, R97, -INF , P4 ;  /* 0xff80000061087808 */ /* 0x000fe40002000000 */
[----:B------:R-:W-:Y:S02]  /*f2e0*/  FMNMX.FTZ R2, R7, R2, !PT ;  /* 0x0000000207027209 */ /* 0x000fe40007810000 */
[----:B------:R-:W-:Y:S02]  /*f2f0*/  FSEL R9, R82, -INF , P2 ;  /* 0xff80000052097808 */ /* 0x000fe40001000000 */
[----:B------:R-:W-:Y:S02]  /*f300*/  ISETP.GT.AND P2, PT, R0, 0x11, PT ;  /* 0x000000110000780c */ /* 0x000fe40003f44270 */
        /* <DEDUP_REMOVED lines=17> */
[----:B------:R-:W-:Y:S02]  /*f420*/  FSEL R26, R105, -INF , P1 ;  /* 0xff800000691a7808 */ /* 0x000fe40000800000 */
[----:B------:R-:W-:Y:S02]  /*f430*/  FSEL R21, R108, -INF , P1 ;  /* 0xff8000006c157808 */ /* 0x000fe40000800000 */
[----:B------:R-:W-:-:S02]  /*f440*/  ISETP.GT.AND P0, PT, R0, 0x10, PT ;  /* 0x000000100000780c */ /* 0x000fc40003f04270 */
[----:B------:R-:W-:Y:S02]  /*f450*/  ISETP.GT.AND P1, PT, R0, 0x28, PT ;  /* 0x000000280000780c */ /* 0x000fe40003f24270 */
[----:B------:R-:W-:Y:S02]  /*f460*/  FSEL R137, R33, -INF , P2 ;  /* 0xff80000021897808 */ /* 0x000fe40001000000 */
[----:B------:R-:W-:Y:S02]  /*f470*/  FMNMX.FTZ R2, R138, R2, !PT ;  /* 0x000000028a027209 */ /* 0x000fe40007810000 */
[----:B------:R-:W-:Y:S02]  /*f480*/  FSEL R34, R72, -INF , P0 ;  /* 0xff80000048227808 */ /* 0x000fe40000000000 */
[----:B------:R-:W-:Y:S02]  /*f490*/  FSEL R29, R80, -INF , P0 ;  /* 0xff800000501d7808 */ /* 0x000fe40000000000 */
[----:B------:R-:W-:-:S02]  /*f4a0*/  FSEL R16, R83, -INF , P0 ;  /* 0xff80000053107808 */ /* 0x000fc40000000000 */
[----:B------:R-:W-:Y:S02]  /*f4b0*/  ISETP.GT.AND P0, PT, R0, 0x29, PT ;  /* 0x000000290000780c */ /* 0x000fe40003f04270 */
[----:B------:R-:W-:Y:S02]  /*f4c0*/  FSEL R136, R14, -INF , P1 ;  /* 0xff8000000e887808 */ /* 0x000fe40000800000 */
[----:B------:R-:W-:Y:S02]  /*f4d0*/  FMNMX.FTZ R2, R137, R2, !PT ;  /* 0x0000000289027209 */ /* 0x000fe40007810000 */
[----:B------:R-:W-:Y:S02]  /*f4e0*/  FSEL R131, R12, -INF , P0 ;  /* 0xff8000000c837808 */ /* 0x000fe40000000000 */
[----:B------:R-:W-:Y:S02]  /*f4f0*/  FMNMX.FTZ R2, R136, R2, !PT ;  /* 0x0000000288027209 */ /* 0x000fe40007810000 */
[----:B------:R-:W-:-:S02]  /*f500*/  FSEL R30, R89, -INF , P4 ;  /* 0xff800000591e7808 */ /* 0x000fc40002000000 */
[----:B------:R-:W-:Y:S02]  /*f510*/  FMNMX.FTZ R2, R131, R2, !PT ;  /* 0x0000000283027209 */ /* 0x000fe40007810000 */
[----:B------:R-:W-:Y:S02]  /*f520*/  FSEL R24, R91, -INF , P4 ;  /* 0xff8000005b187808 */ /* 0x000fe40002000000 */
[----:B------:R-:W-:Y:S01]  /*f530*/  FSEL R17, R99, -INF , P4 ;  /* 0xff80000063117808 */ /* 0x000fe20002000000 */
[----:B------:R-:W1:Y:S01]  /*f540*/  SHFL.BFLY PT, R3, R2, 0x2, 0x1f ;  /* 0x0c401f0002037f89 */ /* 0x000e6200000e0000 */
[----:B------:R-:W-:Y:S02]  /*f550*/  FSEL R14, R55, -INF , P6 ;  /* 0xff800000370e7808 */ /* 0x000fe40003000000 */
[----:B------:R-:W-:Y:S02]  /*f560*/  FSEL R15, R54, -INF , P5 ;  /* 0xff800000360f7808 */ /* 0x000fe40002800000 */
[----:B------:R-:W-:Y:S01]  /*f570*/  FSEL R128, R48, -INF , P3 ;  /* 0xff80000030807808 */ /* 0x000fe20001800000 */
[----:B------:R-:W-:Y:S01]  /*f580*/  LDSM.16.MT88.4 R52, [R188+0x1800] ;  /* 0x00180000bc34783b */ /* 0x000fe20000004200 */
[----:B------:R-:W-:-:S02]  /*f590*/  FSEL R127, R38, -INF , P2 ;  /* 0xff800000267f7808 */ /* 0x000fc40001000000 */
[----:B------:R-:W-:Y:S01]  /*f5a0*/  FSEL R126, R32, -INF , P1 ;  /* 0xff800000207e7808 */ /* 0x000fe20000800000 */
[----:B------:R-:W-:Y:S01]  /*f5b0*/  LDSM.16.MT88.4 R48, [R189+0x400] ;  /* 0x00040000bd30783b */ /* 0x000fe20000004200 */
[----:B------:R-:W-:Y:S02]  /*f5c0*/  FSEL R125, R22, -INF , P0 ;  /* 0xff800000167d7808 */ /* 0x000fe40000000000 */
[----:B------:R-:W-:Y:S02]  /*f5d0*/  FSEL R33, R56, -INF , P6 ;  /* 0xff80000038217808 */ /* 0x000fe40003000000 */
[----:B------:R-:W-:Y:S02]  /*f5e0*/  FSEL R32, R57, -INF , P5 ;  /* 0xff80000039207808 */ /* 0x000fe40002800000 */
[----:B------:R-:W-:Y:S02]  /*f5f0*/  FSEL R124, R41, -INF , P3 ;  /* 0xff800000297c7808 */ /* 0x000fe40001800000 */
[----:B------:R-:W-:-:S02]  /*f600*/  FSEL R123, R40, -INF , P2 ;  /* 0xff800000287b7808 */ /* 0x000fc40001000000 */
[----:B------:R-:W-:Y:S02]  /*f610*/  FSEL R122, R35, -INF , P1 ;  /* 0xff800000237a7808 */ /* 0x000fe40000800000 */
[----:B------:R-:W-:Y:S02]  /*f620*/  FSEL R119, R36, -INF , P0 ;  /* 0xff80000024777808 */ /* 0x000fe40000000000 */
[----:B-1----:R-:W-:Y:S02]  /*f630*/  FMNMX.FTZ R2, R2, R3, !PT ;  /* 0x0000000302027209 */ /* 0x002fe40007810000 */
[----:B------:R-:W-:Y:S02]  /*f640*/  FSEL R118, R43, -INF , P3 ;  /* 0xff8000002b767808 */ /* 0x000fe40001800000 */
[----:B------:R-:W-:Y:S01]  /*f650*/  FSEL R103, R42, -INF , P2 ;  /* 0xff8000002a677808 */ /* 0x000fe20001000000 */
[----:B------:R-:W1:Y:S01]  /*f660*/  SHFL.BFLY PT, R3, R2, 0x1, 0x1f ;  /* 0x0c201f0002037f89 */ /* 0x000e6200000e0000 */
[----:B------:R-:W-:-:S02]  /*f670*/  FSEL R117, R39, -INF , P1 ;  /* 0xff80000027757808 */ /* 0x000fc40000800000 */
[----:B------:R-:W-:Y:S01]  /*f680*/  FSEL R116, R37, -INF , P0 ;  /* 0xff80000025747808 */ /* 0x000fe20000000000 */
[----:B------:R-:W-:Y:S04]  /*f690*/  LDSM.16.MT88.4 R40, [R189] ;  /* 0x00000000bd28783b */ /* 0x000fe80000004200 */
[----:B------:R-:W-:Y:S01]  /*f6a0*/  LDSM.16.MT88.4 R36, [R188+0x1c00] ;  /* 0x001c0000bc24783b */ /* 0x000fe20000004200 */
[----:B-1----:R-:W-:-:S04]  /*f6b0*/  FMNMX.FTZ R107, R2, R3, !PT ;  /* 0x00000003026b7209 */ /* 0x002fc80007810000 */
[C---:B------:R-:W-:Y:S01]  /*f6c0*/  FSETP.NEU.FTZ.AND P4, PT, R107.reuse, -INF , PT ;  /* 0xff8000006b00780b */ /* 0x040fe20003f9d000 */
[----:B------:R-:W-:-:S05]  /*f6d0*/  FMUL.FTZ R2, R107, c[0x0][0x2d0] ;  /* 0x0000b4006b027a20 */ /* 0x000fca0000410000 */
[----:B------:R-:W-:Y:S02]  /*f6e0*/  FSEL R20, R2, RZ, P4 ;  /* 0x000000ff02147208 */ /* 0x000fe40002000000 */
[----:B------:R-:W-:Y:S02]  /*f6f0*/  ISETP.GT.AND P4, PT, R0, 0x11, PT ;  /* 0x000000110000780c */ /* 0x000fe40003f84270 */
[----:B------:R-:W-:Y:S01]  /*f700*/  FMNMX.FTZ R0, R18, R21, !PT ;  /* 0x0000001512007209 */ /* 0x000fe20007810000 */
[--C-:B------:R-:W-:Y:S01]  /*f710*/  FFMA.FTZ R3, R5, c[0x0][0x2d0], -R20.reuse ;  /* 0x0000b40005037a23 */ /* 0x100fe20000010814 */
[----:B------:R-:W-:Y:S01]  /*f720*/  FSEL R12, R90, -INF , P4 ;  /* 0xff8000005a0c7808 */ /* 0x000fe20002000000 */
[----:B------:R-:W-:Y:S01]  /*f730*/  FFMA.FTZ R5, R9, c[0x0][0x2d0], -R20 ;  /* 0x0000b40009057a23 */ /* 0x000fe20000010814 */
[----:B------:R-:W-:Y:S01]  /*f740*/  FMNMX.FTZ R0, R19, R0, !PT ;  /* 0x0000000013007209 */ /* 0x000fe20007810000 */
[----:B------:R1:W-:Y:S01]  /*f750*/  MUFU.EX2 R130, R3 ;  /* 0x0000000300827308 */ /* 0x0003e20000000800 */
[----:B------:R-:W-:-:S02]  /*f760*/  FMNMX.FTZ R2, R23, R26, !PT ;  /* 0x0000001a17027209 */ /* 0x000fc40007810000 */
[----:B------:R-:W-:Y:S02]  /*f770*/  FMNMX.FTZ R0, R17, R0, !PT ;  /* 0x0000000011007209 */ /* 0x000fe40007810000 */
[----:B------:R-:W-:Y:S02]  /*f780*/  FMNMX.FTZ R2, R25, R2, !PT ;  /* 0x0000000219027209 */ /* 0x000fe40007810000 */
[----:B------:R-:W-:Y:S01]  /*f790*/  FMNMX.FTZ R0, R16, R0, !PT ;  /* 0x0000000010007209 */ /* 0x000fe20007810000 */
[----:B------:R-:W-:Y:S01]  /*f7a0*/  MUFU.EX2 R234, R5 ;  /* 0x0000000500ea7308 */ /* 0x000fe20000000800 */
[----:B------:R-:W-:Y:S02]  /*f7b0*/  FMNMX.FTZ R2, R24, R2, !PT ;  /* 0x0000000218027209 */ /* 0x000fe40007810000 */
[----:B------:R-:W-:Y:S02]  /*f7c0*/  FMNMX.FTZ R0, R12, R0, !PT ;  /* 0x000000000c007209 */ /* 0x000fe40007810000 */
[----:B------:R-:W-:-:S02]  /*f7d0*/  FSEL R22, R84, -INF , P4 ;  /* 0xff80000054167808 */ /* 0x000fc40002000000 */
[----:B------:R-:W-:Y:S01]  /*f7e0*/  FMNMX.FTZ R0, R14, R0, !PT ;  /* 0x000000000e007209 */ /* 0x000fe20007810000 */
[----:B-1----:R-:W-:Y:S01]  /*f7f0*/  FFMA.FTZ R3, R6, c[0x0][0x2d0], -R20 ;  /* 0x0000b40006037a23 */ /* 0x002fe20000010814 */
[----:B------:R-:W-:Y:S02]  /*f800*/  FMNMX.FTZ R2, R29, R2, !PT ;  /* 0x000000021d027209 */ /* 0x000fe40007810000 */
[----:B------:R-:W-:Y:S01]  /*f810*/  FMNMX.FTZ R0, R15, R0, !PT ;  /* 0x000000000f007209 */ /* 0x000fe20007810000 */
[----:B------:R1:W-:Y:S01]  /*f820*/  MUFU.EX2 R129, R3 ;  /* 0x0000000300817308 */ /* 0x0003e20000000800 */
[----:B------:R-:W-:Y:S02]  /*f830*/  FMNMX.FTZ R2, R22, R2, !PT ;  /* 0x0000000216027209 */ /* 0x000fe40007810000 */
[----:B------:R-:W-:Y:S02]  /*f840*/  FMNMX.FTZ R0, R128, R0, !PT ;  /* 0x0000000080007209 */ /* 0x000fe40007810000 */
[----:B------:R-:W-:-:S02]  /*f850*/  FSEL R9, R59, -INF , P6 ;  /* 0xff8000003b097808 */ /* 0x000fc40003000000 */
[----:B------:R-:W-:-:S04]  /*f860*/  FMNMX.FTZ R0, R127, R0, !PT ;  /* 0x000000007f007209 */ /* 0x000fc80007810000 */
[----:B------:R-:W-:-:S04]  /*f870*/  FMNMX.FTZ R0, R126, R0, !PT ;  /* 0x000000007e007209 */ /* 0x000fc80007810000 */
[----:B------:R-:W-:Y:S02]  /*f880*/  FMNMX.FTZ R0, R125, R0, !PT ;  /* 0x000000007d007209 */ /* 0x000fe40007810000 */
[----:B-1----:R-:W-:Y:S01]  /*f890*/  FMNMX.FTZ R3, R33, R2, !PT ;  /* 0x0000000221037209 */ /* 0x002fe20007810000 */
[--C-:B------:R-:W-:Y:S01]  /*f8a0*/  FFMA.FTZ R2, R7, c[0x0][0x2d0], -R20.reuse ;  /* 0x0000b40007027a23 */ /* 0x100fe20000010814 */
[----:B------:R-:W-:Y:S01]  /*f8b0*/  FSEL R7, R73, -INF , P4 ;  /* 0xff80000049077808 */ /* 0x000fe20002000000 */
[----:B------:R-:W1:Y:S01]  /*f8c0*/  SHFL.BFLY PT, R4, R0, 0x2, 0x1f ;  /* 0x0c401f0000047f89 */ /* 0x000e6200000e0000 */
[----:B------:R-:W-:Y:S01]  /*f8d0*/  FMNMX.FTZ R3, R32, R3, !PT ;  /* 0x0000000320037209 */ /* 0x000fe20007810000 */
[----:B------:R2:W-:Y:S03]  /*f8e0*/  MUFU.EX2 R226, R2 ;  /* 0x0000000200e27308 */ /* 0x0005e60000000800 */
[----:B--2---:R-:W-:Y:S01]  /*f8f0*/  FMNMX.FTZ R2, R124, R3, !PT ;  /* 0x000000037c027209 */ /* 0x004fe20007810000 */
[----:B------:R-:W-:Y:S01]  /*f900*/  FFMA.FTZ R3, R8, c[0x0][0x2d0], -R20 ;  /* 0x0000b40008037a23 */ /* 0x000fe20000010814 */
[----:B------:R-:W-:-:S02]  /*f910*/  FSEL R8, R58, -INF , P5 ;  /* 0xff8000003a087808 */ /* 0x000fc40002800000 */
[----:B------:R-:W-:Y:S01]  /*f920*/  FMNMX.FTZ R2, R123, R2, !PT ;  /* 0x000000027b027209 */ /* 0x000fe20007810000 */
[----:B------:R2:W3:Y:S01]  /*f930*/  MUFU.EX2 R225, R3 ;  /* 0x0000000300e17308 */ /* 0x0004e20000000800 */
[----:B-1----:R-:W-:Y:S01]  /*f940*/  FMNMX.FTZ R0, R0, R4, !PT ;  /* 0x0000000400007209 */ /* 0x002fe20007810000 */
[----:B------:R-:W-:Y:S01]  /*f950*/  LDSM.16.MT88.4 R56, [R188+0x400] ;  /* 0x00040000bc38783b */ /* 0x000fe20000004200 */
[----:B------:R-:W-:Y:S02]  /*f960*/  FMNMX.FTZ R4, R27, R28, !PT ;  /* 0x0000001c1b047209 */ /* 0x000fe40007810000 */
[----:B------:R-:W-:Y:S01]  /*f970*/  FMNMX.FTZ R2, R122, R2, !PT ;  /* 0x000000027a027209 */ /* 0x000fe20007810000 */
[----:B------:R-:W1:Y:S01]  /*f980*/  SHFL.BFLY PT, R6, R0, 0x1, 0x1f ;  /* 0x0c201f0000067f89 */ /* 0x000e6200000e0000 */
[----:B------:R-:W-:-:S04]  /*f990*/  FMNMX.FTZ R4, R31, R4, !PT ;  /* 0x000000041f047209 */ /* 0x000fc80007810000 */
[----:B--2---:R-:W-:Y:S02]  /*f9a0*/  FMNMX.FTZ R3, R30, R4, !PT ;  /* 0x000000041e037209 */ /* 0x004fe40007810000 */
[----:B------:R-:W-:Y:S02]  /*f9b0*/  FMNMX.FTZ R4, R119, R2, !PT ;  /* 0x0000000277047209 */ /* 0x000fe40007810000 */
[----:B------:R-:W-:-:S03]  /*f9c0*/  FMNMX.FTZ R3, R34, R3, !PT ;  /* 0x0000000322037209 */ /* 0x000fc60007810000 */
[----:B------:R-:W2:Y:S01]  /*f9d0*/  SHFL.BFLY PT, R5, R4, 0x2, 0x1f ;  /* 0x0c401f0004057f89 */ /* 0x000ea200000e0000 */
[----:B------:R-:W-:Y:S01]  /*f9e0*/  FMNMX.FTZ R2, R7, R3, !PT ;  /* 0x0000000307027209 */ /* 0x000fe20007810000 */
[----:B------:R-:W-:-:S03]  /*f9f0*/  FFMA.FTZ R3, R10, c[0x0][0x2d0], -R20 ;  /* 0x0000b4000a037a23 */ /* 0x000fc60000010814 */
[----:B------:R-:W-:Y:S01]  /*fa00*/  FMNMX.FTZ R2, R9, R2, !PT ;  /* 0x0000000209027209 */ /* 0x000fe20007810000 */
[----:B------:R4:W-:Y:S01]  /*fa10*/  MUFU.EX2 R224, R3 ;  /* 0x0000000300e07308 */ /* 0x0009e20000000800 */
[----:B-1----:R-:W-:Y:S01]  /*fa20*/  FMNMX.FTZ R106, R0, R6, !PT ;  /* 0x00000006006a7209 */ /* 0x002fe20007810000 */
[----:B------:R-:W-:Y:S01]  /*fa30*/  FFMA.FTZ R0, R11, c[0x0][0x2d0], -R20 ;  /* 0x0000b4000b007a23 */ /* 0x000fe20000010814 */
[----:B------:R-:W-:Y:S02]  /*fa40*/  FMNMX.FTZ R2, R8, R2, !PT ;  /* 0x0000000208027209 */ /* 0x000fe40007810000 */
[----:B------:R-:W-:Y:S02]  /*fa50*/  FSETP.NEU.FTZ.AND P0, PT, R106, -INF , PT ;  /* 0xff8000006a00780b */ /* 0x000fe40003f1d000 */
[----:B------:R-:W-:Y:S01]  /*fa60*/  FMNMX.FTZ R2, R118, R2, !PT ;  /* 0x0000000276027209 */ /* 0x000fe20007810000 */
[----:B------:R1:W-:Y:S01]  /*fa70*/  MUFU.EX2 R203, R0 ;  /* 0x0000000000cb7308 */ /* 0x0003e20000000800 */
[----:B----4-:R-:W-:-:S05]  /*fa80*/  FMUL.FTZ R3, R106, c[0x0][0x2d0] ;  /* 0x0000b4006a037a20 */ /* 0x010fca0000410000 */
[----:B------:R-:W-:Y:S02]  /*fa90*/  FSEL R3, R3, RZ, P0 ;  /* 0x000000ff03037208 */ /* 0x000fe40000000000 */
[----:B-1----:R-:W-:Y:S01]  /*faa0*/  FMNMX.FTZ R0, R103, R2, !PT ;  /* 0x0000000267007209 */ /* 0x002fe20007810000 */
[----:B------:R-:W-:-:S03]  /*fab0*/  FFMA.FTZ R2, R13, c[0x0][0x2d0], -R20 ;  /* 0x0000b4000d027a23 */ /* 0x000fc60000010814 */
[----:B------:R-:W-:Y:S01]  /*fac0*/  FMNMX.FTZ R0, R117, R0, !PT ;  /* 0x0000000075007209 */ /* 0x000fe20007810000 */
[----:B------:R1:W4:Y:S03]  /*fad0*/  MUFU.EX2 R202, R2 ;  /* 0x0000000200ca7308 */ /* 0x0003260000000800 */
[----:B-1----:R-:W-:Y:S02]  /*fae0*/  FMNMX.FTZ R2, R116, R0, !PT ;  /* 0x0000000074027209 */ /* 0x002fe40007810000 */
[----:B--2---:R-:W-:Y:S01]  /*faf0*/  FMNMX.FTZ R0, R4, R5, !PT ;  /* 0x0000000504007209 */ /* 0x004fe20007810000 */
[--C-:B------:R-:W-:Y:S01]  /*fb00*/  FFMA.FTZ R4, R18, c[0x0][0x2d0], -R3.reuse ;  /* 0x0000b40012047a23 */ /* 0x100fe20000010803 */
[----:B---3--:R-:W-:Y:S01]  /*fb10*/  F2FP.BF16.PACK_AB R18, R225, R226 ;  /* 0x000000e2e112723e */ /* 0x008fe200000010ff */
[----:B------:R-:W-:Y:S01]  /*fb20*/  SHFL.BFLY PT, R5, R2, 0x2, 0x1f ;  /* 0x0c401f0002057f89 */ /* 0x000fe200000e0000 */
[----:B----4-:R-:W-:Y:S01]  /*fb30*/  F2FP.BF16.PACK_AB R10, R202, R203 ;  /* 0x000000cbca0a723e */ /* 0x010fe200000010ff */
[----:B------:R1:W-:Y:S02]  /*fb40*/  MUFU.EX2 R121, R4 ;  /* 0x0000000400797308 */ /* 0x0003e40000000800 */
[----:B------:R-:W2:Y:S01]  /*fb50*/  SHFL.BFLY PT, R6, R0, 0x1, 0x1f ;  /* 0x0c201f0000067f89 */ /* 0x000ea200000e0000 */
[----:B-1----:R-:W-:-:S05]  /*fb60*/  FFMA.FTZ R4, R21, c[0x0][0x2d0], -R3 ;  /* 0x0000b40015047a23 */ /* 0x002fca0000010803 */
[----:B------:R1:W3:Y:S01]  /*fb70*/  MUFU.EX2 R120, R4 ;  /* 0x0000000400787308 */ /* 0x0002e20000000800 */
[----:B--2---:R-:W-:Y:S01]  /*fb80*/  FMNMX.FTZ R105, R0, R6, !PT ;  /* 0x0000000600697209 */ /* 0x004fe20007810000 */
[----:B------:R-:W-:-:S03]  /*fb90*/  FFMA.FTZ R0, R14, c[0x0][0x2d0], -R3 ;  /* 0x0000b4000e007a23 */ /* 0x000fc60000010803 */
[----:B------:R-:W-:-:S03]  /*fba0*/  FSETP.NEU.FTZ.AND P0, PT, R105, -INF , PT ;  /* 0xff8000006900780b */ /* 0x000fc60003f1d000 */
[----:B------:R2:W-:Y:S01]  /*fbb0*/  MUFU.EX2 R181, R0 ;  /* 0x0000000000b57308 */ /* 0x0005e20000000800 */
[----:B-1----:R-:W-:-:S07]  /*fbc0*/  FFMA.FTZ R4, R19, c[0x0][0x2d0], -R3 ;  /* 0x0000b40013047a23 */ /* 0x002fce0000010803 */
[----:B------:R1:W-:Y:S01]  /*fbd0*/  MUFU.EX2 R178, R4 ;  /* 0x0000000400b27308 */ /* 0x0003e20000000800 */
[----:B--2---:R-:W-:-:S07]  /*fbe0*/  FFMA.FTZ R0, R15, c[0x0][0x2d0], -R3 ;  /* 0x0000b4000f007a23 */ /* 0x004fce0000010803 */
[----:B------:R-:W2:Y:S01]  /*fbf0*/  MUFU.EX2 R183, R0 ;  /* 0x0000000000b77308 */ /* 0x000ea20000000800 */
[----:B-1----:R-:W-:Y:S01]  /*fc00*/  FFMA.FTZ R4, R17, c[0x0][0x2d0], -R3 ;  /* 0x0000b40011047a23 */ /* 0x002fe20000010803 */
[----:B---3--:R-:W-:-:S06]  /*fc10*/  F2FP.BF16.PACK_AB R17, R120, R121 ;  /* 0x000000797811723e */ /* 0x008fcc00000010ff */
[----:B------:R1:W3:Y:S01]  /*fc20*/  MUFU.EX2 R179, R4 ;  /* 0x0000000400b37308 */ /* 0x0002e20000000800 */
[----:B--2---:R-:W-:Y:S01]  /*fc30*/  F2FP.BF16.PACK_AB R11, R183, R181 ;  /* 0x000000b5b70b723e */ /* 0x004fe200000010ff */
[----:B-1----:R-:W-:Y:S01]  /*fc40*/  FFMA.FTZ R4, R16, c[0x0][0x2d0], -R3 ;  /* 0x0000b40010047a23 */ /* 0x002fe20000010803 */
[----:B------:R-:W-:Y:S02]  /*fc50*/  F2FP.BF16.PACK_AB R16, R129, R130 ;  /* 0x000000828110723e */ /* 0x000fe400000010ff */
[----:B---3--:R-:W-:-:S03]  /*fc60*/  F2FP.BF16.PACK_AB R19, R179, R178 ;  /* 0x000000b2b313723e */ /* 0x008fc600000010ff */
[----:B------:R1:W-:Y:S04]  /*fc70*/  MUFU.EX2 R182, R4 ;  /* 0x0000000400b67308 */ /* 0x0003e80000000800 */
[C---:B------:R-:W-:Y:S08]  /*fc80*/  HMMA.16816.F32.BF16 R108, R16.reuse, R44, RZ ;  /* 0x0000002c106c723c */ /* 0x040ff000000418ff */
[----:B------:R-:W-:Y:S01]  /*fc90*/  HMMA.16816.F32.BF16 R92, R16, R40, RZ ;  /* 0x00000028105c723c */ /* 0x000fe200000418ff */
[----:B-1----:R-:W-:Y:S01]  /*fca0*/  FMNMX.FTZ R4, R2, R5, !PT ;  /* 0x0000000502047209 */ /* 0x002fe20007810000 */
[----:B------:R-:W-:-:S04]  /*fcb0*/  FFMA.FTZ R2, R12, c[0x0][0x2d0], -R3 ;  /* 0x0000b4000c027a23 */ /* 0x000fc80000010803 */
[----:B------:R-:W1:Y:S01]  /*fcc0*/  SHFL.BFLY PT, R5, R4, 0x1, 0x1f ;  /* 0x0c201f0004057f89 */ /* 0x000e6200000e0000 */
[----:B------:R2:W-:Y:S02]  /*fcd0*/  MUFU.EX2 R180, R2 ;  /* 0x0000000200b47308 */ /* 0x0005e40000000800 */
[----:B--2---:R-:W-:-:S05]  /*fce0*/  FMUL.FTZ R2, R105, c[0x0][0x2d0] ;  /* 0x0000b40069027a20 */ /* 0x004fca0000410000 */
[----:B------:R-:W-:Y:S02]  /*fcf0*/  FSEL R2, R2, RZ, P0 ;  /* 0x000000ff02027208 */ /* 0x000fe40000000000 */
[----:B-1----:R-:W-:-:S03]  /*fd00*/  FMNMX.FTZ R104, R4, R5, !PT ;  /* 0x0000000504687209 */ /* 0x002fc60007810000 */
[--C-:B------:R-:W-:Y:S01]  /*fd10*/  FFMA.FTZ R0, R23, c[0x0][0x2d0], -R2.reuse ;  /* 0x0000b40017007a23 */ /* 0x100fe20000010802 */
[----:B------:R-:W-:Y:S01]  /*fd20*/  FSETP.NEU.FTZ.AND P0, PT, R104, -INF , PT ;  /* 0xff8000006800780b */ /* 0x000fe20003f1d000 */
[--C-:B------:R-:W-:Y:S02]  /*fd30*/  FFMA.FTZ R4, R24, c[0x0][0x2d0], -R2.reuse ;  /* 0x0000b40018047a23 */ /* 0x100fe40000010802 */
[----:B------:R1:W-:Y:S08]  /*fd40*/  MUFU.EX2 R102, R0 ;  /* 0x0000000000667308 */ /* 0x0003f00000000800 */
[----:B------:R-:W-:Y:S01]  /*fd50*/  MUFU.EX2 R176, R4 ;  /* 0x0000000400b07308 */ /* 0x000fe20000000800 */
[----:B-1----:R-:W-:-:S07]  /*fd60*/  FFMA.FTZ R0, R26, c[0x0][0x2d0], -R2 ;  /* 0x0000b4001a007a23 */ /* 0x002fce0000010802 */
[----:B------:R1:W2:Y:S02]  /*fd70*/  MUFU.EX2 R23, R0 ;  /* 0x0000000000177308 */ /* 0x0002a40000000800 */
[----:B-1----:R-:W-:Y:S01]  /*fd80*/  FFMA.FTZ R0, R25, c[0x0][0x2d0], -R2 ;  /* 0x0000b40019007a23 */ /* 0x002fe20000010802 */
[----:B--2---:R-:W-:Y:S01]  /*fd90*/  F2FP.BF16.PACK_AB R12, R23, R102 ;  /* 0x00000066170c723e */ /* 0x004fe200000010ff */
[----:B------:R-:W-:-:S04]  /*fda0*/  FADD.FTZ R23, R102, R23 ;  /* 0x0000001766177221 */ /* 0x000fc80000010000 */
[----:B------:R1:W2:Y:S02]  /*fdb0*/  MUFU.EX2 R173, R0 ;  /* 0x0000000000ad7308 */ /* 0x0002a40000000800 */
[----:B-1----:R-:W-:Y:S01]  /*fdc0*/  FMUL.FTZ R0, R104, c[0x0][0x2d0] ;  /* 0x0000b40068007a20 */ /* 0x002fe20000410000 */
[----:B--2---:R-:W-:-:S04]  /*fdd0*/  F2FP.BF16.PACK_AB R14, R176, R173 ;  /* 0x000000adb00e723e */ /* 0x004fc800000010ff */
[----:B------:R-:W-:-:S05]  /*fde0*/  FSEL R0, R0, RZ, P0 ;  /* 0x000000ff00007208 */ /* 0x000fca0000000000 */
[--C-:B------:R-:W-:Y:S02]  /*fdf0*/  FFMA.FTZ R4, R27, c[0x0][0x2d0], -R0.reuse ;  /* 0x0000b4001b047a23 */ /* 0x100fe40000010800 */
[----:B------:R-:W1:Y:S02]  /*fe00*/  LDSM.16.MT88.4 R24, [R188+0xc00] ;  /* 0x000c0000bc18783b */ /* 0x000e640000004200 */
[----:B------:R2:W-:Y:S02]  /*fe10*/  MUFU.EX2 R170, R4 ;  /* 0x0000000400aa7308 */ /* 0x0005e40000000800 */
[----:B--2---:R-:W-:-:S06]  /*fe20*/  FFMA.FTZ R4, R28, c[0x0][0x2d0], -R0 ;  /* 0x0000b4001c047a23 */ /* 0x004fcc0000010800 */
[----:B------:R2:W3:Y:S02]  /*fe30*/  MUFU.EX2 R167, R4 ;  /* 0x0000000400a77308 */ /* 0x0004e40000000800 */
[--C-:B--2---:R-:W-:Y:S01]  /*fe40*/  FFMA.FTZ R4, R31, c[0x0][0x2d0], -R0.reuse ;  /* 0x0000b4001f047a23 */ /* 0x104fe20000010800 */
[----:B---3--:R-:W-:Y:S01]  /*fe50*/  F2FP.BF16.PACK_AB R13, R167, R170 ;  /* 0x000000aaa70d723e */ /* 0x008fe200000010ff */
[----:B-1----:R-:W-:Y:S04]  /*fe60*/  HMMA.16816.F32.BF16 R84, R16, R24, RZ ;  /* 0x000000181054723c */ /* 0x002fe800000418ff */
[----:B------:R1:W-:Y:S02]  /*fe70*/  MUFU.EX2 R169, R4 ;  /* 0x0000000400a97308 */ /* 0x0003e40000000800 */
[----:B-1----:R-:W-:-:S06]  /*fe80*/  FFMA.FTZ R4, R30, c[0x0][0x2d0], -R0 ;  /* 0x0000b4001e047a23 */ /* 0x002fcc0000010800 */
[----:B------:R1:W2:Y:S02]  /*fe90*/  MUFU.EX2 R171, R4 ;  /* 0x0000000400ab7308 */ /* 0x0002a40000000800 */
[--C-:B-1----:R-:W-:Y:S01]  /*fea0*/  FFMA.FTZ R4, R29, c[0x0][0x2d0], -R2.reuse ;  /* 0x0000b4001d047a23 */ /* 0x102fe20000010802 */
[----:B--2---:R-:W-:Y:S01]  /*feb0*/  F2FP.BF16.PACK_AB R15, R171, R169 ;  /* 0x000000a9ab0f723e */ /* 0x004fe200000010ff */
[----:B------:R-:W1:Y:S04]  /*fec0*/  LDSM.16.MT88.4 R28, [R189+0xc00] ;  /* 0x000c0000bd1c783b */ /* 0x000e680000004200 */
[----:B------:R2:W-:Y:S02]  /*fed0*/  MUFU.EX2 R172, R4 ;  /* 0x0000000400ac7308 */ /* 0x0005e40000000800 */
[C---:B------:R-:W-:Y:S08]  /*fee0*/  HMMA.16816.F32.BF16 R88, R12.reuse, R40, RZ ;  /* 0x000000280c58723c */ /* 0x040ff000000418ff */
[----:B------:R-:W-:Y:S01]  /*fef0*/  HMMA.16816.F32.BF16 R96, R12, R44, RZ ;  /* 0x0000002c0c60723c */ /* 0x000fe200000418ff */
[----:B--2---:R-:W-:-:S04]  /*ff00*/  FFMA.FTZ R4, R22, c[0x0][0x2d0], -R2 ;  /* 0x0000b40016047a23 */ /* 0x004fc80000010802 */
[----:B------:R2:W-:Y:S03]  /*ff10*/  MUFU.EX2 R175, R4 ;  /* 0x0000000400af7308 */ /* 0x0005e60000000800 */
[----:B------:R-:W-:Y:S01]  /*ff20*/  HMMA.16816.F32.BF16 R80, R12, R24, RZ ;  /* 0x000000180c50723c */ /* 0x000fe200000418ff */
[----:B--2---:R-:W-:-:S07]  /*ff30*/  FFMA.FTZ R4, R33, c[0x0][0x2d0], -R2 ;  /* 0x0000b40021047a23 */ /* 0x004fce0000010802 */
[-C--:B-1----:R-:W-:Y:S01]  /*ff40*/  HMMA.16816.F32.BF16 R76, R16, R28.reuse, RZ ;  /* 0x0000001c104c723c */ /* 0x082fe200000418ff */
[----:B------:R1:W-:Y:S07]  /*ff50*/  MUFU.EX2 R174, R4 ;  /* 0x0000000400ae7308 */ /* 0x0003ee0000000800 */
[----:B------:R-:W-:Y:S01]  /*ff60*/  HMMA.16816.F32.BF16 R72, R12, R28, RZ ;  /* 0x0000001c0c48723c */ /* 0x000fe200000418ff */
[----:B-1----:R-:W-:-:S04]  /*ff70*/  FFMA.FTZ R4, R32, c[0x0][0x2d0], -R2 ;  /* 0x0000b40020047a23 */ /* 0x002fc80000010802 */
[----:B------:R1:W2:Y:S02]  /*ff80*/  MUFU.EX2 R177, R4 ;  /* 0x0000000400b17308 */ /* 0x0002a40000000800 */
[--C-:B-1----:R-:W-:Y:S01]  /*ff90*/  FFMA.FTZ R4, R34, c[0x0][0x2d0], -R0.reuse ;  /* 0x0000b40022047a23 */ /* 0x102fe20000010800 */
[----:B--2---:R-:W-:Y:S01]  /*ffa0*/  F2FP.BF16.PACK_AB R6, R177, R174 ;  /* 0x000000aeb106723e */ /* 0x004fe200000010ff */
[----:B------:R-:W1:Y:S04]  /*ffb0*/  LDSM.16.MT88.4 R32, [R189+0x1c00] ;  /* 0x001c0000bd20783b */ /* 0x000e680000004200 */
[----:B------:R2:W-:Y:S02]  /*ffc0*/  MUFU.EX2 R164, R4 ;  /* 0x0000000400a47308 */ /* 0x0005e40000000800 */
[----:B--2---:R-:W-:-:S06]  /*ffd0*/  FFMA.FTZ R4, R7, c[0x0][0x2d0], -R0 ;  /* 0x0000b40007047a23 */ /* 0x004fcc0000010800 */
[----:B------:R2:W3:Y:S02]  /*ffe0*/  MUFU.EX2 R166, R4 ;  /* 0x0000000400a67308 */ /* 0x0004e40000000800 */
[----:B--2---:R-:W-:Y:S01]  /*fff0*/  FFMA.FTZ R4, R9, c[0x0][0x2d0], -R0 ;  /* 0x0000b40009047a23 */ /* 0x004fe20000010800 */
[----:B------:R-:W-:Y:S02]  /*10000*/  F2FP.BF16.PACK_AB R9, R180, R182 ;  /* 0x000000b6b409723e */ /* 0x000fe400000010ff */
[----:B---3--:R-:W-:-:S03]  /*10010*/  F2FP.BF16.PACK_AB R5, R166, R164 ;  /* 0x000000a4a605723e */ /* 0x008fc600000010ff */
[----:B------:R2:W-:Y:S02]  /*10020*/  MUFU.EX2 R165, R4 ;  /* 0x0000000400a57308 */ /* 0x0005e40000000800 */
[----:B--2---:R-:W-:Y:S01]  /*10030*/  FFMA.FTZ R4, R8, c[0x0][0x2d0], -R0 ;  /* 0x0000b40008047a23 */ /* 0x004fe20000010800 */
[----:B------:R-:W-:-:S05]  /*10040*/  F2FP.BF16.PACK_AB R8, R224, R234 ;  /* 0x000000eae008723e */ /* 0x000fca00000010ff */
[----:B------:R2:W3:Y:S02]  /*10050*/  MUFU.EX2 R168, R4 ;  /* 0x0000000400a87308 */ /* 0x0004e40000000800 */
[C---:B------:R-:W-:Y:S08]  /*10060*/  HMMA.16816.F32.BF16 R112, R8.reuse, R64, R76 ;  /* 0x000000400870723c */ /* 0x040ff0000004184c */
[----:B------:R-:W-:Y:S01]  /*10070*/  HMMA.16816.F32.BF16 R140, R8, R56, R108 ;  /* 0x00000038088c723c */ /* 0x000fe2000004186c */
[----:B--2---:R-:W-:-:S02]  /*10080*/  F2FP.BF16.PACK_AB R4, R175, R172 ;  /* 0x000000acaf04723e */ /* 0x004fc400000010ff */
[----:B---3--:R-:W-:-:S05]  /*10090*/  F2FP.BF16.PACK_AB R7, R168, R165 ;  /* 0x000000a5a807723e */ /* 0x008fca00000010ff */
[----:B------:R-:W-:Y:S08]  /*100a0*/  HMMA.16816.F32.BF16 R228, R8, R68, R84 ;  /* 0x0000004408e4723c */ /* 0x000ff00000041854 */
[----:B------:R-:W-:Y:S01]  /*100b0*/  HMMA.16816.F32.BF16 R72, R4, R64, R72 ;  /* 0x000000400448723c */ /* 0x000fe20000041848 */
[----:B------:R-:W-:Y:S02]  /*100c0*/  IMAD.MOV.U32 R29, RZ, RZ, R114 ;  /* 0x000000ffff1d7224 */ /* 0x000fe400078e0072 */
[----:B------:R-:W-:-:S05]  /*100d0*/  IMAD.MOV.U32 R28, RZ, RZ, R115 ;  /* 0x000000ffff1c7224 */ /* 0x000fca00078e0073 */
[C---:B------:R-:W-:Y:S08]  /*100e0*/  HMMA.16816.F32.BF16 R108, R12.reuse, R42, RZ ;  /* 0x0000002a0c6c723c */ /* 0x040ff000000418ff */
[C---:B------:R-:W-:Y:S08]  /*100f0*/  HMMA.16816.F32.BF16 R84, R12.reuse, R54, RZ ;  /* 0x000000360c54723c */ /* 0x040ff000000418ff */
[----:B------:R-:W-:Y:S01]  /*10100*/  HMMA.16816.F32.BF16 R76, R12, R62, RZ ;  /* 0x0000003e0c4c723c */ /* 0x000fe200000418ff */
[----:B------:R-:W-:-:S02]  /*10110*/  IMAD.MOV.U32 R25, RZ, RZ, R72 ;  /* 0x000000ffff197224 */ /* 0x000fc400078e0048 */
[----:B------:R-:W-:Y:S02]  /*10120*/  IMAD.MOV.U32 R24, RZ, RZ, R73 ;  /* 0x000000ffff187224 */ /* 0x000fe400078e0049 */
[----:B------:R-:W-:Y:S02]  /*10130*/  IMAD.MOV.U32 R22, RZ, RZ, R74 ;  /* 0x000000ffff167224 */ /* 0x000fe400078e004a */
[----:B------:R-:W-:Y:S01]  /*10140*/  IMAD.MOV.U32 R21, RZ, RZ, R75 ;  /* 0x000000ffff157224 */ /* 0x000fe200078e004b */
[----:B------:R-:W-:Y:S08]  /*10150*/  HMMA.16816.F32.BF16 R40, R16, R42, RZ ;  /* 0x0000002a1028723c */ /* 0x000ff000000418ff */
[-C--:B------:R-:W-:Y:S08]  /*10160*/  HMMA.16816.F32.BF16 R212, R8, R48.reuse, R92 ;  /* 0x0000003008d4723c */ /* 0x080ff0000004185c */
[C---:B------:R-:W-:Y:S07]  /*10170*/  HMMA.16816.F32.BF16 R156, R4.reuse, R48, R88 ;  /* 0x00000030049c723c */ /* 0x040fee0000041858 */
[----:B------:R-:W-:Y:S01]  /*10180*/  IMAD.MOV.U32 R48, RZ, RZ, R112 ;  /* 0x000000ffff307224 */ /* 0x000fe200078e0070 */
[----:B------:R-:W-:Y:S01]  /*10190*/  HMMA.16816.F32.BF16 R144, R4, R56, R96 ;  /* 0x000000380490723c */ /* 0x000fe20000041860 */
[----:B------:R-:W-:-:S07]  /*101a0*/  IMAD.MOV.U32 R49, RZ, RZ, R113 ;  /* 0x000000ffff317224 */ /* 0x000fce00078e0071 */
[----:B------:R-:W-:Y:S08]  /*101b0*/  HMMA.16816.F32.BF16 R220, R4, R68, R80 ;  /* 0x0000004404dc723c */ /* 0x000ff00000041850 */
[C---:B------:R-:W-:Y:S08]  /*101c0*/  HMMA.16816.F32.BF16 R88, R12.reuse, R52, RZ ;  /* 0x000000340c58723c */ /* 0x040ff000000418ff */
[C---:B------:R-:W-:Y:S08]  /*101d0*/  HMMA.16816.F32.BF16 R80, R12.reuse, R60, RZ ;  /* 0x0000003c0c50723c */ /* 0x040ff000000418ff */
[C---:B------:R-:W-:Y:S08]  /*101e0*/  HMMA.16816.F32.BF16 R112, R12.reuse, R46, RZ ;  /* 0x0000002e0c70723c */ /* 0x040ff000000418ff */
[C---:B------:R-:W-:Y:S08]  /*101f0*/  HMMA.16816.F32.BF16 R96, R12.reuse, R26, RZ ;  /* 0x0000001a0c60723c */ /* 0x040ff000000418ff */
[----:B------:R-:W-:Y:S08]  /*10200*/  HMMA.16816.F32.BF16 R92, R12, R30, RZ ;  /* 0x0000001e0c5c723c */ /* 0x000ff000000418ff */
[C---:B------:R-:W-:Y:S08]  /*10210*/  HMMA.16816.F32.BF16 R184, R4.reuse, R38, R84 ;  /* 0x0000002604b8723c */ /* 0x040ff00000041854 */
[C---:B------:R-:W-:Y:S01]  /*10220*/  HMMA.16816.F32.BF16 R148, R4.reuse, R50, R108 ;  /* 0x000000320494723c */ /* 0x040fe2000004186c */
[----:B------:R-:W-:Y:S07]  /*10230*/  LDSM.16.MT88.4 R108, [R188+0x1400] ;  /* 0x00140000bc6c783b */ /* 0x000fee0000004200 */
[----:B-1----:R-:W-:Y:S07]  /*10240*/  HMMA.16816.F32.BF16 R84, R4, R34, R76 ;  /* 0x000000220454723c */ /* 0x002fee000004184c */
[----:B------:R-:W-:Y:S01]  /*10250*/  IMAD.MOV.U32 R76, RZ, RZ, R25 ;  /* 0x000000ffff4c7224 */ /* 0x000fe200078e0019 */
[----:B------:R-:W-:Y:S01]  /*10260*/  HMMA.16816.F32.BF16 R40, R8, R50, R40 ;  /* 0x000000320828723c */ /* 0x000fe20000041828 */
[----:B------:R-:W-:-:S02]  /*10270*/  IMAD.MOV.U32 R77, RZ, RZ, R24 ;  /* 0x000000ffff4d7224 */ /* 0x000fc400078e0018 */
[----:B------:R-:W-:Y:S02]  /*10280*/  IMAD.MOV.U32 R79, RZ, RZ, R21 ;  /* 0x000000ffff4f7224 */ /* 0x000fe400078e0015 */
[----:B------:R-:W-:Y:S02]  /*10290*/  IMAD.MOV.U32 R78, RZ, RZ, R22 ;  /* 0x000000ffff4e7224 */ /* 0x000fe400078e0016 */
[----:B------:R-:W-:Y:S01]  /*102a0*/  IMAD.MOV.U32 R50, RZ, RZ, R29 ;  /* 0x000000ffff327224 */ /* 0x000fe200078e001d */
[----:B------:R-:W-:Y:S01]  /*102b0*/  HMMA.16816.F32.BF16 R72, R16, R52, RZ ;  /* 0x000000341048723c */ /* 0x000fe200000418ff */
[----:B------:R-:W-:-:S07]  /*102c0*/  IMAD.MOV.U32 R51, RZ, RZ, R28 ;  /* 0x000000ffff337224 */ /* 0x000fce00078e001c */
[C---:B------:R-:W-:Y:S08]  /*102d0*/  HMMA.16816.F32.BF16 R12, R16.reuse, R60, RZ ;  /* 0x0000003c100c723c */ /* 0x040ff000000418ff */
        /* <DEDUP_REMOVED lines=8> */
[C---:B------:R-:W-:Y:S08]  /*10360*/  HMMA.16816.F32.BF16 R112, R4.reuse, R58, R112 ;  /* 0x0000003a0470723c */ /* 0x040ff00000041870 */
[C---:B------:R-:W-:Y:S08]  /*10370*/  HMMA.16816.F32.BF16 R160, R4.reuse, R70, R96 ;  /* 0x0000004604a0723c */ /* 0x040ff00000041860 */
[----:B------:R-:W-:Y:S07]  /*10380*/  HMMA.16816.F32.BF16 R204, R4, R66, R92 ;  /* 0x0000004204cc723c */ /* 0x000fee000004185c */
[----:B------:R-:W-:Y:S01]  /*10390*/  FFMA.FTZ R4, R138, c[0x0][0x2d0], -R20 ;  /* 0x0000b4008a047a23 */ /* 0x000fe20000010814 */
[C---:B------:R-:W-:Y:S08]  /*103a0*/  HMMA.16816.F32.BF16 R216, R8.reuse, R32, R12 ;  /* 0x0000002008d8723c */ /* 0x040ff0000004180c */
[C---:B------:R-:W-:Y:S01]  /*103b0*/  HMMA.16816.F32.BF16 R32, R8.reuse, R34, R16 ;  /* 0x000000220820723c */ /* 0x040fe20000041810 */
[----:B------:R1:W-:Y:S06]  /*103c0*/  MUFU.EX2 R18, R4 ;  /* 0x0000000400127308 */ /* 0x0003ec0000000800 */
[----:B------:R-:W-:Y:S01]  /*103d0*/  FADD.FTZ R19, R121, R120 ;  /* 0x0000007879137221 */ /* 0x000fe20000010000 */
[----:B------:R-:W-:Y:S03]  /*103e0*/  HMMA.16816.F32.BF16 R208, R8, R36, R72 ;  /* 0x0000002408d0723c */ /* 0x000fe60000041848 */
[----:B------:R-:W-:-:S05]  /*103f0*/  FADD.FTZ R19, R178, R19 ;  /* 0x00000013b2137221 */ /* 0x000fca0000010000 */
[----:B------:R-:W-:Y:S01]  /*10400*/  HMMA.16816.F32.BF16 R44, R8, R58, R44 ;  /* 0x0000003a082c723c */ /* 0x000fe2000004182c */
[----:B-1----:R-:W-:-:S04]  /*10410*/  FFMA.FTZ R4, R137, c[0x0][0x2d0], -R20 ;  /* 0x0000b40089047a23 */ /* 0x002fc80000010814 */
[----:B------:R1:W2:Y:S03]  /*10420*/  MUFU.EX2 R17, R4 ;  /* 0x0000000400117308 */ /* 0x0002a60000000800 */
[C---:B------:R-:W-:Y:S08]  /*10430*/  HMMA.16816.F32.BF16 R24, R8.reuse, R70, R24 ;  /* 0x000000460818723c */ /* 0x040ff00000041818 */
[----:B------:R-:W-:Y:S01]  /*10440*/  HMMA.16816.F32.BF16 R28, R8, R66, R28 ;  /* 0x00000042081c723c */ /* 0x000fe2000004181c */
[----:B------:R-:W3:Y:S01]  /*10450*/  LDSM.16.MT88.4 R64, [R189+0x1400] ;  /* 0x00140000bd40783b */ /* 0x000ee20000004200 */
[----:B-1----:R-:W-:Y:S01]  /*10460*/  FFMA.FTZ R4, R136, c[0x0][0x2d0], -R20 ;  /* 0x0000b40088047a23 */ /* 0x002fe20000010814 */
[----:B--2---:R-:W-:-:S05]  /*10470*/  F2FP.BF16.PACK_AB R96, R17, R18 ;  /* 0x000000121160723e */ /* 0x004fca00000010ff */
[----:B------:R-:W-:Y:S01]  /*10480*/  HMMA.16816.F32.BF16 R36, R8, R38, R52 ;  /* 0x000000260824723c */ /* 0x000fe20000041834 */
[----:B------:R1:W-:Y:S02]  /*10490*/  MUFU.EX2 R21, R4 ;  /* 0x0000000400157308 */ /* 0x0003e40000000800 */
[----:B-1----:R-:W-:Y:S02]  /*104a0*/  FFMA.FTZ R4, R131, c[0x0][0x2d0], -R20 ;  /* 0x0000b40083047a23 */ /* 0x002fe40000010814 */
[----:B------:R-:W-:-:S04]  /*104b0*/  FADD.FTZ R20, R130, R129 ;  /* 0x0000008182147221 */ /* 0x000fc80000010000 */
[----:B------:R1:W2:Y:S01]  /*104c0*/  MUFU.EX2 R22, R4 ;  /* 0x0000000400167308 */ /* 0x0002a20000000800 */
[----:B------:R-:W-:Y:S02]  /*104d0*/  FADD.FTZ R20, R226, R20 ;  /* 0x00000014e2147221 */ /* 0x000fe40000010000 */
[----:B-1----:R-:W-:Y:S01]  /*104e0*/  FFMA.FTZ R4, R128, c[0x0][0x2d0], -R3 ;  /* 0x0000b40080047a23 */ /* 0x002fe20000010803 */
[----:B--2---:R-:W-:-:S04]  /*104f0*/  F2FP.BF16.PACK_AB R98, R22, R21 ;  /* 0x000000151662723e */ /* 0x004fc800000010ff */
[----:B------:R1:W-:Y:S02]  /*10500*/  MUFU.EX2 R16, R4 ;  /* 0x0000000400107308 */ /* 0x0003e40000000800 */
[----:B-1----:R-:W-:-:S06]  /*10510*/  FFMA.FTZ R4, R127, c[0x0][0x2d0], -R3 ;  /* 0x0000b4007f047a23 */ /* 0x002fcc0000010803 */
[----:B------:R1:W2:Y:S02]  /*10520*/  MUFU.EX2 R15, R4 ;  /* 0x00000004000f7308 */ /* 0x0002a40000000800 */
[--C-:B-1----:R-:W-:Y:S01]  /*10530*/  FFMA.FTZ R4, R126, c[0x0][0x2d0], -R3.reuse ;  /* 0x0000b4007e047a23 */ /* 0x102fe20000010803 */
[----:B--2---:R-:W-:Y:S01]  /*10540*/  F2FP.BF16.PACK_AB R97, R15, R16 ;  /* 0x000000100f61723e */ /* 0x004fe200000010ff */
[----:B------:R-:W-:-:S04]  /*10550*/  FFMA.FTZ R3, R125, c[0x0][0x2d0], -R3 ;  /* 0x0000b4007d037a23 */ /* 0x000fc80000010803 */
[----:B------:R1:W-:Y:S08]  /*10560*/  MUFU.EX2 R14, R4 ;  /* 0x00000004000e7308 */ /* 0x0003f00000000800 */
[----:B------:R2:W4:Y:S01]  /*10570*/  MUFU.EX2 R13, R3 ;  /* 0x00000003000d7308 */ /* 0x0005220000000800 */
[----:B-1----:R-:W-:Y:S01]  /*10580*/  LDSM.16.MT88.4 R4, [R189+0x2000] ;  /* 0x00200000bd04783b */ /* 0x002fe20000004200 */
[----:B--2---:R-:W-:Y:S01]  /*10590*/  FFMA.FTZ R3, R124, c[0x0][0x2d0], -R2 ;  /* 0x0000b4007c037a23 */ /* 0x004fe20000010802 */
[----:B----4-:R-:W-:-:S02]  /*105a0*/  F2FP.BF16.PACK_AB R99, R13, R14 ;  /* 0x0000000e0d63723e */ /* 0x010fc400000010ff */
[----:B------:R-:W1:Y:S03]  /*105b0*/  LDSM.16.MT88.4 R124, [R188+0x800] ;  /* 0x00080000bc7c783b */ /* 0x000e660000004200 */
[----:B------:R2:W-:Y:S02]  /*105c0*/  MUFU.EX2 R12, R3 ;  /* 0x00000003000c7308 */ /* 0x0005e40000000800 */
[C---:B---3--:R-:W-:Y:S08]  /*105d0*/  HMMA.16816.F32.BF16 R52, R96.reuse, R64, R48 ;  /* 0x000000406034723c */ /* 0x048ff00000041830 */
[----:B------:R-:W-:Y:S01]  /*105e0*/  HMMA.16816.F32.BF16 R68, R96, R80, R208 ;  /* 0x000000506044723c */ /* 0x000fe200000418d0 */
[----:B--2---:R-:W-:-:S06]  /*105f0*/  FFMA.FTZ R3, R123, c[0x0][0x2d0], -R2 ;  /* 0x0000b4007b037a23 */ /* 0x004fcc0000010802 */
[----:B------:R-:W-:Y:S01]  /*10600*/  IADD3 R209, R227, -0x2, RZ ;  /* 0xfffffffee3d17810 */ /* 0x000fe20007ffe0ff */
[----:B------:R2:W3:Y:S03]  /*10610*/  MUFU.EX2 R11, R3 ;  /* 0x00000003000b7308 */ /* 0x0004e60000000800 */
[----:B------:R-:W-:Y:S01]  /*10620*/  ISETP.GE.AND P0, PT, R209, R235, PT ;  /* 0x000000ebd100720c */ /* 0x000fe20003f06270 */
[--C-:B--2---:R-:W-:Y:S01]  /*10630*/  FFMA.FTZ R3, R122, c[0x0][0x2d0], -R2.reuse ;  /* 0x0000b4007a037a23 */ /* 0x104fe20000010802 */
[----:B---3--:R-:W-:Y:S01]  /*10640*/  F2FP.BF16.PACK_AB R92, R11, R12 ;  /* 0x0000000c0b5c723e */ /* 0x008fe200000010ff */
[----:B------:R-:W-:Y:S01]  /*10650*/  FFMA.FTZ R2, R119, c[0x0][0x2d0], -R2 ;  /* 0x0000b40077027a23 */ /* 0x000fe20000010802 */
[----:B-1----:R-:W-:Y:S01]  /*10660*/  HMMA.16816.F32.BF16 R128, R96, R124, R140 ;  /* 0x0000007c6080723c */ /* 0x002fe2000004188c */
[----:B------:R-:W-:Y:S08]  /*10670*/  MUFU.EX2 R10, R3 ;  /* 0x00000003000a7308 */ /* 0x000ff00000000800 */
[----:B------:R1:W2:Y:S02]  /*10680*/  MUFU.EX2 R9, R2 ;  /* 0x0000000200097308 */ /* 0x0002a40000000800 */
[----:B-1----:R-:W-:Y:S01]  /*10690*/  FFMA.FTZ R2, R118, c[0x0][0x2d0], -R0 ;  /* 0x0000b40076027a23 */ /* 0x002fe20000010800 */
[----:B--2---:R-:W-:-:S05]  /*106a0*/  F2FP.BF16.PACK_AB R94, R9, R10 ;  /* 0x0000000a095e723e */ /* 0x004fca00000010ff */
[----:B------:R1:W-:Y:S02]  /*106b0*/  MUFU.EX2 R8, R2 ;  /* 0x0000000200087308 */ /* 0x0003e40000000800 */
[----:B-1----:R-:W-:-:S06]  /*106c0*/  FFMA.FTZ R2, R103, c[0x0][0x2d0], -R0 ;  /* 0x0000b40067027a23 */ /* 0x002fcc0000010800 */
[----:B------:R1:W2:Y:S02]  /*106d0*/  MUFU.EX2 R3, R2 ;  /* 0x0000000200037308 */ /* 0x0002a40000000800 */
[--C-:B-1----:R-:W-:Y:S01]  /*106e0*/  FFMA.FTZ R2, R117, c[0x0][0x2d0], -R0.reuse ;  /* 0x0000b40075027a23 */ /* 0x102fe20000010800 */
[----:B--2---:R-:W-:Y:S01]  /*106f0*/  F2FP.BF16.PACK_AB R93, R3, R8 ;  /* 0x00000008035d723e */ /* 0x004fe200000010ff */
[----:B------:R-:W-:Y:S02]  /*10700*/  FFMA.FTZ R0, R116, c[0x0][0x2d0], -R0 ;  /* 0x0000b40074007a23 */ /* 0x000fe40000010800 */
[----:B------:R-:W1:Y:S02]  /*10710*/  LDSM.16.MT88.4 R116, [R189+0x800] ;  /* 0x00080000bd74783b */ /* 0x000e640000004200 */
[----:B------:R-:W-:Y:S08]  /*10720*/  MUFU.EX2 R2, R2 ;  /* 0x0000000200027308 */ /* 0x000ff00000000800 */
[----:B------:R-:W2:Y:S02]  /*10730*/  MUFU.EX2 R0, R0 ;  /* 0x0000000000007308 */ /* 0x000ea40000000800 */
[----:B--2---:R-:W-:-:S07]  /*10740*/  F2FP.BF16.PACK_AB R95, R0, R2 ;  /* 0x00000002005f723e */ /* 0x004fce00000010ff */
[C---:B------:R-:W-:Y:S08]  /*10750*/  HMMA.16816.F32.BF16 R136, R92.reuse, R124, R144 ;  /* 0x0000007c5c88723c */ /* 0x040ff00000041890 */
[C---:B-1----:R-:W-:Y:S08]  /*10760*/  HMMA.16816.F32.BF16 R144, R92.reuse, R116, R156 ;  /* 0x000000745c90723c */ /* 0x042ff0000004189c */
[C---:B------:R-:W-:Y:S08]  /*10770*/  HMMA.16816.F32.BF16 R56, R92.reuse, R64, R76 ;  /* 0x000000405c38723c */ /* 0x040ff0000004184c */
        /* <DEDUP_REMOVED lines=8> */
[----:B------:R-:W-:Y:S08]  /*10800*/  HMMA.16816.F32.BF16 R92, R92, R6, R84 ;  /* 0x000000065c5c723c */ /* 0x000ff00000041854 */
[C---:B------:R-:W-:Y:S07]  /*10810*/  HMMA.16816.F32.BF16 R84, R96.reuse, R4, R216 ;  /* 0x000000046054723c */ /* 0x040fee00000418d8 */
[----:B------:R-:W-:Y:S01]  /*10820*/  FADD.FTZ R4, R170, R167 ;  /* 0x000000a7aa047221 */ /* 0x000fe20000010000 */
[----:B------:R-:W-:Y:S01]  /*10830*/  HMMA.16816.F32.BF16 R112, R96, R108, R228 ;  /* 0x0000006c6070723c */ /* 0x000fe200000418e4 */
[----:B------:R-:W-:-:S02]  /*10840*/  FADD.FTZ R5, R173, R23 ;  /* 0x00000017ad057221 */ /* 0x000fc40000010000 */
[----:B------:R-:W-:Y:S02]  /*10850*/  FADD.FTZ R4, R169, R4 ;  /* 0x00000004a9047221 */ /* 0x000fe40000010000 */
[----:B------:R-:W-:Y:S02]  /*10860*/  FADD.FTZ R23, R179, R19 ;  /* 0x00000013b3177221 */ /* 0x000fe40000010000 */
[----:B------:R-:W-:Y:S01]  /*10870*/  FADD.FTZ R19, R171, R4 ;  /* 0x00000004ab137221 */ /* 0x000fe20000010000 */
[C---:B------:R-:W-:Y:S07]  /*10880*/  HMMA.16816.F32.BF16 R108, R96.reuse, R110, R24 ;  /* 0x0000006e606c723c */ /* 0x040fee0000041818 */
        /* <DEDUP_REMOVED lines=11> */
[----:B------:R-:W-:Y:S01]  /*10940*/  HMMA.16816.F32.BF16 R116, R96, R118, R40 ;  /* 0x000000766074723c */ /* 0x000fe20000041828 */
[----:B------:R-:W-:-:S04]  /*10950*/  FADD.FTZ R5, R183, R5 ;  /* 0x00000005b7057221 */ /* 0x000fc80000010000 */
[----:B------:R-:W-:-:S03]  /*10960*/  FADD.FTZ R5, R16, R5 ;  /* 0x0000000510057221 */ /* 0x000fc60000010000 */
[----:B------:R-:W-:Y:S01]  /*10970*/  HMMA.16816.F32.BF16 R64, R96, R66, R28 ;  /* 0x000000426040723c */ /* 0x000fe2000004181c */
[----:B------:R-:W-:-:S04]  /*10980*/  FADD.FTZ R5, R15, R5 ;  /* 0x000000050f057221 */ /* 0x000fc80000010000 */
[----:B------:R-:W-:-:S03]  /*10990*/  FADD.FTZ R5, R14, R5 ;  /* 0x000000050e057221 */ /* 0x000fc60000010000 */
[----:B------:R-:W-:Y:S01]  /*109a0*/  HMMA.16816.F32.BF16 R80, R96, R82, R36 ;  /* 0x000000526050723c */ /* 0x000fe20000041824 */
[----:B------:R-:W-:-:S07]  /*109b0*/  FADD.FTZ R217, R13, R5 ;  /* 0x000000050dd97221 */ /* 0x000fce0000010000 */
[----:B------:R-:W-:Y:S07]  /*109c0*/  HMMA.16816.F32.BF16 R96, R96, R6, R32 ;  /* 0x000000066060723c */ /* 0x000fee0000041820 */
[----:B------:R-:W-:Y:S02]  /*109d0*/  FADD.FTZ R7, R172, R20 ;  /* 0x00000014ac077221 */ /* 0x000fe40000010000 */
[----:B------:R-:W-:Y:S02]  /*109e0*/  FADD.FTZ R6, R164, R19 ;  /* 0x00000013a4067221 */ /* 0x000fe40000010000 */
[----:B------:R-:W-:-:S02]  /*109f0*/  FADD.FTZ R7, R175, R7 ;  /* 0x00000007af077221 */ /* 0x000fc40000010000 */
[----:B------:R-:W-:Y:S02]  /*10a00*/  FADD.FTZ R6, R166, R6 ;  /* 0x00000006a6067221 */ /* 0x000fe40000010000 */
[----:B------:R-:W-:Y:S02]  /*10a10*/  FADD.FTZ R7, R174, R7 ;  /* 0x00000007ae077221 */ /* 0x000fe40000010000 */
[----:B------:R-:W-:Y:S02]  /*10a20*/  FADD.FTZ R6, R165, R6 ;  /* 0x00000006a5067221 */ /* 0x000fe40000010000 */
        /* <DEDUP_REMOVED lines=13> */
[----:B------:R-:W-:Y:S01]  /*10b00*/  FADD.FTZ R237, R0, R2 ;  /* 0x0000000200ed7221 */ /* 0x000fe20000010000 */
[----:B------:R-:W-:Y:S05]  /*10b10*/  @!P0 BRA `(.L_x_262) ;  /* 0x00002db000008947 */ /* 0x000fea0003800000 */
[----:B------:R-:W1:Y:S01]  /*10b20*/  S2R R49, SR_TID.X ;  /* 0x0000000000317919 */ /* 0x000e620000002100 */
[----:B------:R-:W-:-:S02]  /*10b30*/  ISETP.GE.AND P5, PT, R240, c[0x0][0x1d4], PT ;  /* 0x00007500f0007a0c */ /* 0x000fc40003fa6270 */
[----:B------:R-:W-:Y:S02]  /*10b40*/  ISETP.GE.AND P4, PT, R252, c[0x0][0x1d4], PT ;  /* 0x00007500fc007a0c */ /* 0x000fe40003f86270 */
[----:B------:R-:W-:Y:S02]  /*10b50*/  ISETP.GE.AND P3, PT, R250, c[0x0][0x1d4], PT ;  /* 0x00007500fa007a0c */ /* 0x000fe40003f66270 */
[----:B-1----:R-:W-:Y:S02]  /*10b60*/  ISETP.GT.AND P0, PT, R49, 0x3f, PT ;  /* 0x0000003f3100780c */ /* 0x002fe40003f04270 */
.L_x_265:
[----:B------:R-:W-:Y:S04]  /*10b70*/  DEPBAR.LE SB0, 0x0 ;  /* 0x000080000000791a */ /* 0x000fe80000000000 */
[----:B------:R-:W-:Y:S01]  /*10b80*/  WARPSYNC 0xffffffff ;  /* 0xffffffff00007948 */ /* 0x000fe20003800000 */
[----:B------:R-:W-:Y:S01]  /*10b90*/  BAR.SYNC.DEFER_BLOCKING 0x0 ;  /* 0x0000000000007b1d */ /* 0x000fe20000010000 */
[----:B------:R-:W-:Y:S01]  /*10ba0*/  SHF.R.S32.HI R0, RZ, 0x1f, R209 ;  /* 0x0000001fff007819 */ /* 0x000fe200000114d1 */
[C---:B------:R-:W-:Y:S01]  /*10bb0*/  IMAD.WIDE.U32 R2, R209.reuse, c[0x0][0x208], RZ ;  /* 0x00008200d1027a25 */ /* 0x040fe200078e00ff */
        /* <DEDUP_REMOVED lines=135> */
[----:B---3--:R-:W-:Y:S09]  /*11430*/  FMUL.FTZ R2, R19, c[0x0][0x320] ;  /* 0x0000c80013027a20 */ /* 0x008ff20000410000 */
[----:B------:R-:W3:Y:S01]  /*11440*/  MUFU.TANH R172, R2 ;  /* 0x0000000200ac7308 */ /* 0x000ee20000002400 */
[----:B-1----:R-:W-:Y:S09]  /*11450*/  FMUL.FTZ R0, R6, c[0x0][0x320] ;  /* 0x0000c80006007a20 */ /* 0x002ff20000410000 */
[----:B------:R1:W1:Y:S01]  /*11460*/  MUFU.TANH R184, R0 ;  /* 0x0000000000b87308 */ /* 0x0002620000002400 */
[----:B-----5:R-:W-:Y:S09]  /*11470*/  FMUL.FTZ R3, R18, c[0x0][0x320] ;  /* 0x0000c80012037a20 */ /* 0x020ff20000410000 */
[----:B------:R-:W2:Y:S01]  /*11480*/  MUFU.TANH R166, R3 ;  /* 0x0000000300a67308 */ /* 0x000ea20000002400 */
[----:B-1----:R-:W-:Y:S02]  /*11490*/  FMUL.FTZ R0, R7, c[0x0][0x320] ;  /* 0x0000c80007007a20 */ /* 0x002fe40000410000 */
[----:B------:R-:W1:Y:S07]  /*114a0*/  LDSM.16.M88.4 R4, [R194] ;  /* 0x00000000c204783b */ /* 0x000e6e0000000200 */
[----:B------:R5:W1:Y:S02]  /*114b0*/  MUFU.TANH R185, R0 ;  /* 0x0000000000b97308 */ /* 0x000a640000002400 */
[----:B-----5:R-:W-:Y:S02]  /*114c0*/  FMUL.FTZ R0, R8, c[0x0][0x320] ;  /* 0x0000c80008007a20 */ /* 0x020fe40000410000 */
[----:B------:R-:W-:Y:S06]  /*114d0*/  FMUL.FTZ R8, R17, c[0x0][0x320] ;  /* 0x0000c80011087a20 */ /* 0x000fec0000410000 */
[----:B------:R5:W2:Y:S10]  /*114e0*/  MUFU.TANH R208, R0 ;  /* 0x0000000000d07308 */ /* 0x000ab40000002400 */
[----:B------:R2:W2:Y:S01]  /*114f0*/  MUFU.TANH R167, R8 ;  /* 0x0000000800a77308 */ /* 0x0004a20000002400 */
[-C--:B-1----:R-:W-:Y:S08]  /*11500*/  HMMA.16816.F32.BF16 R20, R168, R4.reuse, R20 ;  /* 0x00000004a814723c */ /* 0x082ff00000041814 */
[C---:B------:R-:W-:Y:S04]  /*11510*/  HMMA.16816.F32.BF16 R24, R176.reuse, R4, R24 ;  /* 0x00000004b018723c */ /* 0x040fe80000041818 */
[----:B-----5:R-:W-:Y:S03]  /*11520*/  FMUL.FTZ R0, R9, c[0x0][0x320] ;  /* 0x0000c80009007a20 */ /* 0x020fe60000410000 */
[----:B------:R-:W-:Y:S01]  /*11530*/  MOV R5, R105 ;  /* 0x0000006900057202 */ /* 0x000fe20000000f00 */
[-C--:B------:R-:W-:Y:S01]  /*11540*/  HMMA.16816.F32.BF16 R28, R176, R6.reuse, R28 ;  /* 0x00000006b01c723c */ /* 0x080fe2000004181c */
[----:B------:R1:W1:Y:S01]  /*11550*/  MUFU.TANH R206, R0 ;  /* 0x0000000000ce7308 */ /* 0x0002620000002400 */
[----:B--2---:R-:W2:Y:S06]  /*11560*/  LDSM.16.M88.4 R8, [R193] ;  /* 0x00000000c108783b */ /* 0x004eac0000000200 */
[C---:B------:R-:W-:Y:S01]  /*11570*/  HMMA.16816.F32.BF16 R32, R168.reuse, R6, R32 ;  /* 0x00000006a820723c */ /* 0x040fe20000041820 */
[----:B------:R-:W-:Y:S04]  /*11580*/  DEPBAR.LE SB0, 0x0 ;  /* 0x000080000000791a */ /* 0x000fe80000000000 */
[----:B------:R-:W-:Y:S03]  /*11590*/  BAR.SYNC.DEFER_BLOCKING 0x0 ;  /* 0x0000000000007b1d */ /* 0x000fe60000010000 */
[----:B------:R-:W-:Y:S04]  /*115a0*/  FMUL.FTZ R3, R27, c[0x0][0x320] ;  /* 0x0000c8001b037a20 */ /* 0x000fe80000410000 */
[----:B------:R-:W-:Y:S01]  /*115b0*/  FMUL.FTZ R4, R26, c[0x0][0x320] ;  /* 0x0000c8001a047a20 */ /* 0x000fe20000410000 */
[----:B------:R-:W2:Y:S03]  /*115c0*/  MUFU.TANH R212, R3 ;  /* 0x0000000300d47308 */ /* 0x000ea60000002400 */
[----:B------:R-:W-:Y:S02]  /*115d0*/  FMUL.FTZ R2, R28, c[0x0][0x320] ;  /* 0x0000c8001c027a20 */ /* 0x000fe40000410000 */
[----:B-1----:R-:W-:Y:S05]  /*115e0*/  FMUL.FTZ R0, R12, c[0x0][0x320] ;  /* 0x0000c8000c007a20 */ /* 0x002fea0000410000 */
[----:B------:R1:W1:Y:S10]  /*115f0*/  MUFU.TANH R187, R0 ;  /* 0x0000000000bb7308 */ /* 0x0002740000002400 */
[----:B------:R-:W3:Y:S01]  /*11600*/  MUFU.TANH R164, R2 ;  /* 0x0000000200a47308 */ /* 0x000ee20000002400 */
[-C--:B--2---:R-:W-:Y:S09]  /*11610*/  HMMA.16816.F32.BF16 R36, R168, R8.reuse, R36 ;  /* 0x00000008a824723c */ /* 0x084ff20000041824 */
[----:B------:R2:W2:Y:S03]  /*11620*/  MUFU.TANH R211, R4 ;  /* 0x0000000400d37308 */ /* 0x0004a60000002400 */
[----:B-1----:R-:W-:Y:S01]  /*11630*/  FMUL.FTZ R0, R13, c[0x0][0x320] ;  /* 0x0000c8000d007a20 */ /* 0x002fe20000410000 */
[C---:B------:R-:W-:Y:S06]  /*11640*/  HMMA.16816.F32.BF16 R40, R176.reuse, R8, R40 ;  /* 0x00000008b028723c */ /* 0x040fec0000041828 */
[----:B------:R1:W1:Y:S02]  /*11650*/  MUFU.TANH R202, R0 ;  /* 0x0000000000ca7308 */ /* 0x0002640000002400 */
[-C--:B------:R-:W-:Y:S08]  /*11660*/  HMMA.16816.F32.BF16 R44, R176, R10.reuse, R44 ;  /* 0x0000000ab02c723c */ /* 0x080ff0000004182c */
[----:B------:R-:W-:Y:S04]  /*11670*/  HMMA.16816.F32.BF16 R48, R168, R10, R48 ;  /* 0x0000000aa830723c */ /* 0x000fe80000041830 */
[----:B--2---:R-:W-:Y:S01]  /*11680*/  MOV R4, R106 ;  /* 0x0000006a00047202 */ /* 0x004fe20000000f00 */
[----:B-1----:R-:W-:Y:S04]  /*11690*/  FMUL.FTZ R0, R14, c[0x0][0x320] ;  /* 0x0000c8000e007a20 */ /* 0x002fe80000410000 */
[----:B------:R1:W2:Y:S11]  /*116a0*/  MUFU.TANH R204, R0 ;  /* 0x0000000000cc7308 */ /* 0x0002b60000002400 */
[----:B------:R-:W-:Y:S04]  /*116b0*/  @!UPT UIADD3 URZ, URZ, URZ, URZ ;  /* 0x0000003f3f3ff290 */ /* 0x000fe8000fffe03f */
[----:B------:R-:W-:Y:S02]  /*116c0*/  FMUL.FTZ R3, R48, c[0x0][0x320] ;  /* 0x0000c80030037a20 */ /* 0x000fe40000410000 */
[----:B------:R-:W-:Y:S04]  /*116d0*/  FMUL.FTZ R2, R49, c[0x0][0x320] ;  /* 0x0000c80031027a20 */ /* 0x000fe80000410000 */
[----:B------:R-:W2:Y:S01]  /*116e0*/  MUFU.TANH R14, R2 ;  /* 0x00000002000e7308 */ /* 0x000ea20000002400 */
[----:B-1----:R-:W-:Y:S09]  /*116f0*/  FMUL.FTZ R0, R15, c[0x0][0x320] ;  /* 0x0000c8000f007a20 */ /* 0x002ff20000410000 */
[----:B------:R-:W1:Y:S10]  /*11700*/  MUFU.TANH R15, R3 ;  /* 0x00000003000f7308 */ /* 0x000e740000002400 */
[----:B------:R5:W1:Y:S02]  /*11710*/  MUFU.TANH R205, R0 ;  /* 0x0000000000cd7308 */ /* 0x000a640000002400 */
[----:B-----5:R-:W-:Y:S08]  /*11720*/  FMUL.FTZ R0, R16, c[0x0][0x320] ;  /* 0x0000c80010007a20 */ /* 0x020ff00000410000 */
        /* <DEDUP_REMOVED lines=55> */
[----:B-----5:R-:W-:Y:S01]  /*11aa0*/  MOV R0, R107 ;  /* 0x0000006b00007202 */ /* 0x020fe20000000f00 */
[----:B------:R-:W-:-:S06]  /*11ab0*/  @!P2 BRA `(.L_x_264) ;  /* 0x000002a00000a947 */ /* 0x000fcc0003800000 */
[----:B-1234-:R-:W-:Y:S04]  /*11ac0*/  IADD3 R8, -R243, 0x30, RZ ;  /* 0x00000030f3087810 */ /* 0x01efe80007ffe1ff */
[----:B------:R-:W-:Y:S11]  /*11ad0*/  ISETP.GE.AND P1, PT, R8, 0x1, PT ;  /* 0x000000010800780c */ /* 0x000ff60003f26270 */
[----:B------:R-:W-:Y:S02]  /*11ae0*/  @!UPT UIADD3 URZ, URZ, URZ, URZ ;  /* 0x0000003f3f3ff290 */ /* 0x000fe4000fffe03f */
[----:B------:R-:W-:Y:S04]  /*11af0*/  @P1 IADD3 R2, R209, -0x1, RZ ;  /* 0xffffffffd1021810 */ /* 0x000fe80007ffe0ff */
[----:B------:R-:W-:Y:S01]  /*11b00*/  @P1 SHF.R.S32.HI R3, RZ, 0x1f, R2 ;  /* 0x0000001fff031819 */ /* 0x000fe20000011402 */
[C---:B------:R-:W-:Y:S04]  /*11b10*/  @P1 IMAD.WIDE.U32 R6, R2.reuse, c[0x0][0x1e0], RZ ;  /* 0x0000780002061a25 */ /* 0x040fe800078e00ff */
[----:B------:R-:W-:Y:S04]  /*11b20*/  @P1 IMAD R3, R3, c[0x0][0x1e0], RZ ;  /* 0x0000780003031a24 */ /* 0x000fe800078e02ff */
[----:B------:R-:W-:Y:S01]  /*11b30*/  @P1 IMAD R2, R2, c[0x0][0x1e4], R3 ;  /* 0x0000790002021a24 */ /* 0x000fe200078e0203 */
[----:B------:R-:W-:Y:S03]  /*11b40*/  @P1 MOV R3, R248 ;  /* 0x000000f800031202 */ /* 0x000fe60000000f00 */
[----:B------:R-:W-:Y:S02]  /*11b50*/  @P1 IMAD.IADD R7, R7, 0x1, R2 ;  /* 0x0000000107071824 */ /* 0x000fe400078e0202 */
[----:B------:R-:W-:Y:S02]  /*11b60*/  @P1 IMAD.MOV.U32 R2, RZ, RZ, R244 ;  /* 0x000000ffff021224 */ /* 0x000fe400078e00f4 */
[----:B------:R-:W-:Y:S02]  /*11b70*/  @P1 IMAD R7, R7, 0x30, RZ ;  /* 0x0000003007071824 */ /* 0x000fe400078e02ff */
[----:B------:R-:W-:Y:S04]  /*11b80*/  @P1 IMAD.WIDE.U32 R2, R6, 0x30, R2 ;  /* 0x0000003006021825 */ /* 0x000fe800078e0002 */
[----:B------:R-:W-:Y:S01]  /*11b90*/  @P1 IMAD.IADD R3, R3, 0x1, R7 ;  /* 0x0000000103031824 */ /* 0x000fe200078e0207 */
[C---:B------:R-:W-:Y:S04]  /*11ba0*/  @P1 LEA R6, P0, R2.reuse, c[0x0][0x1c8], 0x1 ;  /* 0x0000720002061a11 */ /* 0x040fe800078008ff */
[----:B------:R-:W-:Y:S02]  /*11bb0*/  @P1 LEA.HI.X R7, R2, c[0x0][0x1cc], R3, 0x1, P0 ;  /* 0x0000730002071a11 */ /* 0x000fe400000f0c03 */
[----:B------:R-:W-:Y:S03]  /*11bc0*/  ISETP.GE.AND P0, PT, R8, 0x21, PT ;  /* 0x000000210800780c */ /* 0x000fe60003f06270 */
[----:B------:R-:W-:Y:S01]  /*11bd0*/  @!PT LDS RZ, [RZ] ;  /* 0x00000000fffff984 */ /* 0x000fe20000000800 */
[----:B------:R-:W-:Y:S01]  /*11be0*/  @!PT LDS RZ, [RZ] ;  /* 0x00000000fffff984 */ /* 0x000fe20000000800 */
[----:B------:R-:W-:Y:S01]  /*11bf0*/  @!PT LDS RZ, [RZ] ;  /* 0x00000000fffff984 */ /* 0x000fe20000000800 */
[----:B------:R1:W-:Y:S05]  /*11c00*/  @P1 LDGSTS.E.BYPASS.LTC128B.128 [R201+0x3c80], [R6.64], !P3 ;  /* 0x03c8000006c91fae */ /* 0x0003ea000d901d46 */
[----:B------:R1:W-:Y:S05]  /*11c10*/  @P1 LDGSTS.E.BYPASS.LTC128B.128 [R201+0x4880], [R6.64+0x40], !P4 ;  /* 0x0488004006c91fae */ /* 0x0003ea000e101d46 */
[----:B------:R1:W-:Y:S01]  /*11c20*/  @P1 LDGSTS.E.BYPASS.LTC128B.128 [R201+0x5480], [R6.64+0x80], !P5 ;  /* 0x0548008006c91fae */ /* 0x0003e2000e901d46 */
[----:B------:R-:W-:Y:S01]  /*11c30*/  @P0 IADD3 R2, R209, -0x1, RZ ;  /* 0xffffffffd1020810 */ /* 0x000fe20007ffe0ff */
[----:B------:R-:W-:Y:S01]  /*11c40*/  @P0 IMAD.MOV.U32 R8, RZ, RZ, c[0x0][0x1e0] ;  /* 0x00007800ff080624 */ /* 0x000fe200078e00ff */
[----:B------:R-:W-:Y:S02]  /*11c50*/  @P0 MOV R9, 0x5 ;  /* 0x0000000500090802 */ /* 0x000fe40000000f00 */
[----:B------:R-:W-:Y:S02]  /*11c60*/  @P0 SHF.R.S32.HI R3, RZ, 0x1f, R2 ;  /* 0x0000001fff030819 */ /* 0x000fe40000011402 */
[C---:B------:R-:W-:Y:S01]  /*11c70*/  @P0 SHF.L.U64.HI R9, R8.reuse, R9, c[0x0][0x1e4] ;  /* 0x0000790008090619 */ /* 0x040fe20000010209 */
[----:B------:R-:W-:Y:S02]  /*11c80*/  @P0 IMAD.SHL.U32 R8, R8, 0x20, RZ ;  /* 0x0000002008080824 */ /* 0x000fe400078e00ff */
[----:B------:R-:W-:Y:S04]  /*11c90*/  @P0 IMAD R3, R3, c[0x0][0x1e0], RZ ;  /* 0x0000780003030a24 */ /* 0x000fe800078e02ff */
[C---:B------:R-:W-:Y:S02]  /*11ca0*/  @P0 IMAD R10, R2.reuse, c[0x0][0x1e4], R3 ;  /* 0x00007900020a0a24 */ /* 0x040fe400078e0203 */
[----:B------:R-:W-:Y:S05]  /*11cb0*/  @P0 IMAD.WIDE.U32 R2, R2, c[0x0][0x1e0], RZ ;  /* 0x0000780002020a25 */ /* 0x000fea00078e00ff */
[----:B------:R-:W-:Y:S01]  /*11cc0*/  @P0 IADD3 R10, R3, R10, RZ ;  /* 0x0000000a030a0210 */ /* 0x000fe20007ffe0ff */
[----:B------:R-:W-:Y:S04]  /*11cd0*/  @P0 IMAD.WIDE.U32 R2, R2, 0x30, R8 ;  /* 0x0000003002020825 */ /* 0x000fe800078e0008 */
[----:B------:R-:W-:Y:S01]  /*11ce0*/  @P0 IMAD R9, R10, 0x30, RZ ;  /* 0x000000300a090824 */ /* 0x000fe200078e02ff */
[----:B------:R-:W-:Y:S04]  /*11cf0*/  @P0 IADD3 R8, P6, R244, R2, RZ ;  /* 0x00000002f4080210 */ /* 0x000fe80007fde0ff */
[----:B------:R-:W-:Y:S02]  /*11d00*/  @P0 IADD3.X R3, R248, R9, R3, P6, !PT ;  /* 0x00000009f8030210 */ /* 0x000fe400037fe403 */
[C---:B------:R-:W-:Y:S04]  /*11d10*/  @P0 LEA R2, P6, R8.reuse, c[0x0][0x1c8], 0x1 ;  /* 0x0000720008020a11 */ /* 0x040fe800078c08ff */
[----:B------:R-:W-:Y:S05]  /*11d20*/  @P0 LEA.HI.X R3, R8, c[0x0][0x1cc], R3, 0x1, P6 ;  /* 0x0000730008030a11 */ /* 0x000fea00030f0c03 */
[----:B------:R1:W-:Y:S05]  /*11d30*/  @P0 LDGSTS.E.BYPASS.LTC128B.128 [R201+0x4480], [R2.64], !P3 ;  /* 0x0448000002c90fae */ /* 0x0003ea000d901d46 */
[----:B------:R1:W-:Y:S05]  /*11d40*/  @P0 LDGSTS.E.BYPASS.LTC128B.128 [R201+0x5080], [R2.64+0x40], !P4 ;  /* 0x0508004002c90fae */ /* 0x0003ea000e101d46 */
[----:B------:R1:W-:Y:S02]  /*11d50*/  @P0 LDGSTS.E.BYPASS.LTC128B.128 [R201+0x5c80], [R2.64+0x80], !P5 ;  /* 0x05c8008002c90fae */ /* 0x0003e4000e901d46 */
.L_x_264:
[----:B-1234-:R-:W-:Y:S05]  /*11d60*/  BSYNC B0 ;  /* 0x0000000000007941 */ /* 0x01efea0003800000 */
.L_x_263:
        /* <DEDUP_REMOVED lines=26> */
[----:B------:R-:W-:Y:S01]  /*11f10*/  FMNMX.FTZ R3, R174, R3, !PT ;  /* 0x00000003ae037209 */ /* 0x000fe20007810000 */
[----:B------:R-:W1:Y:S01]  /*11f20*/  SHFL.BFLY PT, R7, R2, 0x2, 0x1f ;  /* 0x0c401f0002077f89 */ /* 0x000e6200000e0000 */
        /* <DEDUP_REMOVED lines=8> */
[----:B------:R-:W-:Y:S02]  /*11fb0*/  IADD3 R209, R209, -0x1, RZ ;  /* 0xffffffffd1d17810 */ /* 0x000fe40007ffe0ff */
[----:B------:R-:W-:Y:S04]  /*11fc0*/  FMNMX.FTZ R3, R13, R3, !PT ;  /* 0x000000030d037209 */ /* 0x000fe80007810000 */
[----:B------:R-:W-:Y:S02]  /*11fd0*/  FMNMX.FTZ R3, R12, R3, !PT ;  /* 0x000000030c037209 */ /* 0x000fe40007810000 */
[----:B-1----:R-:W-:Y:S02]  /*11fe0*/  FMNMX.FTZ R2, R2, R7, !PT ;  /* 0x0000000702027209 */ /* 0x002fe40007810000 */
[----:B------:R-:W-:Y:S01]  /*11ff0*/  FMNMX.FTZ R7, R203, R104, !PT ;  /* 0x00000068cb077209 */ /* 0x000fe20007810000 */
[----:B------:R-:W1:Y:S03]  /*12000*/  SHFL.BFLY PT, R9, R3, 0x2, 0x1f ;  /* 0x0c401f0003097f89 */ /* 0x000e6600000e0000 */
[----:B------:R-:W-:Y:S04]  /*12010*/  FMNMX.FTZ R7, R207, R7, !PT ;  /* 0x00000007cf077209 */ /* 0x000fe80007810000 */
[----:B------:R-:W-:Y:S01]  /*12020*/  FMNMX.FTZ R7, R204, R7, !PT ;  /* 0x00000007cc077209 */ /* 0x000fe20007810000 */
[----:B------:R-:W2:Y:S03]  /*12030*/  SHFL.BFLY PT, R10, R2, 0x1, 0x1f ;  /* 0x0c201f00020a7f89 */ /* 0x000ea600000e0000 */
[----:B------:R-:W-:Y:S04]  /*12040*/  FMNMX.FTZ R7, R205, R7, !PT ;  /* 0x00000007cd077209 */ /* 0x000fe80007810000 */
[----:B------:R-:W-:Y:S02]  /*12050*/  FMNMX.FTZ R8, R211, R7, !PT ;  /* 0x00000007d3087209 */ /* 0x000fe40007810000 */
[----:B------:R-:W-:Y:S02]  /*12060*/  FMNMX.FTZ R7, R16, R6, !PT ;  /* 0x0000000610077209 */ /* 0x000fe40007810000 */
[----:B------:R-:W-:Y:S04]  /*12070*/  FMNMX.FTZ R6, R212, R8, !PT ;  /* 0x00000008d4067209 */ /* 0x000fe80007810000 */
[----:B------:R-:W-:Y:S02]  /*12080*/  FMNMX.FTZ R6, R214, R6, !PT ;  /* 0x00000006d6067209 */ /* 0x000fe40007810000 */
[----:B-1----:R-:W-:Y:S02]  /*12090*/  FMNMX.FTZ R3, R3, R9, !PT ;  /* 0x0000000903037209 */ /* 0x002fe40007810000 */
[----:B------:R-:W1:Y:S01]  /*120a0*/  SHFL.BFLY PT, R9, R7, 0x2, 0x1f ;  /* 0x0c401f0007097f89 */ /* 0x000e6200000e0000 */
[----:B--2---:R-:W-:Y:S02]  /*120b0*/  FMNMX.FTZ R107, R2, R10, !PT ;  /* 0x0000000a026b7209 */ /* 0x004fe40007810000 */
[----:B------:R-:W-:Y:S05]  /*120c0*/  FMNMX.FTZ R2, R213, R6, !PT ;  /* 0x00000006d5027209 */ /* 0x000fea0007810000 */
[----:B------:R-:W2:Y:S01]  /*120d0*/  SHFL.BFLY PT, R8, R3, 0x1, 0x1f ;  /* 0x0c201f0003087f89 */ /* 0x000ea200000e0000 */
[C---:B------:R-:W-:Y:S01]  /*120e0*/  FADD.FTZ R0, -R107.reuse, R0 ;  /* 0x000000006b007221 */ /* 0x040fe20000010100 */
[----:B------:R-:W-:Y:S01]  /*120f0*/  FMNMX.FTZ R6, R210, R2, !PT ;  /* 0x00000002d2067209 */ /* 0x000fe20007810000 */
[----:B------:R-:W-:Y:S02]  /*12100*/  FMUL.FTZ R10, R107, c[0x0][0x2d0] ;  /* 0x0000b4006b0a7a20 */ /* 0x000fe40000410000 */
[----:B------:R-:W-:Y:S01]  /*12110*/  FMUL.FTZ R2, R0, c[0x0][0x2d0] ;  /* 0x0000b40000027a20 */ /* 0x000fe20000410000 */
[----:B------:R-:W-:Y:S01]  /*12120*/  FMNMX.FTZ R0, R179, R6, !PT ;  /* 0x00000006b3007209 */ /* 0x000fe20007810000 */
[--C-:B------:R-:W-:Y:S02]  /*12130*/  FFMA.FTZ R176, R27, c[0x0][0x2d0], -R10.reuse ;  /* 0x0000b4001bb07a23 */ /* 0x100fe4000001080a */
[----:B------:R3:W4:Y:S01]  /*12140*/  MUFU.EX2 R6, R2 ;  /* 0x0000000200067308 */ /* 0x0007220000000800 */
[----:B------:R-:W-:Y:S01]  /*12150*/  FMNMX.FTZ R0, R103, R0, !PT ;  /* 0x0000000067007209 */ /* 0x000fe20007810000 */
[--C-:B------:R-:W-:Y:S02]  /*12160*/  FFMA.FTZ R11, R186, c[0x0][0x2d0], -R10.reuse ;  /* 0x0000b400ba0b7a23 */ /* 0x100fe4000001080a */
[--C-:B------:R-:W-:Y:S01]  /*12170*/  FFMA.FTZ R178, R182, c[0x0][0x2d0], -R10.reuse ;  /* 0x0000b400b6b27a23 */ /* 0x100fe2000001080a */
[----:B------:R-:W-:Y:S01]  /*12180*/  FMNMX.FTZ R0, R102, R0, !PT ;  /* 0x0000000066007209 */ /* 0x000fe20007810000 */
[--C-:B------:R-:W-:Y:S01]  /*12190*/  FFMA.FTZ R177, R180, c[0x0][0x2d0], -R10.reuse ;  /* 0x0000b400b4b17a23 */ /* 0x100fe2000001080a */
[----:B-1----:R-:W-:Y:S01]  /*121a0*/  FMNMX.FTZ R7, R7, R9, !PT ;  /* 0x0000000907077209 */ /* 0x002fe20007810000 */
[--C-:B------:R-:W-:Y:S02]  /*121b0*/  FFMA.FTZ R186, R15, c[0x0][0x2d0], -R10.reuse ;  /* 0x0000b4000fba7a23 */ /* 0x100fe4000001080a */
[----:B------:R-:W-:Y:S01]  /*121c0*/  MUFU.EX2 R223, R11 ;  /* 0x0000000b00df7308 */ /* 0x000fe20000000800 */
[----:B--2---:R-:W-:Y:S02]  /*121d0*/  FMNMX.FTZ R106, R3, R8, !PT ;  /* 0x00000008036a7209 */ /* 0x004fe40007810000 */
[----:B------:R-:W1:Y:S03]  /*121e0*/  SHFL.BFLY PT, R3, R0, 0x2, 0x1f ;  /* 0x0c401f0000037f89 */ /* 0x000e6600000e0000 */
[----:B------:R-:W-:Y:S04]  /*121f0*/  FMUL.FTZ R9, R106, c[0x0][0x2d0] ;  /* 0x0000b4006a097a20 */ /* 0x000fe80000410000 */
[----:B------:R-:W-:Y:S01]  /*12200*/  MUFU.EX2 R226, R177 ;  /* 0x000000b100e27308 */ /* 0x000fe20000000800 */
[--C-:B------:R-:W-:Y:S02]  /*12210*/  FFMA.FTZ R168, R25, c[0x0][0x2d0], -R9.reuse ;  /* 0x0000b40019a87a23 */ /* 0x100fe40000010809 */
[----:B---3--:R-:W-:Y:S02]  /*12220*/  FFMA.FTZ R2, R183, c[0x0][0x2d0], -R10 ;  /* 0x0000b400b7027a23 */ /* 0x008fe4000001080a */
[--C-:B------:R-:W-:Y:S02]  /*12230*/  FFMA.FTZ R183, R21, c[0x0][0x2d0], -R9.reuse ;  /* 0x0000b40015b77a23 */ /* 0x100fe40000010809 */
[--C-:B------:R-:W-:Y:S03]  /*12240*/  FFMA.FTZ R170, R175, c[0x0][0x2d0], -R9.reuse ;  /* 0x0000b400afaa7a23 */ /* 0x100fe60000010809 */
[----:B------:R2:W3:Y:S01]  /*12250*/  MUFU.EX2 R30, R2 ;  /* 0x00000002001e7308 */ /* 0x0004e20000000800 */
[--C-:B------:R-:W-:Y:S02]  /*12260*/  FFMA.FTZ R169, R174, c[0x0][0x2d0], -R9.reuse ;  /* 0x0000b400aea97a23 */ /* 0x100fe40000010809 */
[--C-:B------:R-:W-:Y:S02]  /*12270*/  FFMA.FTZ R180, R12, c[0x0][0x2d0], -R9.reuse ;  /* 0x0000b4000cb47a23 */ /* 0x100fe40000010809 */
[--C-:B------:R-:W-:Y:S02]  /*12280*/  FFMA.FTZ R182, R20, c[0x0][0x2d0], -R9.reuse ;  /* 0x0000b40014b67a23 */ /* 0x100fe40000010809 */
[C---:B----4-:R-:W-:Y:S02]  /*12290*/  FMUL.FTZ R21, R6.reuse, R121 ;  /* 0x0000007906157220 */ /* 0x050fe40000410000 */
[----:B------:R-:W-:Y:S01]  /*122a0*/  FMUL.FTZ R32, R6, R116 ;  /* 0x0000007406207220 */ /* 0x000fe20000410000 */
[----:B-1----:R-:W-:Y:S01]  /*122b0*/  FMNMX.FTZ R0, R0, R3, !PT ;  /* 0x0000000300007209 */ /* 0x002fe20007810000 */
[C---:B------:R-:W-:Y:S01]  /*122c0*/  FMUL.FTZ R33, R6.reuse, R117 ;  /* 0x0000007506217220 */ /* 0x040fe20000410000 */
[----:B------:R-:W-:Y:S01]  /*122d0*/  MUFU.EX2 R222, R170 ;  /* 0x000000aa00de7308 */ /* 0x000fe20000000800 */
[C---:B------:R-:W-:Y:S02]  /*122e0*/  FMUL.FTZ R36, R6.reuse, R112 ;  /* 0x0000007006247220 */ /* 0x040fe40000410000 */
[----:B------:R-:W1:Y:S01]  /*122f0*/  SHFL.BFLY PT, R3, R0, 0x1, 0x1f ;  /* 0x0c201f0000037f89 */ /* 0x000e6200000e0000 */
[C---:B------:R-:W-:Y:S02]  /*12300*/  FMUL.FTZ R37, R6.reuse, R113 ;  /* 0x0000007106257220 */ /* 0x040fe40000410000 */
[C---:B------:R-:W-:Y:S02]  /*12310*/  FMUL.FTZ R48, R6.reuse, R108 ;  /* 0x0000006c06307220 */ /* 0x040fe40000410000 */
[C---:B------:R-:W-:Y:S02]  /*12320*/  FMUL.FTZ R49, R6.reuse, R109 ;  /* 0x0000006d06317220 */ /* 0x040fe40000410000 */
[----:B------:R-:W-:Y:S01]  /*12330*/  FMUL.FTZ R52, R6, R52 ;  /* 0x0000003406347220 */ /* 0x000fe20000410000 */
[----:B------:R-:W-:Y:S01]  /*12340*/  MUFU.EX2 R224, R169 ;  /* 0x000000a900e07308 */ /* 0x000fe20000000800 */
[----:B--2---:R-:W-:Y:S01]  /*12350*/  FADD.FTZ R2, -R106, R4 ;  /* 0x000000046a027221 */ /* 0x004fe20000010100 */
[----:B---3--:R-:W-:Y:S01]  /*12360*/  F2FP.BF16.PACK_AB R108, R223, R30 ;  /* 0x0000001edf6c723e */ /* 0x008fe200000010ff */
[----:B------:R-:W2:Y:S01]  /*12370*/  SHFL.BFLY PT, R4, R7, 0x1, 0x1f ;  /* 0x0c201f0007047f89 */ /* 0x000ea200000e0000 */
[----:B------:R-:W-:Y:S02]  /*12380*/  FMUL.FTZ R53, R6, R53 ;  /* 0x0000003506357220 */ /* 0x000fe40000410000 */
[----:B------:R-:W-:Y:S02]  /*12390*/  FMUL.FTZ R2, R2, c[0x0][0x2d0] ;  /* 0x0000b40002027a20 */ /* 0x000fe40000410000 */
[C---:B------:R-:W-:Y:S02]  /*123a0*/  FMUL.FTZ R64, R6.reuse, R64 ;  /* 0x0000004006407220 */ /* 0x040fe40000410000 */
[----:B------:R3:W4:Y:S01]  /*123b0*/  MUFU.EX2 R8, R2 ;  /* 0x0000000200087308 */ /* 0x0007220000000800 */
[C---:B------:R-:W-:Y:S02]  /*123c0*/  FMUL.FTZ R65, R6.reuse, R65 ;  /* 0x0000004106417220 */ /* 0x040fe40000410000 */
[C---:B------:R-:W-:Y:S02]  /*123d0*/  FMUL.FTZ R68, R6.reuse, R68 ;  /* 0x0000004406447220 */ /* 0x040fe40000410000 */
[----:B------:R-:W-:Y:S01]  /*123e0*/  FMUL.FTZ R69, R6, R69 ;  /* 0x0000004506457220 */ /* 0x000fe20000410000 */
[----:B-1----:R-:W-:Y:S01]  /*123f0*/  FMNMX.FTZ R3, R0, R3, !PT ;  /* 0x0000000300037209 */ /* 0x002fe20007810000 */
[--C-:B------:R-:W-:Y:S02]  /*12400*/  FFMA.FTZ R0, R172, c[0x0][0x2d0], -R9.reuse ;  /* 0x0000b400ac007a23 */ /* 0x100fe40000010809 */
[--C-:B------:R-:W-:Y:S01]  /*12410*/  FFMA.FTZ R172, R26, c[0x0][0x2d0], -R10.reuse ;  /* 0x0000b4001aac7a23 */ /* 0x100fe2000001080a */
[----:B------:R-:W-:Y:S01]  /*12420*/  MUFU.EX2 R227, R176 ;  /* 0x000000b000e37308 */ /* 0x000fe20000000800 */
[C---:B------:R-:W-:Y:S02]  /*12430*/  FMUL.FTZ R80, R6.reuse, R80 ;  /* 0x0000005006507220 */ /* 0x040fe40000410000 */
[C---:B------:R-:W-:Y:S02]  /*12440*/  FMUL.FTZ R81, R6.reuse, R81 ;  /* 0x0000005106517220 */ /* 0x040fe40000410000 */
[C---:B------:R-:W-:Y:S01]  /*12450*/  FMUL.FTZ R20, R6.reuse, R120 ;  /* 0x0000007806147220 */ /* 0x040fe20000410000 */
[----:B--2---:R-:W-:Y:S01]  /*12460*/  FMNMX.FTZ R105, R7, R4, !PT ;  /* 0x0000000407697209 */ /* 0x004fe20007810000 */
[----:B------:R-:W-:Y:S03]  /*12470*/  FFMA.FTZ R4, R181, c[0x0][0x2d0], -R10 ;  /* 0x0000b400b5047a23 */ /* 0x000fe6000001080a */
[----:B------:R1:W-:Y:S01]  /*12480*/  MUFU.EX2 R238, R0 ;  /* 0x0000000000ee7308 */ /* 0x0003e20000000800 */
[--C-:B------:R-:W-:Y:S02]  /*12490*/  FFMA.FTZ R181, R13, c[0x0][0x2d0], -R9.reuse ;  /* 0x0000b4000db57a23 */ /* 0x100fe40000010809 */
[----:B------:R-:W-:Y:S02]  /*124a0*/  FMUL.FTZ R84, R6, R84 ;  /* 0x0000005406547220 */ /* 0x000fe40000410000 */
[--C-:B---3--:R-:W-:Y:S02]  /*124b0*/  FFMA.FTZ R2, R184, c[0x0][0x2d0], -R9.reuse ;  /* 0x0000b400b8027a23 */ /* 0x108fe40000010809 */
[C---:B----4-:R-:W-:Y:S02]  /*124c0*/  FMUL.FTZ R50, R8.reuse, R110 ;  /* 0x0000006e08327220 */ /* 0x050fe40000410000 */
[----:B------:R-:W-:Y:S01]  /*124d0*/  FMUL.FTZ R51, R8, R111 ;  /* 0x0000006f08337220 */ /* 0x000fe20000410000 */
[----:B------:R2:W-:Y:S01]  /*124e0*/  MUFU.EX2 R220, R4 ;  /* 0x0000000400dc7308 */ /* 0x0005e20000000800 */
[C---:B------:R-:W-:Y:S02]  /*124f0*/  FMUL.FTZ R85, R6.reuse, R85 ;  /* 0x0000005506557220 */ /* 0x040fe40000410000 */
[C---:B------:R-:W-:Y:S02]  /*12500*/  FMUL.FTZ R96, R6.reuse, R96 ;  /* 0x0000006006607220 */ /* 0x040fe40000410000 */
[----:B------:R-:W-:Y:S02]  /*12510*/  FMUL.FTZ R97, R6, R97 ;  /* 0x0000006106617220 */ /* 0x000fe40000410000 */
[C---:B------:R-:W-:Y:S02]  /*12520*/  FMUL.FTZ R34, R8.reuse, R118 ;  /* 0x0000007608227220 */ /* 0x040fe40000410000 */
[C---:B------:R-:W-:Y:S01]  /*12530*/  FMUL.FTZ R35, R8.reuse, R119 ;  /* 0x0000007708237220 */ /* 0x040fe20000410000 */
[----:B------:R3:W-:Y:S01]  /*12540*/  MUFU.EX2 R29, R2 ;  /* 0x00000002001d7308 */ /* 0x0007e20000000800 */
[C---:B------:R-:W-:Y:S01]  /*12550*/  FMUL.FTZ R38, R8.reuse, R114 ;  /* 0x0000007208267220 */ /* 0x040fe20000410000 */
[----:B------:R-:W-:Y:S01]  /*12560*/  LDSM.16.MT88.4 R116, [R188+0xc00] ;  /* 0x000c0000bc74783b */ /* 0x000fe20000004200 */
[----:B------:R-:W-:Y:S02]  /*12570*/  FMUL.FTZ R39, R8, R115 ;  /* 0x0000007308277220 */ /* 0x000fe40000410000 */
[C---:B-1----:R-:W-:Y:S02]  /*12580*/  FADD.FTZ R0, -R3.reuse, R104 ;  /* 0x0000006803007221 */ /* 0x042fe40000010100 */
[----:B------:R-:W-:Y:S02]  /*12590*/  FMUL.FTZ R104, R3, c[0x0][0x2d0] ;  /* 0x0000b40003687a20 */ /* 0x000fe40000410000 */
[----:B------:R-:W-:Y:S01]  /*125a0*/  FMUL.FTZ R0, R0, c[0x0][0x2d0] ;  /* 0x0000b40000007a20 */ /* 0x000fe20000410000 */
[----:B------:R-:W-:Y:S01]  /*125b0*/  MUFU.EX2 R229, R172 ;  /* 0x000000ac00e57308 */ /* 0x000fe20000000800 */
[----:B------:R-:W-:Y:S02]  /*125c0*/  FFMA.FTZ R7, R203, c[0x0][0x2d0], -R104 ;  /* 0x0000b400cb077a23 */ /* 0x000fe40000010868 */
[----:B------:R-:W-:Y:S02]  /*125d0*/  FMUL.FTZ R54, R8, R54 ;  /* 0x0000003608367220 */ /* 0x000fe40000410000 */
[--C-:B--2---:R-:W-:Y:S02]  /*125e0*/  FFMA.FTZ R4, R167, c[0x0][0x2d0], -R10.reuse ;  /* 0x0000b400a7047a23 */ /* 0x104fe4000001080a */
[--C-:B------:R-:W-:Y:S02]  /*125f0*/  FFMA.FTZ R167, R24, c[0x0][0x2d0], -R9.reuse ;  /* 0x0000b40018a77a23 */ /* 0x100fe40000010809 */
[----:B------:R-:W1:Y:S01]  /*12600*/  LDSM.16.MT88.4 R24, [R188] ;  /* 0x00000000bc18783b */ /* 0x000e620000004200 */
[----:B------:R-:W2:Y:S01]  /*12610*/  MUFU.EX2 R240, R4 ;  /* 0x0000000400f07308 */ /* 0x000ea20000000800 */
[C---:B------:R-:W-:Y:S02]  /*12620*/  FMUL.FTZ R55, R8.reuse, R55 ;  /* 0x0000003708377220 */ /* 0x040fe40000410000 */
[C---:B------:R-:W-:Y:S02]  /*12630*/  FMUL.FTZ R66, R8.reuse, R66 ;  /* 0x0000004208427220 */ /* 0x040fe40000410000 */
[--C-:B---3--:R-:W-:Y:S02]  /*12640*/  FFMA.FTZ R2, R185, c[0x0][0x2d0], -R9.reuse ;  /* 0x0000b400b9027a23 */ /* 0x108fe40000010809 */
[C---:B------:R-:W-:Y:S02]  /*12650*/  FMUL.FTZ R67, R8.reuse, R67 ;  /* 0x0000004308437220 */ /* 0x040fe40000410000 */
[C---:B------:R-:W-:Y:S01]  /*12660*/  FMUL.FTZ R70, R8.reuse, R70 ;  /* 0x0000004608467220 */ /* 0x040fe20000410000 */
[----:B------:R-:W3:Y:S01]  /*12670*/  MUFU.EX2 R218, R2 ;  /* 0x0000000200da7308 */ /* 0x000ee20000000800 */
[C---:B------:R-:W-:Y:S02]  /*12680*/  FMUL.FTZ R71, R8.reuse, R71 ;  /* 0x0000004708477220 */ /* 0x040fe40000410000 */
[C---:B------:R-:W-:Y:S02]  /*12690*/  FMUL.FTZ R82, R8.reuse, R82 ;  /* 0x0000005208527220 */ /* 0x040fe40000410000 */
[----:B------:R-:W-:Y:S02]  /*126a0*/  FMUL.FTZ R83, R8, R83 ;  /* 0x0000005308537220 */ /* 0x000fe40000410000 */
[----:B------:R-:W-:Y:S02]  /*126b0*/  FFMA.FTZ R185, R14, c[0x0][0x2d0], -R10 ;  /* 0x0000b4000eb97a23 */ /* 0x000fe4000001080a */
[C---:B------:R-:W-:Y:S01]  /*126c0*/  FMUL.FTZ R86, R8.reuse, R86 ;  /* 0x0000005608567220 */ /* 0x040fe20000410000 */
[----:B------:R-:W4:Y:S01]  /*126d0*/  MUFU.EX2 R0, R0 ;  /* 0x0000000000007308 */ /* 0x000f220000000800 */
[C---:B------:R-:W-:Y:S02]  /*126e0*/  FMUL.FTZ R87, R8.reuse, R87 ;  /* 0x0000005708577220 */ /* 0x040fe40000410000 */
[----:B------:R-:W-:Y:S01]  /*126f0*/  FMUL.FTZ R98, R8, R98 ;  /* 0x0000006208627220 */ /* 0x000fe20000410000 */
[----:B--2---:R-:W-:Y:S01]  /*12700*/  F2FP.BF16.PACK_AB R110, R240, R220 ;  /* 0x000000dcf06e723e */ /* 0x004fe200000010ff */
[----:B------:R-:W-:Y:S02]  /*12710*/  FFMA.FTZ R4, R166, c[0x0][0x2d0], -R9 ;  /* 0x0000b400a6047a23 */ /* 0x000fe40000010809 */
[--C-:B------:R-:W-:Y:S02]  /*12720*/  FFMA.FTZ R9, R205, c[0x0][0x2d0], -R104.reuse ;  /* 0x0000b400cd097a23 */ /* 0x100fe40000010868 */
[----:B------:R-:W-:Y:S01]  /*12730*/  FMUL.FTZ R99, R8, R99 ;  /* 0x0000006308637220 */ /* 0x000fe20000410000 */
[----:B------:R-:W2:Y:S01]  /*12740*/  MUFU.EX2 R239, R4 ;  /* 0x0000000400ef7308 */ /* 0x000ea20000000800 */
[--C-:B------:R-:W-:Y:S02]  /*12750*/  FFMA.FTZ R120, R211, c[0x0][0x2d0], -R104.reuse ;  /* 0x0000b400d3787a23 */ /* 0x100fe40000010868 */
[----:B------:R-:W-:Y:S01]  /*12760*/  FFMA.FTZ R103, R103, c[0x0][0x2d0], -R104 ;  /* 0x0000b40067677a23 */ /* 0x000fe20000010868 */
[----:B---3--:R-:W-:Y:S01]  /*12770*/  F2FP.BF16.PACK_AB R109, R218, R29 ;  /* 0x0000001dda6d723e */ /* 0x008fe200000010ff */
[C---:B------:R-:W-:Y:S04]  /*12780*/  FADD.FTZ R2, -R105.reuse, R5 ;  /* 0x0000000569027221 */ /* 0x040fe80000010100 */
[----:B------:R-:W-:Y:S01]  /*12790*/  FMUL.FTZ R2, R2, c[0x0][0x2d0] ;  /* 0x0000b40002027a20 */ /* 0x000fe20000410000 */
[----:B------:R-:W-:Y:S01]  /*127a0*/  MUFU.EX2 R230, R9 ;  /* 0x0000000900e67308 */ /* 0x000fe20000000800 */
[C---:B----4-:R-:W-:Y:S02]  /*127b0*/  FMUL.FTZ R11, R0.reuse, R139 ;  /* 0x0000008b000b7220 */ /* 0x050fe40000410000 */
[C---:B------:R-:W-:Y:S02]  /*127c0*/  FMUL.FTZ R14, R0.reuse, R142 ;  /* 0x0000008e000e7220 */ /* 0x040fe40000410000 */
[C---:B------:R-:W-:Y:S05]  /*127d0*/  FMUL.FTZ R15, R0.reuse, R143 ;  /* 0x0000008f000f7220 */ /* 0x040fea0000410000 */
[----:B------:R-:W3:Y:S01]  /*127e0*/  MUFU.EX2 R2, R2 ;  /* 0x0000000200027308 */ /* 0x000ee20000000800 */
[C---:B------:R-:W-:Y:S02]  /*127f0*/  FMUL.FTZ R31, R0.reuse, R151 ;  /* 0x00000097001f7220 */ /* 0x040fe40000410000 */
[----:B------:R-:W-:Y:S01]  /*12800*/  FMUL.FTZ R46, R0, R162 ;  /* 0x000000a2002e7220 */ /* 0x000fe20000410000 */
[----:B--2---:R-:W-:Y:S01]  /*12810*/  F2FP.BF16.PACK_AB R111, R238, R239 ;  /* 0x000000efee6f723e */ /* 0x004fe200000010ff */
[----:B------:R-:W-:Y:S02]  /*12820*/  FMUL.FTZ R4, R105, c[0x0][0x2d0] ;  /* 0x0000b40069047a20 */ /* 0x000fe40000410000 */
[----:B------:R-:W-:Y:S02]  /*12830*/  FMUL.FTZ R47, R0, R163 ;  /* 0x000000a3002f7220 */ /* 0x000fe40000410000 */
[--C-:B------:R-:W-:Y:S01]  /*12840*/  FFMA.FTZ R5, R208, c[0x0][0x2d0], -R4.reuse ;  /* 0x0000b400d0057a23 */ /* 0x100fe20000010804 */
[----:B------:R-:W-:Y:S01]  /*12850*/  MUFU.EX2 R225, R168 ;  /* 0x000000a800e17308 */ /* 0x000fe20000000800 */
[--C-:B------:R-:W-:Y:S02]  /*12860*/  FFMA.FTZ R175, R19, c[0x0][0x2d0], -R4.reuse ;  /* 0x0000b40013af7a23 */ /* 0x100fe40000010804 */
[--C-:B------:R-:W-:Y:S02]  /*12870*/  FFMA.FTZ R174, R18, c[0x0][0x2d0], -R4.reuse ;  /* 0x0000b40012ae7a23 */ /* 0x100fe40000010804 */
[--C-:B------:R-:W-:Y:S02]  /*12880*/  FFMA.FTZ R184, R17, c[0x0][0x2d0], -R4.reuse ;  /* 0x0000b40011b87a23 */ /* 0x100fe40000010804 */
[----:B------:R-:W-:Y:S02]  /*12890*/  FMUL.FTZ R17, R6, R125 ;  /* 0x0000007d06117220 */ /* 0x000fe40000410000 */
[--C-:B------:R-:W-:Y:S01]  /*128a0*/  FFMA.FTZ R203, R16, c[0x0][0x2d0], -R4.reuse ;  /* 0x0000b40010cb7a23 */ /* 0x100fe20000010804 */
[----:B------:R2:W-:Y:S01]  /*128b0*/  MUFU.EX2 R208, R5 ;  /* 0x0000000500d07308 */ /* 0x0005e20000000800 */
[----:B------:R-:W-:Y:S02]  /*128c0*/  FMUL.FTZ R16, R6, R124 ;  /* 0x0000007c06107220 */ /* 0x000fe40000410000 */
[--C-:B------:R-:W-:Y:S02]  /*128d0*/  FFMA.FTZ R166, R173, c[0x0][0x2d0], -R4.reuse ;  /* 0x0000b400ada67a23 */ /* 0x100fe40000010804 */
[--C-:B------:R-:W-:Y:S02]  /*128e0*/  FFMA.FTZ R165, R165, c[0x0][0x2d0], -R4.reuse ;  /* 0x0000b400a5a57a23 */ /* 0x100fe40000010804 */
[--C-:B------:R-:W-:Y:S02]  /*128f0*/  FFMA.FTZ R171, R164, c[0x0][0x2d0], -R4.reuse ;  /* 0x0000b400a4ab7a23 */ /* 0x100fe40000010804 */
[----:B------:R-:W-:Y:S01]  /*12900*/  FFMA.FTZ R173, R28, c[0x0][0x2d0], -R4 ;  /* 0x0000b4001cad7a23 */ /* 0x000fe20000010804 */
[----:B------:R-:W-:Y:S01]  /*12910*/  MUFU.EX2 R228, R167 ;  /* 0x000000a700e47308 */ /* 0x000fe20000000800 */
[----:B------:R-:W-:Y:S02]  /*12920*/  FFMA.FTZ R164, R6, R216, R30 ;  /* 0x000000d806a47223 */ /* 0x000fe4000001001e */
[C---:B------:R-:W-:Y:S02]  /*12930*/  FMUL.FTZ R18, R8.reuse, R126 ;  /* 0x0000007e08127220 */ /* 0x040fe40000410000 */
[----:B------:R-:W-:Y:S02]  /*12940*/  FMUL.FTZ R19, R8, R127 ;  /* 0x0000007f08137220 */ /* 0x000fe40000410000 */
[C---:B---3--:R-:W-:Y:S01]  /*12950*/  FMUL.FTZ R9, R2.reuse, R137 ;  /* 0x0000008902097220 */ /* 0x048fe20000410000 */
[----:B------:R-:W-:Y:S01]  /*12960*/  LDSM.16.MT88.4 R124, [R188+0x1000] ;  /* 0x00100000bc7c783b */ /* 0x000fe20000004200 */
[C---:B------:R-:W-:Y:S01]  /*12970*/  FMUL.FTZ R12, R2.reuse, R140 ;  /* 0x0000008c020c7220 */ /* 0x040fe20000410000 */
[----:B------:R-:W-:Y:S01]  /*12980*/  MUFU.EX2 R219, R166 ;  /* 0x000000a600db7308 */ /* 0x000fe20000000800 */
[C---:B------:R-:W-:Y:S02]  /*12990*/  FMUL.FTZ R13, R2.reuse, R141 ;  /* 0x0000008d020d7220 */ /* 0x040fe40000410000 */
[----:B------:R-:W-:Y:S02]  /*129a0*/  FMUL.FTZ R28, R2, R148 ;  /* 0x00000094021c7220 */ /* 0x000fe40000410000 */
[--C-:B--2---:R-:W-:Y:S02]  /*129b0*/  FFMA.FTZ R5, R206, c[0x0][0x2d0], -R4.reuse ;  /* 0x0000b400ce057a23 */ /* 0x104fe40000010804 */
[----:B------:R-:W-:Y:S02]  /*129c0*/  FMUL.FTZ R30, R0, R150 ;  /* 0x00000096001e7220 */ /* 0x000fe40000410000 */
[C---:B------:R-:W-:Y:S01]  /*129d0*/  FMUL.FTZ R44, R2.reuse, R160 ;  /* 0x000000a0022c7220 */ /* 0x040fe20000410000 */
[----:B------:R-:W2:Y:S01]  /*129e0*/  MUFU.EX2 R215, R5 ;  /* 0x0000000500d77308 */ /* 0x000ea20000000800 */
[C---:B------:R-:W-:Y:S02]  /*129f0*/  FMUL.FTZ R45, R2.reuse, R161 ;  /* 0x000000a1022d7220 */ /* 0x040fe40000410000 */
[C---:B------:R-:W-:Y:S02]  /*12a00*/  FMUL.FTZ R56, R2.reuse, R56 ;  /* 0x0000003802387220 */ /* 0x040fe40000410000 */
[----:B------:R-:W-:Y:S02]  /*12a10*/  FMUL.FTZ R57, R2, R57 ;  /* 0x0000003902397220 */ /* 0x000fe40000410000 */
[C---:B------:R-:W-:Y:S02]  /*12a20*/  FMUL.FTZ R58, R0.reuse, R58 ;  /* 0x0000003a003a7220 */ /* 0x040fe40000410000 */
[----:B------:R-:W-:Y:S01]  /*12a30*/  FMUL.FTZ R59, R0, R59 ;  /* 0x0000003b003b7220 */ /* 0x000fe20000410000 */
[----:B------:R3:W-:Y:S01]  /*12a40*/  MUFU.EX2 R206, R7 ;  /* 0x0000000700ce7308 */ /* 0x0007e20000000800 */
[C---:B------:R-:W-:Y:S02]  /*12a50*/  FMUL.FTZ R60, R2.reuse, R60 ;  /* 0x0000003c023c7220 */ /* 0x040fe40000410000 */
[----:B------:R-:W-:Y:S02]  /*12a60*/  FMUL.FTZ R61, R2, R61 ;  /* 0x0000003d023d7220 */ /* 0x000fe40000410000 */
[C---:B------:R-:W-:Y:S02]  /*12a70*/  FMUL.FTZ R62, R0.reuse, R62 ;  /* 0x0000003e003e7220 */ /* 0x040fe40000410000 */
[----:B------:R-:W-:Y:S02]  /*12a80*/  FMUL.FTZ R63, R0, R63 ;  /* 0x0000003f003f7220 */ /* 0x000fe40000410000 */
[C---:B------:R-:W-:Y:S01]  /*12a90*/  FMUL.FTZ R72, R2.reuse, R72 ;  /* 0x0000004802487220 */ /* 0x040fe20000410000 */
[----:B------:R-:W-:Y:S01]  /*12aa0*/  MUFU.EX2 R221, R165 ;  /* 0x000000a500dd7308 */ /* 0x000fe20000000800 */
[----:B------:R-:W-:Y:S02]  /*12ab0*/  FMUL.FTZ R73, R2, R73 ;  /* 0x0000004902497220 */ /* 0x000fe40000410000 */
[----:B------:R-:W-:Y:S01]  /*12ac0*/  FMUL.FTZ R74, R0, R74 ;  /* 0x0000004a004a7220 */ /* 0x000fe20000410000 */
[----:B--2---:R-:W-:Y:S01]  /*12ad0*/  F2FP.BF16.PACK_AB R112, R215, R208 ;  /* 0x000000d0d770723e */ /* 0x004fe200000010ff */
[----:B------:R-:W-:Y:S02]  /*12ae0*/  FFMA.FTZ R5, R187, c[0x0][0x2d0], -R4 ;  /* 0x0000b400bb057a23 */ /* 0x000fe40000010804 */
[----:B------:R-:W-:Y:S02]  /*12af0*/  FFMA.FTZ R187, R22, c[0x0][0x2d0], -R10 ;  /* 0x0000b40016bb7a23 */ /* 0x000fe4000001080a */
[----:B------:R-:W-:Y:S01]  /*12b00*/  FMUL.FTZ R22, R8, R122 ;  /* 0x0000007a08167220 */ /* 0x000fe20000410000 */
[----:B------:R2:W-:Y:S01]  /*12b10*/  MUFU.EX2 R234, R5 ;  /* 0x0000000500ea7308 */ /* 0x0005e20000000800 */
[----:B------:R-:W-:Y:S02]  /*12b20*/  FMUL.FTZ R75, R0, R75 ;  /* 0x0000004b004b7220 */ /* 0x000fe40000410000 */
[----:B------:R-:W-:Y:S02]  /*12b30*/  FMUL.FTZ R76, R2, R76 ;  /* 0x0000004c024c7220 */ /* 0x000fe40000410000 */
[----:B---3--:R-:W-:Y:S02]  /*12b40*/  FFMA.FTZ R7, R204, c[0x0][0x2d0], -R104 ;  /* 0x0000b400cc077a23 */ /* 0x008fe40000010868 */
[----:B------:R-:W-:Y:S02]  /*12b50*/  FMUL.FTZ R77, R2, R77 ;  /* 0x0000004d024d7220 */ /* 0x000fe40000410000 */
[C---:B------:R-:W-:Y:S01]  /*12b60*/  FMUL.FTZ R78, R0.reuse, R78 ;  /* 0x0000004e004e7220 */ /* 0x040fe20000410000 */
[----:B------:R-:W3:Y:S01]  /*12b70*/  MUFU.EX2 R231, R7 ;  /* 0x0000000700e77308 */ /* 0x000ee20000000800 */
[----:B------:R-:W-:Y:S02]  /*12b80*/  FMUL.FTZ R79, R0, R79 ;  /* 0x0000004f004f7220 */ /* 0x000fe40000410000 */
[C---:B------:R-:W-:Y:S02]  /*12b90*/  FMUL.FTZ R88, R2.reuse, R88 ;  /* 0x0000005802587220 */ /* 0x040fe40000410000 */
[----:B------:R-:W-:Y:S02]  /*12ba0*/  FMUL.FTZ R89, R2, R89 ;  /* 0x0000005902597220 */ /* 0x000fe40000410000 */
[C---:B------:R-:W-:Y:S02]  /*12bb0*/  FMUL.FTZ R90, R0.reuse, R90 ;  /* 0x0000005a005a7220 */ /* 0x040fe40000410000 */
[----:B------:R-:W-:Y:S01]  /*12bc0*/  FMUL.FTZ R91, R0, R91 ;  /* 0x0000005b005b7220 */ /* 0x000fe20000410000 */
[----:B------:R-:W-:Y:S01]  /*12bd0*/  MUFU.EX2 R216, R171 ;  /* 0x000000ab00d87308 */ /* 0x000fe20000000800 */
[C---:B------:R-:W-:Y:S02]  /*12be0*/  FMUL.FTZ R92, R2.reuse, R92 ;  /* 0x0000005c025c7220 */ /* 0x040fe40000410000 */
[----:B------:R-:W-:Y:S02]  /*12bf0*/  FMUL.FTZ R93, R2, R93 ;  /* 0x0000005d025d7220 */ /* 0x000fe40000410000 */
[----:B--2---:R-:W-:Y:S02]  /*12c00*/  FFMA.FTZ R5, R202, c[0x0][0x2d0], -R4 ;  /* 0x0000b400ca057a23 */ /* 0x004fe40000010804 */
[----:B------:R-:W-:Y:S02]  /*12c10*/  FMUL.FTZ R4, R6, R128 ;  /* 0x0000008006047220 */ /* 0x000fe40000410000 */
[----:B------:R-:W-:Y:S01]  /*12c20*/  FFMA.FTZ R202, R23, c[0x0][0x2d0], -R10 ;  /* 0x0000b40017ca7a23 */ /* 0x000fe2000001080a */
[----:B------:R2:W4:Y:S01]  /*12c30*/  MUFU.EX2 R236, R5 ;  /* 0x0000000500ec7308 */ /* 0x0005220000000800 */
[----:B------:R-:W-:Y:S02]  /*12c40*/  FMUL.FTZ R23, R8, R123 ;  /* 0x0000007b08177220 */ /* 0x000fe40000410000 */
[----:B------:R-:W-:Y:S01]  /*12c50*/  FMUL.FTZ R10, R0, R138 ;  /* 0x0000008a000a7220 */ /* 0x000fe20000410000 */
[----:B---3--:R-:W-:Y:S01]  /*12c60*/  F2FP.BF16.PACK_AB R115, R230, R231 ;  /* 0x000000e7e673723e */ /* 0x008fe200000010ff */
[----:B------:R-:W-:Y:S02]  /*12c70*/  FMUL.FTZ R7, R8, R131 ;  /* 0x0000008308077220 */ /* 0x000fe40000410000 */
[C---:B------:R-:W-:Y:S02]  /*12c80*/  FMUL.FTZ R94, R0.reuse, R94 ;  /* 0x0000005e005e7220 */ /* 0x040fe40000410000 */
[----:B------:R-:W-:Y:S01]  /*12c90*/  FMUL.FTZ R95, R0, R95 ;  /* 0x0000005f005f7220 */ /* 0x000fe20000410000 */
[----:B------:R-:W-:Y:S01]  /*12ca0*/  MUFU.EX2 R211, R173 ;  /* 0x000000ad00d37308 */ /* 0x000fe20000000800 */
[--C-:B------:R-:W-:Y:S09]  /*12cb0*/  FFMA.FTZ R128, R210, c[0x0][0x2d0], -R104.reuse ;  /* 0x0000b400d2807a23 */ /* 0x100ff20000010868 */
[----:B------:R-:W-:Y:S01]  /*12cc0*/  MUFU.EX2 R177, R128 ;  /* 0x0000008000b17308 */ /* 0x000fe20000000800 */
[--C-:B--2---:R-:W-:Y:S01]  /*12cd0*/  FFMA.FTZ R5, R207, c[0x0][0x2d0], -R104.reuse ;  /* 0x0000b400cf057a23 */ /* 0x104fe20000010868 */
[----:B----4-:R-:W-:Y:S08]  /*12ce0*/  F2FP.BF16.PACK_AB R114, R236, R234 ;  /* 0x000000eaec72723e */ /* 0x010ff000000010ff */
[----:B------:R2:W3:Y:S10]  /*12cf0*/  MUFU.EX2 R204, R5 ;  /* 0x0000000500cc7308 */ /* 0x0004f40000000800 */
[----:B------:R-:W-:Y:S10]  /*12d00*/  MUFU.EX2 R187, R187 ;  /* 0x000000bb00bb7308 */ /* 0x000ff40000000800 */
[----:B------:R-:W-:Y:S01]  /*12d10*/  MUFU.EX2 R183, R183 ;  /* 0x000000b700b77308 */ /* 0x000fe20000000800 */
[----:B--2---:R-:W-:Y:S01]  /*12d20*/  FMUL.FTZ R5, R6, R129 ;  /* 0x0000008106057220 */ /* 0x004fe20000410000 */
[----:B---3--:R-:W-:Y:S01]  /*12d30*/  F2FP.BF16.PACK_AB R113, R204, R206 ;  /* 0x000000cecc71723e */ /* 0x008fe200000010ff */
[C---:B------:R-:W-:Y:S02]  /*12d40*/  FMUL.FTZ R6, R8.reuse, R130 ;  /* 0x0000008208067220 */ /* 0x040fe40000410000 */
[----:B------:R-:W-:Y:S02]  /*12d50*/  FFMA.FTZ R129, R179, c[0x0][0x2d0], -R104 ;  /* 0x0000b400b3817a23 */ /* 0x000fe40000010868 */
[----:B------:R-:W-:Y:S03]  /*12d60*/  FFMA.FTZ R130, R8, R217, R29 ;  /* 0x000000d908827223 */ /* 0x000fe6000001001d */
[----:B------:R-:W-:Y:S01]  /*12d70*/  MUFU.EX2 R179, R202 ;  /* 0x000000ca00b37308 */ /* 0x000fe20000000800 */
[C---:B------:R-:W-:Y:S01]  /*12d80*/  FMUL.FTZ R8, R2.reuse, R136 ;  /* 0x0000008802087220 */ /* 0x040fe20000410000 */
[-C--:B-1----:R-:W-:Y:S05]  /*12d90*/  HMMA.16816.F32.BF16 R4, R108, R24.reuse, R4 ;  /* 0x000000186c04723c */ /* 0x082fea0000041804 */
[----:B------:R-:W-:Y:S02]  /*12da0*/  FMUL.FTZ R29, R2, R149 ;  /* 0x00000095021d7220 */ /* 0x000fe40000410000 */
[----:B------:R-:W-:Y:S01]  /*12db0*/  FADD.FTZ R131, R218, R130 ;  /* 0x00000082da837221 */ /* 0x000fe20000010000 */
[C---:B------:R-:W-:Y:S01]  /*12dc0*/  HMMA.16816.F32.BF16 R8, R112.reuse, R24, R8 ;  /* 0x000000187008723c */ /* 0x040fe20000041808 */
[----:B------:R1:W-:Y:S06]  /*12dd0*/  MUFU.EX2 R217, R120 ;  /* 0x0000007800d97308 */ /* 0x0003ec0000000800 */
[C---:B------:R-:W-:Y:S01]  /*12de0*/  FMUL.FTZ R24, R2.reuse, R144 ;  /* 0x0000009002187220 */ /* 0x040fe20000410000 */
[-C--:B------:R-:W-:Y:S03]  /*12df0*/  HMMA.16816.F32.BF16 R12, R112, R26.reuse, R12 ;  /* 0x0000001a700c723c */ /* 0x080fe6000004180c */
[----:B------:R-:W-:Y:S01]  /*12e00*/  MUFU.EX2 R136, R178 ;  /* 0x000000b200887308 */ /* 0x000fe20000000800 */
[----:B------:R-:W-:Y:S04]  /*12e10*/  FMUL.FTZ R25, R2, R145 ;  /* 0x0000009102197220 */ /* 0x000fe80000410000 */
[C---:B------:R-:W-:Y:S05]  /*12e20*/  HMMA.16816.F32.BF16 R16, R108.reuse, R26, R16 ;  /* 0x0000001a6c10723c */ /* 0x040fea0000041810 */
[----:B------:R-:W2:Y:S02]  /*12e30*/  MUFU.EX2 R176, R129 ;  /* 0x0000008100b07308 */ /* 0x000ea40000000800 */
[C---:B------:R-:W-:Y:S01]  /*12e40*/  FMUL.FTZ R26, R0.reuse, R146 ;  /* 0x00000092001a7220 */ /* 0x040fe20000410000 */
[-C--:B------:R-:W-:Y:S04]  /*12e50*/  HMMA.16816.F32.BF16 R20, R108, R40.reuse, R20 ;  /* 0x000000286c14723c */ /* 0x080fe80000041814 */
[----:B------:R-:W-:Y:S02]  /*12e60*/  FMUL.FTZ R27, R0, R147 ;  /* 0x00000093001b7220 */ /* 0x000fe40000410000 */
[----:B-1----:R-:W-:Y:S01]  /*12e70*/  FFMA.FTZ R120, R212, c[0x0][0x2d0], -R104 ;  /* 0x0000b400d4787a23 */ /* 0x002fe20000010868 */
[----:B------:R-:W1:Y:S04]  /*12e80*/  MUFU.EX2 R182, R182 ;  /* 0x000000b600b67308 */ /* 0x000e680000000800 */
[C---:B------:R-:W-:Y:S06]  /*12e90*/  HMMA.16816.F32.BF16 R24, R112.reuse, R40, R24 ;  /* 0x000000287018723c */ /* 0x040fec0000041818 */
[----:B------:R3:W-:Y:S01]  /*12ea0*/  MUFU.EX2 R212, R120 ;  /* 0x0000007800d47308 */ /* 0x0007e20000000800 */
[C---:B------:R-:W-:Y:S01]  /*12eb0*/  FMUL.FTZ R40, R2.reuse, R156 ;  /* 0x0000009c02287220 */ /* 0x040fe20000410000 */
[-C--:B------:R-:W-:Y:S04]  /*12ec0*/  HMMA.16816.F32.BF16 R28, R112, R42.reuse, R28 ;  /* 0x0000002a701c723c */ /* 0x080fe8000004181c */
[----:B------:R-:W-:Y:S01]  /*12ed0*/  FMUL.FTZ R41, R2, R157 ;  /* 0x0000009d02297220 */ /* 0x000fe20000410000 */
[----:B--2---:R-:W-:Y:S01]  /*12ee0*/  F2FP.BF16.PACK_AB R169, R176, R177 ;  /* 0x000000b1b0a9723e */ /* 0x004fe200000010ff */
[----:B------:R-:W-:Y:S02]  /*12ef0*/  FFMA.FTZ R2, R2, R235, R208 ;  /* 0x000000eb02027223 */ /* 0x000fe400000100d0 */
[C---:B------:R-:W-:Y:S01]  /*12f00*/  HMMA.16816.F32.BF16 R32, R108.reuse, R42, R32 ;  /* 0x0000002a6c20723c */ /* 0x040fe20000041820 */
[----:B------:R-:W-:Y:S03]  /*12f10*/  MUFU.EX2 R186, R186 ;  /* 0x000000ba00ba7308 */ /* 0x000fe60000000800 */
[----:B-1----:R-:W-:Y:S01]  /*12f20*/  F2FP.BF16.PACK_AB R165, R182, R183 ;  /* 0x000000b7b6a5723e */ /* 0x002fe200000010ff */
[----:B------:R-:W-:Y:S02]  /*12f30*/  FADD.FTZ R130, R215, R2 ;  /* 0x00000002d7827221 */ /* 0x000fe40000010000 */
[C---:B------:R-:W-:Y:S01]  /*12f40*/  FMUL.FTZ R42, R0.reuse, R158 ;  /* 0x0000009e002a7220 */ /* 0x040fe20000410000 */
[-C--:B------:R-:W-:Y:S03]  /*12f50*/  HMMA.16816.F32.BF16 R36, R108, R116.reuse, R36 ;  /* 0x000000746c24723c */ /* 0x080fe60000041824 */
[----:B------:R-:W1:Y:S01]  /*12f60*/  MUFU.EX2 R202, R185 ;  /* 0x000000b900ca7308 */ /* 0x000e620000000800 */
[C---:B------:R-:W-:Y:S01]  /*12f70*/  FMUL.FTZ R43, R0.reuse, R159 ;  /* 0x0000009f002b7220 */ /* 0x040fe20000410000 */
[----:B---3--:R-:W-:Y:S01]  /*12f80*/  LDSM.16.MT88.4 R120, [R189+0x400] ;  /* 0x00040000bd78783b */ /* 0x008fe20000004200 */
[----:B------:R-:W-:Y:S05]  /*12f90*/  FFMA.FTZ R0, R0, R237, R206 ;  /* 0x000000ed00007223 */ /* 0x000fea00000100ce */
[C---:B------:R-:W-:Y:S02]  /*12fa0*/  HMMA.16816.F32.BF16 R40, R112.reuse, R116, R40 ;  /* 0x000000747028723c */ /* 0x040fe40000041828 */
[----:B------:R-:W-:Y:S02]  /*12fb0*/  MUFU.EX2 R181, R181 ;  /* 0x000000b500b57308 */ /* 0x000fe40000000800 */
[----:B------:R-:W-:Y:S04]  /*12fc0*/  FADD.FTZ R0, R204, R0 ;  /* 0x00000000cc007221 */ /* 0x000fe80000010000 */
[-C--:B------:R-:W-:Y:S04]  /*12fd0*/  HMMA.16816.F32.BF16 R44, R112, R118.reuse, R44 ;  /* 0x00000076702c723c */ /* 0x080fe8000004182c */
[----:B------:R-:W2:Y:S01]  /*12fe0*/  MUFU.EX2 R185, R180 ;  /* 0x000000b400b97308 */ /* 0x000ea20000000800 */
[----:B------:R-:W-:Y:S03]  /*12ff0*/  FADD.FTZ R0, R231, R0 ;  /* 0x00000000e7007221 */ /* 0x000fe60000010000 */
[C---:B------:R-:W-:Y:S01]  /*13000*/  HMMA.16816.F32.BF16 R48, R108.reuse, R118, R48 ;  /* 0x000000766c30723c */ /* 0x040fe20000041830 */
[----:B------:R-:W3:Y:S03]  /*13010*/  LDSM.16.MT88.4 R116, [R189+0xc00] ;  /* 0x000c0000bd74783b */ /* 0x000ee60000004200 */
[----:B-1----:R-:W-:Y:S02]  /*13020*/  F2FP.BF16.PACK_AB R166, R202, R186 ;  /* 0x000000bacaa6723e */ /* 0x002fe400000010ff */
[----:B------:R1:W-:Y:S10]  /*13030*/  MUFU.EX2 R173, R103 ;  /* 0x0000006700ad7308 */ /* 0x0003f40000000800 */
[----:B------:R-:W-:Y:S01]  /*13040*/  MUFU.EX2 R178, R175 ;  /* 0x000000af00b27308 */ /* 0x000fe20000000800 */
[----:B--2---:R-:W-:Y:S09]  /*13050*/  F2FP.BF16.PACK_AB R167, R185, R181 ;  /* 0x000000b5b9a7723e */ /* 0x004ff200000010ff */
[----:B------:R-:W2:Y:S01]  /*13060*/  MUFU.EX2 R180, R174 ;  /* 0x000000ae00b47308 */ /* 0x000ea20000000800 */
[----:B-1----:R-:W-:Y:S04]  /*13070*/  FADD.FTZ R103, R234, R130 ;  /* 0x00000082ea677221 */ /* 0x002fe80000010000 */
[----:B------:R-:W-:Y:S05]  /*13080*/  FADD.FTZ R103, R236, R103 ;  /* 0x00000067ec677221 */ /* 0x000fea0000010000 */
[----:B------:R-:W-:Y:S01]  /*13090*/  MUFU.EX2 R175, R184 ;  /* 0x000000b800af7308 */ /* 0x000fe20000000800 */
[-C--:B---3--:R-:W-:Y:S09]  /*130a0*/  HMMA.16816.F32.BF16 R52, R108, R116.reuse, R52 ;  /* 0x000000746c34723c */ /* 0x088ff20000041834 */
[----:B------:R-:W1:Y:S01]  /*130b0*/  MUFU.EX2 R174, R203 ;  /* 0x000000cb00ae7308 */ /* 0x000e620000000800 */
[C---:B------:R-:W-:Y:S04]  /*130c0*/  HMMA.16816.F32.BF16 R56, R112.reuse, R116, R56 ;  /* 0x000000747038723c */ /* 0x040fe80000041838 */
[----:B--2---:R-:W-:Y:S04]  /*130d0*/  F2FP.BF16.PACK_AB R168, R180, R178 ;  /* 0x000000b2b4a8723e */ /* 0x004fe800000010ff */
[-C--:B------:R-:W-:Y:S08]  /*130e0*/  HMMA.16816.F32.BF16 R60, R112, R118.reuse, R60 ;  /* 0x00000076703c723c */ /* 0x080ff0000004183c */
[C---:B------:R-:W-:Y:S01]  /*130f0*/  HMMA.16816.F32.BF16 R64, R108.reuse, R118, R64 ;  /* 0x000000766c40723c */ /* 0x040fe20000041840 */
[----:B------:R-:W2:Y:S03]  /*13100*/  LDSM.16.MT88.4 R116, [R188+0x1800] ;  /* 0x00180000bc74783b */ /* 0x000ea60000004200 */
[----:B-1----:R-:W-:Y:S04]  /*13110*/  F2FP.BF16.PACK_AB R170, R174, R175 ;  /* 0x000000afaeaa723e */ /* 0x002fe800000010ff */
[-C--:B--2---:R-:W-:Y:S08]  /*13120*/  HMMA.16816.F32.BF16 R68, R108, R116.reuse, R68 ;  /* 0x000000746c44723c */ /* 0x084ff00000041844 */
[C---:B------:R-:W-:Y:S08]  /*13130*/  HMMA.16816.F32.BF16 R72, R112.reuse, R116, R72 ;  /* 0x000000747048723c */ /* 0x040ff00000041848 */
[-C--:B------:R-:W-:Y:S08]  /*13140*/  HMMA.16816.F32.BF16 R76, R112, R118.reuse, R76 ;  /* 0x00000076704c723c */ /* 0x080ff0000004184c */
[C---:B------:R-:W-:Y:S01]  /*13150*/  HMMA.16816.F32.BF16 R80, R108.reuse, R118, R80 ;  /* 0x000000766c50723c */ /* 0x040fe20000041850 */
[----:B------:R-:W1:Y:S07]  /*13160*/  LDSM.16.MT88.4 R116, [R189+0x1800] ;  /* 0x00180000bd74783b */ /* 0x000e6e0000004200 */
[-C--:B-1----:R-:W-:Y:S08]  /*13170*/  HMMA.16816.F32.BF16 R84, R108, R116.reuse, R84 ;  /* 0x000000746c54723c */ /* 0x082ff00000041854 */
[C---:B------:R-:W-:Y:S07]  /*13180*/  HMMA.16816.F32.BF16 R88, R112.reuse, R116, R88 ;  /* 0x000000747058723c */ /* 0x040fee0000041858 */
[--C-:B------:R-:W-:Y:S01]  /*13190*/  FFMA.FTZ R116, R214, c[0x0][0x2d0], -R104.reuse ;  /* 0x0000b400d6747a23 */ /* 0x100fe20000010868 */
[-C--:B------:R-:W-:Y:S01]  /*131a0*/  HMMA.16816.F32.BF16 R92, R112, R118.reuse, R92 ;  /* 0x00000076705c723c */ /* 0x080fe2000004185c */
[----:B------:R-:W1:Y:S02]  /*131b0*/  LDSM.16.MT88.4 R112, [R188+0x400] ;  /* 0x00040000bc70783b */ /* 0x000e640000004200 */
[----:B------:R2:W-:Y:S01]  /*131c0*/  MUFU.EX2 R207, R116 ;  /* 0x0000007400cf7308 */ /* 0x0005e20000000800 */
[----:B------:R-:W-:Y:S04]  /*131d0*/  F2FP.BF16.PACK_AB R117, R212, R217 ;  /* 0x000000d9d475723e */ /* 0x000fe800000010ff */
[----:B------:R-:W-:Y:S07]  /*131e0*/  HMMA.16816.F32.BF16 R96, R108, R118, R96 ;  /* 0x000000766c60723c */ /* 0x000fee0000041860 */
[----:B------:R-:W-:Y:S02]  /*131f0*/  F2FP.BF16.PACK_AB R108, R226, R136 ;  /* 0x00000088e26c723e */ /* 0x000fe400000010ff */
[----:B------:R-:W-:Y:S03]  /*13200*/  F2FP.BF16.PACK_AB R109, R224, R222 ;  /* 0x000000dee06d723e */ /* 0x000fe600000010ff */
[----:B------:R-:W-:Y:S02]  /*13210*/  F2FP.BF16.PACK_AB R110, R229, R227 ;  /* 0x000000e3e56e723e */ /* 0x000fe400000010ff */
[----:B------:R-:W-:Y:S02]  /*13220*/  F2FP.BF16.PACK_AB R111, R228, R225 ;  /* 0x000000e1e46f723e */ /* 0x000fe400000010ff */
[----:B------:R-:W-:Y:S01]  /*13230*/  F2FP.BF16.PACK_AB R118, R211, R216 ;  /* 0x000000d8d376723e */ /* 0x000fe200000010ff */
[--C-:B--2---:R-:W-:Y:S02]  /*13240*/  FFMA.FTZ R116, R213, c[0x0][0x2d0], -R104.reuse ;  /* 0x0000b400d5747a23 */ /* 0x104fe40000010868 */
[----:B------:R-:W-:Y:S02]  /*13250*/  FFMA.FTZ R104, R102, c[0x0][0x2d0], -R104 ;  /* 0x0000b40066687a23 */ /* 0x000fe40000010868 */
[----:B------:R2:W3:Y:S01]  /*13260*/  MUFU.EX2 R205, R116 ;  /* 0x0000007400cd7308 */ /* 0x0004e20000000800 */
[----:B------:R-:W-:Y:S01]  /*13270*/  FADD.FTZ R102, R223, R164 ;  /* 0x000000a4df667221 */ /* 0x000fe20000010000 */
[----:B------:R-:W-:Y:S03]  /*13280*/  F2FP.BF16.PACK_AB R164, R187, R179 ;  /* 0x000000b3bba4723e */ /* 0x000fe600000010ff */
[----:B------:R-:W-:Y:S02]  /*13290*/  FADD.FTZ R2, R220, R102 ;  /* 0x00000066dc027221 */ /* 0x000fe40000010000 */
[----:B------:R-:W-:Y:S02]  /*132a0*/  FADD.FTZ R102, R239, R131 ;  /* 0x00000083ef667221 */ /* 0x000fe40000010000 */
[----:B------:R-:W-:Y:S01]  /*132b0*/  FADD.FTZ R2, R240, R2 ;  /* 0x00000002f0027221 */ /* 0x000fe20000010000 */
[-C--:B-1----:R-:W-:Y:S01]  /*132c0*/  HMMA.16816.F32.BF16 R4, R108, R112.reuse, R4 ;  /* 0x000000706c04723c */ /* 0x082fe20000041804 */
[----:B------:R-:W1:Y:S02]  /*132d0*/  MUFU.EX2 R172, R104 ;  /* 0x0000006800ac7308 */ /* 0x000e640000000800 */
[----:B------:R-:W-:Y:S04]  /*132e0*/  FADD.FTZ R2, R136, R2 ;  /* 0x0000000288027221 */ /* 0x000fe80000010000 */
[----:B------:R-:W-:Y:S01]  /*132f0*/  FADD.FTZ R2, R226, R2 ;  /* 0x00000002e2027221 */ /* 0x000fe20000010000 */
[----:B--2---:R-:W-:Y:S04]  /*13300*/  F2FP.BF16.PACK_AB R116, R221, R219 ;  /* 0x000000dbdd74723e */ /* 0x004fe800000010ff */
[----:B---3--:R-:W-:Y:S07]  /*13310*/  F2FP.BF16.PACK_AB R119, R205, R207 ;  /* 0x000000cfcd77723e */ /* 0x008fee00000010ff */
[C---:B------:R-:W-:Y:S04]  /*13320*/  HMMA.16816.F32.BF16 R8, R116.reuse, R112, R8 ;  /* 0x000000707408723c */ /* 0x040fe80000041808 */
[----:B-1----:R-:W-:Y:S01]  /*13330*/  F2FP.BF16.PACK_AB R171, R172, R173 ;  /* 0x000000adacab723e */ /* 0x002fe200000010ff */
[----:B------:R-:W-:Y:S02]  /*13340*/  FADD.FTZ R104, R238, R102 ;  /* 0x00000066ee687221 */ /* 0x000fe40000010000 */
[----:B------:R-:W-:Y:S01]  /*13350*/  FADD.FTZ R102, R230, R0 ;  /* 0x00000000e6667221 */ /* 0x000fe20000010000 */
[-C--:B------:R-:W-:Y:S04]  /*13360*/  HMMA.16816.F32.BF16 R12, R116, R114.reuse, R12 ;  /* 0x00000072740c723c */ /* 0x080fe8000004180c */
[----:B------:R-:W-:Y:S01]  /*13370*/  FADD.FTZ R0, R222, R104 ;  /* 0x00000068de007221 */ /* 0x000fe20000010000 */
[----:B------:R-:W-:Y:S03]  /*13380*/  MOV R104, R3 ;  /* 0x0000000300687202 */ /* 0x000fe60000000f00 */
[C---:B------:R-:W-:Y:S01]  /*13390*/  HMMA.16816.F32.BF16 R16, R108.reuse, R114, R16 ;  /* 0x000000726c10723c */ /* 0x040fe20000041810 */
[----:B------:R-:W1:Y:S03]  /*133a0*/  LDSM.16.MT88.4 R112, [R189+0x1000] ;  /* 0x00100000bd70783b */ /* 0x000e660000004200 */
[----:B------:R-:W-:Y:S04]  /*133b0*/  FADD.FTZ R0, R224, R0 ;  /* 0x00000000e0007221 */ /* 0x000fe80000010000 */
[-C--:B------:R-:W-:Y:S08]  /*133c0*/  HMMA.16816.F32.BF16 R20, R108, R120.reuse, R20 ;  /* 0x000000786c14723c */ /* 0x080ff00000041814 */
[C---:B------:R-:W-:Y:S08]  /*133d0*/  HMMA.16816.F32.BF16 R24, R116.reuse, R120, R24 ;  /* 0x000000787418723c */ /* 0x040ff00000041818 */
[-C--:B------:R-:W-:Y:S08]  /*133e0*/  HMMA.16816.F32.BF16 R28, R116, R122.reuse, R28 ;  /* 0x0000007a741c723c */ /* 0x080ff0000004181c */
[C---:B------:R-:W-:Y:S01]  /*133f0*/  HMMA.16816.F32.BF16 R32, R108.reuse, R122, R32 ;  /* 0x0000007a6c20723c */ /* 0x040fe20000041820 */
[----:B------:R-:W2:Y:S07]  /*13400*/  LDSM.16.MT88.4 R120, [R188+0x1c00] ;  /* 0x001c0000bc78783b */ /* 0x000eae0000004200 */
[-C--:B------:R-:W-:Y:S08]  /*13410*/  HMMA.16816.F32.BF16 R36, R108, R124.reuse, R36 ;  /* 0x0000007c6c24723c */ /* 0x080ff00000041824 */
[C---:B------:R-:W-:Y:S08]  /*13420*/  HMMA.16816.F32.BF16 R40, R116.reuse, R124, R40 ;  /* 0x0000007c7428723c */ /* 0x040ff00000041828 */
[-C--:B------:R-:W-:Y:S08]  /*13430*/  HMMA.16816.F32.BF16 R44, R116, R126.reuse, R44 ;  /* 0x0000007e742c723c */ /* 0x080ff0000004182c */
[C---:B------:R-:W-:Y:S01]  /*13440*/  HMMA.16816.F32.BF16 R48, R108.reuse, R126, R48 ;  /* 0x0000007e6c30723c */ /* 0x040fe20000041830 */
[----:B------:R-:W3:Y:S07]  /*13450*/  LDSM.16.MT88.4 R124, [R189+0x1c00] ;  /* 0x001c0000bd7c783b */ /* 0x000eee0000004200 */
        /* <DEDUP_REMOVED lines=8> */
[C---:B------:R-:W-:Y:S08]  /*134e0*/  HMMA.16816.F32.BF16 R80, R108.reuse, R122, R80 ;  /* 0x0000007a6c50723c */ /* 0x040ff00000041850 */
[-C--:B---3--:R-:W-:Y:S08]  /*134f0*/  HMMA.16816.F32.BF16 R84, R108, R124.reuse, R84 ;  /* 0x0000007c6c54723c */ /* 0x088ff00000041854 */
[C---:B------:R-:W-:Y:S08]  /*13500*/  HMMA.16816.F32.BF16 R88, R116.reuse, R124, R88 ;  /* 0x0000007c7458723c */ /* 0x040ff00000041858 */
[-C--:B------:R-:W-:Y:S01]  /*13510*/  HMMA.16816.F32.BF16 R92, R116, R126.reuse, R92 ;  /* 0x0000007e745c723c */ /* 0x080fe2000004185c */
[----:B------:R-:W2:Y:S07]  /*13520*/  LDSM.16.MT88.4 R116, [R189+0x800] ;  /* 0x00080000bd74783b */ /* 0x000eae0000004200 */
[----:B------:R-:W-:Y:S01]  /*13530*/  HMMA.16816.F32.BF16 R96, R108, R126, R96 ;  /* 0x0000007e6c60723c */ /* 0x000fe20000041860 */
[----:B------:R-:W3:Y:S07]  /*13540*/  LDSM.16.MT88.4 R108, [R188+0x1400] ;  /* 0x00140000bc6c783b */ /* 0x000eee0000004200 */
[-C--:B-1----:R-:W-:Y:S01]  /*13550*/  HMMA.16816.F32.BF16 R128, R164, R112.reuse, R4 ;  /* 0x00000070a480723c */ /* 0x082fe20000041804 */
[----:B------:R-:W1:Y:S07]  /*13560*/  LDSM.16.MT88.4 R4, [R189+0x1400] ;  /* 0x00140000bd04783b */ /* 0x000e6e0000004200 */
[C---:B------:R-:W-:Y:S01]  /*13570*/  HMMA.16816.F32.BF16 R136, R168.reuse, R112, R8 ;  /* 0x00000070a888723c */ /* 0x040fe20000041808 */
[----:B------:R-:W4:Y:S07]  /*13580*/  LDSM.16.MT88.4 R8, [R188+0x2000] ;  /* 0x00200000bc08783b */ /* 0x000f2e0000004200 */
[-C--:B------:R-:W-:Y:S01]  /*13590*/  HMMA.16816.F32.BF16 R140, R168, R114.reuse, R12 ;  /* 0x00000072a88c723c */ /* 0x080fe2000004180c */
[----:B------:R-:W5:Y:S07]  /*135a0*/  LDSM.16.MT88.4 R12, [R189+0x2000] ;  /* 0x00200000bd0c783b */ /* 0x000f6e0000004200 */
[C---:B------:R-:W-:Y:S08]  /*135b0*/  HMMA.16816.F32.BF16 R124, R164.reuse, R114, R16 ;  /* 0x00000072a47c723c */ /* 0x040ff00000041810 */
[-C--:B--2---:R-:W-:Y:S08]  /*135c0*/  HMMA.16816.F32.BF16 R120, R164, R116.reuse, R20 ;  /* 0x00000074a478723c */ /* 0x084ff00000041814 */
[C---:B------:R-:W-:Y:S08]  /*135d0*/  HMMA.16816.F32.BF16 R144, R168.reuse, R116, R24 ;  /* 0x00000074a890723c */ /* 0x040ff00000041818 */
[-C--:B------:R-:W-:Y:S08]  /*135e0*/  HMMA.16816.F32.BF16 R148, R168, R118.reuse, R28 ;  /* 0x00000076a894723c */ /* 0x080ff0000004181c */
[C---:B------:R-:W-:Y:S08]  /*135f0*/  HMMA.16816.F32.BF16 R116, R164.reuse, R118, R32 ;  /* 0x00000076a474723c */ /* 0x040ff00000041820 */
[-C--:B---3--:R-:W-:Y:S08]  /*13600*/  HMMA.16816.F32.BF16 R112, R164, R108.reuse, R36 ;  /* 0x0000006ca470723c */ /* 0x088ff00000041824 */
[C---:B------:R-:W-:Y:S08]  /*13610*/  HMMA.16816.F32.BF16 R156, R168.reuse, R108, R40 ;  /* 0x0000006ca89c723c */ /* 0x040ff00000041828 */
[-C--:B------:R-:W-:Y:S08]  /*13620*/  HMMA.16816.F32.BF16 R160, R168, R110.reuse, R44 ;  /* 0x0000006ea8a0723c */ /* 0x080ff0000004182c */
[C---:B------:R-:W-:Y:S08]  /*13630*/  HMMA.16816.F32.BF16 R108, R164.reuse, R110, R48 ;  /* 0x0000006ea46c723c */ /* 0x040ff00000041830 */
[-C--:B-1----:R-:W-:Y:S08]  /*13640*/  HMMA.16816.F32.BF16 R52, R164, R4.reuse, R52 ;  /* 0x00000004a434723c */ /* 0x082ff00000041834 */
[C---:B------:R-:W-:Y:S07]  /*13650*/  HMMA.16816.F32.BF16 R56, R168.reuse, R4, R56 ;  /* 0x00000004a838723c */ /* 0x040fee0000041838 */
[----:B------:R-:W-:Y:S01]  /*13660*/  FADD.FTZ R5, R219, R103 ;  /* 0x00000067db057221 */ /* 0x000fe20000010000 */
[-C--:B------:R-:W-:Y:S04]  /*13670*/  HMMA.16816.F32.BF16 R60, R168, R6.reuse, R60 ;  /* 0x00000006a83c723c */ /* 0x080fe8000004183c */
[----:B------:R-:W-:Y:S04]  /*13680*/  FADD.FTZ R4, R217, R102 ;  /* 0x00000066d9047221 */ /* 0x000fe80000010000 */
[C---:B------:R-:W-:Y:S07]  /*13690*/  HMMA.16816.F32.BF16 R64, R164.reuse, R6, R64 ;  /* 0x00000006a440723c */ /* 0x040fee0000041840 */
[----:B------:R-:W-:Y:S01]  /*136a0*/  FADD.FTZ R7, R212, R4 ;  /* 0x00000004d4077221 */ /* 0x000fe20000010000 */
[-C--:B----4-:R-:W-:Y:S04]  /*136b0*/  HMMA.16816.F32.BF16 R68, R164, R8.reuse, R68 ;  /* 0x00000008a444723c */ /* 0x090fe80000041844 */
[----:B------:R-:W-:Y:S04]  /*136c0*/  FADD.FTZ R6, R225, R0 ;  /* 0x00000000e1067221 */ /* 0x000fe80000010000 */
[C---:B------:R-:W-:Y:S04]  /*136d0*/  HMMA.16816.F32.BF16 R72, R168.reuse, R8, R72 ;  /* 0x00000008a848723c */ /* 0x040fe80000041848 */
[----:B------:R-:W-:Y:S03]  /*136e0*/  FADD.FTZ R6, R228, R6 ;  /* 0x00000006e4067221 */ /* 0x000fe60000010000 */
[----:B------:R-:W-:Y:S01]  /*136f0*/  FADD.FTZ R8, R221, R5 ;  /* 0x00000005dd087221 */ /* 0x000fe20000010000 */
[-C--:B------:R-:W-:Y:S04]  /*13700*/  HMMA.16816.F32.BF16 R76, R168, R10.reuse, R76 ;  /* 0x0000000aa84c723c */ /* 0x080fe8000004184c */
[----:B------:R-:W-:Y:S02]  /*13710*/  FADD.FTZ R5, R227, R2 ;  /* 0x00000002e3057221 */ /* 0x000fe40000010000 */
[----:B------:R-:W-:Y:S02]  /*13720*/  FADD.FTZ R4, R216, R8 ;  /* 0x00000008d8047221 */ /* 0x000fe40000010000 */
[C---:B------:R-:W-:Y:S04]  /*13730*/  HMMA.16816.F32.BF16 R80, R164.reuse, R10, R80 ;  /* 0x0000000aa450723c */ /* 0x040fe80000041850 */
[----:B------:R-:W-:Y:S02]  /*13740*/  FADD.FTZ R2, R207, R7 ;  /* 0x00000007cf027221 */ /* 0x000fe40000010000 */
[----:B------:R-:W-:Y:S02]  /*13750*/  FADD.FTZ R0, R229, R5 ;  /* 0x00000005e5007221 */ /* 0x000fe40000010000 */
[----:B------:R-:W-:Y:S01]  /*13760*/  FADD.FTZ R4, R211, R4 ;  /* 0x00000004d3047221 */ /* 0x000fe20000010000 */
[-C--:B-----5:R-:W-:Y:S03]  /*13770*/  HMMA.16816.F32.BF16 R84, R164, R12.reuse, R84 ;  /* 0x0000000ca454723c */ /* 0x0a0fe60000041854 */
        /* <DEDUP_REMOVED lines=19> */
[----:B------:R-:W-:Y:S01]  /*138b0*/  FADD.FTZ R237, R172, R0 ;  /* 0x00000000aced7221 */ /* 0x000fe20000010000 */
[----:B------:R-:W-:-:S05]  /*138c0*/  @P2 BRA `(.L_x_265) ;  /* 0xffffd2a000002947 */ /* 0x000fca000383ffff */
.L_x_262:
        /* <DEDUP_REMOVED lines=16> */
.L_x_342:
        /* <DEDUP_REMOVED lines=51> */
[----:B---3--:R-:W-:Y:S01]  /*13d00*/  @P1 FMUL.FTZ R6, R0, 0.69314718246459960938 ;  /* 0x3f31721800061820 */ /* 0x008fe20000410000 */
[----:B------:R-:W-:Y:S01]  /*13d10*/  MOV R0, RZ ;  /* 0x000000ff00007202 */ /* 0x000fe20000000f00 */
[C---:B------:R-:W-:Y:S02]  /*13d20*/  FMUL.FTZ R127, R3.reuse, R55 ;  /* 0x00000037037f7220 */ /* 0x040fe40000410000 */
[C---:B------:R-:W-:Y:S02]  /*13d30*/  FMUL.FTZ R170, R3.reuse, R130 ;  /* 0x0000008203aa7220 */ /* 0x040fe40000410000 */
[C---:B------:R-:W-:Y:S01]  /*13d40*/  FMUL.FTZ R171, R3.reuse, R131 ;  /* 0x0000008303ab7220 */ /* 0x040fe20000410000 */
[----:B------:R-:W1:Y:S01]  /*13d50*/  @P0 MUFU.RCP R0, R4 ;  /* 0x0000000400000308 */ /* 0x000e620000001000 */
[----:B------:R-:W-:-:S02]  /*13d60*/  FMUL.FTZ R110, R3, R86 ;  /* 0x00000056036e7220 */ /* 0x000fc40000410000 */
[C---:B------:R-:W-:Y:S02]  /*13d70*/  FMUL.FTZ R111, R3.reuse, R87 ;  /* 0x00000057036f7220 */ /* 0x040fe40000410000 */
[C---:B------:R-:W-:Y:S02]  /*13d80*/  FMUL.FTZ R52, R2.reuse, R56 ;  /* 0x0000003802347220 */ /* 0x040fe40000410000 */
[C---:B------:R-:W-:Y:S02]  /*13d90*/  FMUL.FTZ R53, R2.reuse, R57 ;  /* 0x0000003902357220 */ /* 0x040fe40000410000 */
[C---:B------:R-:W-:Y:S02]  /*13da0*/  FMUL.FTZ R54, R2.reuse, R60 ;  /* 0x0000003c02367220 */ /* 0x040fe40000410000 */
[----:B------:R-:W-:Y:S02]  /*13db0*/  FMUL.FTZ R55, R2, R61 ;  /* 0x0000003d02377220 */ /* 0x000fe40000410000 */
        /* <DEDUP_REMOVED lines=11> */
[----:B------:R-:W-:Y:S01]  /*13e70*/  FMUL.FTZ R87, R3, R99 ;  /* 0x0000006303577220 */ /* 0x000fe20000410000 */
[----:B------:R-:W-:Y:S01]  /*13e80*/  @P3 MOV R3, 0x3f317218 ;  /* 0x3f31721800033802 */ /* 0x000fe20000000f00 */
        /* <DEDUP_REMOVED lines=19> */
[----:B------:R-:W-:Y:S02]  /*13fc0*/  FMUL.FTZ R37, R2, R93 ;  /* 0x0000005d02257220 */ /* 0x000fe40000410000 */
[----:B------:R2:W3:Y:S01]  /*13fd0*/  @P0 MUFU.LG2 R2, R4 ;  /* 0x0000000400020308 */ /* 0x0004e20000000c00 */
[----:B------:R-:W-:Y:S02]  /*13fe0*/  @P3 FMUL.FTZ R9, R7, 0.69314718246459960938 ;  /* 0x3f31721807093820 */ /* 0x000fe40000410000 */
[----:B------:R-:W-:Y:S02]  /*13ff0*/  @P3 FMUL.FTZ R7, R3, c[0x0][0x2d0] ;  /* 0x0000b40003073a20 */ /* 0x000fe40000410000 */
[----:B------:R-:W-:Y:S02]  /*14000*/  @P1 FMUL.FTZ R3, R10, c[0x0][0x2d0] ;  /* 0x0000b4000a031a20 */ /* 0x000fe40000410000 */
[----:B------:R-:W-:Y:S02]  /*14010*/  @P2 FMUL.FTZ R5, R5, c[0x0][0x2d0] ;  /* 0x0000b40005052a20 */ /* 0x000fe40000410000 */
[----:B------:R-:W-:Y:S01]  /*14020*/  @P1 FFMA.FTZ R23, R3, R105, R6 ;  /* 0x0000006903171223 */ /* 0x000fe20000010006 */
[----:B------:R-:W-:Y:S01]  /*14030*/  @P0 MOV R3, 0x3f317218 ;  /* 0x3f31721800030802 */ /* 0x000fe20000000f00 */
[----:B-1----:R-:W-:-:S02]  /*14040*/  FMUL.FTZ R82, R0, R58 ;  /* 0x0000003a00527220 */ /* 0x002fc40000410000 */
[----:B------:R-:W-:Y:S02]  /*14050*/  FMUL.FTZ R83, R0, R59 ;  /* 0x0000003b00537220 */ /* 0x000fe40000410000 */
[----:B------:R-:W-:Y:S01]  /*14060*/  @P0 FMUL.FTZ R3, R3, c[0x0][0x2d0] ;  /* 0x0000b40003030a20 */ /* 0x000fe20000410000 */
[----:B--2---:R-:W-:Y:S01]  /*14070*/  MOV R4, 0x1 ;  /* 0x0000000100047802 */ /* 0x004fe20000000f00 */
[----:B---3--:R-:W-:Y:S02]  /*14080*/  @P0 FMUL.FTZ R2, R2, 0.69314718246459960938 ;  /* 0x3f31721802020820 */ /* 0x008fe40000410000 */
        /* <DEDUP_REMOVED lines=25> */
[----:B------:R-:W-:Y:S02]  /*14220*/  @P0 FFMA.FTZ R20, R3, R104, R2 ;  /* 0x0000006803140223 */ /* 0x000fe40000010002 */
.L_x_207:
[----:B------:R2:W5:Y:S04]  /*14230*/  LDL R6, [R1+0x10] ;  /* 0x0000100001067983 */ /* 0x0005680000100800 */
[----:B------:R-:W3:Y:S01]  /*14240*/  S2R R2, SR_TID.X ;  /* 0x0000000000027919 */ /* 0x000ee20000002100 */
[----:B------:R-:W-:Y:S01]  /*14250*/  BSSY B0, `(.L_x_267) ;  /* 0x0000011000007945 */ /* 0x000fe20003800000 */
[----:B---3--:R-:W-:-:S13]  /*14260*/  LOP3.LUT P0, RZ, R2, 0x7f, RZ, 0xc0, !PT ;  /* 0x0000007f02ff7812 */ /* 0x008fda000780c0ff */
[----:B------:R-:W-:Y:S05]  /*14270*/  @P0 BRA `(.L_x_268) ;  /* 0x000000e000000947 */ /* 0x000fea0003800000 */
[----:B--2---:R-:W2:Y:S01]  /*14280*/  S2R R4, SR_LANEID ;  /* 0x0000000000047919 */ /* 0x004ea20000000000 */
[----:B------:R-:W-:Y:S01]  /*14290*/  VOTEU.ANY UR4, UPT, PT ;  /* 0x0000000000047886 */ /* 0x000fe200038e0100 */
[----:B------:R-:W-:Y:S01]  /*142a0*/  IMAD.MOV.U32 R5, RZ, RZ, c[0x0][0x564] ;  /* 0x00015900ff057624 */ /* 0x000fe200078e00ff */
[----:B-1----:R-:W2:Y:S08]  /*142b0*/  FLO.U32 R3, UR4 ;  /* 0x0000000400037d00 */ /* 0x002eb000080e0000 */
        /* <DEDUP_REMOVED lines=10> */
.L_x_268:
[----:B--2---:R-:W-:Y:S05]  /*14360*/  BSYNC B0 ;  /* 0x0000000000007941 */ /* 0x004fea0003800000 */
.L_x_267:
        /* <DEDUP_REMOVED lines=16> */
[----:B------:R-:W-:Y:S01]  /*14470*/  F2FP.BF16.PACK_AB R4, R81, R80 ;  /* 0x000000505104723e */ /* 0x000fe200000010ff */
[----:B------:R-:W4:Y:S01]  /*14480*/  LDL.LU R11, [R1+0x18] ;  /* 0x00001800010b7983 */ /* 0x000f220000300800 */
[----:B------:R-:W-:Y:S02]  /*14490*/  F2FP.BF16.PACK_AB R5, R77, R76 ;  /* 0x0000004c4d05723e */ /* 0x000fe400000010ff */
[----:B------:R-:W-:-:S04]  /*144a0*/  ISETP.NE.U32.AND P0, PT, RZ, c[0x0][0x508], PT ;  /* 0x00014200ff007a0c */ /* 0x000fc80003f05070 */
[----:B------:R-:W-:Y:S02]  /*144b0*/  ISETP.NE.AND.EX P1, PT, RZ, c[0x0][0x50c], PT, P0 ;  /* 0x00014300ff007a0c */ /* 0x000fe40003f25300 */
[----:B------:R-:W-:-:S04]  /*144c0*/  ISETP.NE.U32.AND P2, PT, RZ, c[0x0][0x500], PT ;  /* 0x00014000ff007a0c */ /* 0x000fc80003f45070 */
[----:B------:R-:W-:Y:S01]  /*144d0*/  ISETP.NE.AND.EX P2, PT, RZ, c[0x0][0x504], PT, P2 ;  /* 0x00014100ff007a0c */ /* 0x000fe20003f45320 */
        /* <DEDUP_REMOVED lines=75> */
[----:B-1----:R-:W-:Y:S02]  /*14990*/  F2FP.BF16.PACK_AB R3, R169, R168 ;  /* 0x000000a8a903723e */ /* 0x002fe400000010ff */
        /* <DEDUP_REMOVED lines=9> */
[----:B------:R-:W-:Y:S04]  /*14a30*/  STS [R6+0x5080], R2 ;  /* 0x0050800206007388 */ /* 0x000fe80000000800 */
[----:B------:R2:W-:Y:S01]  /*14a40*/  STS [R6+0x5280], R0 ;  /* 0x0052800006007388 */ /* 0x0005e20000000800 */
[----:B-1----:R-:W-:Y:S02]  /*14a50*/  F2FP.BF16.PACK_AB R3, R37, R36 ;  /* 0x000000242503723e */ /* 0x002fe400000010ff */
[----:B--2---:R-:W-:-:S03]  /*14a60*/  F2FP.BF16.PACK_AB R0, R39, R38 ;  /* 0x000000262700723e */ /* 0x004fc600000010ff */
[----:B------:R-:W-:Y:S04]  /*14a70*/  STS [R12+0x5000], R3 ;  /* 0x005000030c007388 */ /* 0x000fe80000000800 */
[----:B------:R1:W-:Y:S04]  /*14a80*/  STS [R12+0x5200], R0 ;  /* 0x005200000c007388 */ /* 0x0003e80000000800 */
[----:B------:R-:W-:Y:S01]  /*14a90*/  BAR.SYNC.DEFER_BLOCKING 0x1, 0x80 ;  /* 0x0042000000007b1d */ /* 0x000fe20000010000 */
[----:B------:R-:W-:Y:S01]  /*14aa0*/  @P1 LEA R4, P0, R9, c[0x0][0x508], 0x2 ;  /* 0x0001420009041a11 */ /* 0x000fe200078010ff */
[----:B------:R-:W-:-:S02]  /*14ab0*/  IMAD.MOV.U32 R6, RZ, RZ, 0x4 ;  /* 0x00000004ff067424 */ /* 0x000fc400078e00ff */
[----:B------:R-:W-:Y:S01]  /*14ac0*/  IMAD.MOV.U32 R10, RZ, RZ, c[0x0][0x388] ;  /* 0x0000e200ff0a7624 */ /* 0x000fe200078e00ff */
[C---:B------:R-:W-:Y:S01]  /*14ad0*/  @P1 LEA.HI.X R5, R9.reuse, c[0x0][0x50c], R8, 0x2, P0 ;  /* 0x0001430009051a11 */ /* 0x040fe200000f1408 */
[----:B------:R-:W-:Y:S02]  /*14ae0*/  IMAD.MOV.U32 R2, RZ, RZ, RZ ;  /* 0x000000ffff027224 */ /* 0x000fe400078e00ff */
[----:B------:R-:W-:Y:S02]  /*14af0*/  IMAD.WIDE R6, R9, R6, c[0x0][0x500] ;  /* 0x0001400009067625 */ /* 0x000fe400078e0206 */
[----:B------:R2:W5:Y:S04]  /*14b00*/  @P1 LDG.E R10, [R4.64] ;  /* 0x00000006040a1981 */ /* 0x000568000c1e1900 */
[----:B------:R2:W5:Y:S01]  /*14b10*/  @P2 LDG.E R2, [R6.64] ;  /* 0x0000000606022981 */ /* 0x000562000c1e1900 */
[----:B------:R-:W-:-:S04]  /*14b20*/  ISETP.NE.AND P0, PT, R11, RZ, PT ;  /* 0x000000ff0b00720c */ /* 0x000fc80003f05270 */
[----:B-1----:R-:W-:Y:S01]  /*14b30*/  SEL R0, R11, c[0x0][0x3d4], P0 ;  /* 0x0000f5000b007a07 */ /* 0x002fe20000000000 */
[----:B------:R-:W-:Y:S05]  /*14b40*/  @P1 BRA `(.L_x_271) ;  /* 0x0000004000001947 */ /* 0x000fea0003800000 */
[----:B------:R-:W-:Y:S05]  /*14b50*/  @!P2 BRA `(.L_x_271) ;  /* 0x000000300000a947 */ /* 0x000fea0003800000 */
[----:B-----5:R1:W3:Y:S04]  /*14b60*/  LDG.E R10, [R6.64] ;  /* 0x00000006060a7981 */ /* 0x0202e8000c1e1900 */
[----:B-12---:R-:W3:Y:S02]  /*14b70*/  LDG.E R6, [R6.64+0x4] ;  /* 0x0000040606067981 */ /* 0x006ee4000c1e1900 */
[----:B---3--:R-:W-:Y:S02]  /*14b80*/  IADD3 R10, -R10, R6, RZ ;  /* 0x000000060a0a7210 */ /* 0x008fe40007ffe1ff */
.L_x_271:
[----:B------:R-:W3:Y:S04]  /*14b90*/  LDL R3, [R1+0x98] ;  /* 0x0000980001037983 */ /* 0x000ee80000100800 */
[----:B------:R-:W3:Y:S04]  /*14ba0*/  LDL R75, [R1+0x14] ;  /* 0x00001400014b7983 */ /* 0x000ee80000100800 */
[----:B------:R-:W4:Y:S04]  /*14bb0*/  LDL R24, [R1+0xc] ;  /* 0x00000c0001187983 */ /* 0x000f280000100800 */
[----:B--2---:R-:W2:Y:S04]  /*14bc0*/  LDL R13, [R1+0x50] ;  /* 0x00005000010d7983 */ /* 0x004ea80000100800 */
[----:B------:R-:W2:Y:S04]  /*14bd0*/  LDL R26, [R1+0x94] ;  /* 0x00009400011a7983 */ /* 0x000ea80000100800 */
[----:B------:R-:W2:Y:S01]  /*14be0*/  LDL.LU R25, [R1+0x40] ;  /* 0x0000400001197983 */ /* 0x000ea20000300800 */
[----:B------:R-:W-:Y:S01]  /*14bf0*/  IMAD.MOV.U32 R11, RZ, RZ, 0x368 ;  /* 0x00000368ff0b7424 */ /* 0x000fe200078e00ff */
[----:B------:R-:W-:-:S04]  /*14c00*/  ISETP.GT.AND P2, PT, R0, 0x1, PT ;  /* 0x000000010000780c */ /* 0x000fc80003f44270 */
[----:B------:R-:W-:-:S04]  /*14c10*/  SEL R11, R11, 0x328, P2 ;  /* 0x000003280b0b7807 */ /* 0x000fc80001000000 */
[----:B------:R-:W1:Y:S08]  /*14c20*/  LDC.64 R6, c[0x0][R11+0x170] ;  /* 0x00005c000b067b82 */ /* 0x000e700000000a00 */
[----:B------:R-:W4:Y:S08]  /*14c30*/  LDC.64 R14, c[0x0][R11+0x168] ;  /* 0x00005a000b0e7b82 */ /* 0x000f300000000a00 */
[----:B------:R1:W2:Y:S08]  /*14c40*/  LDC.64 R18, c[0x0][R11+0x178] ;  /* 0x00005e000b127b82 */ /* 0x0002b00000000a00 */
[----:B------:R1:W2:Y:S01]  /*14c50*/  LDC.64 R16, c[0x0][R11+0x160] ;  /* 0x000058000b107b82 */ /* 0x0002a20000000a00 */
[----:B------:R-:W-:Y:S01]  /*14c60*/  ISETP.NE.U32.AND P0, PT, RZ, c[0x0][0x500], PT ;  /* 0x00014000ff007a0c */ /* 0x000fe20003f05070 */
[----:B------:R-:W-:-:S03]  /*14c70*/  IMAD.MOV.U32 R0, RZ, RZ, c[0x0][0x4e8] ;  /* 0x00013a00ff007624 */ /* 0x000fc600078e00ff */
[----:B------:R-:W-:Y:S02]  /*14c80*/  ISETP.NE.AND.EX P0, PT, RZ, c[0x0][0x504], PT, P0 ;  /* 0x00014100ff007a0c */ /* 0x000fe40003f05300 */
[----:B------:R-:W-:Y:S02]  /*14c90*/  ISETP.NE.AND P5, PT, R0, 0x1, PT ;  /* 0x000000010000780c */ /* 0x000fe40003fa5270 */
[----:B------:R-:W-:Y:S02]  /*14ca0*/  SEL R0, R9, RZ, !P0 ;  /* 0x000000ff09007207 */ /* 0x000fe40004000000 */
[----:B------:R-:W-:Y:S01]  /*14cb0*/  SEL R5, R8, RZ, !P0 ;  /* 0x000000ff08057207 */ /* 0x000fe20004000000 */
[----:B------:R-:W2:Y:S02]  /*14cc0*/  S2R R27, SR_TID.X ;  /* 0x00000000001b7919 */ /* 0x000ea40000002100 */
[----:B-1----:R-:W-:-:S04]  /*14cd0*/  IMAD R4, R7, R0, RZ ;  /* 0x0000000007047224 */ /* 0x002fc800078e02ff */
[C---:B------:R-:W-:Y:S02]  /*14ce0*/  IMAD R12, R6.reuse, R5, R4 ;  /* 0x00000005060c7224 */ /* 0x040fe400078e0204 */
[----:B------:R-:W-:-:S04]  /*14cf0*/  IMAD.WIDE.U32 R6, R6, R0, RZ ;  /* 0x0000000006067225 */ /* 0x000fc800078e00ff */
[----:B------:R-:W-:Y:S02]  /*14d00*/  IMAD.IADD R12, R7, 0x1, R12 ;  /* 0x00000001070c7824 */ /* 0x000fe400078e020c */
[----:B---3--:R-:W-:-:S04]  /*14d10*/  IMAD R3, R75, 0x80, R3 ;  /* 0x000000804b037824 */ /* 0x008fc800078e0203 */
[----:B------:R-:W-:-:S04]  /*14d20*/  @P5 IMAD.HI.U32 R5, R3, c[0x0][0x4ec], RZ ;  /* 0x00013b0003055a27 */ /* 0x000fc800078e00ff */
[----:B----4-:R-:W-:-:S04]  /*14d30*/  IMAD.WIDE.U32 R8, R14, R24, RZ ;  /* 0x000000180e087225 */ /* 0x010fc800078e00ff */
[----:B------:R-:W-:Y:S01]  /*14d40*/  IMAD.MOV.U32 R4, RZ, RZ, R3 ;  /* 0x000000ffff047224 */ /* 0x000fe200078e0003 */
[----:B------:R-:W-:Y:S01]  /*14d50*/  @P5 SHF.R.U32.HI R4, RZ, c[0x0][0x4f0], R5 ;  /* 0x00013c00ff045a19 */ /* 0x000fe20000011605 */
[----:B------:R-:W-:Y:S01]  /*14d60*/  IMAD R11, R15, R24, RZ ;  /* 0x000000180f0b7224 */ /* 0x000fe200078e02ff */
[----:B--2---:R-:W-:Y:S02]  /*14d70*/  SEL R5, R13, RZ, P2 ;  /* 0x000000ff0d057207 */ /* 0x004fe40001000000 */
[--C-:B-----5:R-:W-:Y:S01]  /*14d80*/  IADD3 R13, P1, P0, R6, R8, R2.reuse ;  /* 0x00000008060d7210 */ /* 0x120fe2000783e002 */
[----:B------:R-:W-:Y:S01]  /*14d90*/  IMAD.IADD R8, R9, 0x1, R11 ;  /* 0x0000000109087824 */ /* 0x000fe200078e020b */
[----:B------:R-:W-:Y:S01]  /*14da0*/  SHF.R.S32.HI R14, RZ, 0x1f, R2 ;  /* 0x0000001fff0e7819 */ /* 0x000fe20000011402 */
[----:B------:R-:W-:Y:S02]  /*14db0*/  IMAD.MOV R9, RZ, RZ, -R4 ;  /* 0x000000ffff097224 */ /* 0x000fe400078e0a04 */
[----:B------:R-:W-:-:S02]  /*14dc0*/  IMAD R11, R19, R5, RZ ;  /* 0x00000005130b7224 */ /* 0x000fc400078e02ff */
        /* <DEDUP_REMOVED lines=13> */
[----:B------:R-:W-:Y:S01]  /*14ea0*/  IMAD.MOV.U32 R7, RZ, RZ, c[0x0][0x4ac] ;  /* 0x00012b00ff077624 */ /* 0x000fe200078e00ff */
[----:B------:R-:W-:Y:S01]  /*14eb0*/  SHF.R.S32.HI R15, RZ, 0x1f, R27 ;  /* 0x0000001fff0f7819 */ /* 0x000fe2000001141b */
[----:B------:R-:W-:Y:S01]  /*14ec0*/  IMAD.IADD R5, R5, 0x1, R8 ;  /* 0x0000000105057824 */ /* 0x000fe200078e0208 */
[C---:B------:R-:W-:Y:S02]  /*14ed0*/  LEA R6, P0, R4.reuse, R6, 0x2 ;  /* 0x0000000604067211 */ /* 0x040fe400078010ff */
[----:B------:R-:W-:Y:S02]  /*14ee0*/  SEL R7, R7, c[0x0][0x454], P2 ;  /* 0x0001150007077a07 */ /* 0x000fe40001000000 */
[----:B------:R-:W-:Y:S02]  /*14ef0*/  LEA.HI R15, R15, R27, RZ, 0x5 ;  /* 0x0000001b0f0f7211 */ /* 0x000fe400078f28ff */
[----:B------:R-:W-:Y:S02]  /*14f00*/  LEA.HI.X R5, R4, R7, R5, 0x2, P0 ;  /* 0x0000000704057211 */ /* 0x000fe400000f1405 */
[----:B------:R-:W-:Y:S01]  /*14f10*/  LOP3.LUT R15, R15, 0xffffffe0, RZ, 0xc0, !PT ;  /* 0xffffffe00f0f7812 */ /* 0x000fe200078ec0ff */
[----:B------:R-:W-:Y:S01]  /*14f20*/  IMAD R4, R10, c[0x0][0x4e8], RZ ;  /* 0x00013a000a047a24 */ /* 0x000fe200078e02ff */
[----:B------:R-:W-:Y:S04]  /*14f30*/  SHFL.IDX PT, R12, R6, RZ, 0x1c1f ;  /* 0x001c1fff060c7589 */ /* 0x000fe800000e0000 */
[----:B------:R-:W1:Y:S01]  /*14f40*/  SHFL.IDX PT, R13, R5, RZ, 0x1c1f ;  /* 0x001c1fff050d7589 */ /* 0x000e6200000e0000 */
[----:B------:R-:W-:-:S03]  /*14f50*/  IMAD.IADD R15, R27, 0x1, -R15 ;  /* 0x000000011b0f7824 */ /* 0x000fc600078e0a0f */
[----:B------:R-:W-:Y:S04]  /*14f60*/  SHFL.IDX PT, R10, R6, 0x1, 0x1c1f ;  /* 0x003c1f00060a7f89 */ /* 0x000fe800000e0000 */
[----:B------:R-:W2:Y:S04]  /*14f70*/  SHFL.IDX PT, R11, R5, 0x1, 0x1c1f ;  /* 0x003c1f00050b7f89 */ /* 0x000ea800000e0000 */
[----:B------:R-:W-:Y:S04]  /*14f80*/  SHFL.IDX PT, R9, R5, 0x2, 0x1c1f ;  /* 0x005c1f0005097f89 */ /* 0x000fe800000e0000 */
[----:B------:R3:W-:Y:S01]  /*14f90*/  SHFL.IDX PT, R7, R5, 0x3, 0x1c1f ;  /* 0x007c1f0005077f89 */ /* 0x0007e200000e0000 */
[----:B------:R-:W-:-:S03]  /*14fa0*/  LOP3.LUT P0, RZ, R15, 0x3, RZ, 0xc0, !PT ;  /* 0x000000030fff7812 */ /* 0x000fc6000780c0ff */
[----:B------:R-:W4:Y:S01]  /*14fb0*/  SHFL.IDX PT, R8, R6, 0x2, 0x1c1f ;  /* 0x005c1f0006087f89 */ /* 0x000f2200000e0000 */
[----:B---3--:R-:W-:-:S05]  /*14fc0*/  IMAD R5, R75, 0x80, R26 ;  /* 0x000000804b057824 */ /* 0x008fca00078e021a */
[C---:B------:R-:W-:Y:S02]  /*14fd0*/  IADD3 R17, R5.reuse, 0x8, RZ ;  /* 0x0000000805117810 */ /* 0x040fe40007ffe0ff */
[CC--:B------:R-:W-:Y:S02]  /*14fe0*/  ISETP.GE.OR P4, PT, R5.reuse, R4.reuse, P0 ;  /* 0x000000040500720c */ /* 0x0c0fe40000786670 */
[----:B------:R-:W-:Y:S02]  /*14ff0*/  IADD3 R16, R5, 0x40, RZ ;  /* 0x0000004005107810 */ /* 0x000fe40007ffe0ff */
[-C--:B------:R-:W-:Y:S02]  /*15000*/  ISETP.GE.OR P3, PT, R17, R4.reuse, P0 ;  /* 0x000000041100720c */ /* 0x080fe40000766670 */
[----:B------:R-:W-:Y:S02]  /*15010*/  ISETP.GE.OR P1, PT, R16, R4, P0 ;  /* 0x000000041000720c */ /* 0x000fe40000726670 */
[----:B------:R-:W-:-:S05]  /*15020*/  IADD3 R15, R5, 0x48, RZ ;  /* 0x00000048050f7810 */ /* 0x000fca0007ffe0ff */
[----:B-1----:R-:W-:Y:S04]  /*15030*/  @!P4 ST.E [R12.64], R21 ;  /* 0x000000150c00c985 */ /* 0x002fe8000c101906 */
[----:B--2---:R-:W-:Y:S01]  /*15040*/  @!P3 ST.E [R10.64], R22 ;  /* 0x000000160a00b985 */ /* 0x004fe2000c101906 */
[----:B------:R-:W-:-:S03]  /*15050*/  ISETP.GE.AND P3, PT, R16, R4, PT ;  /* 0x000000041000720c */ /* 0x000fc60003f66270 */
[----:B----4-:R-:W-:Y:S01]  /*15060*/  @!P1 ST.E [R8.64], R23 ;  /* 0x0000001708009985 */ /* 0x010fe2000c101906 */
[----:B------:R-:W-:Y:S02]  /*15070*/  ISETP.GE.AND P1, PT, R15, R4, PT ;  /* 0x000000040f00720c */ /* 0x000fe40003f26270 */
[----:B------:R-:W-:-:S04]  /*15080*/  LOP3.LUT R25, R25, 0xfffffffd, RZ, 0xc0, !PT ;  /* 0xfffffffd19197812 */ /* 0x000fc800078ec0ff */
[----:B------:R-:W-:-:S04]  /*15090*/  LOP3.LUT R25, R25, 0xfffffffe, RZ, 0xc0, !PT ;  /* 0xfffffffe19197812 */ /* 0x000fc800078ec0ff */
[----:B------:R-:W-:Y:S01]  /*150a0*/  @P3 LOP3.LUT R25, R25, 0x1, RZ, 0xfc, !PT ;  /* 0x0000000119193812 */ /* 0x000fe200078efcff */
[----:B------:R-:W1:Y:S03]  /*150b0*/  SHFL.IDX PT, R6, R6, 0x3, 0x1c1f ;  /* 0x007c1f0006067f89 */ /* 0x000e6600000e0000 */
[----:B------:R-:W-:-:S05]  /*150c0*/  @P1 LOP3.LUT R25, R25, 0x2, RZ, 0xfc, !PT ;  /* 0x0000000219191812 */ /* 0x000fca00078efcff */
[----:B------:R2:W-:Y:S01]  /*150d0*/  STL [R1+0x40], R25 ;  /* 0x0000401901007387 */ /* 0x0005e20000100800 */
[-C--:B------:R-:W-:Y:S02]  /*150e0*/  ISETP.GE.OR P0, PT, R15, R4.reuse, P0 ;  /* 0x000000040f00720c */ /* 0x080fe40000706670 */
[----:B------:R-:W-:-:S11]  /*150f0*/  ISETP.GE.AND P6, PT, R17, R4, PT ;  /* 0x000000041100720c */ /* 0x000fd60003fc6270 */
[----:B-1----:R2:W-:Y:S01]  /*15100*/  @!P0 ST.E [R6.64], R20 ;  /* 0x0000001406008985 */ /* 0x0025e2000c101906 */
[----:B------:R-:W-:Y:S01]  /*15110*/  ISETP.GE.AND P0, PT, R5, R4, PT ;  /* 0x000000040500720c */ /* 0x000fe20003f06270 */
[----:B------:R-:W-:Y:S05]  /*15120*/  @P2 BRA `(.L_x_272) ;  /* 0x000008f000002947 */ /* 0x000fea0003800000 */
[----:B------:R-:W1:Y:S01]  /*15130*/  S2R R26, SR_TID.X ;  /* 0x00000000001a7919 */ /* 0x000e620000002100 */
[----:B------:R-:W-:Y:S01]  /*15140*/  IMAD R14, R14, c[0x0][0x3a0], RZ ;  /* 0x0000e8000e0e7a24 */ /* 0x000fe200078e02ff */
[----:B------:R-:W-:Y:S01]  /*15150*/  LEA R11, R75, R243, 0x7 ;  /* 0x000000f34b0b7211 */ /* 0x000fe200078e38ff */
[----:B--2---:R-:W-:-:S04]  /*15160*/  IMAD.WIDE.U32 R6, R2, c[0x0][0x3a0], RZ ;  /* 0x0000e80002067a25 */ /* 0x004fc800078e00ff */
[----:B------:R-:W-:-:S05]  /*15170*/  IMAD R2, R2, c[0x0][0x3a4], R14 ;  /* 0x0000e90002027a24 */ /* 0x000fca00078e020e */
[----:B------:R-:W-:Y:S02]  /*15180*/  IADD3 R3, R7, R2, RZ ;  /* 0x0000000207037210 */ /* 0x000fe40007ffe0ff */
[----:B------:R-:W-:-:S05]  /*15190*/  MOV R2, R6 ;  /* 0x0000000600027202 */ /* 0x000fca0000000f00 */
[----:B------:R-:W-:Y:S01]  /*151a0*/  IMAD.WIDE.U32 R6, R24, c[0x0][0x3e8], R2 ;  /* 0x0000fa0018067a25 */ /* 0x000fe200078e0002 */
[----:B------:R-:W-:-:S03]  /*151b0*/  SHF.R.S32.HI R3, RZ, 0x1f, R0 ;  /* 0x0000001fff037819 */ /* 0x000fc60000011400 */
[----:B------:R-:W-:Y:S01]  /*151c0*/  IMAD R7, R24, c[0x0][0x3ec], R7 ;  /* 0x0000fb0018077a24 */ /* 0x000fe200078e0207 */
[----:B-1----:R-:W-:Y:S01]  /*151d0*/  SHF.R.S32.HI R25, RZ, 0x1f, R26 ;  /* 0x0000001fff197819 */ /* 0x002fe2000001141a */
[----:B------:R-:W-:Y:S01]  /*151e0*/  IMAD R8, R3, c[0x0][0x3f0], RZ ;  /* 0x0000fc0003087a24 */ /* 0x000fe200078e02ff */
[----:B------:R-:W-:Y:S01]  /*151f0*/  SHF.L.U32 R3, R241, 0x1, RZ ;  /* 0x00000001f1037819 */ /* 0x000fe200000006ff */
[----:B------:R-:W-:Y:S01]  /*15200*/  IMAD.WIDE.U32 R6, R0, c[0x0][0x3f0], R6 ;  /* 0x0000fc0000067a25 */ /* 0x000fe200078e0006 */
[----:B------:R-:W-:-:S03]  /*15210*/  LEA.HI R25, R25, R26, RZ, 0x2 ;  /* 0x0000001a19197211 */ /* 0x000fc600078f10ff */
[----:B------:R-:W1:Y:S01]  /*15220*/  LDS.128 R36, [R3+0x880] ;  /* 0x0008800003247984 */ /* 0x000e620000000c00 */
[----:B------:R-:W-:-:S03]  /*15230*/  LOP3.LUT R25, R25, 0xfffffffc, RZ, 0xc0, !PT ;  /* 0xfffffffc19197812 */ /* 0x000fc600078ec0ff */
[----:B------:R-:W2:Y:S01]  /*15240*/  LDS.128 R48, [R3+0x1080] ;  /* 0x0010800003307984 */ /* 0x000ea20000000c00 */
[----:B------:R-:W-:-:S03]  /*15250*/  IADD3 R25, -R25, R26, RZ ;  /* 0x0000001a19197210 */ /* 0x000fc60007ffe1ff */
[----:B------:R-:W3:Y:S01]  /*15260*/  LDS.128 R60, [R3+0x1880] ;  /* 0x00188000033c7984 */ /* 0x000ee20000000c00 */
[----:B------:R-:W-:-:S03]  /*15270*/  LEA R5, R25, R243, 0x5 ;  /* 0x000000f319057211 */ /* 0x000fc600078e28ff */
[----:B------:R-:W4:Y:S01]  /*15280*/  LDS.128 R24, [R3+0x80] ;  /* 0x0000800003187984 */ /* 0x000f220000000c00 */
[----:B------:R-:W-:-:S03]  /*15290*/  LEA R5, R75, R5, 0x7 ;  /* 0x000000054b057211 */ /* 0x000fc600078e38ff */
[----:B------:R-:W1:Y:S02]  /*152a0*/  LDS.128 R20, [R3+0x2080] ;  /* 0x0020800003147984 */ /* 0x000e640000000c00 */
[----:B------:R-:W-:Y:S02]  /*152b0*/  @P5 IMAD.HI.U32 R9, R5, c[0x0][0x4ec], RZ ;  /* 0x00013b0005095a27 */ /* 0x000fe400078e00ff */
[----:B------:R-:W1:Y:S02]  /*152c0*/  LDS.128 R32, [R3+0x2880] ;  /* 0x0028800003207984 */ /* 0x000e640000000c00 */
[----:B------:R-:W-:Y:S01]  /*152d0*/  IMAD.MOV.U32 R2, RZ, RZ, R5 ;  /* 0x000000ffff027224 */ /* 0x000fe200078e0005 */
[----:B------:R-:W-:Y:S01]  /*152e0*/  @P5 SHF.R.U32.HI R2, RZ, c[0x0][0x4f0], R9 ;  /* 0x00013c00ff025a19 */ /* 0x000fe20000011609 */
[----:B------:R-:W-:Y:S01]  /*152f0*/  IMAD R9, R0, c[0x0][0x3f4], R8 ;  /* 0x0000fd0000097a24 */ /* 0x000fe200078e0208 */
[----:B------:R-:W1:Y:S02]  /*15300*/  LDS.128 R44, [R3+0x3080] ;  /* 0x00308000032c7984 */ /* 0x000e640000000c00 */
[----:B------:R-:W-:Y:S01]  /*15310*/  SHF.R.S32.HI R8, RZ, 0x1f, R2 ;  /* 0x0000001fff087819 */ /* 0x000fe20000011402 */
[----:B------:R-:W-:Y:S01]  /*15320*/  IMAD.IADD R7, R7, 0x1, R9 ;  /* 0x0000000107077824 */ /* 0x000fe200078e0209 */
[----:B------:R-:W-:Y:S01]  /*15330*/  IADD3 R0, -R2, RZ, RZ ;  /* 0x000000ff02007210 */ /* 0x000fe20007ffe1ff */
[----:B------:R-:W1:Y:S04]  /*15340*/  LDS.128 R56, [R3+0x3880] ;  /* 0x0038800003387984 */ /* 0x000e680000000c00 */
[----:B------:R-:W1:Y:S01]  /*15350*/  LDS.128 R16, [R3+0x4080] ;  /* 0x0040800003107984 */ /* 0x000e620000000c00 */
[----:B------:R-:W-:-:S03]  /*15360*/  IMAD R0, R0, c[0x0][0x4e8], R5 ;  /* 0x00013a0000007a24 */ /* 0x000fc600078e0205 */
[----:B------:R-:W1:Y:S02]  /*15370*/  LDS.128 R28, [R3+0x4880] ;  /* 0x00488000031c7984 */ /* 0x000e640000000c00 */
[----:B------:R-:W-:Y:S02]  /*15380*/  SHF.R.S32.HI R5, RZ, 0x1f, R0 ;  /* 0x0000001fff057819 */ /* 0x000fe40000011400 */
[----:B------:R-:W1:Y:S03]  /*15390*/  LDS.128 R40, [R3+0x5080] ;  /* 0x0050800003287984 */ /* 0x000e660000000c00 */
[----:B------:R-:W-:Y:S01]  /*153a0*/  IMAD R5, R5, c[0x0][0x3d8], RZ ;  /* 0x0000f60005057a24 */ /* 0x000fe200078e02ff */
[----:B------:R5:W1:Y:S02]  /*153b0*/  LDS.128 R52, [R3+0x5880] ;  /* 0x0058800003347984 */ /* 0x000a640000000c00 */
[----:B-----5:R-:W-:-:S04]  /*153c0*/  IMAD R3, R8, c[0x0][0x3e0], RZ ;  /* 0x0000f80008037a24 */ /* 0x020fc800078e02ff */
[C---:B------:R-:W-:Y:S02]  /*153d0*/  IMAD R8, R2.reuse, c[0x0][0x3e4], R3 ;  /* 0x0000f90002087a24 */ /* 0x040fe400078e0203 */
[----:B------:R-:W-:-:S05]  /*153e0*/  IMAD.WIDE.U32 R2, R2, c[0x0][0x3e0], R6 ;  /* 0x0000f80002027a25 */ /* 0x000fca00078e0006 */
[----:B------:R-:W-:-:S05]  /*153f0*/  IADD3 R3, R3, R8, RZ ;  /* 0x0000000803037210 */ /* 0x000fca0007ffe0ff */
[----:B------:R-:W-:-:S04]  /*15400*/  IMAD.WIDE.U32 R2, R0, c[0x0][0x3d8], R2 ;  /* 0x0000f60000027a25 */ /* 0x000fc800078e0002 */
[----:B------:R-:W-:Y:S01]  /*15410*/  IMAD R0, R0, c[0x0][0x3dc], R5 ;  /* 0x0000f70000007a24 */ /* 0x000fe200078e0205 */
[----:B------:R-:W-:-:S04]  /*15420*/  LEA R13, P0, R2, c[0x0][0x380], 0x1 ;  /* 0x0000e000020d7a11 */ /* 0x000fc800078008ff */
[----:B------:R-:W-:-:S04]  /*15430*/  IADD3 R0, R3, R0, RZ ;  /* 0x0000000003007210 */ /* 0x000fc80007ffe0ff */
[----:B------:R-:W-:Y:S01]  /*15440*/  LEA.HI.X R12, R2, c[0x0][0x384], R0, 0x1, P0 ;  /* 0x0000e100020c7a11 */ /* 0x000fe200000f0c00 */
[----:B------:R-:W-:Y:S05]  /*15450*/  BRA.DIV ~URZ, `(.L_x_273) ;  /* 0x00003ae27f007947 */ /* 0x000fea000b800000 */
[----:B-1234-:R1:W2:Y:S02]  /*15460*/  SHFL.IDX PT, R10, R12, RZ, 0x1c1f ;  /* 0x001c1fff0c0a7589 */ /* 0x01e2a400000e0000 */
.L_x_343:
[----:B------:R-:W-:Y:S05]  /*15470*/  BRA.DIV ~URZ, `(.L_x_274) ;  /* 0x00003b327f007947 */ /* 0x000fea000b800000 */
[----:B------:R3:W4:Y:S02]  /*15480*/  SHFL.IDX PT, R0, R13, RZ, 0x1c1f ;  /* 0x001c1fff0d007589 */ /* 0x00072400000e0000 */
.L_x_344:
        /* <DEDUP_REMOVED lines=18> */
.L_x_276:
[----:B------:R-:W-:Y:S05]  /*155b0*/  BSYNC B0 ;  /* 0x0000000000007941 */ /* 0x000fea0003800000 */
.L_x_275:
[----:B------:R-:W-:Y:S05]  /*155c0*/  BRA.DIV ~URZ, `(.L_x_277) ;  /* 0x00003a427f007947 */ /* 0x000fea000b800000 */
[----:B--2---:R2:W1:Y:S04]  /*155d0*/  SHFL.IDX PT, R10, R12, 0x1, 0x1c1f ;  /* 0x003c1f000c0a7f89 */ /* 0x00446800000e0000 */
[----:B----4-:R2:W4:Y:S02]  /*155e0*/  SHFL.IDX PT, R0, R13, 0x1, 0x1c1f ;  /* 0x003c1f000d007f89 */ /* 0x01052400000e0000 */
.L_x_345:
        /* <DEDUP_REMOVED lines=19> */
.L_x_279:
[----:B------:R-:W-:Y:S05]  /*15720*/  BSYNC B0 ;  /* 0x0000000000007941 */ /* 0x000fea0003800000 */
.L_x_278:
[----:B------:R-:W-:Y:S05]  /*15730*/  BRA.DIV ~URZ, `(.L_x_280) ;  /* 0x000039927f007947 */ /* 0x000fea000b800000 */
[----:B-1----:R1:W2:Y:S02]  /*15740*/  SHFL.IDX PT, R10, R12, 0x2, 0x1c1f ;  /* 0x005c1f000c0a7f89 */ /* 0x0022a400000e0000 */
.L_x_346:
[----:B------:R-:W-:Y:S05]  /*15750*/  BRA.DIV ~URZ, `(.L_x_281) ;  /* 0x000039e27f007947 */ /* 0x000fea000b800000 */
[----:B----4-:R4:W1:Y:S02]  /*15760*/  SHFL.IDX PT, R0, R13, 0x2, 0x1c1f ;  /* 0x005c1f000d007f89 */ /* 0x01086400000e0000 */
.L_x_347:
        /* <DEDUP_REMOVED lines=19> */
.L_x_283:
[----:B------:R-:W-:Y:S05]  /*158a0*/  BSYNC B0 ;  /* 0x0000000000007941 */ /* 0x000fea0003800000 */
.L_x_282:
[----:B------:R-:W-:Y:S05]  /*158b0*/  BRA.DIV ~URZ, `(.L_x_284) ;  /* 0x000038e27f007947 */ /* 0x000fea000b800000 */
[----:B-1----:R1:W3:Y:S04]  /*158c0*/  SHFL.IDX PT, R6, R12, 0x3, 0x1c1f ;  /* 0x007c1f000c067f89 */ /* 0x0022e800000e0000 */
[----:B------:R1:W4:Y:S02]  /*158d0*/  SHFL.IDX PT, R0, R13, 0x3, 0x1c1f ;  /* 0x007c1f000d007f89 */ /* 0x00032400000e0000 */
.L_x_348:
        /* <DEDUP_REMOVED lines=20> */
.L_x_272:
[----:B--2---:R-:W2:Y:S04]  /*15a20*/  LDL.LU R6, [R1+0xc] ;  /* 0x00000c0001067983 */ /* 0x004ea80000300800 */
[----:B------:R-:W3:Y:S01]  /*15a30*/  LDL.LU R7, [R1+0x50] ;  /* 0x0000500001077983 */ /* 0x000ee20000300800 */
[----:B------:R-:W-:Y:S02]  /*15a40*/  IMAD R14, R14, c[0x0][0x408], RZ ;  /* 0x000102000e0e7a24 */ /* 0x000fe400078e02ff */
[----:B------:R-:W-:-:S04]  /*15a50*/  IMAD.WIDE.U32 R4, R2, c[0x0][0x408], RZ ;  /* 0x0001020002047a25 */ /* 0x000fc800078e00ff */
[----:B------:R-:W-:-:S05]  /*15a60*/  IMAD R2, R2, c[0x0][0x40c], R14 ;  /* 0x0001030002027a24 */ /* 0x000fca00078e020e */
[----:B------:R-:W-:Y:S02]  /*15a70*/  IADD3 R5, R5, R2, RZ ;  /* 0x0000000205057210 */ /* 0x000fe40007ffe0ff */
[----:B------:R-:W-:-:S05]  /*15a80*/  SHF.R.S32.HI R2, RZ, 0x1f, R0 ;  /* 0x0000001fff027819 */ /* 0x000fca0000011400 */
[----:B------:R-:W-:-:S04]  /*15a90*/  IMAD R2, R2, c[0x0][0x440], RZ ;  /* 0x0001100002027a24 */ /* 0x000fc800078e02ff */
[----:B------:R-:W-:Y:S02]  /*15aa0*/  IMAD R2, R0, c[0x0][0x444], R2 ;  /* 0x0001110000027a24 */ /* 0x000fe400078e0202 */
[----:B--2---:R-:W-:-:S04]  /*15ab0*/  IMAD.WIDE.U32 R4, R6, c[0x0][0x438], R4 ;  /* 0x00010e0006047a25 */ /* 0x004fc800078e0004 */
[----:B------:R-:W-:Y:S02]  /*15ac0*/  IMAD R5, R6, c[0x0][0x43c], R5 ;  /* 0x00010f0006057a24 */ /* 0x000fe400078e0205 */
[----:B------:R-:W-:-:S04]  /*15ad0*/  @P5 IMAD.HI.U32 R6, R3, c[0x0][0x4ec], RZ ;  /* 0x00013b0003065a27 */ /* 0x000fc800078e00ff */
        /* <DEDUP_REMOVED lines=22> */
.L_x_349:
[----:B------:R-:W-:Y:S05]  /*15c40*/  BRA.DIV ~URZ, `(.L_x_287) ;  /* 0x000036827f007947 */ /* 0x000fea000b800000 */
[----:B------:R3:W4:Y:S02]  /*15c50*/  SHFL.IDX PT, R0, R24, RZ, 0x1c1f ;  /* 0x001c1fff18007589 */ /* 0x00072400000e0000 */
.L_x_350:
[----:B------:R-:W5:Y:S01]  /*15c60*/  LDL R5, [R1+0x20] ;  /* 0x0000200001057983 */ /* 0x000f620000100800 */
[----:B------:R-:W-:Y:S01]  /*15c70*/  BSSY B0, `(.L_x_288) ;  /* 0x0000049000007945 */ /* 0x000fe20003800000 */
[C---:B-----5:R-:W-:Y:S02]  /*15c80*/  IADD3 R16, R5.reuse, 0x20, RZ ;  /* 0x0000002005107810 */ /* 0x060fe40007ffe0ff */
[C---:B------:R-:W-:Y:S02]  /*15c90*/  IADD3 R15, R5.reuse, 0x28, RZ ;  /* 0x00000028050f7810 */ /* 0x040fe40007ffe0ff */
[C---:B------:R-:W-:Y:S02]  /*15ca0*/  IADD3 R14, R5.reuse, 0x30, RZ ;  /* 0x00000030050e7810 */ /* 0x040fe40007ffe0ff */
[C---:B------:R-:W-:Y:S02]  /*15cb0*/  IADD3 R13, R5.reuse, 0x38, RZ ;  /* 0x00000038050d7810 */ /* 0x040fe40007ffe0ff */
[----:B------:R-:W-:-:S02]  /*15cc0*/  IADD3 R12, R5, 0x40, RZ ;  /* 0x00000040050c7810 */ /* 0x000fc40007ffe0ff */
[C---:B------:R-:W-:Y:S02]  /*15cd0*/  IADD3 R11, R5.reuse, 0x48, RZ ;  /* 0x00000048050b7810 */ /* 0x040fe40007ffe0ff */
[C---:B------:R-:W-:Y:S02]  /*15ce0*/  IADD3 R10, R5.reuse, 0x50, RZ ;  /* 0x00000050050a7810 */ /* 0x040fe40007ffe0ff */
[C---:B------:R-:W-:Y:S02]  /*15cf0*/  IADD3 R9, R5.reuse, 0x58, RZ ;  /* 0x0000005805097810 */ /* 0x040fe40007ffe0ff */
[C---:B------:R-:W-:Y:S02]  /*15d00*/  IADD3 R8, R5.reuse, 0x8, RZ ;  /* 0x0000000805087810 */ /* 0x040fe40007ffe0ff */
[C---:B------:R-:W-:Y:S02]  /*15d10*/  IADD3 R7, R5.reuse, 0x10, RZ ;  /* 0x0000001005077810 */ /* 0x040fe40007ffe0ff */
[----:B------:R-:W-:-:S02]  /*15d20*/  IADD3 R6, R5, 0x18, RZ ;  /* 0x0000001805067810 */ /* 0x000fc40007ffe0ff */
[----:B------:R-:W-:Y:S02]  /*15d30*/  SHF.R.S32.HI R28, RZ, 0x1f, R16 ;  /* 0x0000001fff1c7819 */ /* 0x000fe40000011410 */
[----:B------:R-:W-:Y:S02]  /*15d40*/  SHF.R.S32.HI R29, RZ, 0x1f, R15 ;  /* 0x0000001fff1d7819 */ /* 0x000fe4000001140f */
[----:B------:R-:W-:Y:S02]  /*15d50*/  SHF.R.S32.HI R31, RZ, 0x1f, R14 ;  /* 0x0000001fff1f7819 */ /* 0x000fe4000001140e */
[----:B------:R-:W-:Y:S02]  /*15d60*/  SHF.R.S32.HI R30, RZ, 0x1f, R13 ;  /* 0x0000001fff1e7819 */ /* 0x000fe4000001140d */
[----:B------:R-:W-:Y:S02]  /*15d70*/  SHF.R.S32.HI R32, RZ, 0x1f, R12 ;  /* 0x0000001fff207819 */ /* 0x000fe4000001140c */
[----:B------:R-:W-:-:S02]  /*15d80*/  SHF.R.S32.HI R33, RZ, 0x1f, R11 ;  /* 0x0000001fff217819 */ /* 0x000fc4000001140b */
[----:B------:R-:W-:Y:S02]  /*15d90*/  SHF.R.S32.HI R34, RZ, 0x1f, R10 ;  /* 0x0000001fff227819 */ /* 0x000fe4000001140a */
[----:B------:R-:W-:Y:S02]  /*15da0*/  SHF.R.S32.HI R35, RZ, 0x1f, R9 ;  /* 0x0000001fff237819 */ /* 0x000fe40000011409 */
[----:B------:R-:W-:Y:S02]  /*15db0*/  SHF.R.S32.HI R26, RZ, 0x1f, R8 ;  /* 0x0000001fff1a7819 */ /* 0x000fe40000011408 */
[----:B------:R-:W-:Y:S02]  /*15dc0*/  SHF.R.S32.HI R25, RZ, 0x1f, R7 ;  /* 0x0000001fff197819 */ /* 0x000fe40000011407 */
[----:B------:R-:W-:Y:S01]  /*15dd0*/  SHF.R.S32.HI R27, RZ, 0x1f, R6 ;  /* 0x0000001fff1b7819 */ /* 0x000fe20000011406 */
[----:B------:R-:W-:Y:S05]  /*15de0*/  @P0 BRA `(.L_x_289) ;  /* 0x0000031000000947 */ /* 0x000fea0003800000 */
[----:B------:R-:W-:Y:S02]  /*15df0*/  ISETP.GE.AND P0, PT, R5, c[0x0][0x3c8], PT ;  /* 0x0000f20005007a0c */ /* 0x000fe40003f06270 */
[----:B------:R-:W-:-:S02]  /*15e00*/  ISETP.GE.AND P1, PT, R8, c[0x0][0x3c8], PT ;  /* 0x0000f20008007a0c */ /* 0x000fc40003f26270 */
[----:B------:R-:W-:Y:S02]  /*15e10*/  ISETP.GE.AND P3, PT, R7, c[0x0][0x3c8], PT ;  /* 0x0000f20007007a0c */ /* 0x000fe40003f66270 */
[----:B------:R-:W-:-:S07]  /*15e20*/  ISETP.GE.AND P4, PT, R6, c[0x0][0x3c8], PT ;  /* 0x0000f20006007a0c */ /* 0x000fce0003f86270 */
[----:B----4-:R-:W-:Y:S02]  /*15e30*/  @!P0 IMAD.MOV.U32 R2, RZ, RZ, R0 ;  /* 0x000000ffff028224 */ /* 0x010fe400078e0000 */
[----:B--2---:R-:W-:-:S04]  /*15e40*/  @!P0 IMAD.MOV.U32 R3, RZ, RZ, R4 ;  /* 0x000000ffff038224 */ /* 0x004fc800078e0004 */
[----:B------:R-:W-:Y:S01]  /*15e50*/  @!P0 IMAD.WIDE R18, R5, 0x4, R2 ;  /* 0x0000000405128825 */ /* 0x000fe200078e0202 */
[----:B------:R-:W-:-:S04]  /*15e60*/  @!P1 LEA R2, P2, R8, R0, 0x2 ;  /* 0x0000000008029211 */ /* 0x000fc800078410ff */
[----:B------:R-:W-:Y:S01]  /*15e70*/  @!P1 LEA.HI.X R3, R8, R4, R26, 0x2, P2 ;  /* 0x0000000408039211 */ /* 0x000fe200010f141a */
[----:B------:R2:W-:Y:S01]  /*15e80*/  @!P0 ST.E.64 [R18.64], R128 ;  /* 0x0000008012008985 */ /* 0x0005e2000c101b06 */
[----:B------:R-:W-:-:S03]  /*15e90*/  ISETP.GE.AND P2, PT, R15, c[0x0][0x3c8], PT ;  /* 0x0000f2000f007a0c */ /* 0x000fc60003f46270 */
[----:B------:R4:W-:Y:S01]  /*15ea0*/  @!P1 ST.E.64 [R2.64], R124 ;  /* 0x0000007c02009985 */ /* 0x0009e2000c101b06 */
[----:B------:R-:W-:Y:S02]  /*15eb0*/  ISETP.GE.AND P1, PT, R16, c[0x0][0x3c8], PT ;  /* 0x0000f20010007a0c */ /* 0x000fe40003f26270 */
[----:B--2---:R-:W-:-:S04]  /*15ec0*/  @!P3 LEA R18, P0, R7, R0, 0x2 ;  /* 0x000000000712b211 */ /* 0x004fc800078010ff */
[----:B------:R-:W-:Y:S02]  /*15ed0*/  @!P3 LEA.HI.X R19, R7, R4, R25, 0x2, P0 ;  /* 0x000000040713b211 */ /* 0x000fe400000f1419 */
[----:B----4-:R-:W-:-:S03]  /*15ee0*/  @!P4 LEA R2, P0, R6, R0, 0x2 ;  /* 0x000000000602c211 */ /* 0x010fc600078010ff */
[----:B------:R2:W-:Y:S01]  /*15ef0*/  @!P3 ST.E.64 [R18.64], R120 ;  /* 0x000000781200b985 */ /* 0x0005e2000c101b06 */
[----:B------:R-:W-:Y:S02]  /*15f00*/  @!P4 LEA.HI.X R3, R6, R4, R27, 0x2, P0 ;  /* 0x000000040603c211 */ /* 0x000fe400000f141b */
[----:B------:R-:W-:-:S03]  /*15f10*/  ISETP.GE.AND P3, PT, R12, c[0x0][0x3c8], PT ;  /* 0x0000f2000c007a0c */ /* 0x000fc60003f66270 */
[----:B------:R4:W-:Y:S01]  /*15f20*/  @!P4 ST.E.64 [R2.64], R116 ;  /* 0x000000740200c985 */ /* 0x0009e2000c101b06 */
[----:B------:R-:W-:Y:S02]  /*15f30*/  ISETP.GE.AND P4, PT, R14, c[0x0][0x3c8], PT ;  /* 0x0000f2000e007a0c */ /* 0x000fe40003f86270 */
[----:B--2---:R-:W-:-:S04]  /*15f40*/  @!P1 LEA R18, P0, R16, R0, 0x2 ;  /* 0x0000000010129211 */ /* 0x004fc800078010ff */
[----:B------:R-:W-:Y:S02]  /*15f50*/  @!P1 LEA.HI.X R19, R16, R4, R28, 0x2, P0 ;  /* 0x0000000410139211 */ /* 0x000fe400000f141c */
[----:B----4-:R-:W-:-:S03]  /*15f60*/  @!P2 LEA R2, P0, R15, R0, 0x2 ;  /* 0x000000000f02a211 */ /* 0x010fc600078010ff */
[----:B------:R2:W-:Y:S01]  /*15f70*/  @!P1 ST.E.64 [R18.64], R112 ;  /* 0x0000007012009985 */ /* 0x0005e2000c101b06 */
[----:B------:R-:W-:Y:S02]  /*15f80*/  ISETP.GE.AND P1, PT, R13, c[0x0][0x3c8], PT ;  /* 0x0000f2000d007a0c */ /* 0x000fe40003f26270 */
[----:B------:R-:W-:Y:S02]  /*15f90*/  @!P2 LEA.HI.X R3, R15, R4, R29, 0x2, P0 ;  /* 0x000000040f03a211 */ /* 0x000fe400000f141d */
[----:B------:R-:W-:-:S03]  /*15fa0*/  @!P4 LEA R20, P0, R14, R0, 0x2 ;  /* 0x000000000e14c211 */ /* 0x000fc600078010ff */
        /* <DEDUP_REMOVED lines=11> */
[----:B-----5:R-:W-:-:S03]  /*16060*/  @!P4 LEA R20, P0, R11, R0, 0x2 ;  /* 0x000000000b14c211 */ /* 0x020fc600078010ff */
[----:B------:R4:W-:Y:S01]  /*16070*/  @!P3 ST.E.64 [R2.64], R102 ;  /* 0x000000660200b985 */ /* 0x0009e2000c101b06 */
[----:B------:R-:W-:-:S05]  /*16080*/  @!P4 LEA.HI.X R21, R11, R4, R33, 0x2, P0 ;  /* 0x000000040b15c211 */ /* 0x000fca00000f1421 */
[----:B------:R1:W-:Y:S01]  /*16090*/  @!P4 ST.E.64 [R20.64], R176 ;  /* 0x000000b01400c985 */ /* 0x0003e2000c101b06 */
[----:B--2---:R-:W-:-:S04]  /*160a0*/  @!P2 LEA R18, P0, R10, R0, 0x2 ;  /* 0x000000000a12a211 */ /* 0x004fc800078010ff */
[----:B------:R-:W-:Y:S02]  /*160b0*/  @!P2 LEA.HI.X R19, R10, R4, R34, 0x2, P0 ;  /* 0x000000040a13a211 */ /* 0x000fe400000f1422 */
[----:B----4-:R-:W-:-:S03]  /*160c0*/  @!P1 LEA R2, P0, R9, R0, 0x2 ;  /* 0x0000000009029211 */ /* 0x010fc600078010ff */
[----:B------:R1:W-:Y:S01]  /*160d0*/  @!P2 ST.E.64 [R18.64], R168 ;  /* 0x000000a81200a985 */ /* 0x0003e2000c101b06 */
[----:B------:R-:W-:-:S05]  /*160e0*/  @!P1 LEA.HI.X R3, R9, R4, R35, 0x2, P0 ;  /* 0x0000000409039211 */ /* 0x000fca00000f1423 */
[----:B------:R1:W-:Y:S04]  /*160f0*/  @!P1 ST.E.64 [R2.64], R96 ;  /* 0x0000006002009985 */ /* 0x0003e8000c101b06 */
.L_x_289:
[----:B------:R-:W-:Y:S05]  /*16100*/  BSYNC B0 ;  /* 0x0000000000007941 */ /* 0x000fea0003800000 */
.L_x_288:
[----:B------:R-:W-:Y:S05]  /*16110*/  BRA.DIV ~URZ, `(.L_x_290) ;  /* 0x000032127f007947 */ /* 0x000fea000b800000 */
[----:B--2---:R2:W1:Y:S04]  /*16120*/  SHFL.IDX PT, R4, R17, 0x1, 0x1c1f ;  /* 0x003c1f0011047f89 */ /* 0x00446800000e0000 */
[----:B----4-:R2:W4:Y:S02]  /*16130*/  SHFL.IDX PT, R0, R24, 0x1, 0x1c1f ;  /* 0x003c1f0018007f89 */ /* 0x01052400000e0000 */
.L_x_351:
[----:B------:R-:W-:Y:S01]  /*16140*/  BSSY B0, `(.L_x_291) ;  /* 0x0000034000007945 */ /* 0x000fe20003800000 */
[----:B------:R-:W-:Y:S05]  /*16150*/  @P6 BRA `(.L_x_292) ;  /* 0x0000032000006947 */ /* 0x000fea0003800000 */
[----:B------:R-:W5:Y:S01]  /*16160*/  LDL R5, [R1+0x20] ;  /* 0x0000200001057983 */ /* 0x000f620000100800 */
[----:B------:R-:W-:Y:S02]  /*16170*/  ISETP.GE.AND P0, PT, R8, c[0x0][0x3c8], PT ;  /* 0x0000f20008007a0c */ /* 0x000fe40003f06270 */
[----:B------:R-:W-:Y:S02]  /*16180*/  ISETP.GE.AND P3, PT, R7, c[0x0][0x3c8], PT ;  /* 0x0000f20007007a0c */ /* 0x000fe40003f66270 */
[----:B------:R-:W-:-:S09]  /*16190*/  ISETP.GE.AND P4, PT, R6, c[0x0][0x3c8], PT ;  /* 0x0000f20006007a0c */ /* 0x000fd20003f86270 */
[----:B-1--4-:R-:W-:-:S04]  /*161a0*/  @!P0 LEA R2, P2, R8, R0, 0x2 ;  /* 0x0000000008028211 */ /* 0x012fc800078410ff */
[----:B------:R-:W-:Y:S02]  /*161b0*/  @!P0 LEA.HI.X R3, R8, R4, R26, 0x2, P2 ;  /* 0x0000000408038211 */ /* 0x000fe400010f141a */
[----:B------:R-:W-:Y:S02]  /*161c0*/  ISETP.GE.AND P2, PT, R16, c[0x0][0x3c8], PT ;  /* 0x0000f20010007a0c */ /* 0x000fe40003f46270 */
[----:B-----5:R-:W-:-:S13]  /*161d0*/  ISETP.GE.AND P1, PT, R5, c[0x0][0x3c8], PT ;  /* 0x0000f20005007a0c */ /* 0x020fda0003f26270 */
[----:B------:R-:W-:Y:S02]  /*161e0*/  @!P1 IMAD.MOV.U32 R18, RZ, RZ, R0 ;  /* 0x000000ffff129224 */ /* 0x000fe400078e0000 */
[----:B------:R-:W-:-:S04]  /*161f0*/  @!P1 IMAD.MOV.U32 R19, RZ, RZ, R4 ;  /* 0x000000ffff139224 */ /* 0x000fc800078e0004 */
[----:B------:R-:W-:-:S05]  /*16200*/  @!P1 IMAD.WIDE R18, R5, 0x4, R18 ;  /* 0x0000000405129825 */ /* 0x000fca00078e0212 */
[----:B------:R1:W-:Y:S01]  /*16210*/  @!P1 ST.E.64 [R18.64], R170 ;  /* 0x000000aa12009985 */ /* 0x0003e2000c101b06 */
[----:B------:R-:W-:-:S03]  /*16220*/  ISETP.GE.AND P1, PT, R15, c[0x0][0x3c8], PT ;  /* 0x0000f2000f007a0c */ /* 0x000fc60003f26270 */
[----:B------:R4:W-:Y:S01]  /*16230*/  @!P0 ST.E.64 [R2.64], R172 ;  /* 0x000000ac02008985 */ /* 0x0009e2000c101b06 */
[CC--:B-1----:R-:W-:Y:S02]  /*16240*/  @!P3 LEA R18, P5, R7.reuse, R0.reuse, 0x2 ;  /* 0x000000000712b211 */ /* 0x0c2fe400078a10ff */
[C---:B----4-:R-:W-:Y:S02]  /*16250*/  @!P4 LEA R2, P0, R6.reuse, R0, 0x2 ;  /* 0x000000000602c211 */ /* 0x050fe400078010ff */
[-C--:B------:R-:W-:Y:S02]  /*16260*/  @!P3 LEA.HI.X R19, R7, R4.reuse, R25, 0x2, P5 ;  /* 0x000000040713b211 */ /* 0x080fe400028f1419 */
[----:B------:R-:W-:Y:S02]  /*16270*/  @!P4 LEA.HI.X R3, R6, R4, R27, 0x2, P0 ;  /* 0x000000040603c211 */ /* 0x000fe400000f141b */
[----:B------:R-:W-:Y:S01]  /*16280*/  ISETP.GE.AND P0, PT, R14, c[0x0][0x3c8], PT ;  /* 0x0000f2000e007a0c */ /* 0x000fe20003f06270 */
[----:B------:R1:W-:Y:S01]  /*16290*/  @!P3 ST.E.64 [R18.64], R174 ;  /* 0x000000ae1200b985 */ /* 0x0003e2000c101b06 */
[----:B------:R-:W-:-:S03]  /*162a0*/  ISETP.GE.AND P5, PT, R12, c[0x0][0x3c8], PT ;  /* 0x0000f2000c007a0c */ /* 0x000fc60003fa6270 */
[----:B------:R4:W-:Y:S01]  /*162b0*/  @!P4 ST.E.64 [R2.64], R118 ;  /* 0x000000760200c985 */ /* 0x0009e2000c101b06 */
        /* <DEDUP_REMOVED lines=10> */
[CC--:B----4-:R-:W-:Y:S02]  /*16360*/  @!P4 LEA R2, P1, R13.reuse, R0.reuse, 0x2 ;  /* 0x000000000d02c211 */ /* 0x0d0fe400078210ff */
[----:B------:R-:W-:Y:S01]  /*16370*/  ISETP.GE.AND P2, PT, R10, c[0x0][0x3c8], PT ;  /* 0x0000f2000a007a0c */ /* 0x000fe20003f46270 */
[----:B------:R1:W-:Y:S01]  /*16380*/  @!P0 ST.E.64 [R18.64], R126 ;  /* 0x0000007e12008985 */ /* 0x0003e2000c101b06 */
[----:B------:R-:W-:Y:S02]  /*16390*/  @!P5 LEA R22, P0, R12, R0, 0x2 ;  /* 0x000000000c16d211 */ /* 0x000fe400078010ff */
[----:B------:R-:W-:Y:S02]  /*163a0*/  @!P4 LEA.HI.X R3, R13, R4, R30, 0x2, P1 ;  /* 0x000000040d03c211 */ /* 0x000fe400008f141e */
[----:B------:R-:W-:-:S02]  /*163b0*/  ISETP.GE.AND P1, PT, R9, c[0x0][0x3c8], PT ;  /* 0x0000f20009007a0c */ /* 0x000fc40003f26270 */
[----:B------:R-:W-:Y:S01]  /*163c0*/  @!P5 LEA.HI.X R23, R12, R4, R32, 0x2, P0 ;  /* 0x000000040c17d211 */ /* 0x000fe200000f1420 */
[----:B------:R4:W-:Y:S01]  /*163d0*/  @!P4 ST.E.64 [R2.64], R130 ;  /* 0x000000820200c985 */ /* 0x0009e2000c101b06 */
[----:B------:R-:W-:-:S03]  /*163e0*/  @!P3 LEA R20, P0, R11, R0, 0x2 ;  /* 0x000000000b14b211 */ /* 0x000fc600078010ff */
[----:B------:R2:W-:Y:S01]  /*163f0*/  @!P5 ST.E.64 [R22.64], R180 ;  /* 0x000000b41600d985 */ /* 0x0005e2000c101b06 */
[----:B------:R-:W-:-:S05]  /*16400*/  @!P3 LEA.HI.X R21, R11, R4, R33, 0x2, P0 ;  /* 0x000000040b15b211 */ /* 0x000fca00000f1421 */
[----:B------:R2:W-:Y:S01]  /*16410*/  @!P3 ST.E.64 [R20.64], R178 ;  /* 0x000000b21400b985 */ /* 0x0005e2000c101b06 */
[----:B-1----:R-:W-:-:S04]  /*16420*/  @!P2 LEA R18, P0, R10, R0, 0x2 ;  /* 0x000000000a12a211 */ /* 0x002fc800078010ff */
[----:B------:R-:W-:Y:S02]  /*16430*/  @!P2 LEA.HI.X R19, R10, R4, R34, 0x2, P0 ;  /* 0x000000040a13a211 */ /* 0x000fe400000f1422 */
[----:B----4-:R-:W-:-:S03]  /*16440*/  @!P1 LEA R2, P0, R9, R0, 0x2 ;  /* 0x0000000009029211 */ /* 0x010fc600078010ff */
[----:B------:R2:W-:Y:S01]  /*16450*/  @!P2 ST.E.64 [R18.64], R110 ;  /* 0x0000006e1200a985 */ /* 0x0005e2000c101b06 */
[----:B------:R-:W-:-:S05]  /*16460*/  @!P1 LEA.HI.X R3, R9, R4, R35, 0x2, P0 ;  /* 0x0000000409039211 */ /* 0x000fca00000f1423 */
[----:B------:R2:W-:Y:S04]  /*16470*/  @!P1 ST.E.64 [R2.64], R86 ;  /* 0x0000005602009985 */ /* 0x0005e8000c101b06 */
.L_x_292:
[----:B------:R-:W-:Y:S05]  /*16480*/  BSYNC B0 ;  /* 0x0000000000007941 */ /* 0x000fea0003800000 */
.L_x_291:
[----:B------:R-:W-:Y:S05]  /*16490*/  BRA.DIV ~URZ, `(.L_x_293) ;  /* 0x00002f527f007947 */ /* 0x000fea000b800000 */
[----:B-1----:R1:W2:Y:S02]  /*164a0*/  SHFL.IDX PT, R4, R17, 0x2, 0x1c1f ;  /* 0x005c1f0011047f89 */ /* 0x0022a400000e0000 */
.L_x_352:
[----:B------:R-:W-:Y:S05]  /*164b0*/  BRA.DIV ~URZ, `(.L_x_294) ;  /* 0x00002fa27f007947 */ /* 0x000fea000b800000 */
[----:B----4-:R4:W1:Y:S02]  /*164c0*/  SHFL.IDX PT, R0, R24, 0x2, 0x1c1f ;  /* 0x005c1f0018007f89 */ /* 0x01086400000e0000 */
.L_x_353:
[----:B--2---:R-:W2:Y:S01]  /*164d0*/  LDL R2, [R1+0x40] ;  /* 0x0000400001027983 */ /* 0x004ea20000100800 */
[----:B------:R-:W-:Y:S01]  /*164e0*/  BSSY B0, `(.L_x_295) ;  /* 0x0000035000007945 */ /* 0x000fe20003800000 */
[----:B--2---:R-:W-:-:S13]  /*164f0*/  LOP3.LUT P0, RZ, R2, 0x1, RZ, 0xc0, !PT ;  /* 0x0000000102ff7812 */ /* 0x004fda000780c0ff */
[----:B------:R-:W-:Y:S05]  /*16500*/  @P0 BRA `(.L_x_296) ;  /* 0x0000032000000947 */ /* 0x000fea0003800000 */
[----:B------:R-:W2:Y:S01]  /*16510*/  LDL R5, [R1+0x20] ;  /* 0x0000200001057983 */ /* 0x000ea20000100800 */
[----:B------:R-:W-:Y:S02]  /*16520*/  ISETP.GE.AND P2, PT, R8, c[0x0][0x3c8], PT ;  /* 0x0000f20008007a0c */ /* 0x000fe40003f46270 */
[----:B------:R-:W-:Y:S02]  /*16530*/  ISETP.GE.AND P4, PT, R7, c[0x0][0x3c8], PT ;  /* 0x0000f20007007a0c */ /* 0x000fe40003f86270 */
[----:B------:R-:W-:Y:S02]  /*16540*/  ISETP.GE.AND P3, PT, R6, c[0x0][0x3c8], PT ;  /* 0x0000f20006007a0c */ /* 0x000fe40003f66270 */
[----:B------:R-:W-:-:S07]  /*16550*/  ISETP.GE.AND P6, PT, R14, c[0x0][0x3c8], PT ;  /* 0x0000f2000e007a0c */ /* 0x000fce0003fc6270 */
[----:B-1----:R-:W-:-:S04]  /*16560*/  @!P2 LEA R2, P1, R8, R0, 0x2 ;  /* 0x000000000802a211 */ /* 0x002fc800078210ff */
[----:B------:R-:W-:Y:S02]  /*16570*/  @!P2 LEA.HI.X R3, R8, R4, R26, 0x2, P1 ;  /* 0x000000040803a211 */ /* 0x000fe400008f141a */
[----:B------:R-:W-:Y:S02]  /*16580*/  ISETP.GE.AND P1, PT, R16, c[0x0][0x3c8], PT ;  /* 0x0000f20010007a0c */ /* 0x000fe40003f26270 */
[----:B--2---:R-:W-:-:S13]  /*16590*/  ISETP.GE.AND P0, PT, R5, c[0x0][0x3c8], PT ;  /* 0x0000f20005007a0c */ /* 0x004fda0003f06270 */
[----:B------:R-:W-:Y:S02]  /*165a0*/  @!P0 IMAD.MOV.U32 R18, RZ, RZ, R0 ;  /* 0x000000ffff128224 */ /* 0x000fe400078e0000 */
[----:B------:R-:W-:-:S04]  /*165b0*/  @!P0 IMAD.MOV.U32 R19, RZ, RZ, R4 ;  /* 0x000000ffff138224 */ /* 0x000fc800078e0004 */
[----:B------:R-:W-:-:S05]  /*165c0*/  @!P0 IMAD.WIDE R18, R5, 0x4, R18 ;  /* 0x0000000405128825 */ /* 0x000fca00078e0212 */
[----:B------:R1:W-:Y:S01]  /*165d0*/  @!P0 ST.E.64 [R18.64], R40 ;  /* 0x0000002812008985 */ /* 0x0003e2000c101b06 */
[----:B------:R-:W-:-:S03]  /*165e0*/  ISETP.GE.AND P0, PT, R15, c[0x0][0x3c8], PT ;  /* 0x0000f2000f007a0c */ /* 0x000fc60003f06270 */
[----:B------:R2:W-:Y:S01]  /*165f0*/  @!P2 ST.E.64 [R2.64], R42 ;  /* 0x0000002a0200a985 */ /* 0x0005e2000c101b06 */
[CC--:B-1----:R-:W-:Y:S02]  /*16600*/  @!P4 LEA R18, P5, R7.reuse, R0.reuse, 0x2 ;  /* 0x000000000712c211 */ /* 0x0c2fe400078a10ff */
[C---:B--2---:R-:W-:Y:S02]  /*16610*/  @!P3 LEA R2, P2, R6.reuse, R0, 0x2 ;  /* 0x000000000602b211 */ /* 0x044fe400078410ff */
[-C--:B------:R-:W-:Y:S02]  /*16620*/  @!P4 LEA.HI.X R19, R7, R4.reuse, R25, 0x2, P5 ;  /* 0x000000040713c211 */ /* 0x080fe400028f1419 */
[----:B------:R-:W-:Y:S02]  /*16630*/  @!P3 LEA.HI.X R3, R6, R4, R27, 0x2, P2 ;  /* 0x000000040603b211 */ /* 0x000fe400010f141b */
[----:B------:R-:W-:Y:S01]  /*16640*/  @!P1 LEA R20, P5, R16, R0, 0x2 ;  /* 0x0000000010149211 */ /* 0x000fe200078a10ff */
[----:B------:R1:W-:Y:S01]  /*16650*/  @!P4 ST.E.64 [R18.64], R44 ;  /* 0x0000002c1200c985 */ /* 0x0003e2000c101b06 */
[----:B------:R-:W-:-:S02]  /*16660*/  ISETP.GE.AND P4, PT, R13, c[0x0][0x3c8], PT ;  /* 0x0000f2000d007a0c */ /* 0x000fc40003f86270 */
[----:B------:R-:W-:Y:S01]  /*16670*/  @!P1 LEA.HI.X R21, R16, R4, R28, 0x2, P5 ;  /* 0x0000000410159211 */ /* 0x000fe200028f141c */
[----:B------:R2:W-:Y:S01]  /*16680*/  @!P3 ST.E.64 [R2.64], R46 ;  /* 0x0000002e0200b985 */ /* 0x0005e2000c101b06 */
[----:B------:R-:W-:-:S03]  /*16690*/  ISETP.GE.AND P3, PT, R12, c[0x0][0x3c8], PT ;  /* 0x0000f2000c007a0c */ /* 0x000fc60003f66270 */
[----:B------:R-:W-:Y:S01]  /*166a0*/  @!P1 ST.E.64 [R20.64], R64 ;  /* 0x0000004014009985 */ /* 0x000fe2000c101b06 */
[----:B------:R-:W-:Y:S02]  /*166b0*/  ISETP.GE.AND P1, PT, R10, c[0x0][0x3c8], PT ;  /* 0x0000f2000a007a0c */ /* 0x000fe40003f26270 */
[CC--:B-1----:R-:W-:Y:S02]  /*166c0*/  @!P6 LEA R18, P5, R14.reuse, R0.reuse, 0x2 ;  /* 0x000000000e12e211 */ /* 0x0c2fe400078a10ff */
[C---:B--2---:R-:W-:Y:S02]  /*166d0*/  @!P0 LEA R2, P2, R15.reuse, R0, 0x2 ;  /* 0x000000000f028211 */ /* 0x044fe400078410ff */
[-C--:B------:R-:W-:Y:S02]  /*166e0*/  @!P6 LEA.HI.X R19, R14, R4.reuse, R31, 0x2, P5 ;  /* 0x000000040e13e211 */ /* 0x080fe400028f141f */
[----:B------:R-:W-:Y:S02]  /*166f0*/  @!P0 LEA.HI.X R3, R15, R4, R29, 0x2, P2 ;  /* 0x000000040f038211 */ /* 0x000fe400010f141d */
[----:B------:R-:W-:-:S03]  /*16700*/  ISETP.GE.AND P2, PT, R11, c[0x0][0x3c8], PT ;  /* 0x0000f2000b007a0c */ /* 0x000fc60003f46270 */
[----:B------:R1:W-:Y:S01]  /*16710*/  @!P0 ST.E.64 [R2.64], R50 ;  /* 0x0000003202008985 */ /* 0x0003e2000c101b06 */
[----:B------:R-:W-:-:S03]  /*16720*/  ISETP.GE.AND P0, PT, R9, c[0x0][0x3c8], PT ;  /* 0x0000f20009007a0c */ /* 0x000fc60003f06270 */
[----:B------:R2:W-:Y:S01]  /*16730*/  @!P6 ST.E.64 [R18.64], R52 ;  /* 0x000000341200e985 */ /* 0x0005e2000c101b06 */
[----:B-1----:R-:W-:-:S04]  /*16740*/  @!P4 LEA R2, P5, R13, R0, 0x2 ;  /* 0x000000000d02c211 */ /* 0x002fc800078a10ff */
[----:B------:R-:W-:Y:S02]  /*16750*/  @!P4 LEA.HI.X R3, R13, R4, R30, 0x2, P5 ;  /* 0x000000040d03c211 */ /* 0x000fe400028f141e */
[----:B------:R-:W-:-:S03]  /*16760*/  @!P3 LEA R22, P5, R12, R0, 0x2 ;  /* 0x000000000c16b211 */ /* 0x000fc600078a10ff */
[----:B------:R1:W-:Y:S01]  /*16770*/  @!P4 ST.E.64 [R2.64], R54 ;  /* 0x000000360200c985 */ /* 0x0003e2000c101b06 */
[C---:B------:R-:W-:Y:S02]  /*16780*/  @!P2 LEA R20, P4, R11.reuse, R0, 0x2 ;  /* 0x000000000b14a211 */ /* 0x040fe400078810ff */
[----:B------:R-:W-:Y:S02]  /*16790*/  @!P3 LEA.HI.X R23, R12, R4, R32, 0x2, P5 ;  /* 0x000000040c17b211 */ /* 0x000fe400028f1420 */
[C---:B--2---:R-:W-:Y:S02]  /*167a0*/  @!P1 LEA R18, P5, R10.reuse, R0, 0x2 ;  /* 0x000000000a129211 */ /* 0x044fe400078a10ff */
[-C--:B------:R-:W-:Y:S01]  /*167b0*/  @!P2 LEA.HI.X R21, R11, R4.reuse, R33, 0x2, P4 ;  /* 0x000000040b15a211 */ /* 0x080fe200020f1421 */
[----:B------:R2:W-:Y:S01]  /*167c0*/  @!P3 ST.E.64 [R22.64], R68 ;  /* 0x000000441600b985 */ /* 0x0005e2000c101b06 */
[----:B------:R-:W-:-:S03]  /*167d0*/  @!P1 LEA.HI.X R19, R10, R4, R34, 0x2, P5 ;  /* 0x000000040a139211 */ /* 0x000fc600028f1422 */
[----:B------:R2:W-:Y:S04]  /*167e0*/  @!P2 ST.E.64 [R20.64], R60 ;  /* 0x0000003c1400a985 */ /* 0x0005e8000c101b06 */
[----:B------:R2:W-:Y:S01]  /*167f0*/  @!P1 ST.E.64 [R18.64], R56 ;  /* 0x0000003812009985 */ /* 0x0005e2000c101b06 */
[----:B-1----:R-:W-:-:S04]  /*16800*/  @!P0 LEA R2, P4, R9, R0, 0x2 ;  /* 0x0000000009028211 */ /* 0x002fc800078810ff */
[----:B------:R-:W-:-:S05]  /*16810*/  @!P0 LEA.HI.X R3, R9, R4, R35, 0x2, P4 ;  /* 0x0000000409038211 */ /* 0x000fca00020f1423 */
[----:B------:R2:W-:Y:S04]  /*16820*/  @!P0 ST.E.64 [R2.64], R36 ;  /* 0x0000002402008985 */ /* 0x0005e8000c101b06 */
.L_x_296:
[----:B------:R-:W-:Y:S05]  /*16830*/  BSYNC B0 ;  /* 0x0000000000007941 */ /* 0x000fea0003800000 */
.L_x_295:
[----:B------:R-:W-:Y:S05]  /*16840*/  BRA.DIV ~URZ, `(.L_x_297) ;  /* 0x00002c727f007947 */ /* 0x000fea000b800000 */
[----:B------:R2:W3:Y:S04]  /*16850*/  SHFL.IDX PT, R4, R17, 0x3, 0x1c1f ;  /* 0x007c1f0011047f89 */ /* 0x0004e800000e0000 */
[----:B-1----:R2:W1:Y:S02]  /*16860*/  SHFL.IDX PT, R0, R24, 0x3, 0x1c1f ;  /* 0x007c1f0018007f89 */ /* 0x00246400000e0000 */
.L_x_354:
[----:B--2---:R-:W2:Y:S02]  /*16870*/  LDL R2, [R1+0x40] ;  /* 0x0000400001027983 */ /* 0x004ea40000100800 */
[----:B--2---:R-:W-:-:S13]  /*16880*/  LOP3.LUT P0, RZ, R2, 0x2, RZ, 0xc0, !PT ;  /* 0x0000000202ff7812 */ /* 0x004fda000780c0ff */
[----:B------:R-:W-:Y:S05]  /*16890*/  @P0 BRA `(.L_x_285) ;  /* 0x000010a000000947 */ /* 0x000fea0003800000 */
[----:B------:R-:W2:Y:S01]  /*168a0*/  LDL R5, [R1+0x20] ;  /* 0x0000200001057983 */ /* 0x000ea20000100800 */
[----:B------:R-:W-:Y:S02]  /*168b0*/  ISETP.GE.AND P3, PT, R8, c[0x0][0x3c8], PT ;  /* 0x0000f20008007a0c */ /* 0x000fe40003f66270 */
[----:B------:R-:W-:Y:S02]  /*168c0*/  ISETP.GE.AND P2, PT, R7, c[0x0][0x3c8], PT ;  /* 0x0000f20007007a0c */ /* 0x000fe40003f46270 */
[----:B------:R-:W-:Y:S02]  /*168d0*/  ISETP.GE.AND P1, PT, R6, c[0x0][0x3c8], PT ;  /* 0x0000f20006007a0c */ /* 0x000fe40003f26270 */
[----:B------:R-:W-:-:S07]  /*168e0*/  ISETP.GE.AND P0, PT, R16, c[0x0][0x3c8], PT ;  /* 0x0000f20010007a0c */ /* 0x000fce0003f06270 */
[CC--:B-1----:R-:W-:Y:S02]  /*168f0*/  @!P3 LEA R22, P6, R8.reuse, R0.reuse, 0x2 ;  /* 0x000000000816b211 */ /* 0x0c2fe400078c10ff */
[C---:B------:R-:W-:Y:S02]  /*16900*/  @!P2 LEA R20, P5, R7.reuse, R0, 0x2 ;  /* 0x000000000714a211 */ /* 0x040fe400078a10ff */
[-C--:B---3--:R-:W-:Y:S02]  /*16910*/  @!P3 LEA.HI.X R23, R8, R4.reuse, R26, 0x2, P6 ;  /* 0x000000040817b211 */ /* 0x088fe400030f141a */
[----:B------:R-:W-:Y:S02]  /*16920*/  @!P2 LEA.HI.X R21, R7, R4, R25, 0x2, P5 ;  /* 0x000000040715a211 */ /* 0x000fe400028f1419 */
[-C--:B------:R-:W-:Y:S02]  /*16930*/  @!P1 LEA R18, P6, R6, R0.reuse, 0x2 ;  /* 0x0000000006129211 */ /* 0x080fe400078c10ff */
[----:B------:R-:W-:-:S02]  /*16940*/  @!P0 LEA R2, P5, R16, R0, 0x2 ;  /* 0x0000000010028211 */ /* 0x000fc400078a10ff */
[-C--:B------:R-:W-:Y:S02]  /*16950*/  @!P1 LEA.HI.X R19, R6, R4.reuse, R27, 0x2, P6 ;  /* 0x0000000406139211 */ /* 0x080fe400030f141b */
[----:B------:R-:W-:Y:S02]  /*16960*/  ISETP.GE.AND P6, PT, R15, c[0x0][0x3c8], PT ;  /* 0x0000f2000f007a0c */ /* 0x000fe40003fc6270 */
[----:B------:R-:W-:Y:S02]  /*16970*/  @!P0 LEA.HI.X R3, R16, R4, R28, 0x2, P5 ;  /* 0x0000000410038211 */ /* 0x000fe400028f141c */
[----:B------:R-:W-:Y:S02]  /*16980*/  ISETP.GE.AND P5, PT, R14, c[0x0][0x3c8], PT ;  /* 0x0000f2000e007a0c */ /* 0x000fe40003fa6270 */
[----:B--2---:R-:W-:-:S13]  /*16990*/  ISETP.GE.AND P4, PT, R5, c[0x0][0x3c8], PT ;  /* 0x0000f20005007a0c */ /* 0x004fda0003f86270 */
[----:B----4-:R-:W-:Y:S02]  /*169a0*/  @!P4 IMAD.MOV.U32 R24, RZ, RZ, R0 ;  /* 0x000000ffff18c224 */ /* 0x010fe400078e0000 */
[----:B------:R-:W-:-:S04]  /*169b0*/  @!P4 IMAD.MOV.U32 R25, RZ, RZ, R4 ;  /* 0x000000ffff19c224 */ /* 0x000fc800078e0004 */
[----:B------:R-:W-:-:S05]  /*169c0*/  @!P4 IMAD.WIDE R24, R5, 0x4, R24 ;  /* 0x000000040518c825 */ /* 0x000fca00078e0218 */
[----:B------:R-:W-:Y:S01]  /*169d0*/  @!P4 ST.E.64 [R24.64], R84 ;  /* 0x000000541800c985 */ /* 0x000fe2000c101b06 */
[----:B------:R-:W-:-:S03]  /*169e0*/  ISETP.GE.AND P4, PT, R13, c[0x0][0x3c8], PT ;  /* 0x0000f2000d007a0c */ /* 0x000fc60003f86270 */
[----:B------:R-:W-:Y:S01]  /*169f0*/  @!P3 ST.E.64 [R22.64], R80 ;  /* 0x000000501600b985 */ /* 0x000fe2000c101b06 */
[----:B------:R-:W-:-:S03]  /*16a00*/  ISETP.GE.AND P3, PT, R12, c[0x0][0x3c8], PT ;  /* 0x0000f2000c007a0c */ /* 0x000fc60003f66270 */
[----:B------:R1:W-:Y:S01]  /*16a10*/  @!P2 ST.E.64 [R20.64], R72 ;  /* 0x000000481400a985 */ /* 0x0003e2000c101b06 */
[----:B------:R-:W-:-:S03]  /*16a20*/  ISETP.GE.AND P2, PT, R11, c[0x0][0x3c8], PT ;  /* 0x0000f2000b007a0c */ /* 0x000fc60003f46270 */
[----:B------:R2:W-:Y:S04]  /*16a30*/  @!P1 ST.E.64 [R18.64], R66 ;  /* 0x0000004212009985 */ /* 0x0005e8000c101b06 */
[----:B------:R3:W-:Y:S01]  /*16a40*/  @!P0 ST.E.64 [R2.64], R48 ;  /* 0x0000003002008985 */ /* 0x0007e2000c101b06 */
[CC--:B-1----:R-:W-:Y:S02]  /*16a50*/  @!P6 LEA R20, P0, R15.reuse, R0.reuse, 0x2 ;  /* 0x000000000f14e211 */ /* 0x0c2fe400078010ff */
[----:B--2---:R-:W-:Y:S02]  /*16a60*/  @!P5 LEA R18, P1, R14, R0, 0x2 ;  /* 0x000000000e12d211 */ /* 0x004fe400078210ff */
[----:B------:R-:W-:Y:S02]  /*16a70*/  @!P6 LEA.HI.X R21, R15, R4, R29, 0x2, P0 ;  /* 0x000000040f15e211 */ /* 0x000fe400000f141d */
[----:B------:R-:W-:-:S02]  /*16a80*/  @!P4 LEA R16, P0, R13, R0, 0x2 ;  /* 0x000000000d10c211 */ /* 0x000fc400078010ff */
[-C--:B------:R-:W-:Y:S01]  /*16a90*/  @!P5 LEA.HI.X R19, R14, R4.reuse, R31, 0x2, P1 ;  /* 0x000000040e13d211 */ /* 0x080fe200008f141f */
[----:B------:R1:W-:Y:S01]  /*16aa0*/  @!P6 ST.E.64 [R20.64], R88 ;  /* 0x000000581400e985 */ /* 0x0003e2000c101b06 */
[----:B------:R-:W-:Y:S02]  /*16ab0*/  ISETP.GE.AND P1, PT, R10, c[0x0][0x3c8], PT ;  /* 0x0000f2000a007a0c */ /* 0x000fe40003f26270 */
[----:B------:R-:W-:Y:S01]  /*16ac0*/  @!P4 LEA.HI.X R17, R13, R4, R30, 0x2, P0 ;  /* 0x000000040d11c211 */ /* 0x000fe200000f141e */
[----:B------:R1:W-:Y:S01]  /*16ad0*/  @!P5 ST.E.64 [R18.64], R82 ;  /* 0x000000521200d985 */ /* 0x0003e2000c101b06 */
[----:B------:R-:W-:-:S03]  /*16ae0*/  @!P3 LEA R14, P0, R12, R0, 0x2 ;  /* 0x000000000c0eb211 */ /* 0x000fc600078010ff */
[----:B------:R1:W-:Y:S01]  /*16af0*/  @!P4 ST.E.64 [R16.64], R76 ;  /* 0x0000004c1000c985 */ /* 0x0003e2000c101b06 */
[----:B------:R-:W-:Y:S02]  /*16b00*/  @!P3 LEA.HI.X R15, R12, R4, R32, 0x2, P0 ;  /* 0x000000040c0fb211 */ /* 0x000fe400000f1420 */
[----:B------:R-:W-:-:S03]  /*16b10*/  @!P2 LEA R6, P0, R11, R0, 0x2 ;  /* 0x000000000b06a211 */ /* 0x000fc600078010ff */
[----:B------:R1:W-:Y:S01]  /*16b20*/  @!P3 ST.E.64 [R14.64], R70 ;  /* 0x000000460e00b985 */ /* 0x0003e2000c101b06 */
[----:B------:R-:W-:Y:S02]  /*16b30*/  @!P2 LEA.HI.X R7, R11, R4, R33, 0x2, P0 ;  /* 0x000000040b07a211 */ /* 0x000fe400000f1421 */
[----:B---3--:R-:W-:-:S03]  /*16b40*/  @!P1 LEA R2, P0, R10, R0, 0x2 ;  /* 0x000000000a029211 */ /* 0x008fc600078010ff */
[----:B------:R1:W-:Y:S01]  /*16b50*/  @!P2 ST.E.64 [R6.64], R62 ;  /* 0x0000003e0600a985 */ /* 0x0003e2000c101b06 */
[----:B------:R-:W-:Y:S02]  /*16b60*/  @!P1 LEA.HI.X R3, R10, R4, R34, 0x2, P0 ;  /* 0x000000040a039211 */ /* 0x000fe400000f1422 */
[----:B------:R-:W-:-:S03]  /*16b70*/  ISETP.GE.AND P0, PT, R9, c[0x0][0x3c8], PT ;  /* 0x0000f20009007a0c */ /* 0x000fc60003f06270 */
[----:B------:R1:W-:Y:S10]  /*16b80*/  @!P1 ST.E.64 [R2.64], R58 ;  /* 0x0000003a02009985 */ /* 0x0003f4000c101b06 */
[----:B------:R-:W-:Y:S05]  /*16b90*/  @P0 BRA `(.L_x_285) ;  /* 0x00000da000000947 */ /* 0x000fea0003800000 */
[----:B-1----:R-:W-:-:S04]  /*16ba0*/  LEA R2, P0, R9, R0, 0x2 ;  /* 0x0000000009027211 */ /* 0x002fc800078010ff */
[----:B------:R-:W-:-:S05]  /*16bb0*/  LEA.HI.X R3, R9, R4, R35, 0x2, P0 ;  /* 0x0000000409037211 */ /* 0x000fca00000f1423 */
[----:B------:R1:W-:Y:S01]  /*16bc0*/  ST.E.64 [R2.64], R38 ;  /* 0x0000002602007985 */ /* 0x0003e2000c101b06 */
[----:B------:R-:W-:Y:S05]  /*16bd0*/  BRA `(.L_x_285) ;  /* 0x00000d6000007947 */ /* 0x000fea0003800000 */
.L_x_270:
        /* <DEDUP_REMOVED lines=22> */
.L_x_298:
        /* <DEDUP_REMOVED lines=57> */
.L_x_300:
[----:B------:R-:W-:Y:S05]  /*170d0*/  BSYNC B0 ;  /* 0x0000000000007941 */ /* 0x000fea0003800000 */
.L_x_299:
[----:B------:R-:W-:-:S13]  /*170e0*/  ISETP.GT.AND P0, PT, R17, 0x1, PT ;  /* 0x000000011100780c */ /* 0x000fda0003f04270 */
[----:B------:R-:W-:Y:S05]  /*170f0*/  @P0 BRA `(.L_x_285) ;  /* 0x0000084000000947 */ /* 0x000fea0003800000 */
[----:B-1----:R-:W2:Y:S04]  /*17100*/  LDL.LU R2, [R1+0x14] ;  /* 0x0000140001027983 */ /* 0x002ea80000300800 */
[----:B------:R-:W3:Y:S01]  /*17110*/  LDL.LU R7, [R1+0xc] ;  /* 0x00000c0001077983 */ /* 0x000ee20000300800 */
[----:B------:R-:W-:-:S03]  /*17120*/  IMAD R4, R16, c[0x0][0x3a0], RZ ;  /* 0x0000e80010047a24 */ /* 0x000fc600078e02ff */
[----:B------:R-:W1:Y:S02]  /*17130*/  S2R R3, SR_TID.X ;  /* 0x0000000000037919 */ /* 0x000e640000002100 */
[----:B-1----:R-:W-:-:S04]  /*17140*/  SHF.R.S32.HI R5, RZ, 0x1f, R3 ;  /* 0x0000001fff057819 */ /* 0x002fc80000011403 */
[----:B------:R-:W-:-:S04]  /*17150*/  LEA.HI R5, R5, R3, RZ, 0x2 ;  /* 0x0000000305057211 */ /* 0x000fc800078f10ff */
[----:B------:R-:W-:-:S04]  /*17160*/  LOP3.LUT R5, R5, 0xfffffffc, RZ, 0xc0, !PT ;  /* 0xfffffffc05057812 */ /* 0x000fc800078ec0ff */
[----:B------:R-:W-:Y:S02]  /*17170*/  IADD3 R5, -R5, R3, RZ ;  /* 0x0000000305057210 */ /* 0x000fe40007ffe1ff */
[----:B--2---:R-:W-:Y:S02]  /*17180*/  MOV R8, R2 ;  /* 0x0000000200087202 */ /* 0x004fe40000000f00 */
[----:B------:R-:W-:Y:S02]  /*17190*/  MOV R2, c[0x0][0x4e8] ;  /* 0x00013a0000027a02 */ /* 0x000fe40000000f00 */
[----:B------:R-:W-:Y:S02]  /*171a0*/  LEA R11, R8, R243, 0x7 ;  /* 0x000000f3080b7211 */ /* 0x000fe400078e38ff */
[----:B------:R-:W-:Y:S01]  /*171b0*/  ISETP.NE.AND P0, PT, R2, 0x1, PT ;  /* 0x000000010200780c */ /* 0x000fe20003f05270 */
[----:B------:R-:W-:-:S04]  /*171c0*/  IMAD.WIDE.U32 R2, R0, c[0x0][0x3a0], RZ ;  /* 0x0000e80000027a25 */ /* 0x000fc800078e00ff */
[----:B------:R-:W-:Y:S01]  /*171d0*/  IMAD R0, R0, c[0x0][0x3a4], R4 ;  /* 0x0000e90000007a24 */ /* 0x000fe200078e0204 */
[----:B------:R-:W-:Y:S01]  /*171e0*/  LEA R4, R5, R243, 0x5 ;  /* 0x000000f305047211 */ /* 0x000fe200078e28ff */
[----:B------:R-:W-:Y:S02]  /*171f0*/  IMAD R5, R20, c[0x0][0x3f0], RZ ;  /* 0x0000fc0014057a24 */ /* 0x000fe400078e02ff */
[----:B------:R-:W-:Y:S01]  /*17200*/  IMAD.IADD R3, R3, 0x1, R0 ;  /* 0x0000000103037824 */ /* 0x000fe200078e0200 */
[----:B------:R-:W-:-:S03]  /*17210*/  LEA R4, R8, R4, 0x7 ;  /* 0x0000000408047211 */ /* 0x000fc600078e38ff */
[----:B---3--:R-:W-:Y:S01]  /*17220*/  IMAD.WIDE.U32 R2, R7, c[0x0][0x3e8], R2 ;  /* 0x0000fa0007027a25 */ /* 0x008fe200078e0002 */
[----:B------:R-:W-:-:S03]  /*17230*/  MOV R0, R4 ;  /* 0x0000000400007202 */ /* 0x000fc60000000f00 */
[----:B------:R-:W-:-:S04]  /*17240*/  @P0 IMAD.HI.U32 R6, R4, c[0x0][0x4ec], RZ ;  /* 0x00013b0004060a27 */ /* 0x000fc800078e00ff */
[----:B------:R-:W-:Y:S01]  /*17250*/  IMAD R3, R7, c[0x0][0x3ec], R3 ;  /* 0x0000fb0007037a24 */ /* 0x000fe200078e0203 */
[----:B------:R-:W-:Y:S01]  /*17260*/  @P0 SHF.R.U32.HI R0, RZ, c[0x0][0x4f0], R6 ;  /* 0x00013c00ff000a19 */ /* 0x000fe20000011606 */
[C---:B------:R-:W-:Y:S02]  /*17270*/  IMAD R7, R10.reuse, c[0x0][0x3f4], R5 ;  /* 0x0000fd000a077a24 */ /* 0x040fe400078e0205 */
[----:B------:R-:W-:Y:S01]  /*17280*/  IMAD.WIDE.U32 R2, R10, c[0x0][0x3f0], R2 ;  /* 0x0000fc000a027a25 */ /* 0x000fe200078e0002 */
[----:B------:R-:W-:Y:S02]  /*17290*/  SHF.R.S32.HI R6, RZ, 0x1f, R0 ;  /* 0x0000001fff067819 */ /* 0x000fe40000011400 */
[----:B------:R-:W-:Y:S01]  /*172a0*/  IADD3 R5, -R0, RZ, RZ ;  /* 0x000000ff00057210 */ /* 0x000fe20007ffe1ff */
[----:B------:R-:W-:Y:S02]  /*172b0*/  IMAD.IADD R3, R3, 0x1, R7 ;  /* 0x0000000103037824 */ /* 0x000fe400078e0207 */
[----:B------:R-:W-:-:S02]  /*172c0*/  IMAD R6, R6, c[0x0][0x3e0], RZ ;  /* 0x0000f80006067a24 */ /* 0x000fc400078e02ff */
        /* <DEDUP_REMOVED lines=13> */
.L_x_355:
[----:B------:R-:W-:Y:S05]  /*173a0*/  BRA.DIV ~URZ, `(.L_x_302) ;  /* 0x000022427f007947 */ /* 0x000fea000b800000 */
[----:B------:R3:W4:Y:S02]  /*173b0*/  SHFL.IDX PT, R0, R12, RZ, 0x1c1f ;  /* 0x001c1fff0c007589 */ /* 0x00072400000e0000 */
.L_x_356:
        /* <DEDUP_REMOVED lines=19> */
.L_x_304:
[----:B------:R-:W-:Y:S05]  /*174f0*/  BSYNC B0 ;  /* 0x0000000000007941 */ /* 0x000fea0003800000 */
.L_x_303:
[----:B------:R-:W-:Y:S05]  /*17500*/  BRA.DIV ~URZ, `(.L_x_305) ;  /* 0x000021427f007947 */ /* 0x000fea000b800000 */
[----:B--2---:R2:W1:Y:S04]  /*17510*/  SHFL.IDX PT, R8, R9, 0x1, 0x1c1f ;  /* 0x003c1f0009087f89 */ /* 0x00446800000e0000 */
[----:B----4-:R2:W4:Y:S02]  /*17520*/  SHFL.IDX PT, R0, R12, 0x1, 0x1c1f ;  /* 0x003c1f000c007f89 */ /* 0x01052400000e0000 */
.L_x_357:
        /* <DEDUP_REMOVED lines=19> */
.L_x_307:
[----:B------:R-:W-:Y:S05]  /*17660*/  BSYNC B0 ;  /* 0x0000000000007941 */ /* 0x000fea0003800000 */
.L_x_306:
[----:B------:R-:W-:Y:S05]  /*17670*/  BRA.DIV ~URZ, `(.L_x_308) ;  /* 0x000020927f007947 */ /* 0x000fea000b800000 */
[----:B-1----:R1:W2:Y:S02]  /*17680*/  SHFL.IDX PT, R8, R9, 0x2, 0x1c1f ;  /* 0x005c1f0009087f89 */ /* 0x0022a400000e0000 */
.L_x_358:
[----:B------:R-:W-:Y:S05]  /*17690*/  BRA.DIV ~URZ, `(.L_x_309) ;  /* 0x000020e27f007947 */ /* 0x000fea000b800000 */
[----:B----4-:R4:W1:Y:S02]  /*176a0*/  SHFL.IDX PT, R0, R12, 0x2, 0x1c1f ;  /* 0x005c1f000c007f89 */ /* 0x01086400000e0000 */
.L_x_359:
        /* <DEDUP_REMOVED lines=19> */
.L_x_311:
[----:B------:R-:W-:Y:S05]  /*177e0*/  BSYNC B0 ;  /* 0x0000000000007941 */ /* 0x000fea0003800000 */
.L_x_310:
[----:B------:R-:W-:Y:S05]  /*177f0*/  BRA.DIV ~URZ, `(.L_x_312) ;  /* 0x00001fe27f007947 */ /* 0x000fea000b800000 */
[----:B--2---:R2:W3:Y:S04]  /*17800*/  SHFL.IDX PT, R8, R9, 0x3, 0x1c1f ;  /* 0x007c1f0009087f89 */ /* 0x0044e800000e0000 */
[----:B-1----:R2:W1:Y:S02]  /*17810*/  SHFL.IDX PT, R0, R12, 0x3, 0x1c1f ;  /* 0x007c1f000c007f89 */ /* 0x00246400000e0000 */
.L_x_360:
        /* <DEDUP_REMOVED lines=18> */
.L_x_285:
[----:B------:R-:W-:Y:S05]  /*17940*/  BSYNC B1 ;  /* 0x0000000000017941 */ /* 0x000fea0003800000 */
.L_x_269:
        /* <DEDUP_REMOVED lines=15> */
.L_x_361:
[----:B------:R-:W-:Y:S05]  /*17a40*/  BRA.DIV ~URZ, `(.L_x_315) ;  /* 0x00001ec27f007947 */ /* 0x000fea000b800000 */
[----:B------:R3:W4:Y:S02]  /*17a50*/  SHFL.IDX PT, R8, R74, 0x1, 0x1f ;  /* 0x00201f004a087f89 */ /* 0x00072400000e0000 */
.L_x_362:
[----:B------:R-:W5:Y:S01]  /*17a60*/  LDL R0, [R1+0x1c] ;  /* 0x00001c0001007983 */ /* 0x000f620000100800 */
[----:B------:R-:W-:Y:S02]  /*17a70*/  IMAD.MOV.U32 R6, RZ, RZ, RZ ;  /* 0x000000ffff067224 */ /* 0x000fe400078e00ff */
[----:B-----5:R-:W-:-:S05]  /*17a80*/  IMAD.IADD R0, R0, 0x1, R14 ;  /* 0x0000000100007824 */ /* 0x020fca00078e020e */
[----:B------:R-:W-:-:S13]  /*17a90*/  ISETP.GE.OR P0, PT, R0, c[0x0][0x53c], !P6 ;  /* 0x00014f0000007a0c */ /* 0x000fda0007706670 */
[----:B------:R-:W-:Y:S01]  /*17aa0*/  @!P0 MOV R2, 0x4 ;  /* 0x0000000400028802 */ /* 0x000fe20000000f00 */
[----:B------:R-:W-:-:S04]  /*17ab0*/  @!P0 IMAD.MOV.U32 R4, RZ, RZ, 0x4 ;  /* 0x00000004ff048424 */ /* 0x000fc800078e00ff */
        /* <DEDUP_REMOVED lines=13> */
.L_x_363:
        /* <DEDUP_REMOVED lines=16> */
.L_x_364:
[----:B---3--:R-:W-:Y:S01]  /*17c90*/  IMAD R0, R0, c[0x0][0x538], RZ ;  /* 0x00014e0000007a24 */ /* 0x008fe200078e02ff */
[----:B------:R-:W-:Y:S04]  /*17ca0*/  BSSY B1, `(.L_x_318) ;  /* 0x0000084000017945 */ /* 0x000fe80003800000 */
[----:B----4-:R-:W-:-:S04]  /*17cb0*/  IADD3 R8, R0, R8, RZ ;  /* 0x0000000800087210 */ /* 0x010fc80007ffe0ff */
[----:B--2---:R-:W-:-:S13]  /*17cc0*/  ISETP.GT.AND P0, PT, R8, R9, PT ;  /* 0x000000090800720c */ /* 0x004fda0003f04270 */
[----:B------:R-:W-:Y:S05]  /*17cd0*/  @P0 BRA `(.L_x_319) ;  /* 0x0000025000000947 */ /* 0x000fea0003800000 */
.L_x_323:
        /* <DEDUP_REMOVED lines=8> */
[----:B-1----:R-:W-:Y:S02]  /*17d60*/  @!P0 MOV R4, 0x4 ;  /* 0x0000000400048802 */ /* 0x002fe40000000f00 */
[----:B------:R-:W-:-:S03]  /*17d70*/  @!P0 MOV R2, 0x4 ;  /* 0x0000000400028802 */ /* 0x000fc60000000f00 */
[----:B------:R-:W-:-:S04]  /*17d80*/  @!P0 IMAD.WIDE R4, R0, R4, c[0x0][0x580] ;  /* 0x0001600000048625 */ /* 0x000fc800078e0204 */
[----:B------:R-:W-:Y:S01]  /*17d90*/  @!P0 IMAD.WIDE R2, R0, R2, c[0x0][0x578] ;  /* 0x00015e0000028625 */ /* 0x000fe200078e0202 */
[----:B------:R-:W2:Y:S04]  /*17da0*/  @!P0 LDG.E R6, [R4.64] ;  /* 0x0000000604068981 */ /* 0x000ea8000c1e1900 */
[----:B------:R-:W2:Y:S02]  /*17db0*/  @!P0 LDG.E R7, [R2.64] ;  /* 0x0000000602078981 */ /* 0x000ea4000c1e1900 */
[----:B--2---:R-:W-:Y:S01]  /*17dc0*/  IMAD R0, R7, R6, RZ ;  /* 0x0000000607007224 */ /* 0x004fe200078e02ff */
[----:B------:R-:W-:Y:S05]  /*17dd0*/  BRA.DIV ~URZ, `(.L_x_321) ;  /* 0x00001d827f007947 */ /* 0x000fea000b800000 */
[----:B------:R1:W2:Y:S02]  /*17de0*/  SHFL.UP PT, R2, R0, 0x1, RZ ;  /* 0x0420000000027989 */ /* 0x0002a400000e00ff */
.L_x_365:
        /* <DEDUP_REMOVED lines=16> */
.L_x_366:
[----:B--2---:R-:W-:-:S05]  /*17ef0*/  IMAD R0, R0, c[0x0][0x538], RZ ;  /* 0x00014e0000007a24 */ /* 0x004fca00078e02ff */
[----:B------:R-:W-:-:S04]  /*17f00*/  IADD3 R8, R0, R8, RZ ;  /* 0x0000000800087210 */ /* 0x000fc80007ffe0ff */
[----:B------:R-:W-:-:S13]  /*17f10*/  ISETP.GT.AND P0, PT, R8, R9, PT ;  /* 0x000000090800720c */ /* 0x000fda0003f04270 */
[----:B-1----:R-:W-:Y:S05]  /*17f20*/  @!P0 BRA `(.L_x_323) ;  /* 0xfffffdb000008947 */ /* 0x002fea000383ffff */
.L_x_319:
[----:B------:R-:W-:-:S05]  /*17f30*/  IADD3 R12, -R0, R8, RZ ;  /* 0x00000008000c7210 */ /* 0x000fca0007ffe1ff */
[----:B------:R-:W-:-:S05]  /*17f40*/  IMAD R0, R4, c[0x0][0x538], R12 ;  /* 0x00014e0004007a24 */ /* 0x000fca00078e020c */
[----:B------:R-:W-:Y:S01]  /*17f50*/  ISETP.GT.AND P0, PT, R0, R9, PT ;  /* 0x000000090000720c */ /* 0x000fe20003f04270 */
[----:B------:R-:W-:-:S12]  /*17f60*/  BRA.DIV ~URZ, `(.L_x_324) ;  /* 0x00001de27f007947 */ /* 0x000fd8000b800000 */
[----:B------:R-:W-:-:S04]  /*17f70*/  VOTE.ANY R11, PT, !P0 ;  /* 0x00000000000b7806 */ /* 0x000fc800040e0100 */
.L_x_367:
[----:B------:R2:W3:Y:S01]  /*17f80*/  POPC R10, R11 ;  /* 0x0000000b000a7309 */ /* 0x0004e20000000000 */
[----:B------:R-:W-:Y:S05]  /*17f90*/  BRA.DIV ~URZ, `(.L_x_325) ;  /* 0x00001e027f007947 */ /* 0x000fea000b800000 */
[----:B---3--:R3:W4:Y:S04]  /*17fa0*/  SHFL.IDX PT, R8, R6, R10, 0x1f ;  /* 0x00001f0a06087589 */ /* 0x00872800000e0000 */
[----:B------:R3:W1:Y:S02]  /*17fb0*/  SHFL.IDX PT, R7, R7, R10, 0x1f ;  /* 0x00001f0a07077589 */ /* 0x00066400000e0000 */
.L_x_368:
[----:B------:R-:W-:Y:S01]  /*17fc0*/  ISETP.NE.AND P0, PT, R11, RZ, PT ;  /* 0x000000ff0b00720c */ /* 0x000fe20003f05270 */
[----:B------:R-:W-:-:S12]  /*17fd0*/  BSSY B0, `(.L_x_326) ;  /* 0x0000005000007945 */ /* 0x000fd80003800000 */
[----:B------:R-:W-:Y:S05]  /*17fe0*/  @!P0 BRA `(.L_x_327) ;  /* 0x0000003000008947 */ /* 0x000fea0003800000 */
[----:B------:R-:W-:Y:S01]  /*17ff0*/  IADD3 R3, R10, -0x1, RZ ;  /* 0xffffffff0a037810 */ /* 0x000fe20007ffe0ff */
[----:B------:R-:W-:Y:S05]  /*18000*/  BRA.DIV ~URZ, `(.L_x_328) ;  /* 0x00001e627f007947 */ /* 0x000fea000b800000 */
[----:B------:R2:W3:Y:S02]  /*18010*/  SHFL.IDX PT, R13, R4, R3, 0x1f ;  /* 0x00001f03040d7589 */ /* 0x0004e400000e0000 */
.L_x_327:
[----:B------:R-:W-:Y:S05]  /*18020*/  BSYNC B0 ;  /* 0x0000000000007941 */ /* 0x000fea0003800000 */
.L_x_326:
[----:B---3--:R-:W-:Y:S01]  /*18030*/  IMAD R6, R13, c[0x0][0x538], R12 ;  /* 0x00014e000d067a24 */ /* 0x008fe200078e020c */
[----:B----4-:R-:W-:Y:S02]  /*18040*/  IABS R2, R8 ;  /* 0x0000000800027213 */ /* 0x010fe40000000000 */
[----:B-12---:R-:W-:Y:S01]  /*18050*/  IABS R3, R7 ;  /* 0x0000000700037213 */ /* 0x006fe20000000000 */
[----:B------:R-:W-:Y:S01]  /*18060*/  IMAD.IADD R9, R9, 0x1, -R6 ;  /* 0x0000000109097824 */ /* 0x000fe200078e0a06 */
[----:B------:R1:W-:Y:S01]  /*18070*/  STL [R1+0x10], R6 ;  /* 0x0000100601007387 */ /* 0x0003e20000100800 */
[----:B------:R-:W2:Y:S03]  /*18080*/  I2F.RP R4, R2 ;  /* 0x0000000200047306 */ /* 0x000ea60000209400 */
[----:B------:R-:W3:Y:S05]  /*18090*/  LDL.LU R13, [R1+0x1c] ;  /* 0x00001c00010d7983 */ /* 0x000eea0000300800 */
[----:B--2---:R-:W2:Y:S02]  /*180a0*/  MUFU.RCP R4, R4 ;  /* 0x0000000400047308 */ /* 0x004ea40000001000 */
[----:B--2---:R-:W-:-:S06]  /*180b0*/  IADD3 R4, R4, 0xffffffe, RZ ;  /* 0x0ffffffe04047810 */ /* 0x004fcc0007ffe0ff */
[----:B------:R-:W2:Y:S01]  /*180c0*/  F2I.FTZ.U32.TRUNC.NTZ R5, R4 ;  /* 0x0000000400057305 */ /* 0x000ea2000021f000 */
[----:B-1----:R-:W-:Y:S02]  /*180d0*/  MOV R6, R3 ;  /* 0x0000000300067202 */ /* 0x002fe40000000f00 */
[----:B------:R-:W-:Y:S01]  /*180e0*/  IABS R11, R9 ;  /* 0x00000009000b7213 */ /* 0x000fe20000000000 */
[----:B--2---:R-:W-:-:S04]  /*180f0*/  IMAD.MOV R0, RZ, RZ, -R5 ;  /* 0x000000ffff007224 */ /* 0x004fc800078e0a05 */
[----:B------:R-:W-:Y:S01]  /*18100*/  IMAD.MOV.U32 R4, RZ, RZ, R0 ;  /* 0x000000ffff047224 */ /* 0x000fe200078e0000 */
[----:B------:R-:W-:-:S03]  /*18110*/  IABS R0, R8 ;  /* 0x0000000800007213 */ /* 0x000fc60000000000 */
[----:B------:R-:W-:Y:S02]  /*18120*/  IMAD R3, R4, R2, RZ ;  /* 0x0000000204037224 */ /* 0x000fe400078e02ff */
[----:B------:R-:W-:Y:S01]  /*18130*/  IMAD.MOV.U32 R4, RZ, RZ, RZ ;  /* 0x000000ffff047224 */ /* 0x000fe200078e00ff */
[----:B------:R-:W1:Y:S01]  /*18140*/  I2F.RP R12, R6 ;  /* 0x00000006000c7306 */ /* 0x000e620000209400 */
[----:B------:R-:W-:Y:S02]  /*18150*/  IMAD.MOV R0, RZ, RZ, -R0 ;  /* 0x000000ffff007224 */ /* 0x000fe400078e0a00 */
[----:B------:R-:W-:-:S04]  /*18160*/  IMAD.HI.U32 R5, R5, R3, R4 ;  /* 0x0000000305057227 */ /* 0x000fc800078e0004 */
[----:B------:R-:W-:Y:S01]  /*18170*/  IMAD.MOV.U32 R3, RZ, RZ, R11 ;  /* 0x000000ffff037224 */ /* 0x000fe200078e000b */
[----:B------:R-:W-:-:S03]  /*18180*/  MOV R4, R0 ;  /* 0x0000000000047202 */ /* 0x000fc60000000f00 */
[----:B------:R-:W-:-:S04]  /*18190*/  IMAD.HI.U32 R0, R5, R3, RZ ;  /* 0x0000000305007227 */ /* 0x000fc800078e00ff */
[----:B------:R-:W-:Y:S02]  /*181a0*/  IMAD R3, R0, R4, R3 ;  /* 0x0000000400037224 */ /* 0x000fe400078e0203 */
[----:B-1----:R-:W1:Y:S03]  /*181b0*/  MUFU.RCP R4, R12 ;  /* 0x0000000c00047308 */ /* 0x002e660000001000 */
[----:B------:R-:W-:-:S13]  /*181c0*/  ISETP.GT.U32.AND P0, PT, R2, R3, PT ;  /* 0x000000030200720c */ /* 0x000fda0003f04070 */
[----:B------:R-:W-:Y:S01]  /*181d0*/  @!P0 IMAD.IADD R3, R3, 0x1, -R2 ;  /* 0x0000000103038824 */ /* 0x000fe200078e0a02 */
[----:B-1----:R-:W-:-:S04]  /*181e0*/  IADD3 R4, R4, 0xffffffe, RZ ;  /* 0x0ffffffe04047810 */ /* 0x002fc80007ffe0ff */
[----:B------:R-:W-:Y:S02]  /*181f0*/  ISETP.GE.U32.AND P2, PT, R3, R2, PT ;  /* 0x000000020300720c */ /* 0x000fe40003f46070 */
[----:B------:R-:W1:Y:S01]  /*18200*/  F2I.FTZ.U32.TRUNC.NTZ R3, R4 ;  /* 0x0000000400037305 */ /* 0x000e62000021f000 */
[----:B------:R-:W-:Y:S02]  /*18210*/  LOP3.LUT R2, R9, R8, RZ, 0x3c, !PT ;  /* 0x0000000809027212 */ /* 0x000fe400078e3cff */
[----:B------:R-:W-:Y:S02]  /*18220*/  @!P0 IADD3 R0, R0, 0x1, RZ ;  /* 0x0000000100008810 */ /* 0x000fe40007ffe0ff */
[----:B------:R-:W-:Y:S02]  /*18230*/  ISETP.GE.AND P1, PT, R2, RZ, PT ;  /* 0x000000ff0200720c */ /* 0x000fe40003f26270 */
[----:B------:R-:W-:-:S04]  /*18240*/  ISETP.NE.AND P0, PT, R8, RZ, PT ;  /* 0x000000ff0800720c */ /* 0x000fc80003f05270 */
[----:B------:R-:W-:Y:S01]  /*18250*/  @P2 IADD3 R0, R0, 0x1, RZ ;  /* 0x0000000100002810 */ /* 0x000fe20007ffe0ff */
[----:B-1----:R-:W-:-:S06]  /*18260*/  IMAD.MOV R2, RZ, RZ, -R3 ;  /* 0x000000ffff027224 */ /* 0x002fcc00078e0a03 */
[----:B------:R-:W-:Y:S01]  /*18270*/  @!P1 IMAD.MOV R0, RZ, RZ, -R0 ;  /* 0x000000ffff009224 */ /* 0x000fe200078e0a00 */
[----:B------:R-:W-:Y:S02]  /*18280*/  MOV R4, R2 ;  /* 0x0000000200047202 */ /* 0x000fe40000000f00 */
[----:B------:R-:W-:Y:S02]  /*18290*/  IABS R2, R7 ;  /* 0x0000000700027213 */ /* 0x000fe40000000000 */
[----:B------:R-:W-:Y:S01]  /*182a0*/  @!P0 LOP3.LUT R0, RZ, R8, RZ, 0x33, !PT ;  /* 0x00000008ff008212 */ /* 0x000fe200078e33ff */
[----:B------:R-:W-:Y:S02]  /*182b0*/  IMAD R4, R4, R6, RZ ;  /* 0x0000000604047224 */ /* 0x000fe400078e02ff */
[----:B------:R-:W-:Y:S01]  /*182c0*/  IMAD.MOV R5, RZ, RZ, -R2 ;  /* 0x000000ffff057224 */ /* 0x000fe200078e0a02 */
[----:B------:R-:W-:Y:S01]  /*182d0*/  IABS R11, R0 ;  /* 0x00000000000b7213 */ /* 0x000fe20000000000 */
[----:B------:R-:W-:-:S04]  /*182e0*/  IMAD.MOV.U32 R2, RZ, RZ, RZ ;  /* 0x000000ffff027224 */ /* 0x000fc800078e00ff */
        /* <DEDUP_REMOVED lines=26> */
.L_x_320:
[----:B------:R-:W-:Y:S01]  /*18490*/  MOV R0, c[0x0][0x53c] ;  /* 0x00014f0000007a02 */ /* 0x000fe20000000f00 */
[----:B------:R2:W-:Y:S04]  /*184a0*/  STL [R1+0x10], R9 ;  /* 0x0000100901007387 */ /* 0x0005e80000100800 */
[----:B------:R2:W-:Y:S04]  /*184b0*/  STL [R1+0x14], RZ ;  /* 0x000014ff01007387 */ /* 0x0005e80000100800 */
[----:B------:R2:W-:Y:S04]  /*184c0*/  STL [R1+0x18], RZ ;  /* 0x000018ff01007387 */ /* 0x0005e80000100800 */
[----:B------:R2:W-:Y:S02]  /*184d0*/  STL [R1+0x1c], R0 ;  /* 0x00001c0001007387 */ /* 0x0005e40000100800 */
.L_x_329:
[----:B------:R-:W-:Y:S05]  /*184e0*/  BSYNC B1 ;  /* 0x0000000000017941 */ /* 0x000fea0003800000 */
.L_x_318:
        /* <DEDUP_REMOVED lines=9> */
.L_x_313:
[----:B--2---:R-:W2:Y:S02]  /*18580*/  LDL R0, [R1+0x1c] ;  /* 0x00001c0001007983 */ /* 0x004ea40000100800 */
[----:B--2---:R-:W-:-:S13]  /*18590*/  ISETP.GE.AND P0, PT, R0, c[0x0][0x53c], PT ;  /* 0x00014f0000007a0c */ /* 0x004fda0003f06270 */
[----:B-1----:R-:W-:Y:S01]  /*185a0*/  @P0 CALL.REL.NOINC `(.L_x_330) ;  /* 0x0000001000000944 */ /* 0x002fe20003c00000 */
[----:B------:R-:W-:Y:S05]  /*185b0*/  BRA `(.L_x_331) ;  /* 0xfffe95f000007947 */ /* 0x000fea000383ffff */
.L_x_330:
[----:B------:R-:W-:Y:S05]  /*185c0*/  EXIT ;  /* 0x000000000000794d */ /* 0x000fea0003800000 */
.L_x_163:
[----:B------:R-:W-:Y:S01]  /*185d0*/  IMAD.MOV.U32 R0, RZ, RZ, R5 ;  /* 0x000000ffff007224 */ /* 0x000fe200078e0005 */
[----:B------:R-:W-:Y:S02]  /*185e0*/  MOV R2, 0x1 ;  /* 0x0000000100027802 */ /* 0x000fe40000000f00 */
[----:B------:R-:W-:Y:S02]  /*185f0*/  MOV R3, 0x18610 ;  /* 0x0001861000037802 */ /* 0x000fe40000000f00 */
[----:B------:R-:W-:Y:S05]  /*18600*/  CALL.REL.NOINC `($__internal_6_$__cuda_sm70_shflsync_up_p) ;  /* 0x0000195000007944 */ /* 0x000fea0003c00000 */
[----:B------:R-:W-:Y:S01]  /*18610*/  MOV R0, R4 ;  /* 0x0000000400007202 */ /* 0x000fe20000000f00 */
[----:B------:R-:W-:Y:S05]  /*18620*/  BRA `(.L_x_332) ;  /* 0xfffe7e4000007947 */ /* 0x000fea000383ffff */
.L_x_164:
[----:B------:R-:W-:Y:S01]  /*18630*/  IMAD.MOV.U32 R0, RZ, RZ, R5 ;  /* 0x000000ffff007224 */ /* 0x000fe200078e0005 */
[----:B------:R-:W-:Y:S02]  /*18640*/  MOV R2, 0x2 ;  /* 0x0000000200027802 */ /* 0x000fe40000000f00 */
[----:B------:R-:W-:Y:S02]  /*18650*/  MOV R3, 0x18670 ;  /* 0x0001867000037802 */ /* 0x000fe40000000f00 */
[----:B------:R-:W-:Y:S05]  /*18660*/  CALL.REL.NOINC `($__internal_6_$__cuda_sm70_shflsync_up_p) ;  /* 0x000018f000007944 */ /* 0x000fea0003c00000 */
[----:B------:R-:W-:Y:S01]  /*18670*/  SEL R0, R4, RZ, P4 ;  /* 0x000000ff04007207 */ /* 0x000fe20002000000 */
[----:B------:R-:W-:Y:S01]  /*18680*/  IMAD.MOV.U32 R2, RZ, RZ, 0x4 ;  /* 0x00000004ff027424 */ /* 0x000fe200078e00ff */
[----:B------:R-:W-:-:S03]  /*18690*/  MOV R3, 0x186c0 ;  /* 0x000186c000037802 */ /* 0x000fc60000000f00 */
[----:B------:R-:W-:Y:S02]  /*186a0*/  IMAD.IADD R0, R5, 0x1, R0 ;  /* 0x0000000105007824 */ /* 0x000fe400078e0200 */
        /* <DEDUP_REMOVED lines=14> */
[----:B------:R-:W-:Y:S01]  /*18790*/  IMAD.IADD R4, R0, 0x1, R4 ;  /* 0x0000000100047824 */ /* 0x000fe200078e0204 */
[----:B------:R-:W-:-:S03]  /*187a0*/  MOV R0, 0x1f ;  /* 0x0000001f00007802 */ /* 0x000fc60000000f00 */
[----:B------:R-:W-:Y:S02]  /*187b0*/  IMAD.MOV.U32 R5, RZ, RZ, R4 ;  /* 0x000000ffff057224 */ /* 0x000fe400078e0004 */
[----:B------:R-:W-:Y:S05]  /*187c0*/  CALL.REL.NOINC `($__internal_5_$__cuda_sm70_shflsync_idx_p) ;  /* 0x0000174000007944 */ /* 0x000fea0003c00000 */
[----:B------:R-:W-:Y:S05]  /*187d0*/  BRA `(.L_x_333) ;  /* 0xfffe7d9000007947 */ /* 0x000fea000383ffff */
.L_x_166:
[----:B------:R-:W-:Y:S02]  /*187e0*/  SEL R0, RZ, 0x1, P0 ;  /* 0x00000001ff007807 */ /* 0x000fe40000000000 */
[----:B------:R-:W-:Y:S02]  /*187f0*/  MOV R2, 0x18810 ;  /* 0x0001881000027802 */ /* 0x000fe40000000f00 */
[----:B------:R-:W-:Y:S05]  /*18800*/  CALL.REL.NOINC `($__internal_7_$__cuda_sm70_votesync_ballot) ;  /* 0x000017c000007944 */ /* 0x000fea0003c00000 */
[----:B------:R-:W-:Y:S01]  /*18810*/  MOV R6, R0 ;  /* 0x0000000000067202 */ /* 0x000fe20000000f00 */
[----:B------:R-:W-:Y:S05]  /*18820*/  BRA `(.L_x_334) ;  /* 0xfffe7dd000007947 */ /* 0x000fea000383ffff */
.L_x_167:
[----:B------:R-:W-:Y:S01]  /*18830*/  IMAD.MOV.U32 R5, RZ, RZ, R8 ;  /* 0x000000ffff057224 */ /* 0x000fe200078e0008 */
[----:B--2---:R-:W-:Y:S01]  /*18840*/  MOV R3, R13 ;  /* 0x0000000d00037202 */ /* 0x004fe20000000f00 */
[----:B------:R-:W-:Y:S01]  /*18850*/  IMAD.MOV.U32 R0, RZ, RZ, 0x1f ;  /* 0x0000001fff007424 */ /* 0x000fe200078e00ff */
[----:B------:R-:W-:Y:S02]  /*18860*/  MOV R2, 0x18880 ;  /* 0x0001888000027802 */ /* 0x000fe40000000f00 */
[----:B-1----:R-:W-:Y:S05]  /*18870*/  CALL.REL.NOINC `($__internal_5_$__cuda_sm70_shflsync_idx_p) ;  /* 0x0000169000007944 */ /* 0x002fea0003c00000 */
[----:B------:R-:W-:Y:S01]  /*18880*/  IMAD.MOV.U32 R11, RZ, RZ, R0 ;  /* 0x000000ffff0b7224 */ /* 0x000fe200078e0000 */
[----:B------:R-:W-:Y:S01]  /*18890*/  MOV R5, R7 ;  /* 0x0000000700057202 */ /* 0x000fe20000000f00 */
[----:B------:R-:W-:Y:S01]  /*188a0*/  IMAD.MOV.U32 R7, RZ, RZ, RZ ;  /* 0x000000ffff077224 */ /* 0x000fe200078e00ff */
[----:B------:R-:W-:Y:S01]  /*188b0*/  MOV R3, R13 ;  /* 0x0000000d00037202 */ /* 0x000fe20000000f00 */
[----:B------:R-:W-:Y:S01]  /*188c0*/  IMAD.MOV.U32 R0, RZ, RZ, 0x1f ;  /* 0x0000001fff007424 */ /* 0x000fe200078e00ff */
[----:B------:R-:W-:-:S02]  /*188d0*/  MOV R2, 0x188f0 ;  /* 0x000188f000027802 */ /* 0x000fc40000000f00 */
[----:B------:R-:W-:Y:S05]  /*188e0*/  CALL.REL.NOINC `($__internal_5_$__cuda_sm70_shflsync_idx_p) ;  /* 0x0000162000007944 */ /* 0x000fea0003c00000 */
[----:B------:R-:W-:Y:S01]  /*188f0*/  MOV R10, R0 ;  /* 0x00000000000a7202 */ /* 0x000fe20000000f00 */
[----:B------:R-:W-:Y:S05]  /*18900*/  BRA `(.L_x_335) ;  /* 0xfffe7d4000007947 */ /* 0x000fea000383ffff */
.L_x_170:
[----:B------:R-:W-:Y:S01]  /*18910*/  IMAD.MOV.U32 R5, RZ, RZ, R4 ;  /* 0x000000ffff057224 */ /* 0x000fe200078e0004 */
[----:B------:R-:W-:-:S02]  /*18920*/  MOV R0, 0x1f ;  /* 0x0000001f00007802 */ /* 0x000fc40000000f00 */
[----:B------:R-:W-:Y:S02]  /*18930*/  MOV R2, 0x18950 ;  /* 0x0001895000027802 */ /* 0x000fe40000000f00 */
[----:B-1----:R-:W-:Y:S05]  /*18940*/  CALL.REL.NOINC `($__internal_5_$__cuda_sm70_shflsync_idx_p) ;  /* 0x000015c000007944 */ /* 0x002fea0003c00000 */
[----:B------:R-:W-:Y:S01]  /*18950*/  MOV R7, R0 ;  /* 0x0000000000077202 */ /* 0x000fe20000000f00 */
[----:B------:R-:W-:Y:S05]  /*18960*/  BRA `(.L_x_169) ;  /* 0xfffe7d4000007947 */ /* 0x000fea000383ffff */
.L_x_208:
[----:B------:R-:W-:Y:S01]  /*18970*/  IMAD.MOV.U32 R5, RZ, RZ, R10 ;  /* 0x000000ffff057224 */ /* 0x000fe200078e000a */
[----:B------:R-:W-:Y:S01]  /*18980*/  MOV R3, RZ ;  /* 0x000000ff00037202 */ /* 0x000fe20000000f00 */
[----:B------:R-:W-:Y:S01]  /*18990*/  IMAD.MOV.U32 R0, RZ, RZ, 0x1c1f ;  /* 0x00001c1fff007424 */ /* 0x000fe200078e00ff */
[----:B------:R-:W-:Y:S02]  /*189a0*/  MOV R2, 0x189c0 ;  /* 0x000189c000027802 */ /* 0x000fe40000000f00 */
[----:B-----5:R-:W-:Y:S05]  /*189b0*/  CALL.REL.NOINC `($__internal_5_$__cuda_sm70_shflsync_idx_p) ;  /* 0x0000155000007944 */ /* 0x020fea0003c00000 */
[----:B------:R-:W-:Y:S01]  /*189c0*/  MOV R8, R0 ;  /* 0x0000000000087202 */ /* 0x000fe20000000f00 */
[----:B------:R-:W-:Y:S05]  /*189d0*/  BRA `(.L_x_336) ;  /* 0xfffef65000007947 */ /* 0x000fea000383ffff */
.L_x_209:
[----:B------:R-:W-:Y:S01]  /*189e0*/  IMAD.MOV.U32 R5, RZ, RZ, R11 ;  /* 0x000000ffff057224 */ /* 0x000fe200078e000b */
[----:B------:R-:W-:Y:S01]  /*189f0*/  MOV R3, RZ ;  /* 0x000000ff00037202 */ /* 0x000fe20000000f00 */
[----:B------:R-:W-:Y:S01]  /*18a00*/  IMAD.MOV.U32 R0, RZ, RZ, 0x1c1f ;  /* 0x00001c1fff007424 */ /* 0x000fe200078e00ff */
[----:B------:R-:W-:Y:S02]  /*18a10*/  MOV R2, 0x18a30 ;  /* 0x00018a3000027802 */ /* 0x000fe40000000f00 */
[----:B-12--5:R-:W-:Y:S05]  /*18a20*/  CALL.REL.NOINC `($__internal_5_$__cuda_sm70_shflsync_idx_p) ;  /* 0x000014e000007944 */ /* 0x026fea0003c00000 */
[----:B------:R-:W-:Y:S05]  /*18a30*/  BRA `(.L_x_337) ;  /* 0xfffef61000007947 */ /* 0x000fea000383ffff */
.L_x_212:
[----:B--2---:R-:W-:Y:S01]  /*18a40*/  IMAD.MOV.U32 R5, RZ, RZ, R10 ;  /* 0x000000ffff057224 */ /* 0x004fe200078e000a */
[----:B------:R-:W-:Y:S01]  /*18a50*/  MOV R3, 0x1 ;  /* 0x0000000100037802 */ /* 0x000fe20000000f00 */
[----:B----4-:R-:W-:Y:S01]  /*18a60*/  IMAD.MOV.U32 R0, RZ, RZ, 0x1c1f ;  /* 0x00001c1fff007424 */ /* 0x010fe200078e00ff */
[----:B------:R-:W-:-:S02]  /*18a70*/  MOV R2, 0x18a90 ;  /* 0x00018a9000027802 */ /* 0x000fc40000000f00 */
[----:B-1-3-5:R-:W-:Y:S05]  /*18a80*/  CALL.REL.NOINC `($__internal_5_$__cuda_sm70_shflsync_idx_p) ;  /* 0x0000148000007944 */ /* 0x02afea0003c00000 */
[----:B------:R-:W-:Y:S01]  /*18a90*/  IMAD.MOV.U32 R8, RZ, RZ, R0 ;  /* 0x000000ffff087224 */ /* 0x000fe200078e0000 */
[----:B------:R-:W-:Y:S01]  /*18aa0*/  MOV R3, 0x1 ;  /* 0x0000000100037802 */ /* 0x000fe20000000f00 */
[----:B------:R-:W-:Y:S01]  /*18ab0*/  IMAD.MOV.U32 R5, RZ, RZ, R11 ;  /* 0x000000ffff057224 */ /* 0x000fe200078e000b */
[----:B------:R-:W-:-:S02]  /*18ac0*/  MOV R0, 0x1c1f ;  /* 0x00001c1f00007802 */ /* 0x000fc40000000f00 */
[----:B------:R-:W-:Y:S02]  /*18ad0*/  MOV R2, 0x18af0 ;  /* 0x00018af000027802 */ /* 0x000fe40000000f00 */
[----:B------:R-:W-:Y:S05]  /*18ae0*/  CALL.REL.NOINC `($__internal_5_$__cuda_sm70_shflsync_idx_p) ;  /* 0x0000142000007944 */ /* 0x000fea0003c00000 */
[----:B------:R-:W-:Y:S05]  /*18af0*/  BRA `(.L_x_338) ;  /* 0xfffef6d000007947 */ /* 0x000fea000383ffff */
.L_x_215:
[----:B-1----:R-:W-:Y:S01]  /*18b00*/  IMAD.MOV.U32 R5, RZ, RZ, R10 ;  /* 0x000000ffff057224 */ /* 0x002fe200078e000a */
[----:B------:R-:W-:Y:S01]  /*18b10*/  MOV R3, 0x2 ;  /* 0x0000000200037802 */ /* 0x000fe20000000f00 */
[----:B----4-:R-:W-:Y:S01]  /*18b20*/  IMAD.MOV.U32 R0, RZ, RZ, 0x1c1f ;  /* 0x00001c1fff007424 */ /* 0x010fe200078e00ff */
[----:B------:R-:W-:Y:S02]  /*18b30*/  MOV R2, 0x18b50 ;  /* 0x00018b5000027802 */ /* 0x000fe40000000f00 */
[----:B--23-5:R-:W-:Y:S05]  /*18b40*/  CALL.REL.NOINC `($__internal_5_$__cuda_sm70_shflsync_idx_p) ;  /* 0x000013c000007944 */ /* 0x02cfea0003c00000 */
[----:B------:R-:W-:Y:S01]  /*18b50*/  MOV R8, R0 ;  /* 0x0000000000087202 */ /* 0x000fe20000000f00 */
[----:B------:R-:W-:Y:S05]  /*18b60*/  BRA `(.L_x_339) ;  /* 0xfffef7d000007947 */ /* 0x000fea000383ffff */
.L_x_216:
[----:B------:R-:W-:Y:S01]  /*18b70*/  IMAD.MOV.U32 R5, RZ, RZ, R11 ;  /* 0x000000ffff057224 */ /* 0x000fe200078e000b */
[----:B------:R-:W-:Y:S01]  /*18b80*/  MOV R3, 0x2 ;  /* 0x0000000200037802 */ /* 0x000fe20000000f00 */
[----:B----4-:R-:W-:Y:S01]  /*18b90*/  IMAD.MOV.U32 R0, RZ, RZ, 0x1c1f ;  /* 0x00001c1fff007424 */ /* 0x010fe200078e00ff */
[----:B------:R-:W-:Y:S02]  /*18ba0*/  MOV R2, 0x18bc0 ;  /* 0x00018bc000027802 */ /* 0x000fe40000000f00 */
[----:B-123-5:R-:W-:Y:S05]  /*18bb0*/  CALL.REL.NOINC `($__internal_5_$__cuda_sm70_shflsync_idx_p) ;  /* 0x0000135000007944 */ /* 0x02efea0003c00000 */
[----:B------:R-:W-:Y:S05]  /*18bc0*/  BRA `(.L_x_340) ;  /* 0xfffef79000007947 */ /* 0x000fea000383ffff */
.L_x_219:
[----:B-1----:R-:W-:Y:S01]  /*18bd0*/  IMAD.MOV.U32 R5, RZ, RZ, R10 ;  /* 0x000000ffff057224 */ /* 0x002fe200078e000a */
[----:B------:R-:W-:Y:S01]  /*18be0*/  MOV R3, 0x3 ;  /* 0x0000000300037802 */ /* 0x000fe20000000f00 */
[----:B------:R-:W-:Y:S01]  /*18bf0*/  IMAD.MOV.U32 R0, RZ, RZ, 0x1c1f ;  /* 0x00001c1fff007424 */ /* 0x000fe200078e00ff */
[----:B------:R-:W-:-:S02]  /*18c00*/  MOV R2, 0x18c20 ;  /* 0x00018c2000027802 */ /* 0x000fc40000000f00 */
[----:B--2345:R-:W-:Y:S05]  /*18c10*/  CALL.REL.NOINC `($__internal_5_$__cuda_sm70_shflsync_idx_p) ;  /* 0x000012f000007944 */ /* 0x03cfea0003c00000 */
[----:B------:R-:W-:Y:S01]  /*18c20*/  IMAD.MOV.U32 R8, RZ, RZ, R0 ;  /* 0x000000ffff087224 */ /* 0x000fe200078e0000 */
[----:B------:R-:W-:Y:S01]  /*18c30*/  MOV R3, 0x3 ;  /* 0x0000000300037802 */ /* 0x000fe20000000f00 */
[----:B------:R-:W-:Y:S01]  /*18c40*/  IMAD.MOV.U32 R5, RZ, RZ, R11 ;  /* 0x000000ffff057224 */ /* 0x000fe200078e000b */
[----:B------:R-:W-:-:S02]  /*18c50*/  MOV R0, 0x1c1f ;  /* 0x00001c1f00007802 */ /* 0x000fc40000000f00 */
[----:B------:R-:W-:Y:S02]  /*18c60*/  MOV R2, 0x18c80 ;  /* 0x00018c8000027802 */ /* 0x000fe40000000f00 */
[----:B------:R-:W-:Y:S05]  /*18c70*/  CALL.REL.NOINC `($__internal_5_$__cuda_sm70_shflsync_idx_p) ;  /* 0x0000129000007944 */ /* 0x000fea0003c00000 */
[----:B------:R-:W-:Y:S05]  /*18c80*/  BRA `(.L_x_341) ;  /* 0xfffef85000007947 */ /* 0x000fea000383ffff */
.L_x_266:
[----:B------:R-:W-:Y:S01]  /*18c90*/  IMAD.MOV.U32 R0, RZ, RZ, R216 ;  /* 0x000000ffff007224 */ /* 0x000fe200078e00d8 */
[----:B------:R-:W-:Y:S01]  /*18ca0*/  MOV R9, 0x1f ;  /* 0x0000001f00097802 */ /* 0x000fe20000000f00 */
[----:B------:R-:W-:Y:S01]  /*18cb0*/  IMAD.MOV.U32 R3, RZ, RZ, 0x2 ;  /* 0x00000002ff037424 */ /* 0x000fe200078e00ff */
[----:B------:R-:W-:Y:S02]  /*18cc0*/  MOV R8, 0xffffffff ;  /* 0xffffffff00087802 */ /* 0x000fe40000000f00 */
[----:B------:R-:W-:Y:S02]  /*18cd0*/  MOV R2, 0x18cf0 ;  /* 0x00018cf000027802 */ /* 0x000fe40000000f00 */
[----:B------:R-:W-:Y:S05]  /*18ce0*/  CALL.REL.NOINC `($__internal_4_$__cuda_sm70_shflsync_bfly_p) ;  /* 0x000011e000007944 */ /* 0x000fea0003c00000 */
[----:B------:R-:W-:Y:S01]  /*18cf0*/  FADD.FTZ R7, R216, R0 ;  /* 0x00000000d8077221 */ /* 0x000fe20000010000 */
[----:B------:R-:W-:Y:S02]  /*18d00*/  MOV R3, 0x1 ;  /* 0x0000000100037802 */ /* 0x000fe40000000f00 */
[----:B------:R-:W-:Y:S02]  /*18d10*/  MOV R2, 0x18d40 ;  /* 0x00018d4000027802 */ /* 0x000fe40000000f00 */
[----:B------:R-:W-:-:S02]  /*18d20*/  MOV R0, R7 ;  /* 0x0000000700007202 */ /* 0x000fc40000000f00 */
[----:B------:R-:W-:Y:S05]  /*18d30*/  CALL.REL.NOINC `($__internal_4_$__cuda_sm70_shflsync_bfly_p) ;  /* 0x0000119000007944 */ /* 0x000fea0003c00000 */
[----:B------:R-:W-:Y:S01]  /*18d40*/  FADD.FTZ R7, R7, R0 ;  /* 0x0000000007077221 */ /* 0x000fe20000010000 */
[----:B------:R-:W-:-:S02]  /*18d50*/  MOV R0, R217 ;  /* 0x000000d900007202 */ /* 0x000fc40000000f00 */
[----:B------:R-:W-:Y:S02]  /*18d60*/  MOV R3, 0x2 ;  /* 0x0000000200037802 */ /* 0x000fe40000000f00 */
[----:B------:R-:W-:Y:S02]  /*18d70*/  MOV R2, 0x18d90 ;  /* 0x00018d9000027802 */ /* 0x000fe40000000f00 */
[----:B------:R-:W-:Y:S05]  /*18d80*/  CALL.REL.NOINC `($__internal_4_$__cuda_sm70_shflsync_bfly_p) ;  /* 0x0000114000007944 */ /* 0x000fea0003c00000 */
[----:B------:R-:W-:Y:S01]  /*18d90*/  FADD.FTZ R6, R217, R0 ;  /* 0x00000000d9067221 */ /* 0x000fe20000010000 */
[----:B------:R-:W-:Y:S02]  /*18da0*/  MOV R3, 0x1 ;  /* 0x0000000100037802 */ /* 0x000fe40000000f00 */
[----:B------:R-:W-:Y:S02]  /*18db0*/  MOV R2, 0x18de0 ;  /* 0x00018de000027802 */ /* 0x000fe40000000f00 */
[----:B------:R-:W-:Y:S02]  /*18dc0*/  MOV R0, R6 ;  /* 0x0000000600007202 */ /* 0x000fe40000000f00 */
[----:B------:R-:W-:Y:S05]  /*18dd0*/  CALL.REL.NOINC `($__internal_4_$__cuda_sm70_shflsync_bfly_p) ;  /* 0x000010f000007944 */ /* 0x000fea0003c00000 */
[----:B------:R-:W-:Y:S01]  /*18de0*/  FADD.FTZ R6, R6, R0 ;  /* 0x0000000006067221 */ /* 0x000fe20000010000 */
[----:B------:R-:W-:Y:S02]  /*18df0*/  MOV R0, R235 ;  /* 0x000000eb00007202 */ /* 0x000fe40000000f00 */
[----:B------:R-:W-:-:S02]  /*18e00*/  MOV R3, 0x2 ;  /* 0x0000000200037802 */ /* 0x000fc40000000f00 */
        /* <DEDUP_REMOVED lines=9> */
[----:B------:R-:W-:Y:S02]  /*18ea0*/  MOV R3, 0x2 ;  /* 0x0000000200037802 */ /* 0x000fe40000000f00 */
[----:B------:R-:W-:-:S02]  /*18eb0*/  MOV R2, 0x18ed0 ;  /* 0x00018ed000027802 */ /* 0x000fc40000000f00 */
[----:B------:R-:W-:Y:S05]  /*18ec0*/  CALL.REL.NOINC `($__internal_4_$__cuda_sm70_shflsync_bfly_p) ;  /* 0x0000100000007944 */ /* 0x000fea0003c00000 */
[----:B------:R-:W-:Y:S01]  /*18ed0*/  FADD.FTZ R4, R237, R0 ;  /* 0x00000000ed047221 */ /* 0x000fe20000010000 */
[----:B------:R-:W-:-:S02]  /*18ee0*/  MOV R3, 0x1 ;  /* 0x0000000100037802 */ /* 0x000fc40000000f00 */
[----:B------:R-:W-:Y:S02]  /*18ef0*/  MOV R2, 0x18f20 ;  /* 0x00018f2000027802 */ /* 0x000fe40000000f00 */
[----:B------:R-:W-:Y:S02]  /*18f00*/  MOV R0, R4 ;  /* 0x0000000400007202 */ /* 0x000fe40000000f00 */
[----:B------:R-:W-:Y:S05]  /*18f10*/  CALL.REL.NOINC `($__internal_4_$__cuda_sm70_shflsync_bfly_p) ;  /* 0x00000fb000007944 */ /* 0x000fea0003c00000 */
[----:B------:R-:W-:Y:S01]  /*18f20*/  MOV R8, R0 ;  /* 0x0000000000087202 */ /* 0x000fe20000000f00 */
[----:B------:R-:W-:Y:S05]  /*18f30*/  BRA `(.L_x_342) ;  /* 0xffffaa9000007947 */ /* 0x000fea000383ffff */
.L_x_273:
[----:B-1234-:R-:W-:Y:S01]  /*18f40*/  IMAD.MOV.U32 R5, RZ, RZ, R12 ;  /* 0x000000ffff057224 */ /* 0x01efe200078e000c */
[----:B------:R-:W-:Y:S01]  /*18f50*/  MOV R3, RZ ;  /* 0x000000ff00037202 */ /* 0x000fe20000000f00 */
[----:B------:R-:W-:Y:S01]  /*18f60*/  IMAD.MOV.U32 R0, RZ, RZ, 0x1c1f ;  /* 0x00001c1fff007424 */ /* 0x000fe200078e00ff */
[----:B------:R-:W-:Y:S02]  /*18f70*/  MOV R2, 0x18f90 ;  /* 0x00018f9000027802 */ /* 0x000fe40000000f00 */
[----:B------:R-:W-:Y:S05]  /*18f80*/  CALL.REL.NOINC `($__internal_5_$__cuda_sm70_shflsync_idx_p) ;  /* 0x00000f8000007944 */ /* 0x000fea0003c00000 */
[----:B------:R-:W-:Y:S01]  /*18f90*/  MOV R10, R0 ;  /* 0x00000000000a7202 */ /* 0x000fe20000000f00 */
[----:B------:R-:W-:Y:S05]  /*18fa0*/  BRA `(.L_x_343) ;  /* 0xffffc4c000007947 */ /* 0x000fea000383ffff */
.L_x_274:
[----:B------:R-:W-:Y:S01]  /*18fb0*/  IMAD.MOV.U32 R5, RZ, RZ, R13 ;  /* 0x000000ffff057224 */ /* 0x000fe200078e000d */
[----:B------:R-:W-:Y:S01]  /*18fc0*/  MOV R3, RZ ;  /* 0x000000ff00037202 */ /* 0x000fe20000000f00 */
[----:B------:R-:W-:Y:S01]  /*18fd0*/  IMAD.MOV.U32 R0, RZ, RZ, 0x1c1f ;  /* 0x00001c1fff007424 */ /* 0x000fe200078e00ff */
[----:B------:R-:W-:-:S02]  /*18fe0*/  MOV R2, 0x19000 ;  /* 0x0001900000027802 */ /* 0x000fc40000000f00 */
[----:B-12---:R-:W-:Y:S05]  /*18ff0*/  CALL.REL.NOINC `($__internal_5_$__cuda_sm70_shflsync_idx_p) ;  /* 0x00000f1000007944 */ /* 0x006fea0003c00000 */
[----:B------:R-:W-:Y:S05]  /*19000*/  BRA `(.L_x_344) ;  /* 0xffffc48000007947 */ /* 0x000fea000383ffff */
.L_x_277:
[----:B------:R-:W-:Y:S01]  /*19010*/  IMAD.MOV.U32 R5, RZ, RZ, R12 ;  /* 0x000000ffff057224 */ /* 0x000fe200078e000c */
[----:B--2---:R-:W-:Y:S01]  /*19020*/  MOV R3, 0x1 ;  /* 0x0000000100037802 */ /* 0x004fe20000000f00 */
[----:B----4-:R-:W-:Y:S01]  /*19030*/  IMAD.MOV.U32 R0, RZ, RZ, 0x1c1f ;  /* 0x00001c1fff007424 */ /* 0x010fe200078e00ff */
[----:B------:R-:W-:-:S02]  /*19040*/  MOV R2, 0x19060 ;  /* 0x0001906000027802 */ /* 0x000fc40000000f00 */
[----:B-1-3--:R-:W-:Y:S05]  /*19050*/  CALL.REL.NOINC `($__internal_5_$__cuda_sm70_shflsync_idx_p) ;  /* 0x00000eb000007944 */ /* 0x00afea0003c00000 */
[----:B------:R-:W-:Y:S01]  /*19060*/  IMAD.MOV.U32 R10, RZ, RZ, R0 ;  /* 0x000000ffff0a7224 */ /* 0x000fe200078e0000 */
[----:B------:R-:W-:Y:S01]  /*19070*/  MOV R3, 0x1 ;  /* 0x0000000100037802 */ /* 0x000fe20000000f00 */
[----:B------:R-:W-:Y:S01]  /*19080*/  IMAD.MOV.U32 R5, RZ, RZ, R13 ;  /* 0x000000ffff057224 */ /* 0x000fe200078e000d */
[----:B------:R-:W-:-:S02]  /*19090*/  MOV R0, 0x1c1f ;  /* 0x00001c1f00007802 */ /* 0x000fc40000000f00 */
[----:B------:R-:W-:Y:S02]  /*190a0*/  MOV R2, 0x190c0 ;  /* 0x000190c000027802 */ /* 0x000fe40000000f00 */
[----:B------:R-:W-:Y:S05]  /*190b0*/  CALL.REL.NOINC `($__internal_5_$__cuda_sm70_shflsync_idx_p) ;  /* 0x00000e5000007944 */ /* 0x000fea0003c00000 */
[----:B------:R-:W-:Y:S05]  /*190c0*/  BRA `(.L_x_345) ;  /* 0xffffc52000007947 */ /* 0x000fea000383ffff */
.L_x_280:
[----:B------:R-:W-:Y:S01]  /*190d0*/  IMAD.MOV.U32 R5, RZ, RZ, R12 ;  /* 0x000000ffff057224 */ /* 0x000fe200078e000c */
[----:B-1----:R-:W-:Y:S01]  /*190e0*/  MOV R3, 0x2 ;  /* 0x0000000200037802 */ /* 0x002fe20000000f00 */
[----:B----4-:R-:W-:Y:S01]  /*190f0*/  IMAD.MOV.U32 R0, RZ, RZ, 0x1c1f ;  /* 0x00001c1fff007424 */ /* 0x010fe200078e00ff */
[----:B------:R-:W-:Y:S02]  /*19100*/  MOV R2, 0x19120 ;  /* 0x0001912000027802 */ /* 0x000fe40000000f00 */
[----:B--23--:R-:W-:Y:S05]  /*19110*/  CALL.REL.NOINC `($__internal_5_$__cuda_sm70_shflsync_idx_p) ;  /* 0x00000df000007944 */ /* 0x00cfea0003c00000 */
[----:B------:R-:W-:Y:S01]  /*19120*/  MOV R10, R0 ;  /* 0x00000000000a7202 */ /* 0x000fe20000000f00 */
[----:B------:R-:W-:Y:S05]  /*19130*/  BRA `(.L_x_346) ;  /* 0xffffc61000007947 */ /* 0x000fea000383ffff */
.L_x_281:
[----:B------:R-:W-:Y:S01]  /*19140*/  IMAD.MOV.U32 R5, RZ, RZ, R13 ;  /* 0x000000ffff057224 */ /* 0x000fe200078e000d */
[----:B------:R-:W-:Y:S01]  /*19150*/  MOV R3, 0x2 ;  /* 0x0000000200037802 */ /* 0x000fe20000000f00 */
[----:B----4-:R-:W-:Y:S01]  /*19160*/  IMAD.MOV.U32 R0, RZ, RZ, 0x1c1f ;  /* 0x00001c1fff007424 */ /* 0x010fe200078e00ff */
[----:B------:R-:W-:Y:S02]  /*19170*/  MOV R2, 0x19190 ;  /* 0x0001919000027802 */ /* 0x000fe40000000f00 */
[----:B-123--:R-:W-:Y:S05]  /*19180*/  CALL.REL.NOINC `($__internal_5_$__cuda_sm70_shflsync_idx_p) ;  /* 0x00000d8000007944 */ /* 0x00efea0003c00000 */
[----:B------:R-:W-:Y:S05]  /*19190*/  BRA `(.L_x_347) ;  /* 0xffffc5d000007947 */ /* 0x000fea000383ffff */
.L_x_284:
[----:B------:R-:W-:Y:S01]  /*191a0*/  IMAD.MOV.U32 R5, RZ, RZ, R12 ;  /* 0x000000ffff057224 */ /* 0x000fe200078e000c */
[----:B-1----:R-:W-:Y:S01]  /*191b0*/  MOV R3, 0x3 ;  /* 0x0000000300037802 */ /* 0x002fe20000000f00 */
[----:B------:R-:W-:Y:S01]  /*191c0*/  IMAD.MOV.U32 R0, RZ, RZ, 0x1c1f ;  /* 0x00001c1fff007424 */ /* 0x000fe200078e00ff */
[----:B------:R-:W-:-:S02]  /*191d0*/  MOV R2, 0x191f0 ;  /* 0x000191f000027802 */ /* 0x000fc40000000f00 */
[----:B--234-:R-:W-:Y:S05]  /*191e0*/  CALL.REL.NOINC `($__internal_5_$__cuda_sm70_shflsync_idx_p) ;  /* 0x00000d2000007944 */ /* 0x01cfea0003c00000 */
[----:B------:R-:W-:Y:S01]  /*191f0*/  IMAD.MOV.U32 R6, RZ, RZ, R0 ;  /* 0x000000ffff067224 */ /* 0x000fe200078e0000 */
[----:B------:R-:W-:Y:S01]  /*19200*/  MOV R3, 0x3 ;  /* 0x0000000300037802 */ /* 0x000fe20000000f00 */
[----:B------:R-:W-:Y:S01]  /*19210*/  IMAD.MOV.U32 R5, RZ, RZ, R13 ;  /* 0x000000ffff057224 */ /* 0x000fe200078e000d */
[----:B------:R-:W-:-:S02]  /*19220*/  MOV R0, 0x1c1f ;  /* 0x00001c1f00007802 */ /* 0x000fc40000000f00 */
[----:B------:R-:W-:Y:S02]  /*19230*/  MOV R2, 0x19250 ;  /* 0x0001925000027802 */ /* 0x000fe40000000f00 */
[----:B------:R-:W-:Y:S05]  /*19240*/  CALL.REL.NOINC `($__internal_5_$__cuda_sm70_shflsync_idx_p) ;  /* 0x00000cc000007944 */ /* 0x000fea0003c00000 */
[----:B------:R-:W-:Y:S05]  /*19250*/  BRA `(.L_x_348) ;  /* 0xffffc68000007947 */ /* 0x000fea000383ffff */
.L_x_286:
[----:B------:R-:W-:Y:S01]  /*19260*/  IMAD.MOV.U32 R5, RZ, RZ, R17 ;  /* 0x000000ffff057224 */ /* 0x000fe200078e0011 */
[----:B------:R-:W-:Y:S01]  /*19270*/  MOV R3, RZ ;  /* 0x000000ff00037202 */ /* 0x000fe20000000f00 */
[----:B------:R-:W-:Y:S01]  /*19280*/  IMAD.MOV.U32 R0, RZ, RZ, 0x1c1f ;  /* 0x00001c1fff007424 */ /* 0x000fe200078e00ff */
[----:B------:R-:W-:Y:S02]  /*19290*/  MOV R2, 0x192b0 ;  /* 0x000192b000027802 */ /* 0x000fe40000000f00 */
[----:B------:R-:W-:Y:S05]  /*192a0*/  CALL.REL.NOINC `($__internal_5_$__cuda_sm70_shflsync_idx_p) ;  /* 0x00000c6000007944 */ /* 0x000fea0003c00000 */
[----:B------:R-:W-:Y:S01]  /*192b0*/  MOV R4, R0 ;  /* 0x0000000000047202 */ /* 0x000fe20000000f00 */
[----:B------:R-:W-:Y:S05]  /*192c0*/  BRA `(.L_x_349) ;  /* 0xffffc97000007947 */ /* 0x000fea000383ffff */
.L_x_287:
[----:B------:R-:W-:Y:S01]  /*192d0*/  IMAD.MOV.U32 R5, RZ, RZ, R24 ;  /* 0x000000ffff057224 */ /* 0x000fe200078e0018 */
[----:B------:R-:W-:Y:S01]  /*192e0*/  MOV R3, RZ ;  /* 0x000000ff00037202 */ /* 0x000fe20000000f00 */
[----:B------:R-:W-:Y:S01]  /*192f0*/  IMAD.MOV.U32 R0, RZ, RZ, 0x1c1f ;  /* 0x00001c1fff007424 */ /* 0x000fe200078e00ff */
[----:B------:R-:W-:Y:S02]  /*19300*/  MOV R2, 0x19320 ;  /* 0x0001932000027802 */ /* 0x000fe40000000f00 */
[----:B-12---:R-:W-:Y:S05]  /*19310*/  CALL.REL.NOINC `($__internal_5_$__cuda_sm70_shflsync_idx_p) ;  /* 0x00000bf000007944 */ /* 0x006fea0003c00000 */
[----:B------:R-:W-:Y:S05]  /*19320*/  BRA `(.L_x_350) ;  /* 0xffffc93000007947 */ /* 0x000fea000383ffff */
.L_x_290:
[----:B------:R-:W-:Y:S01]  /*19330*/  IMAD.MOV.U32 R5, RZ, RZ, R17 ;  /* 0x000000ffff057224 */ /* 0x000fe200078e0011 */
[----:B-1----:R-:W-:Y:S01]  /*19340*/  MOV R3, 0x1 ;  /* 0x0000000100037802 */ /* 0x002fe20000000f00 */
[----:B----4-:R-:W-:Y:S01]  /*19350*/  IMAD.MOV.U32 R0, RZ, RZ, 0x1c1f ;  /* 0x00001c1fff007424 */ /* 0x010fe200078e00ff */
[----:B------:R-:W-:-:S02]  /*19360*/  MOV R2, 0x19380 ;  /* 0x0001938000027802 */ /* 0x000fc40000000f00 */
[----:B--23--:R-:W-:Y:S05]  /*19370*/  CALL.REL.NOINC `($__internal_5_$__cuda_sm70_shflsync_idx_p) ;  /* 0x00000b9000007944 */ /* 0x00cfea0003c00000 */
[----:B------:R-:W-:Y:S01]  /*19380*/  IMAD.MOV.U32 R4, RZ, RZ, R0 ;  /* 0x000000ffff047224 */ /* 0x000fe200078e0000 */
[----:B------:R-:W-:Y:S01]  /*19390*/  MOV R3, 0x1 ;  /* 0x0000000100037802 */ /* 0x000fe20000000f00 */
[----:B------:R-:W-:Y:S01]  /*193a0*/  IMAD.MOV.U32 R5, RZ, RZ, R24 ;  /* 0x000000ffff057224 */ /* 0x000fe200078e0018 */
[----:B------:R-:W-:-:S02]  /*193b0*/  MOV R0, 0x1c1f ;  /* 0x00001c1f00007802 */ /* 0x000fc40000000f00 */
[----:B------:R-:W-:Y:S02]  /*193c0*/  MOV R2, 0x193e0 ;  /* 0x000193e000027802 */ /* 0x000fe40000000f00 */
[----:B------:R-:W-:Y:S05]  /*193d0*/  CALL.REL.NOINC `($__internal_5_$__cuda_sm70_shflsync_idx_p) ;  /* 0x00000b3000007944 */ /* 0x000fea0003c00000 */
[----:B------:R-:W-:Y:S05]  /*193e0*/  BRA `(.L_x_351) ;  /* 0xffffcd5000007947 */ /* 0x000fea000383ffff */
.L_x_293:
[----:B------:R-:W-:Y:S01]  /*193f0*/  IMAD.MOV.U32 R5, RZ, RZ, R17 ;  /* 0x000000ffff057224 */ /* 0x000fe200078e0011 */
[----:B-12---:R-:W-:Y:S01]  /*19400*/  MOV R3, 0x2 ;  /* 0x0000000200037802 */ /* 0x006fe20000000f00 */
[----:B----4-:R-:W-:Y:S01]  /*19410*/  IMAD.MOV.U32 R0, RZ, RZ, 0x1c1f ;  /* 0x00001c1fff007424 */ /* 0x010fe200078e00ff */
[----:B------:R-:W-:Y:S02]  /*19420*/  MOV R2, 0x19440 ;  /* 0x0001944000027802 */ /* 0x000fe40000000f00 */
[----:B---3--:R-:W-:Y:S05]  /*19430*/  CALL.REL.NOINC `($__internal_5_$__cuda_sm70_shflsync_idx_p) ;  /* 0x00000ad000007944 */ /* 0x008fea0003c00000 */
[----:B------:R-:W-:Y:S01]  /*19440*/  MOV R4, R0 ;  /* 0x0000000000047202 */ /* 0x000fe20000000f00 */
[----:B------:R-:W-:Y:S05]  /*19450*/  BRA `(.L_x_352) ;  /* 0xffffd05000007947 */ /* 0x000fea000383ffff */
.L_x_294:
[----:B------:R-:W-:Y:S01]  /*19460*/  IMAD.MOV.U32 R5, RZ, RZ, R24 ;  /* 0x000000ffff057224 */ /* 0x000fe200078e0018 */
[----:B--2---:R-:W-:Y:S01]  /*19470*/  MOV R3, 0x2 ;  /* 0x0000000200037802 */ /* 0x004fe20000000f00 */
[----:B----4-:R-:W-:Y:S01]  /*19480*/  IMAD.MOV.U32 R0, RZ, RZ, 0x1c1f ;  /* 0x00001c1fff007424 */ /* 0x010fe200078e00ff */
[----:B------:R-:W-:Y:S02]  /*19490*/  MOV R2, 0x194b0 ;  /* 0x000194b000027802 */ /* 0x000fe40000000f00 */
[----:B-1-3--:R-:W-:Y:S05]  /*194a0*/  CALL.REL.NOINC `($__internal_5_$__cuda_sm70_shflsync_idx_p) ;  /* 0x00000a6000007944 */ /* 0x00afea0003c00000 */
[----:B------:R-:W-:Y:S05]  /*194b0*/  BRA `(.L_x_353) ;  /* 0xffffd01000007947 */ /* 0x000fea000383ffff */
.L_x_297:
[----:B------:R-:W-:Y:S01]  /*194c0*/  IMAD.MOV.U32 R5, RZ, RZ, R17 ;  /* 0x000000ffff057224 */ /* 0x000fe200078e0011 */
[----:B--2---:R-:W-:Y:S01]  /*194d0*/  MOV R3, 0x3 ;  /* 0x0000000300037802 */ /* 0x004fe20000000f00 */
[----:B-1----:R-:W-:Y:S01]  /*194e0*/  IMAD.MOV.U32 R0, RZ, RZ, 0x1c1f ;  /* 0x00001c1fff007424 */ /* 0x002fe200078e00ff */
[----:B------:R-:W-:-:S02]  /*194f0*/  MOV R2, 0x19510 ;  /* 0x0001951000027802 */ /* 0x000fc40000000f00 */
[----:B---34-:R-:W-:Y:S05]  /*19500*/  CALL.REL.NOINC `($__internal_5_$__cuda_sm70_shflsync_idx_p) ;  /* 0x00000a0000007944 */ /* 0x018fea0003c00000 */
[----:B------:R-:W-:Y:S01]  /*19510*/  IMAD.MOV.U32 R4, RZ, RZ, R0 ;  /* 0x000000ffff047224 */ /* 0x000fe200078e0000 */
[----:B------:R-:W-:Y:S01]  /*19520*/  MOV R3, 0x3 ;  /* 0x0000000300037802 */ /* 0x000fe20000000f00 */
[----:B------:R-:W-:Y:S01]  /*19530*/  IMAD.MOV.U32 R5, RZ, RZ, R24 ;  /* 0x000000ffff057224 */ /* 0x000fe200078e0018 */
[----:B------:R-:W-:-:S02]  /*19540*/  MOV R0, 0x1c1f ;  /* 0x00001c1f00007802 */ /* 0x000fc40000000f00 */
[----:B------:R-:W-:Y:S02]  /*19550*/  MOV R2, 0x19570 ;  /* 0x0001957000027802 */ /* 0x000fe40000000f00 */
[----:B------:R-:W-:Y:S05]  /*19560*/  CALL.REL.NOINC `($__internal_5_$__cuda_sm70_shflsync_idx_p) ;  /* 0x000009a000007944 */ /* 0x000fea0003c00000 */
[----:B------:R-:W-:Y:S05]  /*19570*/  BRA `(.L_x_354) ;  /* 0xffffd2f000007947 */ /* 0x000fea000383ffff */
.L_x_301:
[----:B------:R-:W-:Y:S01]  /*19580*/  IMAD.MOV.U32 R5, RZ, RZ, R9 ;  /* 0x000000ffff057224 */ /* 0x000fe200078e0009 */
[----:B------:R-:W-:Y:S01]  /*19590*/  MOV R3, RZ ;  /* 0x000000ff00037202 */ /* 0x000fe20000000f00 */
[----:B------:R-:W-:Y:S01]  /*195a0*/  IMAD.MOV.U32 R0, RZ, RZ, 0x1c1f ;  /* 0x00001c1fff007424 */ /* 0x000fe200078e00ff */
[----:B------:R-:W-:Y:S02]  /*195b0*/  MOV R2, 0x195d0 ;  /* 0x000195d000027802 */ /* 0x000fe40000000f00 */
[----:B------:R-:W-:Y:S05]  /*195c0*/  CALL.REL.NOINC `($__internal_5_$__cuda_sm70_shflsync_idx_p) ;  /* 0x0000094000007944 */ /* 0x000fea0003c00000 */
[----:B------:R-:W-:Y:S01]  /*195d0*/  MOV R8, R0 ;  /* 0x0000000000087202 */ /* 0x000fe20000000f00 */
[----:B------:R-:W-:Y:S05]  /*195e0*/  BRA `(.L_x_355) ;  /* 0xffffddb000007947 */ /* 0x000fea000383ffff */
.L_x_302:
[----:B------:R-:W-:Y:S01]  /*195f0*/  IMAD.MOV.U32 R5, RZ, RZ, R12 ;  /* 0x000000ffff057224 */ /* 0x000fe200078e000c */
[----:B------:R-:W-:Y:S01]  /*19600*/  MOV R3, RZ ;  /* 0x000000ff00037202 */ /* 0x000fe20000000f00 */
[----:B------:R-:W-:Y:S01]  /*19610*/  IMAD.MOV.U32 R0, RZ, RZ, 0x1c1f ;  /* 0x00001c1fff007424 */ /* 0x000fe200078e00ff */
[----:B------:R-:W-:Y:S02]  /*19620*/  MOV R2, 0x19640 ;  /* 0x0001964000027802 */ /* 0x000fe40000000f00 */
[----:B-12---:R-:W-:Y:S05]  /*19630*/  CALL.REL.NOINC `($__internal_5_$__cuda_sm70_shflsync_idx_p) ;  /* 0x000008d000007944 */ /* 0x006fea0003c00000 */
[----:B------:R-:W-:Y:S05]  /*19640*/  BRA `(.L_x_356) ;  /* 0xffffdd7000007947 */ /* 0x000fea000383ffff */
.L_x_305:
[----:B--2---:R-:W-:Y:S01]  /*19650*/  IMAD.MOV.U32 R5, RZ, RZ, R9 ;  /* 0x000000ffff057224 */ /* 0x004fe200078e0009 */
[----:B------:R-:W-:Y:S01]  /*19660*/  MOV R3, 0x1 ;  /* 0x0000000100037802 */ /* 0x000fe20000000f00 */
        /* <DEDUP_REMOVED lines=10> */
.L_x_308:
[----:B-1----:R-:W-:Y:S01]  /*19710*/  IMAD.MOV.U32 R5, RZ, RZ, R9 ;  /* 0x000000ffff057224 */ /* 0x002fe200078e0009 */
[----:B------:R-:W-:Y:S01]  /*19720*/  MOV R3, 0x2 ;  /* 0x0000000200037802 */ /* 0x000fe20000000f00 */
[----:B----4-:R-:W-:Y:S01]  /*19730*/  IMAD.MOV.U32 R0, RZ, RZ, 0x1c1f ;  /* 0x00001c1fff007424 */ /* 0x010fe200078e00ff */
[----:B------:R-:W-:Y:S02]  /*19740*/  MOV R2, 0x19760 ;  /* 0x0001976000027802 */ /* 0x000fe40000000f00 */
[----:B--23--:R-:W-:Y:S05]  /*19750*/  CALL.REL.NOINC `($__internal_5_$__cuda_sm70_shflsync_idx_p) ;  /* 0x000007b000007944 */ /* 0x00cfea0003c00000 */
[----:B------:R-:W-:Y:S01]  /*19760*/  MOV R8, R0 ;  /* 0x0000000000087202 */ /* 0x000fe20000000f00 */
[----:B------:R-:W-:Y:S05]  /*19770*/  BRA `(.L_x_358) ;  /* 0xffffdf1000007947 */ /* 0x000fea000383ffff */
.L_x_309:
[----:B------:R-:W-:Y:S01]  /*19780*/  IMAD.MOV.U32 R5, RZ, RZ, R12 ;  /* 0x000000ffff057224 */ /* 0x000fe200078e000c */
[----:B------:R-:W-:Y:S01]  /*19790*/  MOV R3, 0x2 ;  /* 0x0000000200037802 */ /* 0x000fe20000000f00 */
[----:B----4-:R-:W-:Y:S01]  /*197a0*/  IMAD.MOV.U32 R0, RZ, RZ, 0x1c1f ;  /* 0x00001c1fff007424 */ /* 0x010fe200078e00ff */
[----:B------:R-:W-:Y:S02]  /*197b0*/  MOV R2, 0x197d0 ;  /* 0x000197d000027802 */ /* 0x000fe40000000f00 */
[----:B-123--:R-:W-:Y:S05]  /*197c0*/  CALL.REL.NOINC `($__internal_5_$__cuda_sm70_shflsync_idx_p) ;  /* 0x0000074000007944 */ /* 0x00efea0003c00000 */
[----:B------:R-:W-:Y:S05]  /*197d0*/  BRA `(.L_x_359) ;  /* 0xffffded000007947 */ /* 0x000fea000383ffff */
.L_x_312:
[----:B-1----:R-:W-:Y:S01]  /*197e0*/  IMAD.MOV.U32 R5, RZ, RZ, R9 ;  /* 0x000000ffff057224 */ /* 0x002fe200078e0009 */
[----:B------:R-:W-:Y:S01]  /*197f0*/  MOV R3, 0x3 ;  /* 0x0000000300037802 */ /* 0x000fe20000000f00 */
        /* <DEDUP_REMOVED lines=10> */
.L_x_314:
[----:B------:R-:W-:Y:S01]  /*198a0*/  IMAD.MOV.U32 R5, RZ, RZ, R74 ;  /* 0x000000ffff057224 */ /* 0x000fe200078e004a */
[----:B------:R-:W-:Y:S01]  /*198b0*/  MOV R3, RZ ;  /* 0x000000ff00037202 */ /* 0x000fe20000000f00 */
[----:B------:R-:W-:Y:S01]  /*198c0*/  IMAD.MOV.U32 R0, RZ, RZ, 0x1f ;  /* 0x0000001fff007424 */ /* 0x000fe200078e00ff */
[----:B------:R-:W-:Y:S02]  /*198d0*/  MOV R2, 0x198f0 ;  /* 0x000198f000027802 */ /* 0x000fe40000000f00 */
[----:B--2---:R-:W-:Y:S05]  /*198e0*/  CALL.REL.NOINC `($__internal_5_$__cuda_sm70_shflsync_idx_p) ;  /* 0x0000062000007944 */ /* 0x004fea0003c00000 */
[----:B------:R-:W-:Y:S01]  /*198f0*/  MOV R9, R0 ;  /* 0x0000000000097202 */ /* 0x000fe20000000f00 */
[----:B------:R-:W-:Y:S05]  /*19900*/  BRA `(.L_x_361) ;  /* 0xffffe13000007947 */ /* 0x000fea000383ffff */
.L_x_315:
[----:B------:R-:W-:Y:S01]  /*19910*/  IMAD.MOV.U32 R5, RZ, RZ, R74 ;  /* 0x000000ffff057224 */ /* 0x000fe200078e004a */
[----:B------:R-:W-:Y:S01]  /*19920*/  MOV R3, 0x1 ;  /* 0x0000000100037802 */ /* 0x000fe20000000f00 */
[----:B------:R-:W-:Y:S01]  /*19930*/  IMAD.MOV.U32 R0, RZ, RZ, 0x1f ;  /* 0x0000001fff007424 */ /* 0x000fe200078e00ff */
[----:B------:R-:W-:Y:S02]  /*19940*/  MOV R2, 0x19960 ;  /* 0x0001996000027802 */ /* 0x000fe40000000f00 */
[----:B-12---:R-:W-:Y:S05]  /*19950*/  CALL.REL.NOINC `($__internal_5_$__cuda_sm70_shflsync_idx_p) ;  /* 0x000005b000007944 */ /* 0x006fea0003c00000 */
[----:B------:R-:W-:Y:S01]  /*19960*/  MOV R8, R0 ;  /* 0x0000000000087202 */ /* 0x000fe20000000f00 */
[----:B------:R-:W-:Y:S05]  /*19970*/  BRA `(.L_x_362) ;  /* 0xffffe0e000007947 */ /* 0x000fea000383ffff */
.L_x_316:
[----:B------:R-:W-:Y:S02]  /*19980*/  MOV R2, 0x1 ;  /* 0x0000000100027802 */ /* 0x000fe40000000f00 */
[----:B------:R-:W-:-:S02]  /*19990*/  MOV R3, 0x199b0 ;  /* 0x000199b000037802 */ /* 0x000fc40000000f00 */
[----:B-1234-:R-:W-:Y:S05]  /*199a0*/  CALL.REL.NOINC `($__internal_6_$__cuda_sm70_shflsync_up_p) ;  /* 0x000005b000007944 */ /* 0x01efea0003c00000 */
[----:B------:R-:W-:Y:S05]  /*199b0*/  BRA `(.L_x_363) ;  /* 0xffffe1d000007947 */ /* 0x000fea000383ffff */
.L_x_317:
[----:B------:R-:W-:Y:S02]  /*199c0*/  MOV R2, 0x2 ;  /* 0x0000000200027802 */ /* 0x000fe40000000f00 */
[----:B------:R-:W-:-:S02]  /*199d0*/  MOV R3, 0x199f0 ;  /* 0x000199f000037802 */ /* 0x000fc40000000f00 */
[----:B--2-4-:R-:W-:Y:S05]  /*199e0*/  CALL.REL.NOINC `($__internal_6_$__cuda_sm70_shflsync_up_p) ;  /* 0x0000057000007944 */ /* 0x014fea0003c00000 */
        /* <DEDUP_REMOVED lines=23> */
.L_x_321:
[----:B------:R-:W-:Y:S02]  /*19b60*/  MOV R2, 0x1 ;  /* 0x0000000100027802 */ /* 0x000fe40000000f00 */
[----:B------:R-:W-:Y:S02]  /*19b70*/  MOV R3, 0x19b90 ;  /* 0x00019b9000037802 */ /* 0x000fe40000000f00 */
[----:B------:R-:W-:Y:S05]  /*19b80*/  CALL.REL.NOINC `($__internal_6_$__cuda_sm70_shflsync_up_p) ;  /* 0x000003d000007944 */ /* 0x000fea0003c00000 */
[----:B------:R-:W-:Y:S01]  /*19b90*/  MOV R2, R4 ;  /* 0x0000000400027202 */ /* 0x000fe20000000f00 */
[----:B------:R-:W-:Y:S05]  /*19ba0*/  BRA `(.L_x_365) ;  /* 0xffffe24000007947 */ /* 0x000fea000383ffff */
.L_x_322:
        /* <DEDUP_REMOVED lines=26> */
.L_x_324:
[----:B------:R-:W-:Y:S02]  /*19d50*/  SEL R0, RZ, 0x1, P0 ;  /* 0x00000001ff007807 */ /* 0x000fe40000000000 */
[----:B------:R-:W-:Y:S02]  /*19d60*/  MOV R2, 0x19d80 ;  /* 0x00019d8000027802 */ /* 0x000fe40000000f00 */
[----:B-1----:R-:W-:Y:S05]  /*19d70*/  CALL.REL.NOINC `($__internal_7_$__cuda_sm70_votesync_ballot) ;  /* 0x0000025000007944 */ /* 0x002fea0003c00000 */
[----:B------:R-:W-:Y:S01]  /*19d80*/  MOV R11, R0 ;  /* 0x00000000000b7202 */ /* 0x000fe20000000f00 */
[----:B------:R-:W-:Y:S05]  /*19d90*/  BRA `(.L_x_367) ;  /* 0xffffe1e000007947 */ /* 0x000fea000383ffff */
.L_x_325:
[----:B------:R-:W-:Y:S01]  /*19da0*/  IMAD.MOV.U32 R5, RZ, RZ, R6 ;  /* 0x000000ffff057224 */ /* 0x000fe200078e0006 */
[----:B---3--:R-:W-:Y:S01]  /*19db0*/  MOV R3, R10 ;  /* 0x0000000a00037202 */ /* 0x008fe20000000f00 */
[----:B------:R-:W-:Y:S01]  /*19dc0*/  IMAD.MOV.U32 R0, RZ, RZ, 0x1f ;  /* 0x0000001fff007424 */ /* 0x000fe200078e00ff */
[----:B------:R-:W-:Y:S02]  /*19dd0*/  MOV R2, 0x19df0 ;  /* 0x00019df000027802 */ /* 0x000fe40000000f00 */
[----:B-12---:R-:W-:Y:S05]  /*19de0*/  CALL.REL.NOINC `($__internal_5_$__cuda_sm70_shflsync_idx_p) ;  /* 0x0000012000007944 */ /* 0x006fea0003c00000 */
[----:B------:R-:W-:Y:S01]  /*19df0*/  IMAD.MOV.U32 R8, RZ, RZ, R0 ;  /* 0x000000ffff087224 */ /* 0x000fe200078e0000 */
[----:B------:R-:W-:Y:S01]  /*19e00*/  MOV R3, R10 ;  /* 0x0000000a00037202 */ /* 0x000fe20000000f00 */
[----:B------:R-:W-:Y:S01]  /*19e10*/  IMAD.MOV.U32 R5, RZ, RZ, R7 ;  /* 0x000000ffff057224 */ /* 0x000fe200078e0007 */
[----:B------:R-:W-:Y:S02]  /*19e20*/  MOV R0, 0x1f ;  /* 0x0000001f00007802 */ /* 0x000fe40000000f00 */
[----:B------:R-:W-:-:S02]  /*19e30*/  MOV R2, 0x19e50 ;  /* 0x00019e5000027802 */ /* 0x000fc40000000f00 */
[----:B------:R-:W-:Y:S05]  /*19e40*/  CALL.REL.NOINC `($__internal_5_$__cuda_sm70_shflsync_idx_p) ;  /* 0x000000c000007944 */ /* 0x000fea0003c00000 */
[----:B------:R-:W-:Y:S01]  /*19e50*/  MOV R7, R0 ;  /* 0x0000000000077202 */ /* 0x000fe20000000f00 */
[----:B------:R-:W-:Y:S05]  /*19e60*/  BRA `(.L_x_368) ;  /* 0xffffe15000007947 */ /* 0x000fea000383ffff */
.L_x_328:
[----:B------:R-:W-:Y:S01]  /*19e70*/  IMAD.MOV.U32 R5, RZ, RZ, R4 ;  /* 0x000000ffff057224 */ /* 0x000fe200078e0004 */
[----:B------:R-:W-:-:S02]  /*19e80*/  MOV R0, 0x1f ;  /* 0x0000001f00007802 */ /* 0x000fc40000000f00 */
[----:B------:R-:W-:Y:S02]  /*19e90*/  MOV R2, 0x19eb0 ;  /* 0x00019eb000027802 */ /* 0x000fe40000000f00 */
[----:B-1234-:R-:W-:Y:S05]  /*19ea0*/  CALL.REL.NOINC `($__internal_5_$__cuda_sm70_shflsync_idx_p) ;  /* 0x0000006000007944 */ /* 0x01efea0003c00000 */
[----:B------:R-:W-:Y:S01]  /*19eb0*/  MOV R13, R0 ;  /* 0x00000000000d7202 */ /* 0x000fe20000000f00 */
[----:B------:R-:W-:Y:S05]  /*19ec0*/  BRA `(.L_x_327) ;  /* 0xffffe15000007947 */ /* 0x000fea000383ffff */
        .weak           $__internal_4_$__cuda_sm70_shflsync_bfly_p
        .type           $__internal_4_$__cuda_sm70_shflsync_bfly_p,@function
        .size           $__internal_4_$__cuda_sm70_shflsync_bfly_p,($__internal_5_$__cuda_sm70_shflsync_idx_p - $__internal_4_$__cuda_sm70_shflsync_bfly_p)
$__internal_4_$__cuda_sm70_shflsync_bfly_p:
[----:B------:R-:W-:Y:S04]  /*19ed0*/  WARPSYNC R8 ;  /* 0x0000000800007348 */ /* 0x000fe80003800000 */
[----:B------:R1:W2:Y:S02]  /*19ee0*/  SHFL.BFLY PT, R0, R0, R3, R9 ;  /* 0x0c00000300007389 */ /* 0x0002a400000e0009 */
[----:B-1----:R-:W-:-:S04]  /*19ef0*/  MOV R3, 0x0 ;  /* 0x0000000000037802 */ /* 0x002fc80000000f00 */
[----:B--2---:R-:W-:Y:S05]  /*19f00*/  RET.REL.NODEC R2 `(_ZN7cutlass13device_kernelIN5flash19enable_sm80_to_sm89INS1_16FlashAttnFwdSm80INS1_25CollectiveMainloopFwdSm80ILi4ELi1ELb0EN4cute5tupleIJNS5_1CILi128EEENS7_ILi48EEENS7_ILi96EEEEEELi96ENS_10bfloat16_tEfNS_4arch4Sm80ELb0ELb0ELb1ELb1ELb0ELb1ELb1ELb1EEENS1_21CollectiveEpilogueFwdINS6_IJS8_SA_S9_EEENS6_IJNS7_ILi1EEESI_SI_EEESC_SE_Li128ELb1ELb1ELb1ELb0EEENS1_36VarlenDynamicPersistentTileSchedulerILi128ELi48ELi128ELi128ELb1ELb1ELb0ELb0ELb1ELb1EEEEEEEEEvNT_6ParamsE) ;  /* 0xfffe60f002007950 */ /* 0x004fea0003c3ffff */
        .weak           $__internal_5_$__cuda_sm70_shflsync_idx_p
        .type           $__internal_5_$__cuda_sm70_shflsync_idx_p,@function
        .size           $__internal_5_$__cuda_sm70_shflsync_idx_p,($__internal_6_$__cuda_sm70_shflsync_up_p - $__internal_5_$__cuda_sm70_shflsync_idx_p)
$__internal_5_$__cuda_sm70_shflsync_idx_p:
[----:B------:R-:W-:-:S04]  /*19f10*/  MOV R75, 0xffffffff ;  /* 0xffffffff004b7802 */ /* 0x000fc80000000f00 */
[----:B------:R-:W-:Y:S04]  /*19f20*/  WARPSYNC R75 ;  /* 0x0000004b00007348 */ /* 0x000fe80003800000 */
[----:B------:R1:W2:Y:S02]  /*19f30*/  SHFL.IDX PT, R0, R5, R3, R0 ;  /* 0x0000000305007389 */ /* 0x0002a400000e0000 */
[----:B-1----:R-:W-:-:S04]  /*19f40*/  MOV R3, 0x0 ;  /* 0x0000000000037802 */ /* 0x002fc80000000f00 */
[----:B--2---:R-:W-:Y:S05]  /*19f50*/  RET.REL.NODEC R2 `(_ZN7cutlass13device_kernelIN5flash19enable_sm80_to_sm89INS1_16FlashAttnFwdSm80INS1_25CollectiveMainloopFwdSm80ILi4ELi1ELb0EN4cute5tupleIJNS5_1CILi128EEENS7_ILi48EEENS7_ILi96EEEEEELi96ENS_10bfloat16_tEfNS_4arch4Sm80ELb0ELb0ELb1ELb1ELb0ELb1ELb1ELb1EEENS1_21CollectiveEpilogueFwdINS6_IJS8_SA_S9_EEENS6_IJNS7_ILi1EEESI_SI_EEESC_SE_Li128ELb1ELb1ELb1ELb0EEENS1_36VarlenDynamicPersistentTileSchedulerILi128ELi48ELi128ELi128ELb1ELb1ELb0ELb0ELb1ELb1EEEEEEEEEvNT_6ParamsE) ;  /* 0xfffe60a002007950 */ /* 0x004fea0003c3ffff */
        .weak           $__internal_6_$__cuda_sm70_shflsync_up_p
        .type           $__internal_6_$__cuda_sm70_shflsync_up_p,@function
        .size           $__internal_6_$__cuda_sm70_shflsync_up_p,($__internal_7_$__cuda_sm70_votesync_ballot - $__internal_6_$__cuda_sm70_shflsync_up_p)
$__internal_6_$__cuda_sm70_shflsync_up_p:
[----:B------:R-:W-:Y:S02]  /*19f60*/  IMAD.MOV.U32 R4, RZ, RZ, RZ ;  /* 0x000000ffff047224 */ /* 0x000fe400078e00ff */
[----:B------:R-:W-:-:S04]  /*19f70*/  IMAD.MOV.U32 R10, RZ, RZ, -0x1 ;  /* 0xffffffffff0a7424 */ /* 0x000fc800078e00ff */
[----:B------:R-:W-:Y:S04]  /*19f80*/  WARPSYNC R10 ;  /* 0x0000000a00007348 */ /* 0x000fe80003800000 */
[----:B------:R1:W2:Y:S02]  /*19f90*/  SHFL.UP PT, R4, R0, R2, R4 ;  /* 0x0400000200047389 */ /* 0x0002a400000e0004 */
[----:B-1----:R-:W-:Y:S02]  /*19fa0*/  MOV R2, R3 ;  /* 0x0000000300027202 */ /* 0x002fe40000000f00 */
[----:B------:R-:W-:-:S04]  /*19fb0*/  MOV R3, 0x0 ;  /* 0x0000000000037802 */ /* 0x000fc80000000f00 */
[----:B--2---:R-:W-:Y:S05]  /*19fc0*/  RET.REL.NODEC R2 `(_ZN7cutlass13device_kernelIN5flash19enable_sm80_to_sm89INS1_16FlashAttnFwdSm80INS1_25CollectiveMainloopFwdSm80ILi4ELi1ELb0EN4cute5tupleIJNS5_1CILi128EEENS7_ILi48EEENS7_ILi96EEEEEELi96ENS_10bfloat16_tEfNS_4arch4Sm80ELb0ELb0ELb1ELb1ELb0ELb1ELb1ELb1EEENS1_21CollectiveEpilogueFwdINS6_IJS8_SA_S9_EEENS6_IJNS7_ILi1EEESI_SI_EEESC_SE_Li128ELb1ELb1ELb1ELb0EEENS1_36VarlenDynamicPersistentTileSchedulerILi128ELi48ELi128ELi128ELb1ELb1ELb0ELb0ELb1ELb1EEEEEEEEEvNT_6ParamsE) ;  /* 0xfffe603002007950 */ /* 0x004fea0003c3ffff */
        .weak           $__internal_7_$__cuda_sm70_votesync_ballot
        .type           $__internal_7_$__cuda_sm70_votesync_ballot,@function
        .size           $__internal_7_$__cuda_sm70_votesync_ballot,(.L_x_2854 - $__internal_7_$__cuda_sm70_votesync_ballot)
$__internal_7_$__cuda_sm70_votesync_ballot:
[----:B------:R-:W-:Y:S01]  /*19fd0*/  ISETP.NE.U32.AND P0, PT, R0, 0x1, PT ;  /* 0x000000010000780c */ /* 0x000fe20003f05070 */
[----:B------:R-:W-:-:S04]  /*19fe0*/  IMAD.MOV.U32 R3, RZ, RZ, -0x1 ;  /* 0xffffffffff037424 */ /* 0x000fc800078e00ff */
[----:B------:R-:W-:Y:S08]  /*19ff0*/  WARPSYNC R3 ;  /* 0x0000000300007348 */ /* 0x000ff00003800000 */
[----:B------:R-:W-:-:S04]  /*1a000*/  VOTE.ANY R0, PT, !P0 ;  /* 0x0000000000007806 */ /* 0x000fc800040e0100 */
[----:B------:R-:W-:Y:S01]  /*1a010*/  LOP3.LUT R0, R0, R3, RZ, 0xc0, !PT ;  /* 0x0000000300007212 */ /* 0x000fe200078ec0ff */
[----:B------:R-:W-:-:S04]  /*1a020*/  IMAD.MOV.U32 R3, RZ, RZ, 0x0 ;  /* 0x00000000ff037424 */ /* 0x000fc800078e00ff */
[----:B------:R-:W-:Y:S05]  /*1a030*/  RET.REL.NODEC R2 `(_ZN7cutlass13device_kernelIN5flash19enable_sm80_to_sm89INS1_16FlashAttnFwdSm80INS1_25CollectiveMainloopFwdSm80ILi4ELi1ELb0EN4cute5tupleIJNS5_1CILi128EEENS7_ILi48EEENS7_ILi96EEEEEELi96ENS_10bfloat16_tEfNS_4arch4Sm80ELb0ELb0ELb1ELb1ELb0ELb1ELb1ELb1EEENS1_21CollectiveEpilogueFwdINS6_IJS8_SA_S9_EEENS6_IJNS7_ILi1EEESI_SI_EEESC_SE_Li128ELb1ELb1ELb1ELb0EEENS1_36VarlenDynamicPersistentTileSchedulerILi128ELi48ELi128ELi128ELb1ELb1ELb0ELb0ELb1ELb1EEEEEEEEEvNT_6ParamsE) ;  /* 0xfffe5fc002007950 */ /* 0x000fea0003c3ffff */
.L_x_369:
        /* <DEDUP_REMOVED lines=12> */
.L_x_2854:


//--------------------- .text._ZN7cutlass13device_kernelIN5flash19enable_sm80_to_sm89INS1_16FlashAttnFwdSm80INS1_25CollectiveMainloopFwdSm80ILi4ELi1ELb0EN4cute5tupleIJNS5_1CILi128EEENS7_ILi48EEENS7_ILi96EEEEEELi96ENS_10bfloat16_tEfNS_4arch4Sm80ELb0ELb1ELb1ELb0ELb0ELb0ELb1ELb1EEENS1_21CollectiveEpilogueFwdINS6_IJS8_SA_S9_EEENS6_IJNS7_ILi1EEESI_SI_EEESC_SE_Li128ELb0ELb1ELb1ELb0EEENS1_19SingleTileSchedulerILb0ELb1ELb1ELi128EEEEEEEEEvNT_6ParamsE --------------------------
	.section	.text._ZN7cutlass13device_kernelIN5flash19enable_sm80_to_sm89INS1_16FlashAttnFwdSm80INS1_25CollectiveMainloopFwdSm80ILi4ELi1ELb0EN4cute5tupleIJNS5_1CILi128EEENS7_ILi48EEENS7_ILi96EEEEEELi96ENS_10bfloat16_tEfNS_4arch4Sm80ELb0ELb1ELb1ELb0ELb0ELb0ELb1ELb1EEENS1_21CollectiveEpilogueFwdINS6_IJS8_SA_S9_EEENS6_IJNS7_ILi1EEESI_SI_EEESC_SE_Li128ELb0ELb1ELb1ELb0EEENS1_19SingleTileSchedulerILb0ELb1ELb1ELi128EEEEEEEEEvNT_6ParamsE,"ax",@progbits
	.sectioninfo	@"SHI_REGISTERS=255"
	.align	128
.text._ZN7cutlass13device_kernelIN5flash19enable_sm80_to_sm89INS1_16FlashAttnFwdSm80INS1_25CollectiveMainloopFwdSm80ILi4ELi1ELb0EN4cute5tupleIJNS5_1CILi128EEENS7_ILi48EEENS7_ILi96EEEEEELi96ENS_10bfloat16_tEfNS_4arch4Sm80ELb0ELb1ELb1ELb0ELb0ELb0ELb1ELb1EEENS1_21CollectiveEpilogueFwdINS6_IJS8_SA_S9_EEENS6_IJNS7_ILi1EEESI_SI_EEESC_SE_Li128ELb0ELb1ELb1ELb0EEENS1_19SingleTileSchedulerILb0ELb1ELb1ELi128EEEEEEEEEvNT_6ParamsE:
        .type           _ZN7cutlass13device_kernelIN5flash19enable_sm80_to_sm89INS1_16FlashAttnFwdSm80INS1_25CollectiveMainloopFwdSm80ILi4ELi1ELb0EN4cute5tupleIJNS5_1CILi128EEENS7_ILi48EEENS7_ILi96EEEEEELi96ENS_10bfloat16_tEfNS_4arch4Sm80ELb0ELb1ELb1ELb0ELb0ELb0ELb1ELb1EEENS1_21CollectiveEpilogueFwdINS6_IJS8_SA_S9_EEENS6_IJNS7_ILi1EEESI_SI_EEESC_SE_Li128ELb0ELb1ELb1ELb0EEENS1_19SingleTileSchedulerILb0ELb1ELb1ELi128EEEEEEEEEvNT_6ParamsE,@function
        .size           _ZN7cutlass13device_kernelIN5flash19enable_sm80_to_sm89INS1_16FlashAttnFwdSm80INS1_25CollectiveMainloopFwdSm80ILi4ELi1ELb0EN4cute5tupleIJNS5_1CILi128EEENS7_ILi48EEENS7_ILi96EEEEEELi96ENS_10bfloat16_tEfNS_4arch4Sm80ELb0ELb1ELb1ELb0ELb0ELb0ELb1ELb1EEENS1_21CollectiveEpilogueFwdINS6_IJS8_SA_S9_EEENS6_IJNS7_ILi1EEESI_SI_EEESC_SE_Li128ELb0ELb1ELb1ELb0EEENS1_19SingleTileSchedulerILb0ELb1ELb1ELi128EEEEEEEEEvNT_6ParamsE,(.L_x_2859 - _ZN7cutlass13device_kernelIN5flash19enable_sm80_to_sm89INS1_16FlashAttnFwdSm80INS1_25CollectiveMainloopFwdSm80ILi4ELi1ELb0EN4cute5tupleIJNS5_1CILi128EEENS7_ILi48EEENS7_ILi96EEEEEELi96ENS_10bfloat16_tEfNS_4arch4Sm80ELb0ELb1ELb1ELb0ELb0ELb0ELb1ELb1EEENS1_21CollectiveEpilogueFwdINS6_IJS8_SA_S9_EEENS6_IJNS7_ILi1EEESI_SI_EEESC_SE_Li128ELb0ELb1ELb1ELb0EEENS1_19SingleTileSchedulerILb0ELb1ELb1ELi128EEEEEEEEEvNT_6ParamsE)
        .other          _ZN7cutlass13device_kernelIN5flash19enable_sm80_to_sm89INS1_16FlashAttnFwdSm80INS1_25CollectiveMainloopFwdSm80ILi4ELi1ELb0EN4cute5tupleIJNS5_1CILi128EEENS7_ILi48EEENS7_ILi96EEEEEELi96ENS_10bfloat16_tEfNS_4arch4Sm80ELb0ELb1ELb1ELb0ELb0ELb0ELb1ELb1EEENS1_21CollectiveEpilogueFwdINS6_IJS8_SA_S9_EEENS6_IJNS7_ILi1EEESI_SI_EEESC_SE_Li128ELb0ELb1ELb1ELb0EEENS1_19SingleTileSchedulerILb0ELb1ELb1ELi128EEEEEEEEEvNT_6ParamsE,@"STO_CUDA_ENTRY STV_DEFAULT"
_ZN7cutlass13device_kernelIN5flash19enable_sm80_to_sm89INS1_16FlashAttnFwdSm80INS1_25CollectiveMainloopFwdSm80ILi4ELi1ELb0EN4cute5tupleIJNS5_1CILi128EEENS7_ILi48EEENS7_ILi96EEEEEELi96ENS_10bfloat16_tEfNS_4arch4Sm80ELb0ELb1ELb1ELb0ELb0ELb0ELb1ELb1EEENS1_21CollectiveEpilogueFwdINS6_IJS8_SA_S9_EEENS6_IJNS7_ILi1EEESI_SI_EEESC_SE_Li128ELb0ELb1ELb1ELb0EEENS1_19SingleTileSchedulerILb0ELb1ELb1ELi128EEEEEEEEEvNT_6ParamsE:
[----:B------:R-:W-:Y:S02]  /*0000*/  MOV R1, c[0x0][0x28] ;  /* 0x00000a0000017a02 */ /* 0x000fe40000000f00 */
[----:B------:R-:W1:Y:S01]  /*0010*/  S2R R93, SR_TID.X ;  /* 0x00000000005d7919 */ /* 0x000e620000002100 */
[----:B------:R-:W2:Y:S03]  /*0020*/  S2UR UR6, SR_CTAID.Y ;  /* 0x00000000000679c3 */ /* 0x000ea60000002600 */
[----:B------:R-:W3:Y:S01]  /*0030*/  S2R R0, SR_CTAID.Z ;  /* 0x0000000000007919 */ /* 0x000ee20000002700 */
[----:B-1----:R-:W-:-:S06]  /*0040*/  SHF.R.U32.HI R2, RZ, 0x5, R93 ;  /* 0x00000005ff027819 */ /* 0x002fcc000001165d */
[----:B------:R-:W1:Y:S02]  /*0050*/  SHFL.IDX PT, R2, R2, RZ, 0x1f ;  /* 0x00001fff02027589 */ /* 0x000e6400000e0000 */
[----:B-1----:R-:W-:-:S13]  /*0060*/  ISETP.NE.AND P0, PT, R2, RZ, PT ;  /* 0x000000ff0200720c */ /* 0x002fda0003f05270 */
[----:B--2---:R-:W-:Y:S05]  /*0070*/  @!P0 BRA `(.L_x_370) ;  /* 0x0000009000008947 */ /* 0x004fea0003800000 */
[----:B---3--:R-:W-:Y:S01]  /*0080*/  MOV R2, c[0x0][0x550] ;  /* 0x0001540000027a02 */ /* 0x008fe20000000f00 */
[----:B------:R-:W-:-:S03]  /*0090*/  UMOV UR10, UR6 ;  /* 0x00000006000a7c82 */ /* 0x000fc60008000000 */
[----:B------:R-:W-:-:S13]  /*00a0*/  ISETP.NE.AND P0, PT, R2, 0x1, PT ;  /* 0x000000010200780c */ /* 0x000fda0003f05270 */
[----:B------:R-:W-:Y:S05]  /*00b0*/  @!P0 BRA `(.L_x_371) ;  /* 0x000000b000008947 */ /* 0x000fea0003800000 */
[----:B------:R-:W-:Y:S02]  /*00c0*/  ULDC UR4, c[0x0][0x554] ;  /* 0x0001550000047ab9 */ /* 0x000fe40000000800 */
[----:B------:R-:W-:Y:S02]  /*00d0*/  UIMAD.WIDE.U32 UR4, UR6, UR4, URZ ;  /* 0x00000004060472a5 */ /* 0x000fe4000f8e003f */
[----:B------:R-:W-:Y:S02]  /*00e0*/  ULDC UR10, c[0x0][0x558] ;  /* 0x00015600000a7ab9 */ /* 0x000fe40000000800 */
[----:B------:R-:W-:Y:S01]  /*00f0*/  USHF.R.U32.HI UR10, URZ, UR10, UR5 ;  /* 0x0000000a3f0a7299 */ /* 0x000fe20008011605 */
[----:B------:R-:W-:Y:S05]  /*0100*/  BRA `(.L_x_371) ;  /* 0x0000006000007947 */ /* 0x000fea0003800000 */
.L_x_370:
[----:B---3--:R-:W-:Y:S02]  /*0110*/  ULDC.64 UR4, c[0x0][0x550] ;  /* 0x0001540000047ab9 */ /* 0x008fe40000000a00 */
[----:B------:R-:W-:Y:S02]  /*0120*/  UISETP.NE.AND UP0, UPT, UR4, 0x1, UPT ;  /* 0x000000010400788c */ /* 0x000fe4000bf05270 */
[----:B------:R-:W-:-:S02]  /*0130*/  UIMAD.WIDE.U32 UR8, UR6, UR5, URZ ;  /* 0x00000005060872a5 */ /* 0x000fc4000f8e003f */
[----:B------:R-:W-:Y:S02]  /*0140*/  ULDC UR4, c[0x0][0x558] ;  /* 0x0001560000047ab9 */ /* 0x000fe40000000800 */
[----:B------:R-:W-:-:S05]  /*0150*/  UMOV UR10, UR6 ;  /* 0x00000006000a7c82 */ /* 0x000fca0008000000 */
[----:B------:R-:W-:-:S03]  /*0160*/  @UP0 USHF.R.U32.HI UR10, URZ, UR4, UR9 ;  /* 0x000000043f0a0299 */ /* 0x000fc60008011609 */
.L_x_371:
[----:B------:R-:W-:Y:S01]  /*0170*/  ISETP.GE.AND P0, PT, R0, RZ, PT ;  /* 0x000000ff0000720c */ /* 0x000fe20003f06270 */
[----:B------:R-:W-:Y:S02]  /*0180*/  UIADD3 UR4, -UR10, URZ, URZ ;  /* 0x0000003f0a047290 */ /* 0x000fe4000fffe13f */
[----:B------:R-:W-:Y:S02]  /*0190*/  ULDC UR11, c[0x0][0x550] ;  /* 0x00015400000b7ab9 */ /* 0x000fe40000000800 */
[----:B------:R-:W-:-:S08]  /*01a0*/  UIMAD UR11, UR4, UR11, UR6 ;  /* 0x0000000b040b72a4 */ /* 0x000fd0000f8e0206 */
[----:B------:R-:W-:Y:S05]  /*01b0*/  @!P0 EXIT ;  /* 0x000000000000894d */ /* 0x000fea0003800000 */
[----:B------:R-:W1:Y:S01]  /*01c0*/  S2UR UR9, SR_CTAID.X ;  /* 0x00000000000979c3 */ /* 0x000e620000002500 */
[----:B------:R-:W-:Y:S02]  /*01d0*/  ULDC UR4, c[0x0][0x2c4] ;  /* 0x0000b10000047ab9 */ /* 0x000fe40000000800 */
[----:B------:R-:W-:Y:S02]  /*01e0*/  UISETP.NE.AND UP2, UPT, UR4, 0x1, UPT ;  /* 0x000000010400788c */ /* 0x000fe4000bf45270 */
[----:B------:R-:W-:Y:S02]  /*01f0*/  UMOV UR8, 0x1 ;  /* 0x0000000100087882 */ /* 0x000fe40000000000 */
[----:B------:R-:W-:Y:S02]  /*0200*/  ULDC.64 UR4, c[0x0][0x328] ;  /* 0x0000ca0000047ab9 */ /* 0x000fe40000000a00 */
[----:B------:R-:W-:Y:S02]  /*0210*/  UISETP.LE.AND UP1, UPT, UR8, UR5, UPT ;  /* 0x000000050800728c */ /* 0x000fe4000bf23270 */
[----:B------:R-:W-:-:S02]  /*0220*/  ULDC.64 UR6, c[0x0][0x2c8] ;  /* 0x0000b20000067ab9 */ /* 0x000fc40000000a00 */
[----:B------:R-:W-:Y:S02]  /*0230*/  ULDC UR12, c[0x0][0x168] ;  /* 0x00005a00000c7ab9 */ /* 0x000fe40000000800 */
[----:B------:R-:W-:Y:S01]  /*0240*/  PLOP3.LUT P0, PT, PT, PT, UP1, 0x40, 0x0 ;  /* 0x000000000000781c */ /* 0x000fe20003f0e818 */
[----:B------:R-:W-:Y:S02]  /*0250*/  UIADD3 UR12, UR8, -UR12, URZ ;  /* 0x8000000c080c7290 */ /* 0x000fe4000fffe03f */
[----:B------:R-:W-:Y:S02]  /*0260*/  ULDC UR5, c[0x0][0x1d0] ;  /* 0x0000740000057ab9 */ /* 0x000fe40000000800 */
[----:B-1----:R-:W-:-:S04]  /*0270*/  USHF.L.U32 UR9, UR9, 0x7, URZ ;  /* 0x0000000709097899 */ /* 0x002fc8000800063f */
[----:B------:R-:W-:-:S04]  /*0280*/  @UP2 UIADD3 UR14, UR9, 0x7f, URZ ;  /* 0x0000007f090e2890 */ /* 0x000fc8000fffe03f */
[----:B------:R-:W-:Y:S02]  /*0290*/  UIMAD.WIDE.U32 UR14, UR14, UR6, URZ ;  /* 0x000000060e0e72a5 */ /* 0x000fe4000f8e003f */
[----:B------:R-:W-:Y:S02]  /*02a0*/  UIADD3 UR6, UR9, 0x7f, URZ ;  /* 0x0000007f09067890 */ /* 0x000fe4000fffe03f */
[----:B------:R-:W-:-:S04]  /*02b0*/  @UP2 USHF.R.U32.HI UR6, URZ, UR7, UR15 ;  /* 0x000000073f062299 */ /* 0x000fc8000801160f */
[----:B------:R-:W-:-:S04]  /*02c0*/  UIADD3 UR5, UR6, UR5, UR12 ;  /* 0x0000000506057290 */ /* 0x000fc8000fffe00c */
[----:B------:R-:W-:Y:S01]  /*02d0*/  UIADD3 UR6, UR5, UR4, URZ ;  /* 0x0000000405067290 */ /* 0x000fe2000fffe03f */
[----:B------:R-:W-:Y:S05]  /*02e0*/  @P0 BRA `(.L_x_372) ;  /* 0x0000014000000947 */ /* 0x000fea0003800000 */
[----:B------:R-:W-:Y:S01]  /*02f0*/  ISETP.LT.AND P0, PT, RZ, UR5, PT ;  /* 0x00000005ff007c0c */ /* 0x000fe2000bf01270 */
[----:B------:R-:W-:-:S12]  /*0300*/  UIADD3 UR7, UR5, -0x1, URZ ;  /* 0xffffffff05077890 */ /* 0x000fd8000fffe03f */
[----:B------:R-:W-:Y:S05]  /*0310*/  @P0 BRA `(.L_x_373) ;  /* 0x0000008000000947 */ /* 0x000fea0003800000 */
[----:B------:R-:W-:Y:S02]  /*0320*/  ULDC UR4, c[0x0][0x32c] ;  /* 0x0000cb0000047ab9 */ /* 0x000fe40000000800 */
[----:B------:R-:W-:Y:S02]  /*0330*/  UISETP.NE.AND UP0, UPT, UR8, UR4, UPT ;  /* 0x000000040800728c */ /* 0x000fe4000bf05270 */
[----:B------:R-:W-:-:S03]  /*0340*/  UIADD3 UR7, -UR5, URZ, URZ ;  /* 0x0000003f05077290 */ /* 0x000fc6000fffe13f */
[----:B------:R-:W-:Y:S02]  /*0350*/  ULDC.64 UR4, c[0x0][0x330] ;  /* 0x0000cc0000047ab9 */ /* 0x000fe40000000a00 */
[----:B------:R-:W-:-:S04]  /*0360*/  UIMAD.WIDE.U32 UR12, UR7, UR4, URZ ;  /* 0x00000004070c72a5 */ /* 0x000fc8000f8e003f */
[----:B------:R-:W-:-:S04]  /*0370*/  @UP0 USHF.R.U32.HI UR7, URZ, UR5, UR13 ;  /* 0x000000053f070299 */ /* 0x000fc8000801160d */
[----:B------:R-:W-:Y:S01]  /*0380*/  ULOP3.LUT UR7, URZ, UR7, URZ, 0x33, !UPT ;  /* 0x000000073f077292 */ /* 0x000fe2000f8e333f */
[----:B------:R-:W-:Y:S05]  /*0390*/  BRA `(.L_x_374) ;  /* 0x0000005000007947 */ /* 0x000fea0003800000 */
.L_x_373:
[----:B------:R-:W-:Y:S02]  /*03a0*/  ULDC UR4, c[0x0][0x32c] ;  /* 0x0000cb0000047ab9 */ /* 0x000fe40000000800 */
[----:B------:R-:W-:-:S03]  /*03b0*/  UISETP.NE.AND UP0, UPT, UR8, UR4, UPT ;  /* 0x000000040800728c */ /* 0x000fc6000bf05270 */
[----:B------:R-:W-:Y:S02]  /*03c0*/  ULDC.64 UR4, c[0x0][0x330] ;  /* 0x0000cc0000047ab9 */ /* 0x000fe40000000a00 */
[----:B------:R-:W-:-:S06]  /*03d0*/  UIMAD.WIDE.U32 UR12, UR7, UR4, URZ ;  /* 0x00000004070c72a5 */ /* 0x000fcc000f8e003f */
[----:B------:R-:W-:Y:S02]  /*03e0*/  @UP0 USHF.R.U32.HI UR7, URZ, UR5, UR13 ;  /* 0x000000053f070299 */ /* 0x000fe4000801160d */
.L_x_374:
[----:B------:R-:W-:Y:S02]  /*03f0*/  ULDC UR4, c[0x0][0x32c] ;  /* 0x0000cb0000047ab9 */ /* 0x000fe40000000800 */
[----:B------:R-:W-:-:S04]  /*0400*/  UIMAD UR4, UR7, UR4, UR4 ;  /* 0x00000004070472a4 */ /* 0x000fc8000f8e0204 */
[----:B------:R-:W-:-:S04]  /*0410*/  UISETP.LT.AND UP0, UPT, UR6, UR4, UPT ;  /* 0x000000040600728c */ /* 0x000fc8000bf01270 */
[----:B------:R-:W-:-:S03]  /*0420*/  USEL UR6, UR6, UR4, UP0 ;  /* 0x0000000406067287 */ /* 0x000fc60008000000 */
.L_x_372:
[----:B------:R-:W-:Y:S01]  /*0430*/  ULDC.64 UR4, c[0x0][0x2c8] ;  /* 0x0000b20000047ab9 */ /* 0x000fe20000000a00 */
[----:B------:R-:W-:Y:S01]  /*0440*/  PLOP3.LUT P0, PT, PT, PT, UP1, 0x40, 0x0 ;  /* 0x000000000000781c */ /* 0x000fe20003f0e818 */
[----:B------:R-:W-:Y:S02]  /*0450*/  UIMAD.WIDE.U32 UR14, UR9, UR4, URZ ;  /* 0x00000004090e72a5 */ /* 0x000fe4000f8e003f */
[----:B------:R-:W-:Y:S02]  /*0460*/  UMOV UR12, 0x2f ;  /* 0x0000002f000c7882 */ /* 0x000fe40000000000 */
[----:B------:R-:W-:Y:S02]  /*0470*/  ULDC UR8, c[0x0][0x1d0] ;  /* 0x0000740000087ab9 */ /* 0x000fe40000000800 */
[----:B------:R-:W-:Y:S02]  /*0480*/  UIADD3 UR6, UR6, 0x2f, URZ ;  /* 0x0000002f06067890 */ /* 0x000fe4000fffe03f */
[----:B------:R-:W-:-:S02]  /*0490*/  UIADD3 UR12, UR12, UR8, URZ ;  /* 0x000000080c0c7290 */ /* 0x000fc4000fffe03f */
[----:B------:R-:W-:Y:S02]  /*04a0*/  UIMAD.WIDE UR6, UR6, 0x2aaaaaab, URZ ;  /* 0x2aaaaaab060678a5 */ /* 0x000fe4000f8e023f */
[----:B------:R-:W-:Y:S02]  /*04b0*/  UIMAD.WIDE UR12, UR12, 0x2aaaaaab, URZ ;  /* 0x2aaaaaab0c0c78a5 */ /* 0x000fe4000f8e023f */
[----:B------:R-:W-:Y:S02]  /*04c0*/  ULDC UR14, c[0x0][0x168] ;  /* 0x00005a00000e7ab9 */ /* 0x000fe40000000800 */
[----:B------:R-:W-:Y:S02]  /*04d0*/  UMOV UR4, UR9 ;  /* 0x0000000900047c82 */ /* 0x000fe40008000000 */
[----:B------:R-:W-:Y:S02]  /*04e0*/  @UP2 USHF.R.U32.HI UR4, URZ, UR5, UR15 ;  /* 0x000000053f042299 */ /* 0x000fe4000801160f */
[----:B------:R-:W-:-:S02]  /*04f0*/  UIADD3 UR8, UR8, -UR14, URZ ;  /* 0x8000000e08087290 */ /* 0x000fc4000fffe03f */
[----:B------:R-:W-:Y:S02]  /*0500*/  USHF.R.U32.HI UR6, URZ, 0x1f, UR7 ;  /* 0x0000001f3f067899 */ /* 0x000fe40008011607 */
[----:B------:R-:W-:Y:S02]  /*0510*/  USHF.R.U32.HI UR12, URZ, 0x1f, UR13 ;  /* 0x0000001f3f0c7899 */ /* 0x000fe4000801160d */
[----:B------:R-:W-:Y:S02]  /*0520*/  UIADD3 UR4, UR8, UR4, URZ ;  /* 0x0000000408047290 */ /* 0x000fe4000fffe03f */
[----:B------:R-:W-:Y:S02]  /*0530*/  ULDC UR5, c[0x0][0x324] ;  /* 0x0000c90000057ab9 */ /* 0x000fe40000000800 */
[----:B------:R-:W-:Y:S02]  /*0540*/  ULEA.HI.SX32 UR6, UR7, UR6, 0x1d ;  /* 0x0000000607067291 */ /* 0x000fe4000f8fea3f */
[----:B------:R-:W-:-:S02]  /*0550*/  ULEA.HI.SX32 UR12, UR13, UR12, 0x1d ;  /* 0x0000000c0d0c7291 */ /* 0x000fc4000f8fea3f */
[----:B------:R-:W-:Y:S02]  /*0560*/  UIADD3 UR5, UR4, -UR5, URZ ;  /* 0x8000000504057290 */ /* 0x000fe4000fffe03f */
[----:B------:R-:W-:-:S04]  /*0570*/  UISETP.LT.AND UP0, UPT, UR12, UR6, UPT ;  /* 0x000000060c00728c */ /* 0x000fc8000bf01270 */
[----:B------:R-:W-:Y:S01]  /*0580*/  USEL UR6, UR12, UR6, UP0 ;  /* 0x000000060c067287 */ /* 0x000fe20008000000 */
[----:B------:R-:W-:Y:S01]  /*0590*/  MOV R3, UR5 ;  /* 0x0000000500037c02 */ /* 0x000fe20008000f00 */
[----:B------:R-:W-:Y:S05]  /*05a0*/  @P0 BRA `(.L_x_375) ;  /* 0x0000010000000947 */ /* 0x000fea0003800000 */
[----:B------:R-:W-:-:S04]  /*05b0*/  MOV R4, UR4 ;  /* 0x0000000400047c02 */ /* 0x000fc80008000f00 */
[----:B------:R-:W-:-:S13]  /*05c0*/  ISETP.GT.AND P0, PT, R4, -0x1, PT ;  /* 0xffffffff0400780c */ /* 0x000fda0003f04270 */
[----:B------:R-:W-:Y:S05]  /*05d0*/  @P0 BRA `(.L_x_376) ;  /* 0x0000007000000947 */ /* 0x000fea0003800000 */
[----:B------:R-:W-:Y:S01]  /*05e0*/  IMAD.MOV.U32 R2, RZ, RZ, c[0x0][0x32c] ;  /* 0x0000cb00ff027624 */ /* 0x000fe200078e00ff */
[----:B------:R-:W-:-:S04]  /*05f0*/  LOP3.LUT R4, RZ, R4, RZ, 0x33, !PT ;  /* 0x00000004ff047212 */ /* 0x000fc800078e33ff */
[----:B------:R-:W-:-:S13]  /*0600*/  ISETP.NE.AND P0, PT, R2, 0x1, PT ;  /* 0x000000010200780c */ /* 0x000fda0003f05270 */
[----:B------:R-:W-:-:S05]  /*0610*/  @P0 IMAD.HI.U32 R2, R4, c[0x0][0x330], RZ ;  /* 0x0000cc0004020a27 */ /* 0x000fca00078e00ff */
[----:B------:R-:W-:-:S04]  /*0620*/  @P0 SHF.R.U32.HI R4, RZ, c[0x0][0x334], R2 ;  /* 0x0000cd00ff040a19 */ /* 0x000fc80000011602 */
[----:B------:R-:W-:Y:S01]  /*0630*/  LOP3.LUT R4, RZ, R4, RZ, 0x33, !PT ;  /* 0x00000004ff047212 */ /* 0x000fe200078e33ff */
[----:B------:R-:W-:Y:S05]  /*0640*/  BRA `(.L_x_377) ;  /* 0x0000004000007947 */ /* 0x000fea0003800000 */
.L_x_376:
[----:B------:R-:W-:-:S04]  /*0650*/  MOV R2, c[0x0][0x32c] ;  /* 0x0000cb0000027a02 */ /* 0x000fc80000000f00 */
[----:B------:R-:W-:-:S13]  /*0660*/  ISETP.NE.AND P0, PT, R2, 0x1, PT ;  /* 0x000000010200780c */ /* 0x000fda0003f05270 */
[----:B------:R-:W-:-:S05]  /*0670*/  @P0 IMAD.HI.U32 R2, R4, c[0x0][0x330], RZ ;  /* 0x0000cc0004020a27 */ /* 0x000fca00078e00ff */
[----:B------:R-:W-:-:S05]  /*0680*/  @P0 SHF.R.U32.HI R4, RZ, c[0x0][0x334], R2 ;  /* 0x0000cd00ff040a19 */ /* 0x000fca0000011602 */
.L_x_377:
[----:B------:R-:W-:-:S05]  /*0690*/  IMAD R4, R4, c[0x0][0x32c], RZ ;  /* 0x0000cb0004047a24 */ /* 0x000fca00078e02ff */
[----:B------:R-:W-:-:S05]  /*06a0*/  IMNMX R3, R3, R4, !PT ;  /* 0x0000000403037217 */ /* 0x000fca0007800200 */
.L_x_375:
[----:B------:R-:W-:Y:S01]  /*06b0*/  IMAD.HI R3, R3, 0x2aaaaaab, RZ ;  /* 0x2aaaaaab03037827 */ /* 0x000fe200078e02ff */
[----:B------:R-:W-:Y:S02]  /*06c0*/  USHF.R.U32.HI UR5, URZ, 0x10, UR11 ;  /* 0x000000103f057899 */ /* 0x000fe4000801160b */
[----:B------:R-:W-:Y:S01]  /*06d0*/  ULDC UR4, c[0x0][0x338] ;  /* 0x0000ce0000047ab9 */ /* 0x000fe20000000800 */
[----:B------:R-:W-:Y:S01]  /*06e0*/  IMAD.MOV.U32 R154, RZ, RZ, RZ ;  /* 0x000000ffff9a7224 */ /* 0x000fe200078e00ff */
[----:B------:R-:W-:Y:S01]  /*06f0*/  SHF.R.U32.HI R2, RZ, 0x1f, R3 ;  /* 0x0000001fff027819 */ /* 0x000fe20000011603 */
[----:B------:R-:W-:-:S03]  /*0700*/  UISETP.NE.AND UP0, UPT, UR5, URZ, UPT ;  /* 0x0000003f0500728c */ /* 0x000fc6000bf05270 */
[----:B------:R-:W-:Y:S01]  /*0710*/  LEA.HI.SX32 R2, R3, R2, 0x1d ;  /* 0x0000000203027211 */ /* 0x000fe200078feaff */
[----:B------:R-:W-:-:S03]  /*0720*/  USEL UR4, UR5, UR4, UP0 ;  /* 0x0000000405047287 */ /* 0x000fc60008000000 */
[----:B------:R-:W-:-:S04]  /*0730*/  IMNMX R219, RZ, R2, !PT ;  /* 0x00000002ffdb7217 */ /* 0x000fc80007800200 */
[----:B------:R-:W-:-:S13]  /*0740*/  ISETP.LT.AND P0, PT, R219, UR6, PT ;  /* 0x00000006db007c0c */ /* 0x000fda000bf01270 */
[----:B------:R-:W-:Y:S05]  /*0750*/  @!P0 BRA `(.L_x_378) ;  /* 0x000001c000008947 */ /* 0x000fea0003800000 */
[----:B------:R-:W-:Y:S01]  /*0760*/  IMAD.U32 R2, RZ, RZ, UR4 ;  /* 0x00000004ff027e24 */ /* 0x000fe2000f8e00ff */
[----:B------:R-:W-:-:S04]  /*0770*/  UIADD3 UR5, UR4, -0x1, UR6 ;  /* 0xffffffff04057890 */ /* 0x000fc8000fffe006 */
[-C--:B------:R-:W-:Y:S02]  /*0780*/  IABS R5, R2.reuse ;  /* 0x0000000200057213 */ /* 0x080fe40000000000 */
[----:B------:R-:W-:Y:S02]  /*0790*/  IADD3 R6, -R219, UR5, RZ ;  /* 0x00000005db067c10 */ /* 0x000fe4000fffe1ff */
[----:B------:R-:W1:Y:S01]  /*07a0*/  I2F.RP R7, R5 ;  /* 0x0000000500077306 */ /* 0x000e620000209400 */
[----:B------:R-:W-:Y:S02]  /*07b0*/  IABS R2, R2 ;  /* 0x0000000200027213 */ /* 0x000fe40000000000 */
[----:B------:R-:W-:Y:S02]  /*07c0*/  IABS R3, R6 ;  /* 0x0000000600037213 */ /* 0x000fe40000000000 */
[----:B------:R-:W-:Y:S01]  /*07d0*/  LOP3.LUT R6, R6, UR4, RZ, 0x3c, !PT ;  /* 0x0000000406067c12 */ /* 0x000fe2000f8e3cff */
[----:B------:R-:W-:-:S03]  /*07e0*/  IMAD.MOV R2, RZ, RZ, -R2 ;  /* 0x000000ffff027224 */ /* 0x000fc600078e0a02 */
[----:B------:R-:W-:Y:S01]  /*07f0*/  ISETP.GE.AND P0, PT, R6, RZ, PT ;  /* 0x000000ff0600720c */ /* 0x000fe20003f06270 */
[----:B-1----:R-:W1:Y:S02]  /*0800*/  MUFU.RCP R8, R7 ;  /* 0x0000000700087308 */ /* 0x002e640000001000 */
[----:B-1----:R-:W-:-:S06]  /*0810*/  IADD3 R8, R8, 0xffffffe, RZ ;  /* 0x0ffffffe08087810 */ /* 0x002fcc0007ffe0ff */
[----:B------:R-:W1:Y:S02]  /*0820*/  F2I.FTZ.U32.TRUNC.NTZ R9, R8 ;  /* 0x0000000800097305 */ /* 0x000e64000021f000 */
[----:B-1----:R-:W-:Y:S02]  /*0830*/  IMAD.MOV R4, RZ, RZ, -R9 ;  /* 0x000000ffff047224 */ /* 0x002fe400078e0a09 */
[----:B------:R-:W-:Y:S02]  /*0840*/  IMAD.MOV.U32 R8, RZ, RZ, RZ ;  /* 0x000000ffff087224 */ /* 0x000fe400078e00ff */
[----:B------:R-:W-:-:S04]  /*0850*/  IMAD R4, R4, R5, RZ ;  /* 0x0000000504047224 */ /* 0x000fc800078e02ff */
[----:B------:R-:W-:-:S06]  /*0860*/  IMAD.HI.U32 R4, R9, R4, R8 ;  /* 0x0000000409047227 */ /* 0x000fcc00078e0008 */
[----:B------:R-:W-:-:S04]  /*0870*/  IMAD.HI.U32 R4, R4, R3, RZ ;  /* 0x0000000304047227 */ /* 0x000fc800078e00ff */
[----:B------:R-:W-:-:S05]  /*0880*/  IMAD R2, R4, R2, R3 ;  /* 0x0000000204027224 */ /* 0x000fca00078e0203 */
[----:B------:R-:W-:-:S13]  /*0890*/  ISETP.GT.U32.AND P1, PT, R5, R2, PT ;  /* 0x000000020500720c */ /* 0x000fda0003f24070 */
[----:B------:R-:W-:Y:S01]  /*08a0*/  @!P1 IMAD.IADD R2, R2, 0x1, -R5 ;  /* 0x0000000102029824 */ /* 0x000fe200078e0a05 */
[----:B------:R-:W-:Y:S02]  /*08b0*/  @!P1 IADD3 R4, R4, 0x1, RZ ;  /* 0x0000000104049810 */ /* 0x000fe40007ffe0ff */
[----:B------:R-:W-:Y:S02]  /*08c0*/  ISETP.NE.AND P1, PT, RZ, UR4, PT ;  /* 0x00000004ff007c0c */ /* 0x000fe4000bf25270 */
[----:B------:R-:W-:-:S13]  /*08d0*/  ISETP.GE.U32.AND P2, PT, R2, R5, PT ;  /* 0x000000050200720c */ /* 0x000fda0003f46070 */
[----:B------:R-:W-:-:S05]  /*08e0*/  @P2 IADD3 R4, R4, 0x1, RZ ;  /* 0x0000000104042810 */ /* 0x000fca0007ffe0ff */
[----:B------:R-:W-:Y:S01]  /*08f0*/  @!P0 IMAD.MOV R4, RZ, RZ, -R4 ;  /* 0x000000ffff048224 */ /* 0x000fe200078e0a04 */
[----:B------:R-:W-:-:S05]  /*0900*/  @!P1 LOP3.LUT R4, RZ, UR4, RZ, 0x33, !PT ;  /* 0x00000004ff049c12 */ /* 0x000fca000f8e33ff */
[----:B------:R-:W-:Y:S02]  /*0910*/  IMAD.MOV.U32 R154, RZ, RZ, R4 ;  /* 0x000000ffff9a7224 */ /* 0x000fe400078e0004 */
.L_x_378:
[----:B------:R-:W-:Y:S01]  /*0920*/  ULOP3.LUT UR11, UR11, 0xffff, URZ, 0xc0, !UPT ;  /* 0x0000ffff0b0b7892 */ /* 0x000fe2000f8ec03f */
[----:B------:R-:W-:Y:S01]  /*0930*/  PLOP3.LUT P4, PT, PT, PT, PT, 0x80, 0x0 ;  /* 0x000000000000781c */ /* 0x000fe20003f8f070 */
[----:B------:R-:W-:Y:S01]  /*0940*/  ULDC.64 UR12, c[0x0][0x118] ;  /* 0x00004600000c7ab9 */ /* 0x000fe20000000a00 */
[----:B------:R-:W-:Y:S01]  /*0950*/  IMAD.MOV.U32 R12, RZ, RZ, RZ ;  /* 0x000000ffff0c7224 */ /* 0x000fe200078e00ff */
[----:B------:R-:W-:Y:S01]  /*0960*/  CS2R R10, SRZ ;  /* 0x00000000000a7805 */ /* 0x000fe2000001ff00 */
[----:B------:R-:W-:Y:S01]  /*0970*/  MOV R7, RZ ;  /* 0x000000ff00077202 */ /* 0x000fe20000000f00 */
[----:B------:R-:W-:Y:S01]  /*0980*/  IMAD R219, R154, UR11, R219 ;  /* 0x0000000b9adb7c24 */ /* 0x000fe2000f8e02db */
[----:B------:R-:W-:Y:S01]  /*0990*/  CS2R R94, SRZ ;  /* 0x00000000005e7805 */ /* 0x000fe2000001ff00 */
[----:B------:R-:W-:Y:S01]  /*09a0*/  CS2R R4, SRZ ;  /* 0x0000000000047805 */ /* 0x000fe2000001ff00 */
[----:B------:R-:W-:Y:S01]  /*09b0*/  CS2R R98, SRZ ;  /* 0x0000000000627805 */ /* 0x000fe2000001ff00 */
[----:B------:R-:W-:Y:S01]  /*09c0*/  IMAD.IADD R154, R219, 0x1, R154 ;  /* 0x00000001db9a7824 */ /* 0x000fe200078e029a */
[----:B------:R-:W-:Y:S01]  /*09d0*/  CS2R R96, SRZ ;  /* 0x0000000000607805 */ /* 0x000fe2000001ff00 */
[----:B------:R-:W-:Y:S01]  /*09e0*/  CS2R R90, SRZ ;  /* 0x00000000005a7805 */ /* 0x000fe2000001ff00 */
[----:B------:R-:W-:Y:S01]  /*09f0*/  CS2R R88, SRZ ;  /* 0x0000000000587805 */ /* 0x000fe2000001ff00 */
[----:B------:R-:W-:Y:S01]  /*0a00*/  CS2R R86, SRZ ;  /* 0x0000000000567805 */ /* 0x000fe2000001ff00 */
[----:B------:R-:W-:Y:S01]  /*0a10*/  IMNMX R154, R154, UR6, PT ;  /* 0x000000069a9a7c17 */ /* 0x000fe2000b800200 */
        /* <DEDUP_REMOVED lines=43> */
[----:B------:R-:W-:Y:S02]  /*0cd0*/  ISETP.NE.U32.AND P0, PT, RZ, c[0x0][0x340], PT ;  /* 0x0000d000ff007a0c */ /* 0x000fe40003f05070 */
[----:B------:R-:W-:Y:S01]  /*0ce0*/  SHF.R.S32.HI R14, RZ, 0x1f, R93 ;  /* 0x0000001fff0e7819 */ /* 0x000fe2000001145d */
[----:B------:R-:W-:Y:S01]  /*0cf0*/  USHF.R.S32.HI UR11, URZ, 0x1f, UR10 ;  /* 0x0000001f3f0b7899 */ /* 0x000fe2000801140a */
[----:B------:R-:W-:Y:S01]  /*0d00*/  ISETP.NE.AND.EX P0, PT, RZ, c[0x0][0x344], PT, P0 ;  /* 0x0000d100ff007a0c */ /* 0x000fe20003f05300 */
[----:B------:R-:W-:-:S12]  /*0d10*/  ULDC.64 UR4, c[0x0][0x1b8] ;  /* 0x00006e0000047ab9 */ /* 0x000fd80000000a00 */
[----:B------:R-:W-:-:S04]  /*0d20*/  @P0 IMAD.MOV.U32 R3, RZ, RZ, 0x4 ;  /* 0x00000004ff030424 */ /* 0x000fc800078e00ff */
[----:B------:R-:W-:-:S06]  /*0d30*/  @P0 IMAD.WIDE R18, R0, R3, c[0x0][0x340] ;  /* 0x0000d00000120625 */ /* 0x000fcc00078e0203 */
[----:B------:R-:W2:Y:S01]  /*0d40*/  @P0 LDG.E R18, [R18.64] ;  /* 0x0000000c12120981 */ /* 0x000ea2000c1e1900 */
[-C--:B------:R-:W-:Y:S01]  /*0d50*/  LEA.HI R8, R14, R93.reuse, RZ, 0x2 ;  /* 0x0000005d0e087211 */ /* 0x080fe200078f10ff */
[----:B------:R-:W-:Y:S01]  /*0d60*/  UIMAD.WIDE.U32 UR6, UR10, UR4, URZ ;  /* 0x000000040a0672a5 */ /* 0x000fe2000f8e003f */
[----:B------:R-:W-:Y:S01]  /*0d70*/  PLOP3.LUT P2, PT, PT, PT, UP2, 0x80, 0x0 ;  /* 0x000000000000781c */ /* 0x000fe20003f4f028 */
[----:B------:R-:W-:Y:S01]  /*0d80*/  UIMAD UR4, UR11, UR4, URZ ;  /* 0x000000040b0472a4 */ /* 0x000fe2000f8e023f */
[----:B------:R-:W-:Y:S01]  /*0d90*/  LOP3.LUT R96, R8, 0xfffffffc, RZ, 0xc0, !PT ;  /* 0xfffffffc08607812 */ /* 0x000fe200078ec0ff */
[----:B------:R-:W-:Y:S01]  /*0da0*/  IMAD.U32 R220, RZ, RZ, UR10 ;  /* 0x0000000affdc7e24 */ /* 0x000fe2000f8e00ff */
[----:B------:R-:W-:Y:S01]  /*0db0*/  SHF.R.S32.HI R239, RZ, 0x2, R8 ;  /* 0x00000002ffef7819 */ /* 0x000fe20000011408 */
[----:B------:R-:W-:Y:S01]  /*0dc0*/  UIMAD UR4, UR10, UR5, UR4 ;  /* 0x000000050a0472a4 */ /* 0x000fe2000f8e0204 */
[----:B------:R-:W-:Y:S01]  /*0dd0*/  PLOP3.LUT P1, PT, PT, PT, UP2, 0x80, 0x0 ;  /* 0x000000000000781c */ /* 0x000fe20003f2f028 */
[----:B------:R-:W-:Y:S01]  /*0de0*/  IMAD.IADD R96, R93, 0x1, -R96 ;  /* 0x000000015d607824 */ /* 0x000fe200078e0a60 */
[----:B------:R-:W-:Y:S01]  /*0df0*/  SHF.R.S32.HI R7, RZ, 0x1f, R0 ;  /* 0x0000001fff077819 */ /* 0x000fe20000011400 */
[----:B------:R-:W-:Y:S01]  /*0e00*/  UIADD3 UR4, UR7, UR4, URZ ;  /* 0x0000000407047290 */ /* 0x000fe2000fffe03f */
[-C--:B------:R-:W-:Y:S01]  /*0e10*/  LEA.HI R10, R14, R93.reuse, RZ, 0x3 ;  /* 0x0000005d0e0a7211 */ /* 0x080fe200078f18ff */
[C-C-:B------:R-:W-:Y:S01]  /*0e20*/  IMAD R6, R96.reuse, 0x20, R239.reuse ;  /* 0x0000002060067824 */ /* 0x140fe200078e02ef */
[----:B------:R-:W-:Y:S01]  /*0e30*/  SHF.R.S32.HI R22, RZ, 0x1f, R239 ;  /* 0x0000001fff167819 */ /* 0x000fe200000114ef */
[----:B------:R-:W-:Y:S01]  /*0e40*/  IMAD R3, R7, c[0x0][0x1c0], RZ ;  /* 0x0000700007037a24 */ /* 0x000fe200078e02ff */
[----:B------:R-:W-:Y:S01]  /*0e50*/  SHF.L.U32 R20, R96, 0x3, RZ ;  /* 0x0000000360147819 */ /* 0x000fe200000006ff */
[----:B------:R-:W-:Y:S01]  /*0e60*/  IMAD.U32 R17, RZ, RZ, UR7 ;  /* 0x00000007ff117e24 */ /* 0x000fe2000f8e00ff */
[----:B------:R-:W-:Y:S01]  /*0e70*/  IADD3 R6, R6, UR9, RZ ;  /* 0x0000000906067c10 */ /* 0x000fe2000fffe0ff */
[C---:B------:R-:W-:Y:S01]  /*0e80*/  IMAD R26, R22.reuse, c[0x0][0x1e0], RZ ;  /* 0x00007800161a7a24 */ /* 0x040fe200078e02ff */
[----:B------:R-:W-:Y:S01]  /*0e90*/  SHF.R.S32.HI R4, RZ, 0x3, R10 ;  /* 0x00000003ff047819 */ /* 0x000fe2000001140a */
[----:B------:R-:W-:Y:S01]  /*0ea0*/  IMAD R22, R22, c[0x0][0x208], RZ ;  /* 0x0000820016167a24 */ /* 0x000fe200078e02ff */
[----:B------:R-:W-:Y:S01]  /*0eb0*/  SHF.R.S32.HI R21, RZ, 0x1f, R20 ;  /* 0x0000001fff157819 */ /* 0x000fe20000011414 */
[----:B------:R-:W-:Y:S01]  /*0ec0*/  @P2 IMAD.HI.U32 R2, R6, c[0x0][0x2c8], RZ ;  /* 0x0000b20006022a27 */ /* 0x000fe200078e00ff */
[----:B------:R-:W-:Y:S01]  /*0ed0*/  LEA.HI R95, R14, R93, RZ, 0x5 ;  /* 0x0000005d0e5f7211 */ /* 0x000fe200078f28ff */
[----:B------:R-:W-:Y:S01]  /*0ee0*/  BSSY B0, `(.L_x_380) ;  /* 0x0000070000007945 */ /* 0x000fe20003800000 */
[----:B------:R-:W-:Y:S01]  /*0ef0*/  LEA.HI R8, R8, R239, RZ, 0x1 ;  /* 0x000000ef08087211 */ /* 0x000fe200078f08ff */
[----:B------:R-:W-:Y:S01]  /*0f00*/  IMAD.MOV.U32 R5, RZ, RZ, R6 ;  /* 0x000000ffff057224 */ /* 0x000fe200078e0006 */
[----:B------:R-:W-:Y:S01]  /*0f10*/  @P1 SHF.R.U32.HI R5, RZ, c[0x0][0x2cc], R2 ;  /* 0x0000b300ff051a19 */ /* 0x000fe20000011602 */
[----:B------:R-:W-:Y:S01]  /*0f20*/  IMAD R2, R0, c[0x0][0x1c4], R3 ;  /* 0x0000710000027a24 */ /* 0x000fe200078e0203 */
[----:B------:R-:W-:Y:S01]  /*0f30*/  LOP3.LUT R8, R8, 0x7fffffe, RZ, 0xc0, !PT ;  /* 0x07fffffe08087812 */ /* 0x000fe200078ec0ff */
[----:B------:R-:W-:Y:S01]  /*0f40*/  IMAD.SHL.U32 R3, R4, 0x40, RZ ;  /* 0x0000004004037824 */ /* 0x000fe200078e00ff */
[----:B------:R-:W-:Y:S01]  /*0f50*/  SHF.R.S32.HI R24, RZ, 0x1f, R5 ;  /* 0x0000001fff187819 */ /* 0x000fe20000011405 */
[----:B------:R-:W-:Y:S01]  /*0f60*/  IMAD.U32 R16, RZ, RZ, UR6 ;  /* 0x00000006ff107e24 */ /* 0x000fe2000f8e00ff */
[----:B------:R-:W-:Y:S01]  /*0f70*/  ULDC.64 UR6, c[0x0][0x1e8] ;  /* 0x00007a0000067ab9 */ /* 0x000fe20000000a00 */
[----:B------:R-:W-:Y:S01]  /*0f80*/  IMAD.U32 R17, RZ, RZ, UR4 ;  /* 0x00000004ff117e24 */ /* 0x000fe2000f8e00ff */
[----:B------:R-:W-:Y:S01]  /*0f90*/  LOP3.LUT R3, R3, 0xc0, RZ, 0xc0, !PT ;  /* 0x000000c003037812 */ /* 0x000fe200078ec0ff */
[C---:B------:R-:W-:Y:S01]  /*0fa0*/  IMAD R22, R239.reuse, c[0x0][0x20c], R22 ;  /* 0x00008300ef167a24 */ /* 0x040fe200078e0216 */
[----:B------:R-:W-:Y:S01]  /*0fb0*/  ULDC.64 UR4, c[0x0][0x210] ;  /* 0x0000840000047ab9 */ /* 0x000fe20000000a00 */
[----:B------:R-:W-:Y:S01]  /*0fc0*/  IMAD.WIDE.U32 R12, R239, c[0x0][0x208], R20 ;  /* 0x00008200ef0c7a25 */ /* 0x000fe200078e0014 */
[----:B------:R-:W-:Y:S01]  /*0fd0*/  LOP3.LUT R11, R3, 0x18, R20, 0xf8, !PT ;  /* 0x00000018030b7812 */ /* 0x000fe200078ef814 */
[----:B------:R-:W-:Y:S01]  /*0fe0*/  UIMAD UR4, UR11, UR4, URZ ;  /* 0x000000040b0472a4 */ /* 0x000fe2000f8e023f */
[----:B------:R-:W-:Y:S01]  /*0ff0*/  SHF.R.U32.HI R218, RZ, 0x3, R3 ;  /* 0x00000003ffda7819 */ /* 0x000fe20000011603 */
[----:B------:R-:W-:Y:S01]  /*1000*/  IMAD.WIDE.U32 R16, R0, c[0x0][0x1c0], R16 ;  /* 0x0000700000107a25 */ /* 0x000fe200078e0010 */
[----:B------:R-:W-:Y:S01]  /*1010*/  UIMAD UR6, UR11, UR6, URZ ;  /* 0x000000060b0672a4 */ /* 0x000fe2000f8e023f */
[----:B------:R-:W-:Y:S01]  /*1020*/  IADD3 R15, R20, 0x20, RZ ;  /* 0x00000020140f7810 */ /* 0x000fe20007ffe0ff */
[----:B------:R-:W-:Y:S01]  /*1030*/  UIMAD UR4, UR10, UR5, UR4 ;  /* 0x000000050a0472a4 */ /* 0x000fe2000f8e0204 */
[----:B------:R-:W-:Y:S01]  /*1040*/  IMAD.IADD R23, R13, 0x1, R22 ;  /* 0x000000010d177824 */ /* 0x000fe200078e0216 */
[----:B------:R-:W-:Y:S01]  /*1050*/  MOV R22, R12 ;  /* 0x0000000c00167202 */ /* 0x000fe20000000f00 */
[----:B------:R-:W-:Y:S01]  /*1060*/  IMAD.MOV R9, RZ, RZ, -R5 ;  /* 0x000000ffff097224 */ /* 0x000fe200078e0a05 */
[----:B------:R-:W-:Y:S01]  /*1070*/  LEA.HI R12, R14, R93, RZ, 0x4 ;  /* 0x0000005d0e0c7211 */ /* 0x000fe200078f20ff */
[----:B------:R-:W-:Y:S01]  /*1080*/  IMAD.IADD R3, R17, 0x1, R2 ;  /* 0x0000000111037824 */ /* 0x000fe200078e0202 */
[----:B------:R-:W-:Y:S01]  /*1090*/  LOP3.LUT R218, R11, R218, RZ, 0x3c, !PT ;  /* 0x000000da0bda7212 */ /* 0x000fe200078e3cff */
[----:B------:R-:W-:Y:S01]  /*10a0*/  IMAD.MOV.U32 R2, RZ, RZ, R16 ;  /* 0x000000ffff027224 */ /* 0x000fe200078e0010 */
[----:B------:R-:W-:Y:S01]  /*10b0*/  ULDC UR5, c[0x0][0x2c4] ;  /* 0x0000b10000057ab9 */ /* 0x000fe20000000800 */
[----:B------:R-:W-:Y:S01]  /*10c0*/  IMAD R16, R9, c[0x0][0x2c4], R6 ;  /* 0x0000b10009107a24 */ /* 0x000fe200078e0206 */
[----:B------:R-:W-:Y:S01]  /*10d0*/  LOP3.LUT R6, R12, 0xfffffff0, RZ, 0xc0, !PT ;  /* 0xfffffff00c067812 */ /* 0x000fe200078ec0ff */
[----:B------:R-:W-:Y:S01]  /*10e0*/  IMAD R24, R24, c[0x0][0x1b0], RZ ;  /* 0x00006c0018187a24 */ /* 0x000fe200078e02ff */
[----:B------:R-:W-:Y:S01]  /*10f0*/  IADD3 R14, R239, UR9, RZ ;  /* 0x00000009ef0e7c10 */ /* 0x000fe2000fffe0ff */
[----:B------:R-:W-:Y:S01]  /*1100*/  IMAD.WIDE.U32 R220, R220, c[0x0][0x210], R22 ;  /* 0x00008400dcdc7a25 */ /* 0x000fe200078e0016 */
[----:B------:R-:W-:Y:S01]  /*1110*/  SHF.R.S32.HI R11, RZ, 0x1f, R16 ;  /* 0x0000001fff0b7819 */ /* 0x000fe20000011410 */
[----:B------:R-:W-:Y:S01]  /*1120*/  UIMAD UR6, UR10, UR7, UR6 ;  /* 0x000000070a0672a4 */ /* 0x000fe2000f8e0206 */
[----:B------:R-:W-:Y:S01]  /*1130*/  SHF.R.S32.HI R94, RZ, 0x5, R95 ;  /* 0x00000005ff5e7819 */ /* 0x000fe2000001145f */
[----:B------:R-:W-:Y:S01]  /*1140*/  IMAD.IADD R6, R93, 0x1, -R6 ;  /* 0x000000015d067824 */ /* 0x000fe200078e0a06 */
[----:B------:R-:W-:Y:S01]  /*1150*/  IADD3 R221, R221, UR4, RZ ;  /* 0x00000004dddd7c10 */ /* 0x000fe2000fffe0ff */
[----:B------:R-:W-:Y:S01]  /*1160*/  IMAD.WIDE.U32 R2, R5, c[0x0][0x1b0], R2 ;  /* 0x00006c0005027a25 */ /* 0x000fe200078e0002 */
[----:B------:R-:W-:Y:S01]  /*1170*/  ULDC UR4, c[0x0][0x168] ;  /* 0x00005a0000047ab9 */ /* 0x000fe20000000800 */
[----:B------:R-:W-:Y:S01]  /*1180*/  ISETP.GE.AND P2, PT, R15, c[0x0][0x198], PT ;  /* 0x000066000f007a0c */ /* 0x000fe20003f46270 */
[----:B------:R-:W-:Y:S01]  /*1190*/  UIMAD UR4, UR5, UR4, URZ ;  /* 0x00000004050472a4 */ /* 0x000fe2000f8e023f */
[----:B------:R-:W-:Y:S01]  /*11a0*/  IMAD R24, R5, c[0x0][0x1b4], R24 ;  /* 0x00006d0005187a24 */ /* 0x000fe200078e0218 */
[----:B------:R-:W-:Y:S01]  /*11b0*/  LEA.HI R9, R6, R6, RZ, 0x1 ;  /* 0x0000000606097211 */ /* 0x000fe200078f08ff */
[C---:B------:R-:W-:Y:S01]  /*11c0*/  IMAD R26, R239.reuse, c[0x0][0x1e4], R26 ;  /* 0x00007900ef1a7a24 */ /* 0x040fe200078e021a */
[----:B------:R-:W-:Y:S01]  /*11d0*/  ISETP.GE.AND P6, PT, R20, c[0x0][0x1d4], PT ;  /* 0x0000750014007a0c */ /* 0x000fe20003fc6270 */
[----:B------:R-:W-:Y:S01]  /*11e0*/  IMAD.WIDE.U32 R28, R239, c[0x0][0x1e0], R20 ;  /* 0x00007800ef1c7a25 */ /* 0x000fe200078e0014 */
[----:B------:R-:W-:-:S02]  /*11f0*/  SHF.R.S32.HI R22, RZ, 0x1, R9 ;  /* 0x00000001ff167819 */ /* 0x000fc40000011409 */
[----:B------:R-:W-:Y:S01]  /*1200*/  SHF.R.S32.HI R5, RZ, 0x1f, R9 ;  /* 0x0000001fff057819 */ /* 0x000fe20000011409 */
[----:B------:R-:W-:Y:S01]  /*1210*/  IMAD.IADD R25, R3, 0x1, R24 ;  /* 0x0000000103197824 */ /* 0x000fe200078e0218 */
[----:B------:R-:W-:Y:S01]  /*1220*/  IADD3 R3, R20, 0x40, RZ ;  /* 0x0000004014037810 */ /* 0x000fe20007ffe0ff */
[----:B------:R-:W-:Y:S01]  /*1230*/  IMAD R11, R11, c[0x0][0x1a8], RZ ;  /* 0x00006a000b0b7a24 */ /* 0x000fe200078e02ff */
[----:B------:R-:W-:Y:S01]  /*1240*/  LEA.HI R5, R5, R22, RZ, 0x2 ;  /* 0x0000001605057211 */ /* 0x000fe200078f10ff */
[----:B------:R-:W-:Y:S01]  /*1250*/  IMAD.MOV.U32 R24, RZ, RZ, R2 ;  /* 0x000000ffff187224 */ /* 0x000fe200078e0002 */
[----:B------:R-:W-:Y:S01]  /*1260*/  ISETP.GE.AND P4, PT, R3, c[0x0][0x1d4], PT ;  /* 0x0000750003007a0c */ /* 0x000fe20003f86270 */
[----:B------:R-:W-:Y:S01]  /*1270*/  IMAD.IADD R27, R29, 0x1, R26 ;  /* 0x000000011d1b7824 */ /* 0x000fe200078e021a */
[----:B------:R-:W-:Y:S01]  /*1280*/  LOP3.LUT R5, R5, 0xfffffffc, RZ, 0xc0, !PT ;  /* 0xfffffffc05057812 */ /* 0x000fe200078ec0ff */
[----:B------:R-:W-:Y:S01]  /*1290*/  IMAD.MOV.U32 R26, RZ, RZ, R28 ;  /* 0x000000ffff1a7224 */ /* 0x000fe200078e001c */
[----:B------:R-:W-:Y:S01]  /*12a0*/  ISETP.GE.AND P5, PT, R15, c[0x0][0x1d4], PT ;  /* 0x000075000f007a0c */ /* 0x000fe20003fa6270 */
[----:B------:R-:W-:Y:S01]  /*12b0*/  IMAD.U32 R224, RZ, RZ, UR10 ;  /* 0x0000000affe07e24 */ /* 0x000fe2000f8e00ff */
[----:B------:R-:W-:Y:S01]  /*12c0*/  IADD3 R5, R22, -R5, RZ ;  /* 0x8000000516057210 */ /* 0x000fe20007ffe0ff */
[C---:B------:R-:W-:Y:S01]  /*12d0*/  IMAD R2, R16.reuse, c[0x0][0x1ac], R11 ;  /* 0x00006b0010027a24 */ /* 0x040fe200078e020b */
[----:B------:R-:W-:Y:S01]  /*12e0*/  IADD3 R11, R239, -R8, RZ ;  /* 0x80000008ef0b7210 */ /* 0x000fe20007ffe0ff */
[----:B------:R-:W-:-:S04]  /*12f0*/  IMAD.WIDE.U32 R16, R16, c[0x0][0x1a8], R24 ;  /* 0x00006a0010107a25 */ /* 0x000fc800078e0018 */
[----:B------:R-:W-:Y:S01]  /*1300*/  IMAD.WIDE.U32 R224, R224, c[0x0][0x1e8], R26 ;  /* 0x00007a00e0e07a25 */ /* 0x000fe200078e001a */
[----:B------:R-:W-:-:S03]  /*1310*/  LEA R3, P1, R16, c[0x0][0x160], 0x1 ;  /* 0x0000580010037a11 */ /* 0x000fc600078208ff */
[----:B------:R-:W-:Y:S01]  /*1320*/  IMAD.IADD R2, R17, 0x1, R2 ;  /* 0x0000000111027824 */ /* 0x000fe200078e0202 */
[----:B------:R-:W-:Y:S01]  /*1330*/  IADD3 R225, R225, UR6, RZ ;  /* 0x00000006e1e17c10 */ /* 0x000fe2000fffe0ff */
[----:B------:R-:W-:Y:S01]  /*1340*/  IMAD.SHL.U32 R13, R96, 0x8, RZ ;  /* 0x00000008600d7824 */ /* 0x000fe200078e00ff */
[----:B------:R1:W3:Y:S01]  /*1350*/  SHFL.IDX PT, R22, R3, RZ, 0x1c1f ;  /* 0x001c1fff03167589 */ /* 0x0002e200000e0000 */
[----:B------:R-:W-:Y:S01]  /*1360*/  IMAD R11, R94, 0x8, R11 ;  /* 0x000000085e0b7824 */ /* 0x000fe200078e020b */
[----:B------:R-:W-:Y:S02]  /*1370*/  LEA.HI.X R2, R16, c[0x0][0x164], R2, 0x1, P1 ;  /* 0x0000590010027a11 */ /* 0x000fe400008f0c02 */
[----:B------:R-:W-:Y:S01]  /*1380*/  LOP3.LUT P1, RZ, R5, 0x2, RZ, 0xc0, !PT ;  /* 0x0000000205ff7812 */ /* 0x000fe2000782c0ff */
[----:B------:R-:W-:Y:S01]  /*1390*/  IMAD.U32 R218, R11, 0x20, R218 ;  /* 0x000000200bda7824 */ /* 0x000fe200078e00da */
[----:B------:R-:W-:Y:S01]  /*13a0*/  P2R R16, PR, RZ, 0x4 ;  /* 0x00000004ff107803 */ /* 0x000fe20000000000 */
[----:B------:R1:W4:Y:S01]  /*13b0*/  SHFL.IDX PT, R23, R2, RZ, 0x1c1f ;  /* 0x001c1fff02177589 */ /* 0x00032200000e0000 */
[----:B------:R-:W-:-:S02]  /*13c0*/  ISETP.GE.AND P3, PT, R13, c[0x0][0x198], PT ;  /* 0x000066000d007a0c */ /* 0x000fc40003f66270 */
[----:B--2---:R-:W-:Y:S01]  /*13d0*/  @P0 SHF.R.S32.HI R19, RZ, 0x1f, R18 ;  /* 0x0000001fff130819 */ /* 0x004fe20000011412 */
[----:B------:R-:W-:Y:S02]  /*13e0*/  @!P0 IMAD.MOV.U32 R18, RZ, RZ, R0 ;  /* 0x000000ffff128224 */ /* 0x000fe400078e0000 */
[----:B------:R-:W-:Y:S01]  /*13f0*/  @!P0 IMAD.MOV.U32 R19, RZ, RZ, R7 ;  /* 0x000000ffff138224 */ /* 0x000fe200078e0007 */
[----:B------:R-:W-:Y:S01]  /*1400*/  ISETP.GE.AND P0, PT, R14, UR4, PT ;  /* 0x000000040e007c0c */ /* 0x000fe2000bf06270 */
[----:B------:R-:W-:Y:S01]  /*1410*/  IMAD.MOV.U32 R0, RZ, RZ, 0x10 ;  /* 0x00000010ff007424 */ /* 0x000fe200078e00ff */
[----:B------:R-:W-:Y:S01]  /*1420*/  IADD3 R7, R13, 0x40, RZ ;  /* 0x000000400d077810 */ /* 0x000fe20007ffe0ff */
[C---:B------:R-:W-:Y:S02]  /*1430*/  IMAD R237, R19.reuse, c[0x0][0x1f0], RZ ;  /* 0x00007c0013ed7a24 */ /* 0x040fe400078e02ff */
[----:B------:R-:W-:Y:S01]  /*1440*/  IMAD R231, R19, c[0x0][0x218], RZ ;  /* 0x0000860013e77a24 */ /* 0x000fe200078e02ff */
[----:B------:R-:W-:Y:S01]  /*1450*/  SEL R0, R0, 0xfffffff0, !P1 ;  /* 0xfffffff000007807 */ /* 0x000fe20004800000 */
[----:B------:R-:W-:Y:S01]  /*1460*/  IMAD R237, R18, c[0x0][0x1f4], R237 ;  /* 0x00007d0012ed7a24 */ /* 0x000fe200078e02ed */
[----:B------:R-:W-:Y:S01]  /*1470*/  ISETP.NE.AND P1, PT, R16, RZ, PT ;  /* 0x000000ff1000720c */ /* 0x000fe20003f25270 */
[C---:B------:R-:W-:Y:S01]  /*1480*/  IMAD R231, R18.reuse, c[0x0][0x21c], R231 ;  /* 0x0000870012e77a24 */ /* 0x040fe200078e02e7 */
[----:B------:R-:W-:Y:S01]  /*1490*/  ISETP.GE.AND P2, PT, R7, c[0x0][0x198], PT ;  /* 0x0000660007007a0c */ /* 0x000fe20003f46270 */
[----:B------:R-:W-:-:S04]  /*14a0*/  IMAD.WIDE.U32 R224, R18, c[0x0][0x1f0], R224 ;  /* 0x00007c0012e07a25 */ /* 0x000fc800078e00e0 */
[----:B------:R-:W-:-:S04]  /*14b0*/  IMAD.WIDE.U32 R220, R18, c[0x0][0x218], R220 ;  /* 0x0000860012dc7a25 */ /* 0x000fc800078e00dc */
[----:B------:R-:W-:Y:S02]  /*14c0*/  IMAD.IADD R237, R225, 0x1, R237 ;  /* 0x00000001e1ed7824 */ /* 0x000fe400078e02ed */
[----:B------:R-:W-:Y:S01]  /*14d0*/  IMAD.IADD R231, R221, 0x1, R231 ;  /* 0x00000001dde77824 */ /* 0x000fe200078e02e7 */
[----:B------:R-:W-:Y:S05]  /*14e0*/  @P0 BRA `(.L_x_381) ;  /* 0x000000f000000947 */ /* 0x000fea0003800000 */
[----:B-1-34-:R-:W-:Y:S02]  /*14f0*/  SHF.R.S32.HI R18, RZ, 0x1f, R15 ;  /* 0x0000001fff127819 */ /* 0x01afe4000001140f */
[----:B------:R-:W-:Y:S02]  /*1500*/  SHF.R.S32.HI R8, RZ, 0x1f, R7 ;  /* 0x0000001fff087819 */ /* 0x000fe40000011407 */
[----:B------:R-:W-:Y:S02]  /*1510*/  LEA.HI R11, R18, R15, RZ, 0x3 ;  /* 0x0000000f120b7211 */ /* 0x000fe400078f18ff */
[----:B------:R-:W-:Y:S01]  /*1520*/  LEA.HI R8, R8, R7, RZ, 0x3 ;  /* 0x0000000708087211 */ /* 0x000fe200078f18ff */
[----:B------:R-:W-:Y:S01]  /*1530*/  IMAD.SHL.U32 R7, R218, 0x2, RZ ;  /* 0x00000002da077824 */ /* 0x000fe200078e00ff */
[----:B------:R-:W-:-:S02]  /*1540*/  LEA R18, P0, R13, R22, 0x1 ;  /* 0x000000160d127211 */ /* 0x000fc400078008ff */
[----:B------:R-:W-:Y:S02]  /*1550*/  LOP3.LUT R11, R11, 0xfffffff8, RZ, 0xc0, !PT ;  /* 0xfffffff80b0b7812 */ /* 0x000fe400078ec0ff */
[----:B------:R-:W-:Y:S02]  /*1560*/  LOP3.LUT R8, R8, 0xfffffff8, RZ, 0xc0, !PT ;  /* 0xfffffff808087812 */ /* 0x000fe400078ec0ff */
[----:B------:R-:W-:Y:S01]  /*1570*/  LEA.HI.X R19, R13, R23, R21, 0x1, P0 ;  /* 0x000000170d137211 */ /* 0x000fe200000f0c15 */
[----:B------:R-:W-:-:S04]  /*1580*/  IMAD.WIDE R24, R11, 0x2, R22 ;  /* 0x000000020b187825 */ /* 0x000fc800078e0216 */
[----:B------:R-:W-:Y:S01]  /*1590*/  IMAD.WIDE R22, R8, 0x2, R22 ;  /* 0x0000000208167825 */ /* 0x000fe200078e0216 */
[----:B------:R-:W-:Y:S01]  /*15a0*/  @!PT LDS RZ, [RZ] ;  /* 0x00000000fffff984 */ /* 0x000fe20000000800 */
[----:B------:R1:W-:Y:S04]  /*15b0*/  LDGSTS.E.BYPASS.LTC128B.128 [R7+0x4900], [R18.64], !P3 ;  /* 0x0490000012077fae */ /* 0x0003e8000d901d4c */
[----:B------:R1:W-:Y:S04]  /*15c0*/  LDGSTS.E.BYPASS.LTC128B.128 [R7+0x6900], [R24.64], !P1 ;  /* 0x0690000018077fae */ /* 0x0003e8000c901d4c */
[----:B------:R1:W-:Y:S02]  /*15d0*/  LDGSTS.E.BYPASS.LTC128B.128 [R7+0x8900], [R22.64], !P2 ;  /* 0x0890000016077fae */ /* 0x0003e4000d101d4c */
.L_x_381:
[----:B-1-34-:R-:W-:Y:S05]  /*15e0*/  BSYNC B0 ;  /* 0x0000000000007941 */ /* 0x01afea0003800000 */
.L_x_380:
[----:B------:R-:W-:Y:S01]  /*15f0*/  IADD3 R7, R14, 0x20, RZ ;  /* 0x000000200e077810 */ /* 0x000fe20007ffe0ff */
[----:B------:R1:W2:Y:S01]  /*1600*/  SHFL.IDX PT, R23, R2, 0x1, 0x1c1f ;  /* 0x003c1f0002177f89 */ /* 0x0002a200000e0000 */
[----:B------:R-:W-:Y:S02]  /*1610*/  BSSY B0, `(.L_x_382) ;  /* 0x0000014000007945 */ /* 0x000fe40003800000 */
[----:B------:R-:W-:Y:S01]  /*1620*/  ISETP.GE.AND P0, PT, R7, UR4, PT ;  /* 0x0000000407007c0c */ /* 0x000fe2000bf06270 */
[----:B------:R1:W3:-:S12]  /*1630*/  SHFL.IDX PT, R22, R3, 0x1, 0x1c1f ;  /* 0x003c1f0003167f89 */ /* 0x0002d800000e0000 */
[----:B------:R-:W-:Y:S05]  /*1640*/  @P0 BRA `(.L_x_383) ;  /* 0x0000010000000947 */ /* 0x000fea0003800000 */
[----:B------:R-:W-:Y:S02]  /*1650*/  IADD3 R8, R13, 0x40, RZ ;  /* 0x000000400d087810 */ /* 0x000fe40007ffe0ff */
[----:B------:R-:W-:Y:S02]  /*1660*/  SHF.R.S32.HI R18, RZ, 0x1f, R15 ;  /* 0x0000001fff127819 */ /* 0x000fe4000001140f */
[----:B------:R-:W-:Y:S02]  /*1670*/  SHF.R.S32.HI R7, RZ, 0x1f, R8 ;  /* 0x0000001fff077819 */ /* 0x000fe40000011408 */
[----:B------:R-:W-:Y:S02]  /*1680*/  LEA.HI R11, R18, R15, RZ, 0x3 ;  /* 0x0000000f120b7211 */ /* 0x000fe400078f18ff */
[----:B------:R-:W-:Y:S01]  /*1690*/  LEA.HI R7, R7, R8, RZ, 0x3 ;  /* 0x0000000807077211 */ /* 0x000fe200078f18ff */
[----:B------:R-:W-:Y:S01]  /*16a0*/  IMAD.SHL.U32 R8, R218, 0x2, RZ ;  /* 0x00000002da087824 */ /* 0x000fe200078e00ff */
[----:B---3--:R-:W-:-:S02]  /*16b0*/  LEA R18, P0, R13, R22, 0x1 ;  /* 0x000000160d127211 */ /* 0x008fc400078008ff */
[----:B------:R-:W-:Y:S02]  /*16c0*/  LOP3.LUT R11, R11, 0xfffffff8, RZ, 0xc0, !PT ;  /* 0xfffffff80b0b7812 */ /* 0x000fe400078ec0ff */
[----:B------:R-:W-:Y:S02]  /*16d0*/  LOP3.LUT R7, R7, 0xfffffff8, RZ, 0xc0, !PT ;  /* 0xfffffff807077812 */ /* 0x000fe400078ec0ff */
[----:B--2---:R-:W-:Y:S01]  /*16e0*/  LEA.HI.X R19, R13, R23, R21, 0x1, P0 ;  /* 0x000000170d137211 */ /* 0x004fe200000f0c15 */
[----:B------:R-:W-:-:S04]  /*16f0*/  IMAD.WIDE R24, R11, 0x2, R22 ;  /* 0x000000020b187825 */ /* 0x000fc800078e0216 */
[----:B------:R-:W-:Y:S01]  /*1700*/  IMAD.WIDE R22, R7, 0x2, R22 ;  /* 0x0000000207167825 */ /* 0x000fe200078e0216 */
[----:B------:R-:W-:Y:S01]  /*1710*/  @!PT LDS RZ, [RZ] ;  /* 0x00000000fffff984 */ /* 0x000fe20000000800 */
[----:B------:R2:W-:Y:S04]  /*1720*/  LDGSTS.E.BYPASS.LTC128B.128 [R8+0x5100], [R18.64], !P3 ;  /* 0x0510000012087fae */ /* 0x0005e8000d901d4c */
[----:B------:R2:W-:Y:S04]  /*1730*/  LDGSTS.E.BYPASS.LTC128B.128 [R8+0x7100], [R24.64], !P1 ;  /* 0x0710000018087fae */ /* 0x0005e8000c901d4c */
[----:B------:R2:W-:Y:S02]  /*1740*/  LDGSTS.E.BYPASS.LTC128B.128 [R8+0x9100], [R22.64], !P2 ;  /* 0x0910000016087fae */ /* 0x0005e4000d101d4c */
.L_x_383:
[----:B------:R-:W-:Y:S05]  /*1750*/  BSYNC B0 ;  /* 0x0000000000007941 */ /* 0x000fea0003800000 */
.L_x_382:
[----:B------:R-:W-:Y:S01]  /*1760*/  IADD3 R7, R14, 0x40, RZ ;  /* 0x000000400e077810 */ /* 0x000fe20007ffe0ff */
[----:B--2---:R2:W4:Y:S01]  /*1770*/  SHFL.IDX PT, R23, R2, 0x2, 0x1c1f ;  /* 0x005c1f0002177f89 */ /* 0x00452200000e0000 */
[----:B------:R-:W-:Y:S02]  /*1780*/  BSSY B0, `(.L_x_384) ;  /* 0x0000014000007945 */ /* 0x000fe40003800000 */
[----:B------:R-:W-:Y:S01]  /*1790*/  ISETP.GE.AND P0, PT, R7, UR4, PT ;  /* 0x0000000407007c0c */ /* 0x000fe2000bf06270 */
[----:B---3--:R2:W3:-:S12]  /*17a0*/  SHFL.IDX PT, R22, R3, 0x2, 0x1c1f ;  /* 0x005c1f0003167f89 */ /* 0x0084d800000e0000 */
        /* <DEDUP_REMOVED lines=10> */
[----:B----4-:R-:W-:Y:S01]  /*1850*/  LEA.HI.X R19, R13, R23, R21, 0x1, P0 ;  /* 0x000000170d137211 */ /* 0x010fe200000f0c15 */
[----:B------:R-:W-:-:S04]  /*1860*/  IMAD.WIDE R24, R11, 0x2, R22 ;  /* 0x000000020b187825 */ /* 0x000fc800078e0216 */
[----:B------:R-:W-:Y:S01]  /*1870*/  IMAD.WIDE R22, R7, 0x2, R22 ;  /* 0x0000000207167825 */ /* 0x000fe200078e0216 */
[----:B------:R-:W-:Y:S01]  /*1880*/  @!PT LDS RZ, [RZ] ;  /* 0x00000000fffff984 */ /* 0x000fe20000000800 */
[----:B------:R3:W-:Y:S04]  /*1890*/  LDGSTS.E.BYPASS.LTC128B.128 [R8+0x5900], [R18.64], !P3 ;  /* 0x0590000012087fae */ /* 0x0007e8000d901d4c */
[----:B------:R3:W-:Y:S04]  /*18a0*/  LDGSTS.E.BYPASS.LTC128B.128 [R8+0x7900], [R24.64], !P1 ;  /* 0x0790000018087fae */ /* 0x0007e8000c901d4c */
[----:B------:R3:W-:Y:S02]  /*18b0*/  LDGSTS.E.BYPASS.LTC128B.128 [R8+0x9900], [R22.64], !P2 ;  /* 0x0990000016087fae */ /* 0x0007e4000d101d4c */
.L_x_385:
[----:B------:R-:W-:Y:S05]  /*18c0*/  BSYNC B0 ;  /* 0x0000000000007941 */ /* 0x000fea0003800000 */
.L_x_384:
[----:B---3--:R-:W3:Y:S01]  /*18d0*/  SHFL.IDX PT, R18, R3, 0x3, 0x1c1f ;  /* 0x007c1f0003127f89 */ /* 0x008ee200000e0000 */
[----:B------:R-:W-:Y:S01]  /*18e0*/  IADD3 R14, R14, 0x60, RZ ;  /* 0x000000600e0e7810 */ /* 0x000fe20007ffe0ff */
[----:B------:R-:W-:Y:S01]  /*18f0*/  IMAD.MOV.U32 R99, RZ, RZ, 0x30 ;  /* 0x00000030ff637424 */ /* 0x000fe200078e00ff */
[----:B------:R-:W-:Y:S01]  /*1900*/  IADD3 R97, R154, -0x1, RZ ;  /* 0xffffffff9a617810 */ /* 0x000fe20007ffe0ff */
[----:B------:R-:W5:Y:S01]  /*1910*/  SHFL.IDX PT, R19, R2, 0x3, 0x1c1f ;  /* 0x007c1f0002137f89 */ /* 0x000f6200000e0000 */
[----:B------:R-:W-:Y:S01]  /*1920*/  ISETP.GE.AND P1, PT, R14, UR4, PT ;  /* 0x000000040e007c0c */ /* 0x000fe2000bf26270 */
[----:B------:R-:W-:Y:S01]  /*1930*/  IMAD R92, R154, -0x30, R99 ;  /* 0xffffffd09a5c7824 */ /* 0x000fe200078e0263 */
[----:B------:R-:W-:Y:S01]  /*1940*/  SHF.R.S32.HI R29, RZ, 0x1f, R97 ;  /* 0x0000001fff1d7819 */ /* 0x000fe20000011461 */
[----:B------:R-:W-:Y:S01]  /*1950*/  IMAD.SHL.U32 R218, R218, 0x2, RZ ;  /* 0x00000002dada7824 */ /* 0x000fe200078e00ff */
[----:B------:R-:W-:Y:S01]  /*1960*/  LOP3.LUT R10, R10, 0xfffffff8, RZ, 0xc0, !PT ;  /* 0xfffffff80a0a7812 */ /* 0x000fe200078ec0ff */
[----:B------:R-:W-:Y:S01]  /*1970*/  IMAD.MOV.U32 R236, RZ, RZ, R224 ;  /* 0x000000ffffec7224 */ /* 0x000fe200078e00e0 */
[----:B------:R-:W-:Y:S01]  /*1980*/  LOP3.LUT R9, R9, 0x7fffffe, RZ, 0xc0, !PT ;  /* 0x07fffffe09097812 */ /* 0x000fe200078ec0ff */
[----:B------:R-:W-:Y:S01]  /*1990*/  IMAD.MOV.U32 R223, RZ, RZ, 0x5 ;  /* 0x00000005ffdf7424 */ /* 0x000fe200078e00ff */
[----:B------:R-:W-:Y:S01]  /*19a0*/  SHF.R.S32.HI R11, RZ, 0x1f, R6 ;  /* 0x0000001fff0b7819 */ /* 0x000fe20000011406 */
[----:B------:R-:W-:Y:S01]  /*19b0*/  IMAD.IADD R10, R93, 0x1, -R10 ;  /* 0x000000015d0a7824 */ /* 0x000fe200078e0a0a */
[----:B------:R-:W-:Y:S01]  /*19c0*/  SEL R73, RZ, 0x1, P6 ;  /* 0x00000001ff497807 */ /* 0x000fe20003000000 */
[----:B------:R-:W-:Y:S01]  /*19d0*/  IMAD.IADD R102, R6, 0x1, -R9 ;  /* 0x0000000106667824 */ /* 0x000fe200078e0a09 */
[----:B------:R-:W-:Y:S01]  /*19e0*/  LEA.HI R11, R11, R6, RZ, 0x3 ;  /* 0x000000060b0b7211 */ /* 0x000fe200078f18ff */
[----:B------:R-:W-:Y:S01]  /*19f0*/  IMAD.SHL.U32 R6, R5, 0x40, RZ ;  /* 0x0000004005067824 */ /* 0x000fe200078e00ff */
[----:B------:R-:W-:Y:S01]  /*1a00*/  @!P1 IADD3 R8, R13, 0x40, RZ ;  /* 0x000000400d089810 */ /* 0x000fe20007ffe0ff */
[----:B------:R-:W-:Y:S01]  /*1a10*/  IMAD.SHL.U32 R4, R4, 0x8, RZ ;  /* 0x0000000804047824 */ /* 0x000fe200078e00ff */
[----:B------:R-:W-:Y:S01]  /*1a20*/  @!P1 SHF.R.S32.HI R14, RZ, 0x1f, R15 ;  /* 0x0000001fff0e9819 */ /* 0x000fe2000001140f */
[----:B------:R-:W-:Y:S01]  /*1a30*/  IMAD.SHL.U32 R11, R11, 0x20, RZ ;  /* 0x000000200b0b7824 */ /* 0x000fe200078e00ff */
[----:B------:R-:W-:Y:S01]  /*1a40*/  @!P1 SHF.R.S32.HI R7, RZ, 0x1f, R8 ;  /* 0x0000001fff079819 */ /* 0x000fe20000011408 */
[----:B------:R-:W-:Y:S01]  /*1a50*/  IMAD R52, R29, c[0x0][0x208], RZ ;  /* 0x000082001d347a24 */ /* 0x000fe200078e02ff */
[C---:B---3--:R-:W-:Y:S01]  /*1a60*/  @!P1 LEA R20, P0, R13.reuse, R18, 0x1 ;  /* 0x000000120d149211 */ /* 0x048fe200078008ff */
[----:B------:R-:W-:Y:S01]  /*1a70*/  IMAD.MOV.U32 R230, RZ, RZ, R220 ;  /* 0x000000ffffe67224 */ /* 0x000fe200078e00dc */
[----:B------:R-:W-:Y:S01]  /*1a80*/  @!P1 LEA.HI R15, R14, R15, RZ, 0x3 ;  /* 0x0000000f0e0f9211 */ /* 0x000fe200078f18ff */
[----:B------:R-:W-:Y:S01]  /*1a90*/  IMAD.MOV.U32 R14, RZ, RZ, c[0x0][0x1e0] ;  /* 0x00007800ff0e7624 */ /* 0x000fe200078e00ff */
[----:B-----5:R-:W-:Y:S01]  /*1aa0*/  @!P1 LEA.HI.X R21, R13, R19, R21, 0x1, P0 ;  /* 0x000000130d159211 */ /* 0x020fe200000f0c15 */
[----:B------:R-:W-:Y:S01]  /*1ab0*/  IMAD R52, R97, c[0x0][0x20c], R52 ;  /* 0x0000830061347a24 */ /* 0x000fe200078e0234 */
[----:B------:R-:W-:Y:S01]  /*1ac0*/  ISETP.NE.AND P0, PT, R16, RZ, PT ;  /* 0x000000ff1000720c */ /* 0x000fe20003f05270 */
[----:B------:R-:W-:Y:S01]  /*1ad0*/  IMAD.SHL.U32 R228, R14, 0x20, RZ ;  /* 0x000000200ee47824 */ /* 0x000fe200078e00ff */
[----:B------:R-:W-:Y:S01]  /*1ae0*/  @!P1 LEA.HI R7, R7, R8, RZ, 0x3 ;  /* 0x0000000807079211 */ /* 0x000fe200078f18ff */
[----:B------:R-:W-:Y:S01]  /*1af0*/  @!PT LDS RZ, [RZ] ;  /* 0x00000000fffff984 */ /* 0x000fe20000000800 */
[----:B------:R3:W-:Y:S01]  /*1b00*/  @!P1 LDGSTS.E.BYPASS.LTC128B.128 [R218+0x6100], [R20.64], !P3 ;  /* 0x0610000014da9fae */ /* 0x0007e2000d901d4c */
[----:B-12---:R-:W-:Y:S01]  /*1b10*/  IADD3 R2, R92, c[0x0][0x1d0], RZ ;  /* 0x000074005c027a10 */ /* 0x006fe20007ffe0ff */
[----:B------:R-:W-:Y:S01]  /*1b20*/  IMAD.MOV.U32 R226, RZ, RZ, c[0x0][0x208] ;  /* 0x00008200ffe27624 */ /* 0x000fe200078e00ff */
[----:B------:R-:W-:-:S02]  /*1b30*/  @!P1 LOP3.LUT R3, R15, 0xfffffff8, RZ, 0xc0, !PT ;  /* 0xfffffff80f039812 */ /* 0x000fc400078ec0ff */
[----:B------:R-:W-:Y:S02]  /*1b40*/  @!P1 LOP3.LUT R7, R7, 0xfffffff8, RZ, 0xc0, !PT ;  /* 0xfffffff807079812 */ /* 0x000fe400078ec0ff */
[----:B------:R-:W-:Y:S01]  /*1b50*/  IMNMX R8, R2, 0x30, PT ;  /* 0x0000003002087817 */ /* 0x000fe20003800200 */
[----:B------:R-:W-:Y:S01]  /*1b60*/  @!P1 IMAD.WIDE R16, R3, 0x2, R18 ;  /* 0x0000000203109825 */ /* 0x000fe200078e0212 */
[----:B------:R-:W-:Y:S02]  /*1b70*/  SHF.L.U64.HI R229, R14, R223, c[0x0][0x1e4] ;  /* 0x000079000ee57619 */ /* 0x000fe400000102df */
[----:B------:R-:W-:Y:S01]  /*1b80*/  SHF.R.S32.HI R13, RZ, 0x4, R12 ;  /* 0x00000004ff0d7819 */ /* 0x000fe2000001140c */
[C---:B------:R-:W-:Y:S01]  /*1b90*/  IMAD R3, R99.reuse, c[0x0][0x1e4], RZ ;  /* 0x0000790063037a24 */ /* 0x040fe200078e02ff */
[----:B------:R1:W-:Y:S01]  /*1ba0*/  @!P1 LDGSTS.E.BYPASS.LTC128B.128 [R218+0x8100], [R16.64], !P0 ;  /* 0x0810000010da9fae */ /* 0x0003e2000c101d4c */
[----:B------:R-:W-:Y:S01]  /*1bb0*/  IMAD.IADD R8, R8, 0x1, -R239 ;  /* 0x0000000108087824 */ /* 0x000fe200078e0aef */
[----:B------:R-:W-:Y:S01]  /*1bc0*/  LEA.HI R28, R10, R10, RZ, 0x1 ;  /* 0x0000000a0a1c7211 */ /* 0x000fe200078f08ff */
[----:B------:R-:W-:Y:S01]  /*1bd0*/  IMAD.WIDE.U32 R98, R99, c[0x0][0x1e0], RZ ;  /* 0x0000780063627a25 */ /* 0x000fe200078e00ff */
[----:B------:R-:W-:-:S02]  /*1be0*/  LEA.HI R12, R12, R13, RZ, 0x1 ;  /* 0x0000000d0c0c7211 */ /* 0x000fc400078f08ff */
[C---:B------:R-:W-:Y:S01]  /*1bf0*/  ISETP.GE.AND P3, PT, R8.reuse, 0x1, PT ;  /* 0x000000010800780c */ /* 0x040fe20003f66270 */
[----:B------:R-:W-:Y:S01]  /*1c00*/  IMAD.IADD R3, R99, 0x1, R3 ;  /* 0x0000000163037824 */ /* 0x000fe200078e0203 */
[----:B------:R-:W-:Y:S02]  /*1c10*/  ISETP.GE.AND P0, PT, R8, 0x21, PT ;  /* 0x000000210800780c */ /* 0x000fe40003f06270 */
[----:B------:R-:W-:Y:S02]  /*1c20*/  LOP3.LUT R9, R28, 0x3fffffe, RZ, 0xc0, !PT ;  /* 0x03fffffe1c097812 */ /* 0x000fe400078ec0ff */
[----:B------:R-:W-:Y:S01]  /*1c30*/  SHF.R.S32.HI R28, RZ, 0x1, R28 ;  /* 0x00000001ff1c7819 */ /* 0x000fe2000001141c */
[----:B---3--:R-:W-:Y:S01]  /*1c40*/  @!P1 IMAD.WIDE R20, R7, 0x2, R18 ;  /* 0x0000000207149825 */ /* 0x008fe200078e0212 */
[----:B------:R-:W-:Y:S02]  /*1c50*/  LOP3.LUT R12, R12, 0xfffffffe, RZ, 0xc0, !PT ;  /* 0xfffffffe0c0c7812 */ /* 0x000fe400078ec0ff */
[----:B------:R-:W-:Y:S01]  /*1c60*/  LOP3.LUT R6, R6, 0xc0, RZ, 0xc0, !PT ;  /* 0x000000c006067812 */ /* 0x000fe200078ec0ff */
[----:B------:R-:W-:Y:S01]  /*1c70*/  IMAD R7, R3, R97, RZ ;  /* 0x0000006103077224 */ /* 0x000fe200078e02ff */
[----:B------:R2:W-:Y:S01]  /*1c80*/  @!P1 LDGSTS.E.BYPASS.LTC128B.128 [R218+0xa100], [R20.64], !P2 ;  /* 0x0a10000014da9fae */ /* 0x0005e2000d101d4c */
[----:B------:R-:W-:Y:S01]  /*1c90*/  IMAD.WIDE.U32 R18, R97, R98, R236 ;  /* 0x0000006261127225 */ /* 0x000fe200078e00ec */
[----:B------:R-:W-:-:S02]  /*1ca0*/  LOP3.LUT R101, R11, 0xffffff00, RZ, 0xc0, !PT ;  /* 0xffffff000b657812 */ /* 0x000fc400078ec0ff */
[----:B------:R-:W0:Y:S01]  /*1cb0*/  LDGDEPBAR ;  /* 0x00000000000079af */ /* 0x000e220000000000 */
[----:B------:R-:W-:Y:S01]  /*1cc0*/  IMAD R7, R29, R98, R7 ;  /* 0x000000621d077224 */ /* 0x000fe200078e0207 */
[----:B------:R-:W-:Y:S01]  /*1cd0*/  @P0 IADD3 R8, P1, R228, R18, RZ ;  /* 0x00000012e4080210 */ /* 0x000fe20007f3e0ff */
[----:B------:R-:W-:Y:S01]  /*1ce0*/  IMAD.SHL.U32 R5, R28, 0x40, RZ ;  /* 0x000000401c057824 */ /* 0x000fe200078e00ff */
[----:B-1----:R-:W-:Y:S01]  /*1cf0*/  @P3 LEA R16, P2, R18, c[0x0][0x1c8], 0x1 ;  /* 0x0000720012103a11 */ /* 0x002fe200078408ff */
[----:B------:R-:W-:Y:S01]  /*1d00*/  IMAD.IADD R7, R19, 0x1, R7 ;  /* 0x0000000113077824 */ /* 0x000fe200078e0207 */
[----:B------:R-:W-:Y:S01]  /*1d10*/  SHF.R.U32.HI R11, RZ, 0x3, R6 ;  /* 0x00000003ff0b7819 */ /* 0x000fe20000011606 */
[----:B------:R-:W-:Y:S01]  /*1d20*/  IMAD.IADD R12, R13, 0x1, -R12 ;  /* 0x000000010d0c7824 */ /* 0x000fe200078e0a0c */
[----:B------:R-:W-:Y:S01]  /*1d30*/  LOP3.LUT R5, R5, 0xc0, RZ, 0xc0, !PT ;  /* 0x000000c005057812 */ /* 0x000fe200078ec0ff */
[----:B------:R-:W-:Y:S01]  /*1d40*/  IMAD.IADD R9, R10, 0x1, -R9 ;  /* 0x000000010a097824 */ /* 0x000fe200078e0a09 */
[--C-:B------:R-:W-:Y:S01]  /*1d50*/  @P3 LEA.HI.X R17, R18, c[0x0][0x1cc], R7.reuse, 0x1, P2 ;  /* 0x0000730012113a11 */ /* 0x100fe200010f0c07 */
[----:B------:R-:W-:Y:S01]  /*1d60*/  BAR.SYNC.DEFER_BLOCKING 0x0 ;  /* 0x0000000000007b1d */ /* 0x000fe20000010000 */
[----:B------:R-:W-:Y:S01]  /*1d70*/  @P0 IMAD.X R7, R229, 0x1, R7, P1 ;  /* 0x00000001e5070824 */ /* 0x000fe200008e0607 */
[----:B------:R-:W-:Y:S01]  /*1d80*/  @P0 LEA R14, P1, R8, c[0x0][0x1c8], 0x1 ;  /* 0x00007200080e0a11 */ /* 0x000fe200078208ff */
[----:B------:R-:W-:Y:S01]  /*1d90*/  IMAD R9, R12, 0x8, R9 ;  /* 0x000000080c097824 */ /* 0x000fe200078e0209 */
[----:B------:R-:W-:-:S02]  /*1da0*/  LOP3.LUT R4, R5, 0x8, R4, 0xf8, !PT ;  /* 0x0000000805047812 */ /* 0x000fc400078ef804 */
[----:B------:R-:W-:Y:S01]  /*1db0*/  @P0 LEA.HI.X R15, R8, c[0x0][0x1cc], R7, 0x1, P1 ;  /* 0x00007300080f0a11 */ /* 0x000fe200008f0c07 */
[----:B------:R-:W-:Y:S01]  /*1dc0*/  IMAD.SHL.U32 R7, R12, 0x8, RZ ;  /* 0x000000080c077824 */ /* 0x000fe200078e00ff */
[----:B------:R-:W-:Y:S02]  /*1dd0*/  SHF.R.U32.HI R5, RZ, 0x3, R5 ;  /* 0x00000003ff057819 */ /* 0x000fe40000011605 */
[----:B------:R-:W-:Y:S02]  /*1de0*/  SEL R76, RZ, 0x4, P4 ;  /* 0x00000004ff4c7807 */ /* 0x000fe40002000000 */
[----:B------:R-:W-:Y:S01]  /*1df0*/  LOP3.LUT R100, R6, 0x8, R7, 0xf8, !PT ;  /* 0x0000000806647812 */ /* 0x000fe200078ef807 */
[--C-:B------:R-:W-:Y:S01]  /*1e00*/  IMAD R7, R94, 0x200, R101.reuse ;  /* 0x000002005e077824 */ /* 0x100fe200078e0265 */
[----:B------:R-:W-:Y:S01]  /*1e10*/  LOP3.LUT R4, R4, R5, RZ, 0x3c, !PT ;  /* 0x0000000504047212 */ /* 0x000fe200078e3cff */
[----:B------:R-:W-:Y:S01]  /*1e20*/  IMAD R101, R102, 0x20, R101 ;  /* 0x0000002066657824 */ /* 0x000fe200078e0265 */
[----:B------:R-:W-:Y:S01]  /*1e30*/  LOP3.LUT R100, R100, R11, RZ, 0x3c, !PT ;  /* 0x0000000b64647212 */ /* 0x000fe200078e3cff */
[----:B------:R-:W-:Y:S01]  /*1e40*/  IMAD R7, R102, 0x20, R7 ;  /* 0x0000002066077824 */ /* 0x000fe200078e0207 */
[----:B------:R-:W-:Y:S01]  /*1e50*/  SHF.L.U64.HI R223, R226, R223, c[0x0][0x20c] ;  /* 0x00008300e2df7619 */ /* 0x000fe200000102df */
[----:B------:R-:W-:Y:S01]  /*1e60*/  IMAD.U32 R216, R9, 0x20, R4 ;  /* 0x0000002009d87824 */ /* 0x000fe200078e0004 */
[----:B------:R-:W-:Y:S01]  /*1e70*/  IADD3 R72, R92, c[0x0][0x1d0], -R239 ;  /* 0x000074005c487a10 */ /* 0x000fe20007ffe8ef */
[----:B------:R-:W-:-:S02]  /*1e80*/  IMAD.IADD R217, R100, 0x1, R7 ;  /* 0x0000000164d97824 */ /* 0x000fc400078e0207 */
[----:B------:R-:W-:Y:S01]  /*1e90*/  IMAD.SHL.U32 R216, R216, 0x2, RZ ;  /* 0x00000002d8d87824 */ /* 0x000fe200078e00ff */
[----:B------:R-:W-:Y:S01]  /*1ea0*/  @!PT LDS RZ, [RZ] ;  /* 0x00000000fffff984 */ /* 0x000fe20000000800 */
[----:B------:R-:W-:Y:S01]  /*1eb0*/  @!PT LDS RZ, [RZ] ;  /* 0x00000000fffff984 */ /* 0x000fe20000000800 */
[----:B------:R-:W-:Y:S01]  /*1ec0*/  @!PT LDS RZ, [RZ] ;  /* 0x00000000fffff984 */ /* 0x000fe20000000800 */
[----:B------:R1:W-:Y:S01]  /*1ed0*/  @P3 LDGSTS.E.BYPASS.LTC128B.128 [R218+0x2500], [R16.64], !P6 ;  /* 0x0250000010da3fae */ /* 0x0003e2000f101d4c */
[----:B------:R-:W-:Y:S02]  /*1ee0*/  IMAD.SHL.U32 R217, R217, 0x2, RZ ;  /* 0x00000002d9d97824 */ /* 0x000fe400078e00ff */
[----:B------:R-:W-:Y:S01]  /*1ef0*/  IMAD.SHL.U32 R226, R226, 0x20, RZ ;  /* 0x00000020e2e27824 */ /* 0x000fe200078e00ff */
[----:B------:R1:W-:Y:S01]  /*1f00*/  @P3 LDGSTS.E.BYPASS.LTC128B.128 [R218+0x3100], [R16.64+0x40], !P5 ;  /* 0x0310004010da3fae */ /* 0x0003e2000e901d4c */
[----:B------:R-:W-:Y:S01]  /*1f10*/  IADD3 R215, R216, 0x2520, RZ ;  /* 0x00002520d8d77810 */ /* 0x000fe20007ffe0ff */
[----:B------:R-:W-:Y:S02]  /*1f20*/  IMAD R213, R0, 0x2, R217 ;  /* 0x0000000200d57824 */ /* 0x000fe400078e02d9 */
[----:B------:R1:W-:Y:S01]  /*1f30*/  @P3 LDGSTS.E.BYPASS.LTC128B.128 [R218+0x3d00], [R16.64+0x80], !P4 ;  /* 0x03d0008010da3fae */ /* 0x0003e2000e101d4c */
[----:B------:R-:W-:-:S03]  /*1f40*/  ISETP.GT.AND P3, PT, R93, 0x3f, PT ;  /* 0x0000003f5d00780c */ /* 0x000fc60003f64270 */
[----:B------:R3:W-:Y:S04]  /*1f50*/  @P0 LDGSTS.E.BYPASS.LTC128B.128 [R218+0x2d00], [R14.64], !P6 ;  /* 0x02d000000eda0fae */ /* 0x0007e8000f101d4c */
[----:B------:R3:W-:Y:S04]  /*1f60*/  @P0 LDGSTS.E.BYPASS.LTC128B.128 [R218+0x3900], [R14.64+0x40], !P5 ;  /* 0x039000400eda0fae */ /* 0x0007e8000e901d4c */
[----:B------:R3:W-:Y:S01]  /*1f70*/  @P0 LDGSTS.E.BYPASS.LTC128B.128 [R218+0x4500], [R14.64+0x80], !P4 ;  /* 0x045000800eda0fae */ /* 0x0007e2000e101d4c */
[----:B------:R-:W-:Y:S02]  /*1f80*/  LOP3.LUT P0, RZ, R28, 0x2, RZ, 0xc0, !PT ;  /* 0x000000021cff7812 */ /* 0x000fe4000780c0ff */
[----:B------:R-:W-:Y:S01]  /*1f90*/  IADD3 R28, R216, 0x2500, RZ ;  /* 0x00002500d81c7810 */ /* 0x000fe20007ffe0ff */
[----:B------:R-:W0:Y:S10]  /*1fa0*/  LDGDEPBAR ;  /* 0x00000000000079af */ /* 0x000e340000000000 */
[----:B------:R-:W-:Y:S01]  /*1fb0*/  @P0 IADD3 R215, R28, -0x20, RZ ;  /* 0xffffffe01cd70810 */ /* 0x000fe20007ffe0ff */
[----:B------:R-:W-:-:S03]  /*1fc0*/  IMAD.WIDE.U32 R28, R97, c[0x0][0x208], RZ ;  /* 0x00008200611c7a25 */ /* 0x000fc600078e00ff */
[----:B------:R-:W-:Y:S01]  /*1fd0*/  IADD3 R211, R215, 0x400, RZ ;  /* 0x00000400d7d37810 */ /* 0x000fe20007ffe0ff */
[----:B------:R-:W-:Y:S01]  /*1fe0*/  IMAD.IADD R52, R29, 0x1, R52 ;  /* 0x000000011d347824 */ /* 0x000fe200078e0234 */
[C---:B------:R-:W-:Y:S01]  /*1ff0*/  IADD3 R210, R215.reuse, 0x800, RZ ;  /* 0x00000800d7d27810 */ /* 0x040fe20007ffe0ff */
[----:B------:R-:W-:Y:S01]  /*2000*/  IMAD.WIDE.U32 R54, R28, 0x30, R230 ;  /* 0x000000301c367825 */ /* 0x000fe200078e00e6 */
[C---:B------:R-:W-:Y:S02]  /*2010*/  IADD3 R209, R215.reuse, 0xc00, RZ ;  /* 0x00000c00d7d17810 */ /* 0x040fe40007ffe0ff */
[----:B------:R-:W-:Y:S01]  /*2020*/  IADD3 R208, R215, 0x1000, RZ ;  /* 0x00001000d7d07810 */ /* 0x000fe20007ffe0ff */
[----:B------:R-:W-:Y:S01]  /*2030*/  IMAD R52, R52, 0x30, RZ ;  /* 0x0000003034347824 */ /* 0x000fe200078e02ff */
[----:B------:R-:W-:Y:S01]  /*2040*/  LEA R74, P0, R54, c[0x0][0x1f8], 0x1 ;  /* 0x00007e00364a7a11 */ /* 0x000fe200078008ff */
[----:B------:R-:W-:-:S04]  /*2050*/  DEPBAR.LE SB0, 0x1 ;  /* 0x000080400000791a */ /* 0x000fc80000000000 */
[----:B------:R-:W-:-:S04]  /*2060*/  DEPBAR.LE SB0, 0x0 ;  /* 0x000080000000791a */ /* 0x000fc80000000000 */
[----:B------:R-:W-:Y:S01]  /*2070*/  BAR.SYNC.DEFER_BLOCKING 0x0 ;  /* 0x0000000000007b1d */ /* 0x000fe20000010000 */
[----:B------:R-:W-:Y:S01]  /*2080*/  IMAD.IADD R52, R55, 0x1, R52 ;  /* 0x0000000137347824 */ /* 0x000fe200078e0234 */
[C---:B------:R-:W-:Y:S02]  /*2090*/  IADD3 R207, R215.reuse, 0x1400, RZ ;  /* 0x00001400d7cf7810 */ /* 0x040fe40007ffe0ff */
[C---:B------:R-:W-:Y:S02]  /*20a0*/  IADD3 R206, R215.reuse, 0x1800, RZ ;  /* 0x00001800d7ce7810 */ /* 0x040fe40007ffe0ff */
[----:B------:R-:W-:Y:S02]  /*20b0*/  LEA.HI.X R75, R54, c[0x0][0x1fc], R52, 0x1, P0 ;  /* 0x00007f00364b7a11 */ /* 0x000fe400000f0c34 */
[----:B------:R-:W-:Y:S02]  /*20c0*/  @!P3 LEA R104, P0, R226, R74, 0x1 ;  /* 0x0000004ae268b211 */ /* 0x000fe400078008ff */
[----:B------:R-:W-:-:S02]  /*20d0*/  IADD3 R205, R215, 0x1c00, RZ ;  /* 0x00001c00d7cd7810 */ /* 0x000fc40007ffe0ff */
[----:B------:R-:W-:Y:S02]  /*20e0*/  @!P3 LEA.HI.X R105, R226, R75, R223, 0x1, P0 ;  /* 0x0000004be269b211 */ /* 0x000fe400000f0cdf */
[----:B------:R-:W-:Y:S01]  /*20f0*/  IADD3 R204, R215, 0x2000, RZ ;  /* 0x00002000d7cc7810 */ /* 0x000fe20007ffe0ff */
[----:B------:R-:W-:Y:S04]  /*2100*/  LDSM.16.M88.4 R48, [R217+0x5900] ;  /* 0x00590000d930783b */ /* 0x000fe80000000200 */
[----:B------:R-:W3:Y:S04]  /*2110*/  LDSM.16.M88.4 R56, [R216+0x2900] ;  /* 0x00290000d838783b */ /* 0x000ee80000000200 */
[----:B------:R-:W5:Y:S04]  /*2120*/  LDSM.16.M88.4 R44, [R217+0x4900] ;  /* 0x00490000d92c783b */ /* 0x000f680000000200 */
[----:B------:R-:W2:Y:S04]  /*2130*/  LDSM.16.M88.4 R64, [R216+0x2500] ;  /* 0x00250000d840783b */ /* 0x000ea80000000200 */
[----:B------:R-:W4:Y:S04]  /*2140*/  LDSM.16.M88.4 R24, [R216+0x2d00] ;  /* 0x002d0000d818783b */ /* 0x000f280000000200 */
[----:B------:R-:W-:Y:S04]  /*2150*/  LDSM.16.M88.4 R40, [R213+0x5900] ;  /* 0x00590000d528783b */ /* 0x000fe80000000200 */
[----:B------:R-:W1:Y:S04]  /*2160*/  LDSM.16.M88.4 R36, [R215] ;  /* 0x00000000d724783b */ /* 0x000e680000000200 */
[----:B------:R-:W1:Y:S04]  /*2170*/  LDSM.16.M88.4 R32, [R215+0x400] ;  /* 0x00040000d720783b */ /* 0x000e680000000200 */
[----:B------:R-:W4:Y:S01]  /*2180*/  LDSM.16.M88.4 R28, [R215+0x800] ;  /* 0x00080000d71c783b */ /* 0x000f220000000200 */
[-C--:B---3--:R-:W-:Y:S08]  /*2190*/  HMMA.16816.F32.BF16 R12, R48, R56.reuse, RZ ;  /* 0x00000038300c723c */ /* 0x088ff000000418ff */
[----:B-----5:R-:W-:Y:S07]  /*21a0*/  HMMA.16816.F32.BF16 R60, R44, R56, RZ ;  /* 0x000000382c3c723c */ /* 0x020fee00000418ff */
[----:B------:R-:W-:Y:S01]  /*21b0*/  SEL R56, RZ, 0x2, P5 ;  /* 0x00000002ff387807 */ /* 0x000fe20002800000 */
[----:B--2-4-:R-:W-:Y:S04]  /*21c0*/  HMMA.16816.F32.BF16 R20, R48, R64, RZ ;  /* 0x000000403014723c */ /* 0x014fe800000418ff */
[----:B------:R-:W-:-:S04]  /*21d0*/  IMAD.IADD R73, R56, 0x1, R73 ;  /* 0x0000000138497824 */ /* 0x000fc800078e0249 */
[----:B------:R-:W-:Y:S01]  /*21e0*/  IMAD.IADD R76, R76, 0x1, R73 ;  /* 0x000000014c4c7824 */ /* 0x000fe200078e0249 */
[C---:B-1----:R-:W-:Y:S04]  /*21f0*/  HMMA.16816.F32.BF16 R16, R48.reuse, R66, RZ ;  /* 0x000000423010723c */ /* 0x042fe800000418ff */
[C---:B------:R-:W-:Y:S02]  /*2200*/  LOP3.LUT P2, RZ, R76.reuse, 0x1, RZ, 0xc0, !PT ;  /* 0x000000014cff7812 */ /* 0x040fe4000784c0ff */
[----:B------:R-:W-:Y:S02]  /*2210*/  LOP3.LUT P1, RZ, R76, 0x2, RZ, 0xc0, !PT ;  /* 0x000000024cff7812 */ /* 0x000fe4000782c0ff */
[C---:B------:R-:W-:Y:S01]  /*2220*/  ISETP.LT.OR P2, PT, R72.reuse, 0x1, !P2 ;  /* 0x000000014800780c */ /* 0x040fe20005741670 */
[----:B------:R-:W-:Y:S01]  /*2230*/  HMMA.16816.F32.BF16 R8, R48, R58, RZ ;  /* 0x0000003a3008723c */ /* 0x000fe200000418ff */
[----:B------:R-:W-:-:S02]  /*2240*/  ISETP.LT.OR P1, PT, R72, 0x1, !P1 ;  /* 0x000000014800780c */ /* 0x000fc40004f21670 */
[----:B------:R-:W-:-:S04]  /*2250*/  LOP3.LUT P0, RZ, R76, 0x4, RZ, 0xc0, !PT ;  /* 0x000000044cff7812 */ /* 0x000fc8000780c0ff */
[----:B------:R-:W-:Y:S01]  /*2260*/  ISETP.LT.OR P0, PT, R72, 0x1, !P0 ;  /* 0x000000014800780c */ /* 0x000fe20004701670 */
[----:B------:R-:W-:Y:S08]  /*2270*/  HMMA.16816.F32.BF16 R68, R44, R64, RZ ;  /* 0x000000402c44723c */ /* 0x000ff000000418ff */
[----:B------:R-:W-:Y:S08]  /*2280*/  HMMA.16816.F32.BF16 R4, R48, R24, RZ ;  /* 0x000000183004723c */ /* 0x000ff000000418ff */
[C---:B------:R-:W-:Y:S08]  /*2290*/  HMMA.16816.F32.BF16 R64, R44.reuse, R66, RZ ;  /* 0x000000422c40723c */ /* 0x040ff000000418ff */
[C---:B------:R-:W-:Y:S08]  /*22a0*/  HMMA.16816.F32.BF16 R56, R44.reuse, R58, RZ ;  /* 0x0000003a2c38723c */ /* 0x040ff000000418ff */
[----:B------:R-:W-:Y:S08]  /*22b0*/  HMMA.16816.F32.BF16 R52, R44, R24, RZ ;  /* 0x000000182c34723c */ /* 0x000ff000000418ff */
[-C--:B------:R-:W-:Y:S08]  /*22c0*/  HMMA.16816.F32.BF16 R48, R48, R26.reuse, RZ ;  /* 0x0000001a3030723c */ /* 0x080ff000000418ff */
[----:B------:R-:W-:Y:S01]  /*22d0*/  HMMA.16816.F32.BF16 R44, R44, R26, RZ ;  /* 0x0000001a2c2c723c */ /* 0x000fe200000418ff */
[----:B------:R-:W1:Y:S04]  /*22e0*/  LDSM.16.M88.4 R24, [R213+0x4900] ;  /* 0x00490000d518783b */ /* 0x000e680000000200 */
[----:B------:R-:W-:Y:S01]  /*22f0*/  @!PT LDS RZ, [RZ] ;  /* 0x00000000fffff984 */ /* 0x000fe20000000800 */
[----:B------:R-:W-:Y:S01]  /*2300*/  @!PT LDS RZ, [RZ] ;  /* 0x00000000fffff984 */ /* 0x000fe20000000800 */
[----:B------:R-:W-:Y:S01]  /*2310*/  @!PT LDS RZ, [RZ] ;  /* 0x00000000fffff984 */ /* 0x000fe20000000800 */
[----:B------:R2:W-:Y:S01]  /*2320*/  LDGSTS.E.BYPASS.LTC128B.128 [R218+0x100], [R74.64], !P2 ;  /* 0x001000004ada7fae */ /* 0x0005e2000d101d4c */
[----:B------:R-:W-:-:S02]  /*2330*/  @!P3 LOP3.LUT P2, RZ, R73, 0x1, RZ, 0xc0, !PT ;  /* 0x0000000149ffb812 */ /* 0x000fc4000784c0ff */
[C---:B------:R-:W-:Y:S01]  /*2340*/  HMMA.16816.F32.BF16 R20, R40.reuse, R36, R20 ;  /* 0x000000242814723c */ /* 0x040fe20000041814 */
[----:B------:R2:W-:Y:S01]  /*2350*/  LDGSTS.E.BYPASS.LTC128B.128 [R218+0xd00], [R74.64+0x40], !P1 ;  /* 0x00d000404ada7fae */ /* 0x0005e2000c901d4c */
[----:B------:R-:W-:Y:S02]  /*2360*/  @!P3 LOP3.LUT P1, RZ, R73, 0x2, RZ, 0xc0, !PT ;  /* 0x0000000249ffb812 */ /* 0x000fe4000782c0ff */
[C---:B------:R-:W-:Y:S01]  /*2370*/  @!P3 ISETP.LT.OR P2, PT, R72.reuse, 0x21, !P2 ;  /* 0x000000214800b80c */ /* 0x040fe20005741670 */
[----:B------:R2:W-:Y:S01]  /*2380*/  LDGSTS.E.BYPASS.LTC128B.128 [R218+0x1900], [R74.64+0x80], !P0 ;  /* 0x019000804ada7fae */ /* 0x0005e2000c101d4c */
[C---:B------:R-:W-:Y:S02]  /*2390*/  @!P3 ISETP.LT.OR P1, PT, R72.reuse, 0x21, !P1 ;  /* 0x000000214800b80c */ /* 0x040fe40004f21670 */
[----:B------:R-:W-:Y:S01]  /*23a0*/  @!P3 ISETP.LT.OR P0, PT, R72, 0x21, P4 ;  /* 0x000000214800b80c */ /* 0x000fe20002701670 */
[C---:B------:R-:W-:Y:S08]  /*23b0*/  HMMA.16816.F32.BF16 R12, R40.reuse, R32, R12 ;  /* 0x00000020280c723c */ /* 0x040ff0000004180c */
[----:B------:R3:W-:Y:S01]  /*23c0*/  @!P3 LDGSTS.E.BYPASS.LTC128B.128 [R218+0x900], [R104.64], !P2 ;  /* 0x0090000068dabfae */ /* 0x0007e2000d101d4c */
[C---:B------:R-:W-:Y:S03]  /*23d0*/  HMMA.16816.F32.BF16 R4, R40.reuse, R28, R4 ;  /* 0x0000001c2804723c */ /* 0x040fe60000041804 */
[----:B------:R3:W-:Y:S04]  /*23e0*/  @!P3 LDGSTS.E.BYPASS.LTC128B.128 [R218+0x1500], [R104.64+0x40], !P1 ;  /* 0x0150004068dabfae */ /* 0x0007e8000c901d4c */
[----:B------:R3:W-:Y:S01]  /*23f0*/  @!P3 LDGSTS.E.BYPASS.LTC128B.128 [R218+0x2100], [R104.64+0x80], !P0 ;  /* 0x0210008068dabfae */ /* 0x0007e2000c101d4c */
[----:B------:R-:W-:Y:S01]  /*2400*/  HMMA.16816.F32.BF16 R16, R40, R38, R16 ;  /* 0x000000262810723c */ /* 0x000fe20000041810 */
[----:B------:R-:W-:-:S02]  /*2410*/  ISETP.GT.AND P0, PT, R97, R219, PT ;  /* 0x000000db6100720c */ /* 0x000fc40003f04270 */
[----:B------:R-:W-:Y:S04]  /*2420*/  LDSM.16.M88.4 R88, [R217+0x7900] ;  /* 0x00790000d958783b */ /* 0x000fe80000000200 */
[----:B------:R-:W4:Y:S01]  /*2430*/  LDSM.16.M88.4 R84, [R216+0x3100] ;  /* 0x00310000d854783b */ /* 0x000f220000000200 */
[C---:B------:R-:W-:Y:S03]  /*2440*/  HMMA.16816.F32.BF16 R8, R40.reuse, R34, R8 ;  /* 0x000000222808723c */ /* 0x040fe60000041808 */
[----:B------:R-:W5:Y:S04]  /*2450*/  LDSM.16.M88.4 R80, [R216+0x3500] ;  /* 0x00350000d850783b */ /* 0x000f680000000200 */
[----:B------:R-:W3:Y:S01]  /*2460*/  LDSM.16.M88.4 R76, [R216+0x3900] ;  /* 0x00390000d84c783b */ /* 0x000ee20000000200 */
[----:B------:R-:W-:Y:S03]  /*2470*/  HMMA.16816.F32.BF16 R48, R40, R30, R48 ;  /* 0x0000001e2830723c */ /* 0x000fe60000041830 */
[----:B--2---:R-:W2:Y:S04]  /*2480*/  LDSM.16.M88.4 R72, [R217+0x6900] ;  /* 0x00690000d948783b */ /* 0x004ea80000000200 */
[----:B------:R-:W-:Y:S01]  /*2490*/  LDSM.16.M88.4 R40, [R215+0x1400] ;  /* 0x00140000d728783b */ /* 0x000fe20000000200 */
[C---:B-1----:R-:W-:Y:S03]  /*24a0*/  HMMA.16816.F32.BF16 R68, R24.reuse, R36, R68 ;  /* 0x000000241844723c */ /* 0x042fe60000041844 */
[----:B------:R-:W0:Y:S05]  /*24b0*/  LDGDEPBAR ;  /* 0x00000000000079af */ /* 0x000e2a0000000000 */
[C---:B------:R-:W-:Y:S08]  /*24c0*/  HMMA.16816.F32.BF16 R60, R24.reuse, R32, R60 ;  /* 0x00000020183c723c */ /* 0x040ff0000004183c */
[C---:B------:R-:W-:Y:S08]  /*24d0*/  HMMA.16816.F32.BF16 R52, R24.reuse, R28, R52 ;  /* 0x0000001c1834723c */ /* 0x040ff00000041834 */
[C---:B------:R-:W-:Y:S01]  /*24e0*/  HMMA.16816.F32.BF16 R64, R24.reuse, R38, R64 ;  /* 0x000000261840723c */ /* 0x040fe20000041840 */
[----:B------:R-:W-:Y:S07]  /*24f0*/  LDSM.16.M88.4 R36, [R213+0x7900] ;  /* 0x00790000d524783b */ /* 0x000fee0000000200 */
[C---:B------:R-:W-:Y:S01]  /*2500*/  HMMA.16816.F32.BF16 R56, R24.reuse, R34, R56 ;  /* 0x000000221838723c */ /* 0x040fe20000041838 */
[----:B------:R-:W1:Y:S07]  /*2510*/  LDSM.16.M88.4 R32, [R215+0xc00] ;  /* 0x000c0000d720783b */ /* 0x000e6e0000000200 */
[----:B------:R-:W-:Y:S01]  /*2520*/  HMMA.16816.F32.BF16 R44, R24, R30, R44 ;  /* 0x0000001e182c723c */ /* 0x000fe2000004182c */
[----:B------:R-:W1:Y:S04]  /*2530*/  LDSM.16.M88.4 R28, [R215+0x1000] ;  /* 0x00100000d71c783b */ /* 0x000e680000000200 */
[----:B------:R-:W1:Y:S03]  /*2540*/  LDSM.16.M88.4 R24, [R213+0x6900] ;  /* 0x00690000d518783b */ /* 0x000e660000000200 */
[C---:B----4-:R-:W-:Y:S08]  /*2550*/  HMMA.16816.F32.BF16 R20, R88.reuse, R84, R20 ;  /* 0x000000545814723c */ /* 0x050ff00000041814 */
[C---:B-----5:R-:W-:Y:S08]  /*2560*/  HMMA.16816.F32.BF16 R12, R88.reuse, R80, R12 ;  /* 0x00000050580c723c */ /* 0x060ff0000004180c */
[C---:B---3--:R-:W-:Y:S08]  /*2570*/  HMMA.16816.F32.BF16 R4, R88.reuse, R76, R4 ;  /* 0x0000004c5804723c */ /* 0x048ff00000041804 */
[C---:B------:R-:W-:Y:S08]  /*2580*/  HMMA.16816.F32.BF16 R16, R88.reuse, R86, R16 ;  /* 0x000000565810723c */ /* 0x040ff00000041810 */
[C---:B------:R-:W-:Y:S08]  /*2590*/  HMMA.16816.F32.BF16 R8, R88.reuse, R82, R8 ;  /* 0x000000525808723c */ /* 0x040ff00000041808 */
[----:B------:R-:W-:Y:S01]  /*25a0*/  HMMA.16816.F32.BF16 R48, R88, R78, R48 ;  /* 0x0000004e5830723c */ /* 0x000fe20000041830 */
[----:B------:R-:W-:Y:S07]  /*25b0*/  LDSM.16.M88.4 R88, [R217+0x8900] ;  /* 0x00890000d958783b */ /* 0x000fee0000000200 */
[C---:B--2---:R-:W-:Y:S08]  /*25c0*/  HMMA.16816.F32.BF16 R68, R72.reuse, R84, R68 ;  /* 0x000000544844723c */ /* 0x044ff00000041844 */
[C---:B------:R-:W-:Y:S01]  /*25d0*/  HMMA.16816.F32.BF16 R64, R72.reuse, R86, R64 ;  /* 0x000000564840723c */ /* 0x040fe20000041840 */
[----:B------:R-:W-:Y:S07]  /*25e0*/  LDSM.16.M88.4 R84, [R217+0x9900] ;  /* 0x00990000d954783b */ /* 0x000fee0000000200 */
[C---:B------:R-:W-:Y:S08]  /*25f0*/  HMMA.16816.F32.BF16 R60, R72.reuse, R80, R60 ;  /* 0x00000050483c723c */ /* 0x040ff0000004183c */
[C---:B------:R-:W-:Y:S01]  /*2600*/  HMMA.16816.F32.BF16 R56, R72.reuse, R82, R56 ;  /* 0x000000524838723c */ /* 0x040fe20000041838 */
[----:B------:R-:W2:Y:S07]  /*2610*/  LDSM.16.M88.4 R80, [R216+0x3d00] ;  /* 0x003d0000d850783b */ /* 0x000eae0000000200 */
[C---:B------:R-:W-:Y:S08]  /*2620*/  HMMA.16816.F32.BF16 R52, R72.reuse, R76, R52 ;  /* 0x0000004c4834723c */ /* 0x040ff00000041834 */
[----:B------:R-:W-:Y:S01]  /*2630*/  HMMA.16816.F32.BF16 R44, R72, R78, R44 ;  /* 0x0000004e482c723c */ /* 0x000fe2000004182c */
[----:B------:R-:W3:Y:S04]  /*2640*/  LDSM.16.M88.4 R76, [R216+0x4100] ;  /* 0x00410000d84c783b */ /* 0x000ee80000000200 */
[----:B------:R-:W4:Y:S03]  /*2650*/  LDSM.16.M88.4 R72, [R216+0x4500] ;  /* 0x00450000d848783b */ /* 0x000f260000000200 */
[C---:B-1----:R-:W-:Y:S08]  /*2660*/  HMMA.16816.F32.BF16 R20, R36.reuse, R32, R20 ;  /* 0x000000202414723c */ /* 0x042ff00000041814 */
[C---:B------:R-:W-:Y:S08]  /*2670*/  HMMA.16816.F32.BF16 R16, R36.reuse, R34, R16 ;  /* 0x000000222410723c */ /* 0x040ff00000041810 */
[C---:B------:R-:W-:Y:S08]  /*2680*/  HMMA.16816.F32.BF16 R12, R36.reuse, R28, R12 ;  /* 0x0000001c240c723c */ /* 0x040ff0000004180c */
[C---:B------:R-:W-:Y:S08]  /*2690*/  HMMA.16816.F32.BF16 R8, R36.reuse, R30, R8 ;  /* 0x0000001e2408723c */ /* 0x040ff00000041808 */
[C---:B------:R-:W-:Y:S08]  /*26a0*/  HMMA.16816.F32.BF16 R4, R36.reuse, R40, R4 ;  /* 0x000000282404723c */ /* 0x040ff00000041804 */
[----:B------:R-:W-:Y:S01]  /*26b0*/  HMMA.16816.F32.BF16 R48, R36, R42, R48 ;  /* 0x0000002a2430723c */ /* 0x000fe20000041830 */
[----:B------:R-:W-:Y:S07]  /*26c0*/  LDSM.16.M88.4 R36, [R213+0x9900] ;  /* 0x00990000d524783b */ /* 0x000fee0000000200 */
[C---:B------:R-:W-:Y:S08]  /*26d0*/  HMMA.16816.F32.BF16 R68, R24.reuse, R32, R68 ;  /* 0x000000201844723c */ /* 0x040ff00000041844 */
[C---:B------:R-:W-:Y:S01]  /*26e0*/  HMMA.16816.F32.BF16 R64, R24.reuse, R34, R64 ;  /* 0x000000221840723c */ /* 0x040fe20000041840 */
[----:B------:R-:W1:Y:S07]  /*26f0*/  LDSM.16.M88.4 R32, [R215+0x1800] ;  /* 0x00180000d720783b */ /* 0x000e6e0000000200 */
[C---:B------:R-:W-:Y:S08]  /*2700*/  HMMA.16816.F32.BF16 R60, R24.reuse, R28, R60 ;  /* 0x0000001c183c723c */ /* 0x040ff0000004183c */
[C---:B------:R-:W-:Y:S01]  /*2710*/  HMMA.16816.F32.BF16 R56, R24.reuse, R30, R56 ;  /* 0x0000001e1838723c */ /* 0x040fe20000041838 */
[----:B------:R-:W5:Y:S07]  /*2720*/  LDSM.16.M88.4 R28, [R215+0x1c00] ;  /* 0x001c0000d71c783b */ /* 0x000f6e0000000200 */
[C---:B------:R-:W-:Y:S08]  /*2730*/  HMMA.16816.F32.BF16 R52, R24.reuse, R40, R52 ;  /* 0x000000281834723c */ /* 0x040ff00000041834 */
[----:B------:R-:W-:Y:S01]  /*2740*/  HMMA.16816.F32.BF16 R44, R24, R42, R44 ;  /* 0x0000002a182c723c */ /* 0x000fe2000004182c */
[----:B------:R-:W1:Y:S04]  /*2750*/  LDSM.16.M88.4 R24, [R215+0x2000] ;  /* 0x00200000d718783b */ /* 0x000e680000000200 */
[----:B------:R-:W1:Y:S01]  /*2760*/  LDSM.16.M88.4 R40, [R213+0x8900] ;  /* 0x00890000d528783b */ /* 0x000e620000000200 */
[----:B------:R-:W-:-:S04]  /*2770*/  DEPBAR.LE SB0, 0x0 ;  /* 0x000080000000791a */ /* 0x000fc80000000000 */
[C---:B--2---:R-:W-:Y:S08]  /*2780*/  HMMA.16816.F32.BF16 R20, R84.reuse, R80, R20 ;  /* 0x000000505414723c */ /* 0x044ff00000041814 */
[C---:B------:R-:W-:Y:S08]  /*2790*/  HMMA.16816.F32.BF16 R16, R84.reuse, R82, R16 ;  /* 0x000000525410723c */ /* 0x040ff00000041810 */
[C---:B---3--:R-:W-:Y:S08]  /*27a0*/  HMMA.16816.F32.BF16 R12, R84.reuse, R76, R12 ;  /* 0x0000004c540c723c */ /* 0x048ff0000004180c */
[C---:B------:R-:W-:Y:S08]  /*27b0*/  HMMA.16816.F32.BF16 R8, R84.reuse, R78, R8 ;  /* 0x0000004e5408723c */ /* 0x040ff00000041808 */
[C---:B----4-:R-:W-:Y:S08]  /*27c0*/  HMMA.16816.F32.BF16 R4, R84.reuse, R72, R4 ;  /* 0x000000485404723c */ /* 0x050ff00000041804 */
[----:B------:R-:W-:Y:S08]  /*27d0*/  HMMA.16816.F32.BF16 R48, R84, R74, R48 ;  /* 0x0000004a5430723c */ /* 0x000ff00000041830 */
[C---:B------:R-:W-:Y:S08]  /*27e0*/  HMMA.16816.F32.BF16 R68, R88.reuse, R80, R68 ;  /* 0x000000505844723c */ /* 0x040ff00000041844 */
[C---:B------:R-:W-:Y:S08]  /*27f0*/  HMMA.16816.F32.BF16 R64, R88.reuse, R82, R64 ;  /* 0x000000525840723c */ /* 0x040ff00000041840 */
[C---:B------:R-:W-:Y:S08]  /*2800*/  HMMA.16816.F32.BF16 R60, R88.reuse, R76, R60 ;  /* 0x0000004c583c723c */ /* 0x040ff0000004183c */
[C---:B------:R-:W-:Y:S08]  /*2810*/  HMMA.16816.F32.BF16 R56, R88.reuse, R78, R56 ;  /* 0x0000004e5838723c */ /* 0x040ff00000041838 */
[C---:B------:R-:W-:Y:S08]  /*2820*/  HMMA.16816.F32.BF16 R52, R88.reuse, R72, R52 ;  /* 0x000000485834723c */ /* 0x040ff00000041834 */
[----:B------:R-:W-:Y:S08]  /*2830*/  HMMA.16816.F32.BF16 R44, R88, R74, R44 ;  /* 0x0000004a582c723c */ /* 0x000ff0000004182c */
[C---:B-1----:R-:W-:Y:S08]  /*2840*/  HMMA.16816.F32.BF16 R20, R36.reuse, R32, R20 ;  /* 0x000000202414723c */ /* 0x042ff00000041814 */
[C---:B------:R-:W-:Y:S08]  /*2850*/  HMMA.16816.F32.BF16 R16, R36.reuse, R34, R16 ;  /* 0x000000222410723c */ /* 0x040ff00000041810 */
[C---:B-----5:R-:W-:Y:S08]  /*2860*/  HMMA.16816.F32.BF16 R12, R36.reuse, R28, R12 ;  /* 0x0000001c240c723c */ /* 0x060ff0000004180c */
[C---:B------:R-:W-:Y:S08]  /*2870*/  HMMA.16816.F32.BF16 R8, R36.reuse, R30, R8 ;  /* 0x0000001e2408723c */ /* 0x040ff00000041808 */
[C---:B------:R-:W-:Y:S07]  /*2880*/  HMMA.16816.F32.BF16 R72, R36.reuse, R24, R4 ;  /* 0x000000182448723c */ /* 0x040fee0000041804 */
[----:B------:R-:W-:Y:S01]  /*2890*/  IMAD.IADD R4, R100, 0x1, R101 ;  /* 0x0000000164047824 */ /* 0x000fe200078e0265 */
[----:B------:R-:W-:Y:S08]  /*28a0*/  HMMA.16816.F32.BF16 R48, R36, R26, R48 ;  /* 0x0000001a2430723c */ /* 0x000ff00000041830 */
[C---:B------:R-:W-:Y:S08]  /*28b0*/  HMMA.16816.F32.BF16 R68, R40.reuse, R32, R68 ;  /* 0x000000202844723c */ /* 0x040ff00000041844 */
[C---:B------:R-:W-:Y:S08]  /*28c0*/  HMMA.16816.F32.BF16 R64, R40.reuse, R34, R64 ;  /* 0x000000222840723c */ /* 0x040ff00000041840 */
[C---:B------:R-:W-:Y:S08]  /*28d0*/  HMMA.16816.F32.BF16 R60, R40.reuse, R28, R60 ;  /* 0x0000001c283c723c */ /* 0x040ff0000004183c */
[C---:B------:R-:W-:Y:S08]  /*28e0*/  HMMA.16816.F32.BF16 R56, R40.reuse, R30, R56 ;  /* 0x0000001e2838723c */ /* 0x040ff00000041838 */
[C---:B------:R-:W-:Y:S08]  /*28f0*/  HMMA.16816.F32.BF16 R52, R40.reuse, R24, R52 ;  /* 0x000000182834723c */ /* 0x040ff00000041834 */
[----:B------:R-:W-:Y:S01]  /*2900*/  HMMA.16816.F32.BF16 R44, R40, R26, R44 ;  /* 0x0000001a282c723c */ /* 0x000fe2000004182c */
[----:B------:R-:W-:Y:S06]  /*2910*/  BAR.SYNC.DEFER_BLOCKING 0x0 ;  /* 0x0000000000007b1d */ /* 0x000fec0000010000 */
[----:B------:R-:W-:Y:S05]  /*2920*/  @!P0 BRA `(.L_x_386) ;  /* 0x000001a000008947 */ /* 0x000fea0003800000 */
[----:B------:R-:W-:Y:S02]  /*2930*/  IADD3 R6, -R239, 0x30, RZ ;  /* 0x00000030ef067810 */ /* 0x000fe40007ffe1ff */
[----:B------:R-:W-:-:S02]  /*2940*/  IADD3 R7, R154, -0x2, RZ ;  /* 0xfffffffe9a077810 */ /* 0x000fc40007ffe0ff */
[----:B------:R-:W-:Y:S02]  /*2950*/  ISETP.GE.AND P2, PT, R6, 0x21, PT ;  /* 0x000000210600780c */ /* 0x000fe40003f46270 */
[----:B------:R-:W-:Y:S01]  /*2960*/  SHF.R.S32.HI R5, RZ, 0x1f, R7 ;  /* 0x0000001fff057819 */ /* 0x000fe20000011407 */
[-C--:B------:R-:W-:Y:S02]  /*2970*/  IMAD R3, R3, R7.reuse, RZ ;  /* 0x0000000703037224 */ /* 0x080fe400078e02ff */
[----:B------:R-:W-:-:S04]  /*2980*/  IMAD.WIDE.U32 R26, R98, R7, RZ ;  /* 0x00000007621a7225 */ /* 0x000fc800078e00ff */
[----:B------:R-:W-:-:S04]  /*2990*/  IMAD R3, R5, R98, R3 ;  /* 0x0000006205037224 */ /* 0x000fc800078e0203 */
[----:B------:R-:W-:Y:S01]  /*29a0*/  IMAD.IADD R3, R27, 0x1, R3 ;  /* 0x000000011b037824 */ /* 0x000fe200078e0203 */
[----:B------:R-:W-:-:S04]  /*29b0*/  @P2 IADD3 R24, P1, P0, R224, R26, R228 ;  /* 0x0000001ae0182210 */ /* 0x000fc8000783e0e4 */
[----:B------:R-:W-:Y:S02]  /*29c0*/  @P2 IADD3.X R5, R237, R3, R229, P1, P0 ;  /* 0x00000003ed052210 */ /* 0x000fe40000fe04e5 */
[----:B------:R-:W-:-:S13]  /*29d0*/  ISETP.GE.AND P1, PT, R6, 0x1, PT ;  /* 0x000000010600780c */ /* 0x000fda0003f26270 */
[----:B------:R-:W-:-:S05]  /*29e0*/  @P1 IADD3 R26, P0, R224, R26, RZ ;  /* 0x0000001ae01a1210 */ /* 0x000fca0007f1e0ff */
[----:B------:R-:W-:Y:S01]  /*29f0*/  @P1 IMAD.X R3, R3, 0x1, R237, P0 ;  /* 0x0000000103031824 */ /* 0x000fe200000e06ed */
[----:B------:R-:W-:-:S04]  /*2a00*/  @P2 LEA R6, P0, R24, c[0x0][0x1c8], 0x1 ;  /* 0x0000720018062a11 */ /* 0x000fc800078008ff */
[----:B------:R-:W-:Y:S02]  /*2a10*/  @P2 LEA.HI.X R7, R24, c[0x0][0x1cc], R5, 0x1, P0 ;  /* 0x0000730018072a11 */ /* 0x000fe400000f0c05 */
[----:B------:R-:W-:-:S04]  /*2a20*/  @P1 LEA R24, P0, R26, c[0x0][0x1c8], 0x1 ;  /* 0x000072001a181a11 */ /* 0x000fc800078008ff */
[----:B------:R-:W-:-:S05]  /*2a30*/  @P1 LEA.HI.X R25, R26, c[0x0][0x1cc], R3, 0x1, P0 ;  /* 0x000073001a191a11 */ /* 0x000fca00000f0c03 */
        /* <DEDUP_REMOVED lines=9> */
.L_x_386:
[----:B-1----:R-:W-:Y:S01]  /*2ad0*/  LOP3.LUT R6, R95, 0xffffffe0, RZ, 0xc0, !PT ;  /* 0xffffffe05f067812 */ /* 0x002fe200078ec0ff */
[----:B------:R-:W-:Y:S01]  /*2ae0*/  FMUL.FTZ R35, R61, c[0x0][0x320] ;  /* 0x0000c8003d237a20 */ /* 0x000fe20000410000 */
[----:B------:R-:W-:Y:S01]  /*2af0*/  SHF.R.S32.HI R25, RZ, 0x1f, R94 ;  /* 0x0000001fff197819 */ /* 0x000fe2000001145e */
[----:B------:R-:W-:Y:S01]  /*2b00*/  FMUL.FTZ R39, R69, c[0x0][0x320] ;  /* 0x0000c80045277a20 */ /* 0x000fe20000410000 */
[----:B------:R-:W-:Y:S01]  /*2b10*/  PLOP3.LUT P1, PT, PT, PT, UP2, 0x80, 0x0 ;  /* 0x000000000000781c */ /* 0x000fe20003f2f028 */
[----:B------:R-:W-:Y:S01]  /*2b20*/  IMAD.IADD R93, R93, 0x1, -R6 ;  /* 0x000000015d5d7824 */ /* 0x000fe200078e0a06 */
[----:B------:R-:W-:Y:S01]  /*2b30*/  LEA.HI R25, R25, R94, RZ, 0x2 ;  /* 0x0000005e19197211 */ /* 0x000fe200078f10ff */
[----:B------:R-:W-:Y:S01]  /*2b40*/  FMUL.FTZ R41, R68, c[0x0][0x320] ;  /* 0x0000c80044297a20 */ /* 0x000fe20000410000 */
[----:B------:R-:W-:Y:S01]  /*2b50*/  PLOP3.LUT P0, PT, PT, PT, UP2, 0x80, 0x0 ;  /* 0x000000000000781c */ /* 0x000fe20003f0f028 */
[----:B------:R-:W-:Y:S01]  /*2b60*/  FMUL.FTZ R7, R64, c[0x0][0x320] ;  /* 0x0000c80040077a20 */ /* 0x000fe20000410000 */
[----:B------:R-:W-:Y:S01]  /*2b70*/  SHF.R.S32.HI R6, RZ, 0x1f, R93 ;  /* 0x0000001fff067819 */ /* 0x000fe2000001145d */
[----:B------:R-:W-:Y:S01]  /*2b80*/  FMUL.FTZ R5, R65, c[0x0][0x320] ;  /* 0x0000c80041057a20 */ /* 0x000fe20000410000 */
[----:B------:R-:W-:Y:S01]  /*2b90*/  LOP3.LUT R25, R25, 0xffffffc, RZ, 0xc0, !PT ;  /* 0x0ffffffc19197812 */ /* 0x000fe200078ec0ff */
[----:B------:R-:W-:Y:S01]  /*2ba0*/  FMUL.FTZ R37, R60, c[0x0][0x320] ;  /* 0x0000c8003c257a20 */ /* 0x000fe20000410000 */
[----:B------:R-:W-:Y:S01]  /*2bb0*/  LEA.HI R3, R6, R93, RZ, 0x2 ;  /* 0x0000005d06037211 */ /* 0x000fe200078f10ff */
[----:B------:R-:W-:Y:S01]  /*2bc0*/  FMUL.FTZ R33, R56, c[0x0][0x320] ;  /* 0x0000c80038217a20 */ /* 0x000fe20000410000 */
[----:B------:R-:W-:Y:S01]  /*2bd0*/  LEA.HI R6, R96, R96, RZ, 0x1 ;  /* 0x0000006060067211 */ /* 0x000fe200078f08ff */
[----:B------:R-:W-:Y:S01]  /*2be0*/  IMAD.IADD R25, R94, 0x1, -R25 ;  /* 0x000000015e197824 */ /* 0x000fe200078e0a19 */
[----:B------:R-:W-:Y:S01]  /*2bf0*/  LEA.HI.SX32 R24, R3, UR9, 0x1e ;  /* 0x0000000903187c11 */ /* 0x000fe2000f8ff2ff */
[----:B------:R-:W-:Y:S01]  /*2c00*/  FMUL.FTZ R29, R52, c[0x0][0x320] ;  /* 0x0000c800341d7a20 */ /* 0x000fe20000410000 */
[----:B------:R-:W-:Y:S01]  /*2c10*/  LOP3.LUT R27, R6, 0x1ffffffe, RZ, 0xc0, !PT ;  /* 0x1ffffffe061b7812 */ /* 0x000fe200078ec0ff */
[----:B------:R-:W-:Y:S01]  /*2c20*/  FMUL.FTZ R26, R44, c[0x0][0x320] ;  /* 0x0000c8002c1a7a20 */ /* 0x000fe20000410000 */
[----:B------:R-:W1:Y:S01]  /*2c30*/  MUFU.TANH R41, R41 ;  /* 0x0000002900297308 */ /* 0x000e620000002400 */
[----:B------:R-:W-:Y:S01]  /*2c40*/  IMAD R24, R25, 0x10, R24 ;  /* 0x0000001019187824 */ /* 0x000fe200078e0218 */
[----:B------:R-:W-:Y:S01]  /*2c50*/  SHF.L.U32 R25, R6, 0x5, RZ ;  /* 0x0000000506197819 */ /* 0x000fe200000006ff */
[----:B------:R-:W-:Y:S01]  /*2c60*/  IMAD.IADD R27, R96, 0x1, -R27 ;  /* 0x00000001601b7824 */ /* 0x000fe200078e0a1b */
[----:B------:R-:W-:Y:S01]  /*2c70*/  ULDC UR6, c[0x0][0x324] ;  /* 0x0000c90000067ab9 */ /* 0x000fe20000000800 */
[----:B------:R-:W-:Y:S01]  /*2c80*/  FMUL.FTZ R31, R57, c[0x0][0x320] ;  /* 0x0000c800391f7a20 */ /* 0x000fe20000410000 */
[----:B------:R-:W-:Y:S01]  /*2c90*/  LOP3.LUT R25, R25, 0xffffffc0, RZ, 0xc0, !PT ;  /* 0xffffffc019197812 */ /* 0x000fe200078ec0ff */
[----:B------:R-:W-:Y:S01]  /*2ca0*/  ULOP3.LUT UR6, URZ, UR6, URZ, 0x33, !UPT ;  /* 0x000000063f067292 */ /* 0x000fe2000f8e333f */
[----:B------:R-:W2:Y:S01]  /*2cb0*/  MUFU.TANH R39, R39 ;  /* 0x0000002700277308 */ /* 0x000ea20000002400 */
[----:B------:R-:W0:Y:S02]  /*2cc0*/  LDGDEPBAR ;  /* 0x00000000000079af */ /* 0x000e240000000000 */
[----:B------:R-:W-:-:S02]  /*2cd0*/  IMAD.IADD R24, R25, 0x1, R24 ;  /* 0x0000000119187824 */ /* 0x000fc400078e0218 */
[----:B------:R-:W-:-:S03]  /*2ce0*/  FMUL.FTZ R25, R45, c[0x0][0x320] ;  /* 0x0000c8002d197a20 */ /* 0x000fc60000410000 */
[----:B------:R-:W-:Y:S01]  /*2cf0*/  LEA R222, R27, R24, 0x3 ;  /* 0x000000181bde7211 */ /* 0x000fe200078e18ff */
[----:B------:R-:W-:Y:S01]  /*2d00*/  FMUL.FTZ R27, R53, c[0x0][0x320] ;  /* 0x0000c800351b7a20 */ /* 0x000fe20000410000 */
[----:B------:R-:W3:Y:S03]  /*2d10*/  MUFU.TANH R7, R7 ;  /* 0x0000000700077308 */ /* 0x000ee60000002400 */
[----:B------:R-:W-:-:S04]  /*2d20*/  @P1 IMAD.HI.U32 R6, R222, c[0x0][0x2c8], RZ ;  /* 0x0000b200de061a27 */ /* 0x000fc800078e00ff */
[----:B------:R-:W-:Y:S01]  /*2d30*/  IMAD.MOV.U32 R61, RZ, RZ, R222 ;  /* 0x000000ffff3d7224 */ /* 0x000fe200078e00de */
[----:B------:R-:W-:Y:S01]  /*2d40*/  @P0 SHF.R.U32.HI R61, RZ, c[0x0][0x2cc], R6 ;  /* 0x0000b300ff3d0a19 */ /* 0x000fe20000011606 */
[----:B------:R-:W4:Y:S01]  /*2d50*/  MUFU.TANH R5, R5 ;  /* 0x0000000500057308 */ /* 0x000f220000002400 */
[----:B------:R-:W-:Y:S02]  /*2d60*/  LOP3.LUT R6, R3, 0x7ffffffc, RZ, 0xc0, !PT ;  /* 0x7ffffffc03067812 */ /* 0x000fe400078ec0ff */
[----:B------:R-:W-:Y:S01]  /*2d70*/  PLOP3.LUT P0, PT, PT, PT, UP1, 0x40, 0x0 ;  /* 0x000000000000781c */ /* 0x000fe20003f0e818 */
[----:B------:R-:W5:Y:S02]  /*2d80*/  SHFL.IDX PT, R28, R61, RZ, 0x1c1f ;  /* 0x001c1fff3d1c7589 */ /* 0x000f6400000e0000 */
[----:B------:R-:W-:Y:S02]  /*2d90*/  IMAD.IADD R6, R93, 0x1, -R6 ;  /* 0x000000015d067824 */ /* 0x000fe400078e0a06 */
[----:B------:R-:W1:Y:S03]  /*2da0*/  MUFU.TANH R37, R37 ;  /* 0x0000002500257308 */ /* 0x000e660000002400 */
[----:B------:R-:W-:-:S04]  /*2db0*/  SHF.L.U32 R227, R6, 0x1, RZ ;  /* 0x0000000106e37819 */ /* 0x000fc800000006ff */
[C---:B------:R-:W-:Y:S01]  /*2dc0*/  IADD3 R69, -R227.reuse, 0x1, R2 ;  /* 0x00000001e3457810 */ /* 0x040fe20007ffe102 */
[----:B------:R-:W1:Y:S01]  /*2dd0*/  MUFU.TANH R35, R35 ;  /* 0x0000002300237308 */ /* 0x000e620000002400 */
[----:B------:R-:W-:Y:S01]  /*2de0*/  IADD3 R76, -R227, c[0x0][0x1d0], R92 ;  /* 0x00007400e34c7a10 */ /* 0x000fe20007ffe15c */
[----:B------:R-:W-:Y:S01]  /*2df0*/  IMAD.IADD R65, R92, 0x1, -R227 ;  /* 0x000000015c417824 */ /* 0x000fe200078e0ae3 */
[----:B------:R-:W-:-:S04]  /*2e00*/  IADD3 R69, R69, -c[0x0][0x168], RZ ;  /* 0x80005a0045457a10 */ /* 0x000fc80007ffe0ff */
[C---:B------:R-:W-:Y:S01]  /*2e10*/  IADD3 R77, R69.reuse, c[0x0][0x328], RZ ;  /* 0x0000ca00454d7a10 */ /* 0x040fe20007ffe0ff */
[----:B------:R-:W1:Y:S01]  /*2e20*/  MUFU.TANH R33, R33 ;  /* 0x0000002100217308 */ /* 0x000e620000002400 */
[----:B------:R-:W-:-:S03]  /*2e30*/  IADD3 R69, R69, UR6, RZ ;  /* 0x0000000645457c10 */ /* 0x000fc6000fffe0ff */
[----:B-----5:R-:W-:Y:S01]  /*2e40*/  IMAD.IADD R3, R77, 0x1, R28 ;  /* 0x000000014d037824 */ /* 0x020fe200078e021c */
[----:B------:R-:W-:-:S03]  /*2e50*/  IADD3 R6, R69, R28, RZ ;  /* 0x0000001c45067210 */ /* 0x000fc60007ffe0ff */
[----:B------:R-:W1:Y:S01]  /*2e60*/  MUFU.TANH R29, R29 ;  /* 0x0000001d001d7308 */ /* 0x000e620000002400 */
[----:B------:R-:W-:-:S07]  /*2e70*/  IMNMX R24, R3, R76, PT ;  /* 0x0000004c03187217 */ /* 0x000fce0003800200 */
[----:B------:R-:W1:Y:S08]  /*2e80*/  MUFU.TANH R27, R27 ;  /* 0x0000001b001b7308 */ /* 0x000e700000002400 */
[----:B------:R-:W1:Y:S08]  /*2e90*/  MUFU.TANH R26, R26 ;  /* 0x0000001a001a7308 */ /* 0x000e700000002400 */
[----:B------:R-:W1:Y:S08]  /*2ea0*/  MUFU.TANH R25, R25 ;  /* 0x0000001900197308 */ /* 0x000e700000002400 */
[----:B------:R-:W1:Y:S01]  /*2eb0*/  MUFU.TANH R31, R31 ;  /* 0x0000001f001f7308 */ /* 0x000e620000002400 */
[----:B------:R-:W-:Y:S05]  /*2ec0*/  @P0 BRA `(.L_x_387) ;  /* 0x0000015000000947 */ /* 0x000fea0003800000 */
[----:B--234-:R-:W-:Y:S01]  /*2ed0*/  IADD3 R28, R28, c[0x0][0x1d0], RZ ;  /* 0x000074001c1c7a10 */ /* 0x01cfe20007ffe0ff */
[----:B------:R-:W-:Y:S03]  /*2ee0*/  BSSY B0, `(.L_x_388) ;  /* 0x000000f000007945 */ /* 0x000fe60003800000 */
[----:B------:R-:W-:-:S04]  /*2ef0*/  IADD3 R28, R28, -c[0x0][0x168], RZ ;  /* 0x80005a001c1c7a10 */ /* 0x000fc80007ffe0ff */
        /* <DEDUP_REMOVED lines=9> */
.L_x_389:
[----:B------:R-:W-:-:S04]  /*2f90*/  MOV R2, c[0x0][0x32c] ;  /* 0x0000cb0000027a02 */ /* 0x000fc80000000f00 */
[----:B------:R-:W-:-:S13]  /*2fa0*/  ISETP.NE.AND P0, PT, R2, 0x1, PT ;  /* 0x000000010200780c */ /* 0x000fda0003f05270 */
[----:B------:R-:W-:-:S05]  /*2fb0*/  @P0 IMAD.HI.U32 R2, R28, c[0x0][0x330], RZ ;  /* 0x0000cc001c020a27 */ /* 0x000fca00078e00ff */
[----:B------:R-:W-:Y:S02]  /*2fc0*/  @P0 SHF.R.U32.HI R28, RZ, c[0x0][0x334], R2 ;  /* 0x0000cd00ff1c0a19 */ /* 0x000fe40000011602 */
.L_x_390:
[----:B------:R-:W-:Y:S05]  /*2fd0*/  BSYNC B0 ;  /* 0x0000000000007941 */ /* 0x000fea0003800000 */
.L_x_388:
[----:B------:R-:W-:-:S05]  /*2fe0*/  IMAD R43, R28, c[0x0][0x32c], R65 ;  /* 0x0000cb001c2b7a24 */ /* 0x000fca00078e0241 */
[----:B------:R-:W-:Y:S02]  /*2ff0*/  IADD3 R3, R43, c[0x0][0x32c], RZ ;  /* 0x0000cb002b037a10 */ /* 0x000fe40007ffe0ff */
[----:B------:R-:W-:Y:S02]  /*3000*/  IMNMX R6, R6, R43, !PT ;  /* 0x0000002b06067217 */ /* 0x000fe40007800200 */
[----:B------:R-:W-:Y:S02]  /*3010*/  IMNMX R24, R24, R3, PT ;  /* 0x0000000318187217 */ /* 0x000fe40003800200 */
.L_x_387:
[C---:B--234-:R-:W-:Y:S01]  /*3020*/  ISETP.GE.AND P0, PT, R92.reuse, 0x2, PT ;  /* 0x000000025c00780c */ /* 0x05cfe20003f06270 */
[----:B------:R-:W2:Y:S01]  /*3030*/  SHFL.IDX PT, R38, R61, 0x1, 0x1c1f ;  /* 0x003c1f003d267f89 */ /* 0x000ea200000e0000 */
[----:B------:R-:W-:Y:S01]  /*3040*/  ISETP.GE.AND P1, PT, R92, 0x9, PT ;  /* 0x000000095c00780c */ /* 0x000fe20003f26270 */
[----:B------:R-:W-:Y:S01]  /*3050*/  FMUL.FTZ R28, R54, c[0x0][0x320] ;  /* 0x0000c800361c7a20 */ /* 0x000fe20000410000 */
[----:B------:R-:W-:Y:S01]  /*3060*/  P2R R68, PR, RZ, 0x1 ;  /* 0x00000001ff447803 */ /* 0x000fe20000000000 */
[----:B------:R-:W-:Y:S01]  /*3070*/  FMUL.FTZ R36, R62, c[0x0][0x320] ;  /* 0x0000c8003e247a20 */ /* 0x000fe20000410000 */
[----:B------:R-:W-:Y:S01]  /*3080*/  ISETP.GT.AND P0, PT, R6, 0x1, !P0 ;  /* 0x000000010600780c */ /* 0x000fe20004704270 */
[----:B------:R-:W-:Y:S01]  /*3090*/  FMUL.FTZ R34, R63, c[0x0][0x320] ;  /* 0x0000c8003f227a20 */ /* 0x000fe20000410000 */
[----:B------:R-:W-:Y:S01]  /*30a0*/  P2R R64, PR, RZ, 0x2 ;  /* 0x00000002ff407803 */ /* 0x000fe20000000000 */
[----:B------:R-:W-:Y:S01]  /*30b0*/  FMUL.FTZ R32, R58, c[0x0][0x320] ;  /* 0x0000c8003a207a20 */ /* 0x000fe20000410000 */
[----:B------:R-:W-:Y:S01]  /*30c0*/  ISETP.LT.OR P0, PT, R24, 0x2, P0 ;  /* 0x000000021800780c */ /* 0x000fe20000701670 */
[----:B------:R-:W-:Y:S01]  /*30d0*/  FMUL.FTZ R30, R59, c[0x0][0x320] ;  /* 0x0000c8003b1e7a20 */ /* 0x000fe20000410000 */
[----:B------:R-:W-:Y:S01]  /*30e0*/  ISETP.GE.AND P2, PT, R92, 0x29, PT ;  /* 0x000000295c00780c */ /* 0x000fe20003f46270 */
[----:B------:R-:W-:Y:S01]  /*30f0*/  FMUL.FTZ R40, R71, c[0x0][0x320] ;  /* 0x0000c80047287a20 */ /* 0x000fe20000410000 */
[----:B------:R-:W-:Y:S01]  /*3100*/  FSEL R39, R39, -INF , !P0 ;  /* 0xff80000027277808 */ /* 0x000fe20004000000 */
[----:B------:R-:W-:Y:S01]  /*3110*/  FMUL.FTZ R54, R66, c[0x0][0x320] ;  /* 0x0000c80042367a20 */ /* 0x000fe20000410000 */
[----:B------:R-:W-:Y:S01]  /*3120*/  ISETP.GT.AND P0, PT, R6, 0x8, !P1 ;  /* 0x000000080600780c */ /* 0x000fe20004f04270 */
[----:B------:R-:W-:Y:S01]  /*3130*/  FMUL.FTZ R57, R46, c[0x0][0x320] ;  /* 0x0000c8002e397a20 */ /* 0x000fe20000410000 */
[----:B------:R-:W-:Y:S01]  /*3140*/  ISETP.GE.AND P1, PT, R92, 0xa, PT ;  /* 0x0000000a5c00780c */ /* 0x000fe20003f26270 */
[----:B------:R-:W-:Y:S01]  /*3150*/  FMUL.FTZ R56, R47, c[0x0][0x320] ;  /* 0x0000c8002f387a20 */ /* 0x000fe20000410000 */
[----:B------:R-:W-:Y:S01]  /*3160*/  ISETP.LT.OR P0, PT, R24, 0x9, P0 ;  /* 0x000000091800780c */ /* 0x000fe20000701670 */
[----:B------:R-:W-:Y:S01]  /*3170*/  FMUL.FTZ R44, R70, c[0x0][0x320] ;  /* 0x0000c800462c7a20 */ /* 0x000fe20000410000 */
[----:B------:R-:W-:Y:S01]  /*3180*/  P2R R60, PR, RZ, 0x2 ;  /* 0x00000002ff3c7803 */ /* 0x000fe20000000000 */
[----:B------:R-:W3:Y:S01]  /*3190*/  MUFU.TANH R36, R36 ;  /* 0x0000002400247308 */ /* 0x000ee20000002400 */
[----:B------:R-:W-:Y:S01]  /*31a0*/  FSEL R7, R7, -INF , !P0 ;  /* 0xff80000007077808 */ /* 0x000fe20004000000 */
[--C-:B--2---:R-:W-:Y:S01]  /*31b0*/  IMAD.IADD R47, R77, 0x1, R38.reuse ;  /* 0x000000014d2f7824 */ /* 0x104fe200078e0226 */
[----:B------:R-:W-:Y:S01]  /*31c0*/  ISETP.GT.AND P0, PT, R6, 0x9, !P1 ;  /* 0x000000090600780c */ /* 0x000fe20004f04270 */
[----:B------:R-:W-:Y:S01]  /*31d0*/  IMAD.IADD R46, R69, 0x1, R38 ;  /* 0x00000001452e7824 */ /* 0x000fe200078e0226 */
[----:B------:R-:W-:-:S02]  /*31e0*/  ISETP.GE.AND P1, PT, R92, 0x11, PT ;  /* 0x000000115c00780c */ /* 0x000fc40003f26270 */
[----:B------:R-:W-:Y:S01]  /*31f0*/  ISETP.LT.OR P0, PT, R24, 0xa, P0 ;  /* 0x0000000a1800780c */ /* 0x000fe20000701670 */
[----:B------:R-:W2:Y:S01]  /*3200*/  MUFU.TANH R34, R34 ;  /* 0x0000002200227308 */ /* 0x000ea20000002400 */
[----:B------:R-:W-:Y:S02]  /*3210*/  P2R R53, PR, RZ, 0x2 ;  /* 0x00000002ff357803 */ /* 0x000fe40000000000 */
[----:B------:R-:W-:Y:S02]  /*3220*/  FSEL R5, R5, -INF , !P0 ;  /* 0xff80000005057808 */ /* 0x000fe40004000000 */
[----:B------:R-:W-:Y:S02]  /*3230*/  ISETP.GT.AND P0, PT, R6, 0x10, !P1 ;  /* 0x000000100600780c */ /* 0x000fe40004f04270 */
[----:B------:R-:W-:Y:S01]  /*3240*/  ISETP.GE.AND P1, PT, R92, 0x12, PT ;  /* 0x000000125c00780c */ /* 0x000fe20003f26270 */
[----:B------:R-:W4:Y:S01]  /*3250*/  MUFU.TANH R32, R32 ;  /* 0x0000002000207308 */ /* 0x000f220000002400 */
[----:B------:R-:W-:-:S02]  /*3260*/  ISETP.LT.OR P0, PT, R24, 0x11, P0 ;  /* 0x000000111800780c */ /* 0x000fc40000701670 */
[----:B------:R-:W-:Y:S02]  /*3270*/  P2R R52, PR, RZ, 0x2 ;  /* 0x00000002ff347803 */ /* 0x000fe40000000000 */
[----:B-1----:R-:W-:Y:S02]  /*3280*/  FSEL R37, R37, -INF , !P0 ;  /* 0xff80000025257808 */ /* 0x002fe40004000000 */
[----:B------:R-:W-:Y:S01]  /*3290*/  ISETP.GT.AND P0, PT, R6, 0x11, !P1 ;  /* 0x000000110600780c */ /* 0x000fe20004f04270 */
[----:B------:R-:W1:Y:S01]  /*32a0*/  MUFU.TANH R30, R30 ;  /* 0x0000001e001e7308 */ /* 0x000e620000002400 */
[----:B------:R-:W-:Y:S02]  /*32b0*/  ISETP.GE.AND P1, PT, R92, 0x19, PT ;  /* 0x000000195c00780c */ /* 0x000fe40003f26270 */
[----:B------:R-:W-:Y:S02]  /*32c0*/  ISETP.LT.OR P0, PT, R24, 0x12, P0 ;  /* 0x000000121800780c */ /* 0x000fe40000701670 */
[----:B------:R-:W-:-:S02]  /*32d0*/  P2R R45, PR, RZ, 0x2 ;  /* 0x00000002ff2d7803 */ /* 0x000fc40000000000 */
[----:B------:R-:W-:Y:S01]  /*32e0*/  FSEL R35, R35, -INF , !P0 ;  /* 0xff80000023237808 */ /* 0x000fe20004000000 */
[----:B------:R-:W1:Y:S01]  /*32f0*/  MUFU.TANH R28, R28 ;  /* 0x0000001c001c7308 */ /* 0x000e620000002400 */
[----:B------:R-:W-:Y:S02]  /*3300*/  ISETP.GT.AND P0, PT, R6, 0x18, !P1 ;  /* 0x000000180600780c */ /* 0x000fe40004f04270 */
[----:B------:R-:W-:Y:S02]  /*3310*/  ISETP.GE.AND P1, PT, R92, 0x1a, PT ;  /* 0x0000001a5c00780c */ /* 0x000fe40003f26270 */
[----:B------:R-:W-:Y:S02]  /*3320*/  ISETP.LT.OR P0, PT, R24, 0x19, P0 ;  /* 0x000000191800780c */ /* 0x000fe40000701670 */
[----:B------:R-:W-:Y:S01]  /*3330*/  P2R R43, PR, RZ, 0x2 ;  /* 0x00000002ff2b7803 */ /* 0x000fe20000000000 */
[----:B------:R-:W1:Y:S01]  /*3340*/  MUFU.TANH R40, R40 ;  /* 0x0000002800287308 */ /* 0x000e620000002400 */
[----:B------:R-:W-:-:S02]  /*3350*/  FSEL R33, R33, -INF , !P0 ;  /* 0xff80000021217808 */ /* 0x000fc40004000000 */
[----:B------:R-:W-:Y:S02]  /*3360*/  ISETP.GT.AND P0, PT, R6, 0x19, !P1 ;  /* 0x000000190600780c */ /* 0x000fe40004f04270 */
[----:B------:R-:W-:Y:S02]  /*3370*/  ISETP.GE.AND P1, PT, R92, 0x21, PT ;  /* 0x000000215c00780c */ /* 0x000fe40003f26270 */
[----:B------:R-:W-:Y:S01]  /*3380*/  ISETP.LT.OR P0, PT, R24, 0x1a, P0 ;  /* 0x0000001a1800780c */ /* 0x000fe20000701670 */
[----:B------:R-:W1:Y:S01]  /*3390*/  MUFU.TANH R54, R54 ;  /* 0x0000003600367308 */ /* 0x000e620000002400 */
[----:B------:R-:W-:Y:S02]  /*33a0*/  P2R R3, PR, RZ, 0x2 ;  /* 0x00000002ff037803 */ /* 0x000fe40000000000 */
[----:B------:R-:W-:Y:S02]  /*33b0*/  FSEL R31, R31, -INF , !P0 ;  /* 0xff8000001f1f7808 */ /* 0x000fe40004000000 */
[----:B------:R-:W-:-:S02]  /*33c0*/  ISETP.GT.AND P0, PT, R6, 0x20, !P1 ;  /* 0x000000200600780c */ /* 0x000fc40004f04270 */
[----:B------:R-:W-:Y:S01]  /*33d0*/  ISETP.GE.AND P1, PT, R92, 0x22, PT ;  /* 0x000000225c00780c */ /* 0x000fe20003f26270 */
[----:B------:R-:W1:Y:S01]  /*33e0*/  MUFU.TANH R57, R57 ;  /* 0x0000003900397308 */ /* 0x000e620000002400 */
[----:B------:R-:W-:Y:S02]  /*33f0*/  ISETP.LT.OR P0, PT, R24, 0x21, P0 ;  /* 0x000000211800780c */ /* 0x000fe40000701670 */
[----:B------:R-:W-:Y:S02]  /*3400*/  P2R R42, PR, RZ, 0x2 ;  /* 0x00000002ff2a7803 */ /* 0x000fe40000000000 */
[----:B------:R-:W-:Y:S02]  /*3410*/  FSEL R29, R29, -INF , !P0 ;  /* 0xff8000001d1d7808 */ /* 0x000fe40004000000 */
[----:B------:R-:W-:Y:S01]  /*3420*/  ISETP.GT.AND P0, PT, R6, 0x21, !P1 ;  /* 0x000000210600780c */ /* 0x000fe20004f04270 */
[----:B------:R-:W1:Y:S01]  /*3430*/  MUFU.TANH R56, R56 ;  /* 0x0000003800387308 */ /* 0x000e620000002400 */
[----:B------:R-:W-:-:S02]  /*3440*/  ISETP.GE.AND P1, PT, R92, 0x1, PT ;  /* 0x000000015c00780c */ /* 0x000fc40003f26270 */
[----:B------:R-:W-:Y:S02]  /*3450*/  ISETP.LT.OR P0, PT, R24, 0x22, P0 ;  /* 0x000000221800780c */ /* 0x000fe40000701670 */
[----:B------:R-:W-:Y:S02]  /*3460*/  P2R R2, PR, RZ, 0x2 ;  /* 0x00000002ff027803 */ /* 0x000fe40000000000 */
[----:B------:R-:W-:Y:S01]  /*3470*/  FSEL R27, R27, -INF , !P0 ;  /* 0xff8000001b1b7808 */ /* 0x000fe20004000000 */
[----:B------:R-:W1:Y:S01]  /*3480*/  MUFU.TANH R44, R44 ;  /* 0x0000002c002c7308 */ /* 0x000e620000002400 */
[----:B------:R-:W-:Y:S02]  /*3490*/  ISETP.GT.AND P0, PT, R6, 0x28, !P2 ;  /* 0x000000280600780c */ /* 0x000fe40005704270 */
[----:B------:R-:W-:Y:S02]  /*34a0*/  IMNMX R47, R47, R76, PT ;  /* 0x0000004c2f2f7217 */ /* 0x000fe40003800200 */
[----:B------:R-:W-:-:S04]  /*34b0*/  ISETP.LT.OR P0, PT, R24, 0x29, P0 ;  /* 0x000000291800780c */ /* 0x000fc80000701670 */
[----:B------:R-:W-:Y:S02]  /*34c0*/  FSEL R26, R26, -INF , !P0 ;  /* 0xff8000001a1a7808 */ /* 0x000fe40004000000 */
[----:B------:R-:W-:Y:S02]  /*34d0*/  ISETP.GT.AND P0, PT, R6, RZ, !P1 ;  /* 0x000000ff0600720c */ /* 0x000fe40004f04270 */
[----:B------:R-:W-:Y:S02]  /*34e0*/  ISETP.GE.AND P1, PT, R92, 0x2a, PT ;  /* 0x0000002a5c00780c */ /* 0x000fe40003f26270 */
[----:B------:R-:W-:-:S04]  /*34f0*/  ISETP.LT.OR P0, PT, R24, 0x1, P0 ;  /* 0x000000011800780c */ /* 0x000fc80000701670 */
[----:B------:R-:W-:Y:S02]  /*3500*/  FSEL R41, R41, -INF , !P0 ;  /* 0xff80000029297808 */ /* 0x000fe40004000000 */
[----:B------:R-:W-:Y:S01]  /*3510*/  ISETP.GT.AND P0, PT, R6, 0x29, !P1 ;  /* 0x000000290600780c */ /* 0x000fe20004f04270 */
[----:B------:R-:W-:-:S03]  /*3520*/  FMUL.FTZ R6, R67, c[0x0][0x320] ;  /* 0x0000c80043067a20 */ /* 0x000fc60000410000 */
[----:B------:R-:W-:Y:S01]  /*3530*/  ISETP.LT.OR P0, PT, R24, 0x2a, P0 ;  /* 0x0000002a1800780c */ /* 0x000fe20000701670 */
[----:B------:R-:W-:Y:S02]  /*3540*/  FMUL.FTZ R24, R55, c[0x0][0x320] ;  /* 0x0000c80037187a20 */ /* 0x000fe40000410000 */
[----:B------:R-:W1:Y:S01]  /*3550*/  MUFU.TANH R6, R6 ;  /* 0x0000000600067308 */ /* 0x000e620000002400 */
[----:B------:R-:W-:Y:S02]  /*3560*/  FSEL R25, R25, -INF , !P0 ;  /* 0xff80000019197808 */ /* 0x000fe40004000000 */
[----:B------:R-:W-:-:S05]  /*3570*/  PLOP3.LUT P0, PT, PT, PT, UP1, 0x40, 0x0 ;  /* 0x000000000000781c */ /* 0x000fca0003f0e818 */
[----:B------:R-:W1:Y:S08]  /*3580*/  MUFU.TANH R24, R24 ;  /* 0x0000001800187308 */ /* 0x000e700000002400 */
        /* <DEDUP_REMOVED lines=13> */
.L_x_393:
[----:B------:R-:W-:-:S04]  /*3660*/  MOV R38, c[0x0][0x32c] ;  /* 0x0000cb0000267a02 */ /* 0x000fc80000000f00 */
[----:B------:R-:W-:-:S13]  /*3670*/  ISETP.NE.AND P0, PT, R38, 0x1, PT ;  /* 0x000000012600780c */ /* 0x000fda0003f05270 */
[----:B------:R-:W-:-:S05]  /*3680*/  @P0 IMAD.HI.U32 R38, R58, c[0x0][0x330], RZ ;  /* 0x0000cc003a260a27 */ /* 0x000fca00078e00ff */
[----:B------:R-:W-:Y:S02]  /*3690*/  @P0 SHF.R.U32.HI R58, RZ, c[0x0][0x334], R38 ;  /* 0x0000cd00ff3a0a19 */ /* 0x000fe40000011626 */
.L_x_394:
[----:B------:R-:W-:Y:S05]  /*36a0*/  BSYNC B0 ;  /* 0x0000000000007941 */ /* 0x000fea0003800000 */
.L_x_392:
[----:B------:R-:W-:-:S05]  /*36b0*/  IMAD R55, R58, c[0x0][0x32c], R65 ;  /* 0x0000cb003a377a24 */ /* 0x000fca00078e0241 */
[----:B------:R-:W-:Y:S02]  /*36c0*/  IADD3 R38, R55, c[0x0][0x32c], RZ ;  /* 0x0000cb0037267a10 */ /* 0x000fe40007ffe0ff */
[----:B------:R-:W-:Y:S02]  /*36d0*/  IMNMX R46, R46, R55, !PT ;  /* 0x000000372e2e7217 */ /* 0x000fe40007800200 */
[----:B------:R-:W-:Y:S02]  /*36e0*/  IMNMX R47, R47, R38, PT ;  /* 0x000000262f2f7217 */ /* 0x000fe40003800200 */
.L_x_391:
[----:B--234-:R-:W-:Y:S01]  /*36f0*/  ISETP.NE.AND P0, PT, R68, RZ, PT ;  /* 0x000000ff4400720c */ /* 0x01cfe20003f05270 */
[----:B------:R-:W-:Y:S02]  /*3700*/  FMUL.FTZ R12, R12, c[0x0][0x320] ;  /* 0x0000c8000c0c7a20 */ /* 0x000fe40000410000 */
[----:B------:R-:W-:Y:S01]  /*3710*/  FMUL.FTZ R88, R9, c[0x0][0x320] ;  /* 0x0000c80009587a20 */ /* 0x000fe20000410000 */
[----:B------:R-:W-:Y:S01]  /*3720*/  ISETP.GT.AND P0, PT, R46, 0x1, !P0 ;  /* 0x000000012e00780c */ /* 0x000fe20004704270 */
[----:B------:R2:W3:Y:S01]  /*3730*/  MUFU.TANH R94, R12 ;  /* 0x0000000c005e7308 */ /* 0x0004e20000002400 */
[----:B------:R-:W-:-:S02]  /*3740*/  FMUL.FTZ R13, R13, c[0x0][0x320] ;  /* 0x0000c8000d0d7a20 */ /* 0x000fc40000410000 */
[----:B------:R-:W-:Y:S01]  /*3750*/  ISETP.LT.OR P0, PT, R47, 0x2, P0 ;  /* 0x000000022f00780c */ /* 0x000fe20000701670 */
[----:B------:R-:W-:Y:S02]  /*3760*/  FMUL.FTZ R72, R72, c[0x0][0x320] ;  /* 0x0000c80048487a20 */ /* 0x000fe40000410000 */
[----:B------:R-:W-:Y:S01]  /*3770*/  FMUL.FTZ R73, R73, c[0x0][0x320] ;  /* 0x0000c80049497a20 */ /* 0x000fe20000410000 */
[----:B-1----:R-:W-:Y:S01]  /*3780*/  FSEL R40, R40, -INF , !P0 ;  /* 0xff80000028287808 */ /* 0x002fe20004000000 */
[----:B------:R-:W-:Y:S01]  /*3790*/  FMUL.FTZ R20, R20, c[0x0][0x320] ;  /* 0x0000c80014147a20 */ /* 0x000fe20000410000 */
[----:B------:R-:W-:Y:S01]  /*37a0*/  ISETP.NE.AND P0, PT, R64, RZ, PT ;  /* 0x000000ff4000720c */ /* 0x000fe20003f05270 */
[----:B------:R-:W-:Y:S01]  /*37b0*/  FMUL.FTZ R21, R21, c[0x0][0x320] ;  /* 0x0000c80015157a20 */ /* 0x000fe20000410000 */
[----:B------:R-:W1:Y:S01]  /*37c0*/  MUFU.TANH R92, R13 ;  /* 0x0000000d005c7308 */ /* 0x000e620000002400 */
[----:B------:R-:W-:Y:S01]  /*37d0*/  FMUL.FTZ R48, R48, c[0x0][0x320] ;  /* 0x0000c80030307a20 */ /* 0x000fe20000410000 */
[----:B------:R-:W-:Y:S01]  /*37e0*/  ISETP.GT.AND P0, PT, R46, 0x8, !P0 ;  /* 0x000000082e00780c */ /* 0x000fe20004704270 */
[----:B------:R-:W-:Y:S01]  /*37f0*/  FMUL.FTZ R49, R49, c[0x0][0x320] ;  /* 0x0000c80031317a20 */ /* 0x000fe20000410000 */
[----:B--2---:R-:W2:Y:S02]  /*3800*/  SHFL.IDX PT, R12, R61, 0x2, 0x1c1f ;  /* 0x005c1f003d0c7f89 */ /* 0x004ea400000e0000 */
[----:B------:R-:W-:Y:S01]  /*3810*/  ISETP.LT.OR P0, PT, R47, 0x9, P0 ;  /* 0x000000092f00780c */ /* 0x000fe20000701670 */
[----:B------:R-:W-:Y:S01]  /*3820*/  FMUL.FTZ R17, R17, c[0x0][0x320] ;  /* 0x0000c80011117a20 */ /* 0x000fe20000410000 */
[----:B------:R-:W4:Y:S01]  /*3830*/  MUFU.TANH R182, R72 ;  /* 0x0000004800b67308 */ /* 0x000f220000002400 */
[----:B------:R-:W-:Y:S01]  /*3840*/  FMUL.FTZ R16, R16, c[0x0][0x320] ;  /* 0x0000c80010107a20 */ /* 0x000fe20000410000 */
[----:B------:R-:W-:Y:S01]  /*3850*/  FSEL R38, R54, -INF , !P0 ;  /* 0xff80000036267808 */ /* 0x000fe20004000000 */
[----:B------:R-:W-:Y:S01]  /*3860*/  FMUL.FTZ R8, R8, c[0x0][0x320] ;  /* 0x0000c80008087a20 */ /* 0x000fe20000410000 */
[----:B------:R-:W-:-:S04]  /*3870*/  ISETP.NE.AND P0, PT, R60, RZ, PT ;  /* 0x000000ff3c00720c */ /* 0x000fc80003f05270 */
[----:B------:R-:W-:Y:S01]  /*3880*/  ISETP.GT.AND P0, PT, R46, 0x9, !P0 ;  /* 0x000000092e00780c */ /* 0x000fe20004704270 */
[----:B------:R-:W1:Y:S03]  /*3890*/  MUFU.TANH R179, R73 ;  /* 0x0000004900b37308 */ /* 0x000e660000002400 */
[----:B------:R-:W-:-:S04]  /*38a0*/  ISETP.LT.OR P0, PT, R47, 0xa, P0 ;  /* 0x0000000a2f00780c */ /* 0x000fc80000701670 */
[----:B------:R-:W-:Y:S01]  /*38b0*/  FSEL R6, R6, -INF , !P0 ;  /* 0xff80000006067808 */ /* 0x000fe20004000000 */
[----:B------:R-:W1:Y:S01]  /*38c0*/  MUFU.TANH R89, R20 ;  /* 0x0000001400597308 */ /* 0x000e620000002400 */
[----:B------:R-:W-:Y:S01]  /*38d0*/  ISETP.NE.AND P0, PT, R53, RZ, PT ;  /* 0x000000ff3500720c */ /* 0x000fe20003f05270 */
[----:B--2---:R-:W-:-:S03]  /*38e0*/  IMAD.IADD R9, R77, 0x1, R12 ;  /* 0x000000014d097824 */ /* 0x004fc600078e020c */
[----:B------:R-:W-:-:S03]  /*38f0*/  ISETP.GT.AND P0, PT, R46, 0x10, !P0 ;  /* 0x000000102e00780c */ /* 0x000fc60004704270 */
[----:B------:R-:W2:Y:S01]  /*3900*/  MUFU.TANH R152, R21 ;  /* 0x0000001500987308 */ /* 0x000ea20000002400 */
[----:B------:R-:W-:Y:S02]  /*3910*/  ISETP.LT.OR P0, PT, R47, 0x11, P0 ;  /* 0x000000112f00780c */ /* 0x000fe40000701670 */
[----:B------:R-:W-:Y:S02]  /*3920*/  IMNMX R9, R9, R76, PT ;  /* 0x0000004c09097217 */ /* 0x000fe40003800200 */
[----:B------:R-:W-:Y:S02]  /*3930*/  FSEL R36, R36, -INF , !P0 ;  /* 0xff80000024247808 */ /* 0x000fe40004000000 */
[----:B------:R-:W-:Y:S01]  /*3940*/  ISETP.NE.AND P0, PT, R52, RZ, PT ;  /* 0x000000ff3400720c */ /* 0x000fe20003f05270 */
[----:B------:R-:W1:Y:S03]  /*3950*/  MUFU.TANH R88, R88 ;  /* 0x0000005800587308 */ /* 0x000e660000002400 */
[----:B------:R-:W-:-:S04]  /*3960*/  ISETP.GT.AND P0, PT, R46, 0x11, !P0 ;  /* 0x000000112e00780c */ /* 0x000fc80004704270 */
[----:B------:R-:W-:Y:S01]  /*3970*/  ISETP.LT.OR P0, PT, R47, 0x12, P0 ;  /* 0x000000122f00780c */ /* 0x000fe20000701670 */
[----:B------:R-:W1:Y:S03]  /*3980*/  MUFU.TANH R178, R48 ;  /* 0x0000003000b27308 */ /* 0x000e660000002400 */
[----:B------:R-:W-:Y:S02]  /*3990*/  FSEL R34, R34, -INF , !P0 ;  /* 0xff80000022227808 */ /* 0x000fe40004000000 */
[----:B------:R-:W-:-:S03]  /*39a0*/  ISETP.NE.AND P0, PT, R45, RZ, PT ;  /* 0x000000ff2d00720c */ /* 0x000fc60003f05270 */
[----:B------:R-:W1:Y:S01]  /*39b0*/  MUFU.TANH R177, R49 ;  /* 0x0000003100b17308 */ /* 0x000e620000002400 */
[----:B------:R-:W-:-:S04]  /*39c0*/  ISETP.GT.AND P0, PT, R46, 0x18, !P0 ;  /* 0x000000182e00780c */ /* 0x000fc80004704270 */
[----:B------:R-:W-:-:S03]  /*39d0*/  ISETP.LT.OR P0, PT, R47, 0x19, P0 ;  /* 0x000000192f00780c */ /* 0x000fc60000701670 */
[----:B------:R-:W1:Y:S01]  /*39e0*/  MUFU.TANH R126, R17 ;  /* 0x00000011007e7308 */ /* 0x000e620000002400 */
[----:B------:R-:W-:Y:S02]  /*39f0*/  FSEL R32, R32, -INF , !P0 ;  /* 0xff80000020207808 */ /* 0x000fe40004000000 */
[----:B------:R-:W-:-:S04]  /*3a00*/  ISETP.NE.AND P0, PT, R43, RZ, PT ;  /* 0x000000ff2b00720c */ /* 0x000fc80003f05270 */
[----:B------:R-:W-:Y:S01]  /*3a10*/  ISETP.GT.AND P0, PT, R46, 0x19, !P0 ;  /* 0x000000192e00780c */ /* 0x000fe20004704270 */
[----:B------:R-:W1:Y:S03]  /*3a20*/  MUFU.TANH R142, R16 ;  /* 0x00000010008e7308 */ /* 0x000e660000002400 */
[----:B------:R-:W-:-:S04]  /*3a30*/  ISETP.LT.OR P0, PT, R47, 0x1a, P0 ;  /* 0x0000001a2f00780c */ /* 0x000fc80000701670 */
[----:B------:R-:W-:Y:S01]  /*3a40*/  FSEL R30, R30, -INF , !P0 ;  /* 0xff8000001e1e7808 */ /* 0x000fe20004000000 */
[----:B------:R5:W1:Y:S01]  /*3a50*/  MUFU.TANH R90, R8 ;  /* 0x00000008005a7308 */ /* 0x000a620000002400 */
[----:B------:R-:W-:-:S04]  /*3a60*/  ISETP.NE.AND P0, PT, R3, RZ, PT ;  /* 0x000000ff0300720c */ /* 0x000fc80003f05270 */
[----:B------:R-:W-:-:S04]  /*3a70*/  ISETP.GT.AND P0, PT, R46, 0x20, !P0 ;  /* 0x000000202e00780c */ /* 0x000fc80004704270 */
[----:B------:R-:W-:-:S04]  /*3a80*/  ISETP.LT.OR P0, PT, R47, 0x21, P0 ;  /* 0x000000212f00780c */ /* 0x000fc80000701670 */
[----:B------:R-:W-:Y:S02]  /*3a90*/  FSEL R28, R28, -INF , !P0 ;  /* 0xff8000001c1c7808 */ /* 0x000fe40004000000 */
[----:B------:R-:W-:Y:S01]  /*3aa0*/  ISETP.NE.AND P0, PT, R42, RZ, PT ;  /* 0x000000ff2a00720c */ /* 0x000fe20003f05270 */
[----:B-----5:R-:W-:-:S03]  /*3ab0*/  IMAD.IADD R8, R69, 0x1, R12 ;  /* 0x0000000145087824 */ /* 0x020fc600078e020c */
[----:B------:R-:W-:-:S04]  /*3ac0*/  ISETP.GT.AND P0, PT, R46, 0x21, !P0 ;  /* 0x000000212e00780c */ /* 0x000fc80004704270 */
[----:B------:R-:W-:-:S04]  /*3ad0*/  ISETP.LT.OR P0, PT, R47, 0x22, P0 ;  /* 0x000000222f00780c */ /* 0x000fc80000701670 */
[----:B------:R-:W-:Y:S02]  /*3ae0*/  FSEL R24, R24, -INF , !P0 ;  /* 0xff80000018187808 */ /* 0x000fe40004000000 */
[----:B------:R-:W-:-:S04]  /*3af0*/  ISETP.GT.AND P0, PT, R46, 0x28, !P2 ;  /* 0x000000282e00780c */ /* 0x000fc80005704270 */
[----:B------:R-:W-:-:S04]  /*3b00*/  ISETP.LT.OR P0, PT, R47, 0x29, P0 ;  /* 0x000000292f00780c */ /* 0x000fc80000701670 */
[----:B------:R-:W-:Y:S02]  /*3b10*/  FSEL R57, R57, -INF , !P0 ;  /* 0xff80000039397808 */ /* 0x000fe40004000000 */
[----:B------:R-:W-:-:S04]  /*3b20*/  ISETP.NE.AND P0, PT, R2, RZ, PT ;  /* 0x000000ff0200720c */ /* 0x000fc80003f05270 */
[----:B------:R-:W-:-:S04]  /*3b30*/  ISETP.GT.AND P0, PT, R46, RZ, !P0 ;  /* 0x000000ff2e00720c */ /* 0x000fc80004704270 */
[----:B------:R-:W-:-:S04]  /*3b40*/  ISETP.LT.OR P0, PT, R47, 0x1, P0 ;  /* 0x000000012f00780c */ /* 0x000fc80000701670 */
[----:B------:R-:W-:Y:S02]  /*3b50*/  FSEL R44, R44, -INF , !P0 ;  /* 0xff8000002c2c7808 */ /* 0x000fe40004000000 */
[----:B------:R-:W-:-:S04]  /*3b60*/  ISETP.GT.AND P0, PT, R46, 0x29, !P1 ;  /* 0x000000292e00780c */ /* 0x000fc80004f04270 */
[----:B------:R-:W-:-:S04]  /*3b70*/  ISETP.LT.OR P0, PT, R47, 0x2a, P0 ;  /* 0x0000002a2f00780c */ /* 0x000fc80000701670 */
[----:B------:R-:W-:Y:S02]  /*3b80*/  FSEL R56, R56, -INF , !P0 ;  /* 0xff80000038387808 */ /* 0x000fe40004000000 */
[----:B------:R-:W-:-:S13]  /*3b90*/  PLOP3.LUT P0, PT, PT, PT, UP1, 0x40, 0x0 ;  /* 0x000000000000781c */ /* 0x000fda0003f0e818 */
[----:B------:R-:W-:Y:S05]  /*3ba0*/  @P0 BRA `(.L_x_395) ;  /* 0x0000015000000947 */ /* 0x000fea0003800000 */
[----:B-1234-:R-:W-:Y:S01]  /*3bb0*/  IADD3 R12, R12, c[0x0][0x1d0], RZ ;  /* 0x000074000c0c7a10 */ /* 0x01efe20007ffe0ff */
        /* <DEDUP_REMOVED lines=11> */
.L_x_397:
[----:B------:R-:W-:-:S04]  /*3c70*/  MOV R12, c[0x0][0x32c] ;  /* 0x0000cb00000c7a02 */ /* 0x000fc80000000f00 */
[----:B------:R-:W-:-:S13]  /*3c80*/  ISETP.NE.AND P0, PT, R12, 0x1, PT ;  /* 0x000000010c00780c */ /* 0x000fda0003f05270 */
[----:B------:R-:W-:-:S05]  /*3c90*/  @P0 IMAD.HI.U32 R12, R16, c[0x0][0x330], RZ ;  /* 0x0000cc00100c0a27 */ /* 0x000fca00078e00ff */
[----:B------:R-:W-:Y:S02]  /*3ca0*/  @P0 SHF.R.U32.HI R16, RZ, c[0x0][0x334], R12 ;  /* 0x0000cd00ff100a19 */ /* 0x000fe4000001160c */
.L_x_398:
[----:B------:R-:W-:Y:S05]  /*3cb0*/  BSYNC B0 ;  /* 0x0000000000007941 */ /* 0x000fea0003800000 */
.L_x_396:
[----:B------:R-:W-:-:S05]  /*3cc0*/  IMAD R13, R16, c[0x0][0x32c], R65 ;  /* 0x0000cb00100d7a24 */ /* 0x000fca00078e0241 */
[----:B------:R-:W-:Y:S02]  /*3cd0*/  IADD3 R12, R13, c[0x0][0x32c], RZ ;  /* 0x0000cb000d0c7a10 */ /* 0x000fe40007ffe0ff */
[----:B------:R-:W-:Y:S02]  /*3ce0*/  IMNMX R8, R8, R13, !PT ;  /* 0x0000000d08087217 */ /* 0x000fe40007800200 */
[----:B------:R-:W-:Y:S02]  /*3cf0*/  IMNMX R9, R9, R12, PT ;  /* 0x0000000c09097217 */ /* 0x000fe40003800200 */
.L_x_395:
[----:B-1234-:R-:W-:Y:S01]  /*3d00*/  ISETP.NE.AND P0, PT, R68, RZ, PT ;  /* 0x000000ff4400720c */ /* 0x01efe20003f05270 */
[----:B------:R-:W-:Y:S02]  /*3d10*/  FMUL.FTZ R74, R74, c[0x0][0x320] ;  /* 0x0000c8004a4a7a20 */ /* 0x000fe40000410000 */
[----:B------:R-:W-:Y:S01]  /*3d20*/  FMUL.FTZ R190, R75, c[0x0][0x320] ;  /* 0x0000c8004bbe7a20 */ /* 0x000fe20000410000 */
[----:B------:R-:W-:Y:S01]  /*3d30*/  ISETP.GT.AND P0, PT, R8, 0x1, !P0 ;  /* 0x000000010800780c */ /* 0x000fe20004704270 */
[----:B------:R1:W2:Y:S01]  /*3d40*/  MUFU.TANH R180, R74 ;  /* 0x0000004a00b47308 */ /* 0x0002a20000002400 */
[----:B------:R-:W-:-:S02]  /*3d50*/  FMUL.FTZ R108, R14, c[0x0][0x320] ;  /* 0x0000c8000e6c7a20 */ /* 0x000fc40000410000 */
[----:B------:R-:W-:Y:S01]  /*3d60*/  ISETP.LT.OR P0, PT, R9, 0x2, P0 ;  /* 0x000000020900780c */ /* 0x000fe20000701670 */
[----:B------:R-:W-:Y:S02]  /*3d70*/  FMUL.FTZ R10, R10, c[0x0][0x320] ;  /* 0x0000c8000a0a7a20 */ /* 0x000fe40000410000 */
[----:B------:R-:W-:Y:S01]  /*3d80*/  FMUL.FTZ R11, R11, c[0x0][0x320] ;  /* 0x0000c8000b0b7a20 */ /* 0x000fe20000410000 */
[----:B------:R-:W-:Y:S01]  /*3d90*/  FSEL R152, R152, -INF , !P0 ;  /* 0xff80000098987808 */ /* 0x000fe20004000000 */
[----:B------:R-:W-:Y:S01]  /*3da0*/  FMUL.FTZ R23, R23, c[0x0][0x320] ;  /* 0x0000c80017177a20 */ /* 0x000fe20000410000 */
[----:B------:R-:W-:Y:S01]  /*3db0*/  ISETP.NE.AND P0, PT, R64, RZ, PT ;  /* 0x000000ff4000720c */ /* 0x000fe20003f05270 */
[----:B------:R-:W-:Y:S01]  /*3dc0*/  FMUL.FTZ R22, R22, c[0x0][0x320] ;  /* 0x0000c80016167a20 */ /* 0x000fe20000410000 */
[----:B------:R-:W3:Y:S01]  /*3dd0*/  MUFU.TANH R190, R190 ;  /* 0x000000be00be7308 */ /* 0x000ee20000002400 */
[----:B------:R-:W-:Y:S01]  /*3de0*/  FMUL.FTZ R18, R18, c[0x0][0x320] ;  /* 0x0000c80012127a20 */ /* 0x000fe20000410000 */
[----:B------:R-:W-:Y:S01]  /*3df0*/  ISETP.GT.AND P0, PT, R8, 0x8, !P0 ;  /* 0x000000080800780c */ /* 0x000fe20004704270 */
[----:B------:R-:W-:-:S02]  /*3e00*/  FMUL.FTZ R19, R19, c[0x0][0x320] ;  /* 0x0000c80013137a20 */ /* 0x000fc40000410000 */
[----:B-1----:R-:W-:Y:S01]  /*3e10*/  FMUL.FTZ R74, R15, c[0x0][0x320] ;  /* 0x0000c8000f4a7a20 */ /* 0x002fe20000410000 */
[----:B------:R-:W-:Y:S01]  /*3e20*/  ISETP.LT.OR P0, PT, R9, 0x9, P0 ;  /* 0x000000090900780c */ /* 0x000fe20000701670 */
[----:B------:R-:W-:Y:S01]  /*3e30*/  FMUL.FTZ R50, R50, c[0x0][0x320] ;  /* 0x0000c80032327a20 */ /* 0x000fe20000410000 */
[----:B------:R1:W4:Y:S01]  /*3e40*/  MUFU.TANH R73, R10 ;  /* 0x0000000a00497308 */ /* 0x0003220000002400 */
[----:B------:R-:W-:Y:S01]  /*3e50*/  FMUL.FTZ R51, R51, c[0x0][0x320] ;  /* 0x0000c80033337a20 */ /* 0x000fe20000410000 */
[----:B------:R-:W-:Y:S02]  /*3e60*/  FSEL R142, R142, -INF , !P0 ;  /* 0xff8000008e8e7808 */ /* 0x000fe40004000000 */
[----:B------:R-:W-:-:S04]  /*3e70*/  ISETP.NE.AND P0, PT, R60, RZ, PT ;  /* 0x000000ff3c00720c */ /* 0x000fc80003f05270 */
[----:B------:R-:W-:Y:S01]  /*3e80*/  ISETP.GT.AND P0, PT, R8, 0x9, !P0 ;  /* 0x000000090800780c */ /* 0x000fe20004704270 */
[----:B------:R1:W1:Y:S03]  /*3e90*/  MUFU.TANH R72, R11 ;  /* 0x0000000b00487308 */ /* 0x0002660000002400 */
[----:B------:R-:W-:-:S04]  /*3ea0*/  ISETP.LT.OR P0, PT, R9, 0xa, P0 ;  /* 0x0000000a0900780c */ /* 0x000fc80000701670 */
[----:B------:R-:W-:Y:S01]  /*3eb0*/  FSEL R126, R126, -INF , !P0 ;  /* 0xff8000007e7e7808 */ /* 0x000fe20004000000 */
[----:B------:R1:W1:Y:S01]  /*3ec0*/  MUFU.TANH R140, R23 ;  /* 0x00000017008c7308 */ /* 0x0002620000002400 */
[----:B------:R-:W-:-:S04]  /*3ed0*/  ISETP.NE.AND P0, PT, R53, RZ, PT ;  /* 0x000000ff3500720c */ /* 0x000fc80003f05270 */
[----:B------:R-:W-:-:S03]  /*3ee0*/  ISETP.GT.AND P0, PT, R8, 0x10, !P0 ;  /* 0x000000100800780c */ /* 0x000fc60004704270 */
[----:B------:R1:W1:Y:S01]  /*3ef0*/  MUFU.TANH R75, R22 ;  /* 0x00000016004b7308 */ /* 0x0002620000002400 */
[----:B------:R-:W-:-:S04]  /*3f00*/  ISETP.LT.OR P0, PT, R9, 0x11, P0 ;  /* 0x000000110900780c */ /* 0x000fc80000701670 */
[----:B------:R-:W-:Y:S02]  /*3f10*/  FSEL R94, R94, -INF , !P0 ;  /* 0xff8000005e5e7808 */ /* 0x000fe40004000000 */
[----:B------:R-:W-:Y:S01]  /*3f20*/  ISETP.NE.AND P0, PT, R52, RZ, PT ;  /* 0x000000ff3400720c */ /* 0x000fe20003f05270 */
[----:B------:R1:W1:Y:S03]  /*3f30*/  MUFU.TANH R124, R18 ;  /* 0x00000012007c7308 */ /* 0x0002660000002400 */
[----:B------:R-:W-:-:S04]  /*3f40*/  ISETP.GT.AND P0, PT, R8, 0x11, !P0 ;  /* 0x000000110800780c */ /* 0x000fc80004704270 */
[----:B------:R-:W-:Y:S01]  /*3f50*/  ISETP.LT.OR P0, PT, R9, 0x12, P0 ;  /* 0x000000120900780c */ /* 0x000fe20000701670 */
[----:B------:R1:W1:Y:S03]  /*3f60*/  MUFU.TANH R110, R19 ;  /* 0x00000013006e7308 */ /* 0x0002660000002400 */
[----:B------:R-:W-:Y:S02]  /*3f70*/  FSEL R92, R92, -INF , !P0 ;  /* 0xff8000005c5c7808 */ /* 0x000fe40004000000 */
[----:B------:R-:W-:-:S03]  /*3f80*/  ISETP.NE.AND P0, PT, R45, RZ, PT ;  /* 0x000000ff2d00720c */ /* 0x000fc60003f05270 */
[----:B------:R1:W1:Y:S01]  /*3f90*/  MUFU.TANH R189, R50 ;  /* 0x0000003200bd7308 */ /* 0x0002620000002400 */
[----:B------:R-:W-:-:S04]  /*3fa0*/  ISETP.GT.AND P0, PT, R8, 0x18, !P0 ;  /* 0x000000180800780c */ /* 0x000fc80004704270 */
[----:B------:R-:W-:-:S03]  /*3fb0*/  ISETP.LT.OR P0, PT, R9, 0x19, P0 ;  /* 0x000000190900780c */ /* 0x000fc60000701670 */
[----:B------:R1:W1:Y:S01]  /*3fc0*/  MUFU.TANH R187, R51 ;  /* 0x0000003300bb7308 */ /* 0x0002620000002400 */
[----:B------:R-:W-:Y:S02]  /*3fd0*/  FSEL R90, R90, -INF , !P0 ;  /* 0xff8000005a5a7808 */ /* 0x000fe40004000000 */
[----:B------:R-:W-:-:S04]  /*3fe0*/  ISETP.NE.AND P0, PT, R43, RZ, PT ;  /* 0x000000ff2b00720c */ /* 0x000fc80003f05270 */
[----:B------:R-:W-:Y:S01]  /*3ff0*/  ISETP.GT.AND P0, PT, R8, 0x19, !P0 ;  /* 0x000000190800780c */ /* 0x000fe20004704270 */
[----:B------:R-:W1:Y:S03]  /*4000*/  MUFU.TANH R108, R108 ;  /* 0x0000006c006c7308 */ /* 0x000e660000002400 */
[----:B------:R-:W-:-:S04]  /*4010*/  ISETP.LT.OR P0, PT, R9, 0x1a, P0 ;  /* 0x0000001a0900780c */ /* 0x000fc80000701670 */
[----:B------:R-:W-:Y:S01]  /*4020*/  FSEL R88, R88, -INF , !P0 ;  /* 0xff80000058587808 */ /* 0x000fe20004000000 */
[----:B------:R-:W1:Y:S01]  /*4030*/  MUFU.TANH R74, R74 ;  /* 0x0000004a004a7308 */ /* 0x000e620000002400 */
[----:B------:R-:W-:-:S04]  /*4040*/  ISETP.NE.AND P0, PT, R3, RZ, PT ;  /* 0x000000ff0300720c */ /* 0x000fc80003f05270 */
[----:B------:R-:W-:-:S04]  /*4050*/  ISETP.GT.AND P0, PT, R8, 0x20, !P0 ;  /* 0x000000200800780c */ /* 0x000fc80004704270 */
[----:B------:R-:W-:-:S04]  /*4060*/  ISETP.LT.OR P0, PT, R9, 0x21, P0 ;  /* 0x000000210900780c */ /* 0x000fc80000701670 */
[----:B------:R-:W-:Y:S02]  /*4070*/  FSEL R182, R182, -INF , !P0 ;  /* 0xff800000b6b67808 */ /* 0x000fe40004000000 */
[----:B------:R-:W-:-:S04]  /*4080*/  ISETP.NE.AND P0, PT, R42, RZ, PT ;  /* 0x000000ff2a00720c */ /* 0x000fc80003f05270 */
        /* <DEDUP_REMOVED lines=10> */
[----:B------:R-:W-:Y:S02]  /*4130*/  ISETP.GT.AND P0, PT, R8, 0x29, !P1 ;  /* 0x000000290800780c */ /* 0x000fe40004f04270 */
[----:B------:R-:W5:Y:S02]  /*4140*/  SHFL.IDX PT, R8, R61, 0x3, 0x1c1f ;  /* 0x007c1f003d087f89 */ /* 0x000f6400000e0000 */
[----:B------:R-:W-:-:S04]  /*4150*/  ISETP.LT.OR P0, PT, R9, 0x2a, P0 ;  /* 0x0000002a0900780c */ /* 0x000fc80000701670 */
[----:B------:R-:W-:Y:S02]  /*4160*/  FSEL R177, R177, -INF , !P0 ;  /* 0xff800000b1b17808 */ /* 0x000fe40004000000 */
[----:B------:R-:W-:Y:S01]  /*4170*/  PLOP3.LUT P0, PT, PT, PT, UP1, 0x40, 0x0 ;  /* 0x000000000000781c */ /* 0x000fe20003f0e818 */
[--C-:B-----5:R-:W-:Y:S02]  /*4180*/  IMAD.IADD R77, R77, 0x1, R8.reuse ;  /* 0x000000014d4d7824 */ /* 0x120fe400078e0208 */
[----:B------:R-:W-:-:S03]  /*4190*/  IMAD.IADD R15, R69, 0x1, R8 ;  /* 0x00000001450f7824 */ /* 0x000fc600078e0208 */
[----:B------:R-:W-:-:S07]  /*41a0*/  IMNMX R14, R77, R76, PT ;  /* 0x0000004c4d0e7217 */ /* 0x000fce0003800200 */
        /* <DEDUP_REMOVED lines=13> */
.L_x_401:
[----:B------:R-:W-:-:S04]  /*4280*/  MOV R8, c[0x0][0x32c] ;  /* 0x0000cb0000087a02 */ /* 0x000fc80000000f00 */
[----:B------:R-:W-:-:S13]  /*4290*/  ISETP.NE.AND P0, PT, R8, 0x1, PT ;  /* 0x000000010800780c */ /* 0x000fda0003f05270 */
[----:B------:R-:W-:-:S05]  /*42a0*/  @P0 IMAD.HI.U32 R8, R10, c[0x0][0x330], RZ ;  /* 0x0000cc000a080a27 */ /* 0x000fca00078e00ff */
[----:B------:R-:W-:Y:S02]  /*42b0*/  @P0 SHF.R.U32.HI R10, RZ, c[0x0][0x334], R8 ;  /* 0x0000cd00ff0a0a19 */ /* 0x000fe40000011608 */
.L_x_402:
[----:B------:R-:W-:Y:S05]  /*42c0*/  BSYNC B0 ;  /* 0x0000000000007941 */ /* 0x000fea0003800000 */
.L_x_400:
[----:B------:R-:W-:-:S05]  /*42d0*/  IMAD R10, R10, c[0x0][0x32c], R65 ;  /* 0x0000cb000a0a7a24 */ /* 0x000fca00078e0241 */
[----:B------:R-:W-:Y:S02]  /*42e0*/  IADD3 R9, R10, c[0x0][0x32c], RZ ;  /* 0x0000cb000a097a10 */ /* 0x000fe40007ffe0ff */
[----:B------:R-:W-:Y:S02]  /*42f0*/  IMNMX R15, R15, R10, !PT ;  /* 0x0000000a0f0f7217 */ /* 0x000fe40007800200 */
[----:B------:R-:W-:Y:S02]  /*4300*/  IMNMX R14, R14, R9, PT ;  /* 0x000000090e0e7217 */ /* 0x000fe40003800200 */
.L_x_399:
[----:B-1234-:R-:W-:Y:S01]  /*4310*/  ISETP.NE.AND P0, PT, R68, RZ, PT ;  /* 0x000000ff4400720c */ /* 0x01efe20003f05270 */
[----:B------:R-:W-:Y:S01]  /*4320*/  IMAD.SHL.U32 R214, R4, 0x2, RZ ;  /* 0x0000000204d67824 */ /* 0x000fe200078e00ff */
[----:B------:R-:W-:Y:S01]  /*4330*/  FMNMX.FTZ R9, R44, R40, !PT ;  /* 0x000000282c097209 */ /* 0x000fe20007810000 */
[----:B------:R-:W-:Y:S01]  /*4340*/  ULDC.64 UR4, c[0x0][0x2c8] ;  /* 0x0000b20000047ab9 */ /* 0x000fe20000000a00 */
[----:B------:R-:W-:Y:S01]  /*4350*/  ISETP.GT.AND P0, PT, R15, 0x1, !P0 ;  /* 0x000000010f00780c */ /* 0x000fe20004704270 */
[----:B------:R-:W-:Y:S01]  /*4360*/  IMAD R212, R0, 0x2, R214 ;  /* 0x0000000200d47824 */ /* 0x000fe200078e02d6 */
[----:B------:R-:W-:Y:S01]  /*4370*/  FMNMX.FTZ R9, R38, R9, !PT ;  /* 0x0000000926097209 */ /* 0x000fe20007810000 */
[----:B------:R-:W-:Y:S01]  /*4380*/  LDSM.16.MT88.4 R136, [R214+0x100] ;  /* 0x00010000d688783b */ /* 0x000fe20000004200 */
[----:B------:R-:W-:Y:S01]  /*4390*/  ISETP.LT.OR P0, PT, R14, 0x2, P0 ;  /* 0x000000020e00780c */ /* 0x000fe20000701670 */
[----:B------:R-:W-:Y:S01]  /*43a0*/  UIMAD.WIDE.U32 UR14, UR9, UR4, URZ ;  /* 0x00000004090e72a5 */ /* 0x000fe2000f8e003f */
[----:B------:R-:W-:Y:S01]  /*43b0*/  FMNMX.FTZ R9, R6, R9, !PT ;  /* 0x0000000906097209 */ /* 0x000fe20007810000 */
[----:B------:R-:W-:Y:S01]  /*43c0*/  LDSM.16.MT88.4 R120, [R212+0x100] ;  /* 0x00010000d478783b */ /* 0x000fe20000004200 */
[----:B------:R-:W-:-:S02]  /*43d0*/  FSEL R140, R140, -INF , !P0 ;  /* 0xff8000008c8c7808 */ /* 0x000fc40004000000 */
[----:B------:R-:W-:Y:S01]  /*43e0*/  ISETP.NE.AND P0, PT, R64, RZ, PT ;  /* 0x000000ff4000720c */ /* 0x000fe20003f05270 */
[----:B------:R-:W-:Y:S01]  /*43f0*/  LDSM.16.MT88.4 R104, [R214+0xd00] ;  /* 0x000d0000d668783b */ /* 0x000fe20000004200 */
[----:B------:R-:W-:Y:S01]  /*4400*/  FMNMX.FTZ R9, R36, R9, !PT ;  /* 0x0000000924097209 */ /* 0x000fe20007810000 */
[----:B------:R-:W-:Y:S01]  /*4410*/  @UP2 UMOV UR7, UR15 ;  /* 0x0000000f00072c82 */ /* 0x000fe20008000000 */
[C---:B------:R-:W-:Y:S01]  /*4420*/  ISETP.GT.AND P0, PT, R15.reuse, 0x8, !P0 ;  /* 0x000000080f00780c */ /* 0x040fe20004704270 */
[----:B------:R-:W-:Y:S01]  /*4430*/  LDSM.16.MT88.4 R76, [R214+0x1900] ;  /* 0x00190000d64c783b */ /* 0x000fe20000004200 */
[----:B------:R-:W-:Y:S01]  /*4440*/  FMNMX.FTZ R9, R34, R9, !PT ;  /* 0x0000000922097209 */ /* 0x000fe20007810000 */
[----:B------:R-:W-:Y:S01]  /*4450*/  @UP2 USHF.R.U32.HI UR9, URZ, UR5, UR7 ;  /* 0x000000053f092299 */ /* 0x000fe20008011607 */
[----:B------:R-:W-:Y:S01]  /*4460*/  ISETP.LT.OR P0, PT, R14, 0x9, P0 ;  /* 0x000000090e00780c */ /* 0x000fe20000701670 */
[----:B------:R-:W-:Y:S01]  /*4470*/  LDSM.16.MT88.4 R148, [R214+0x500] ;  /* 0x00050000d694783b */ /* 0x000fe20000004200 */
[----:B------:R-:W-:Y:S01]  /*4480*/  FMNMX.FTZ R9, R32, R9, !PT ;  /* 0x0000000920097209 */ /* 0x000fe20007810000 */
[----:B------:R-:W-:Y:S01]  /*4490*/  UIADD3 UR4, UR8, UR9, URZ ;  /* 0x0000000908047290 */ /* 0x000fe2000fffe03f */
[----:B------:R-:W-:Y:S01]  /*44a0*/  FSEL R124, R124, -INF , !P0 ;  /* 0xff8000007c7c7808 */ /* 0x000fe20004000000 */
[----:B------:R-:W-:Y:S01]  /*44b0*/  LDSM.16.MT88.4 R48, [R212+0x500] ;  /* 0x00050000d430783b */ /* 0x000fe20000004200 */
[----:B------:R-:W-:Y:S01]  /*44c0*/  ISETP.NE.AND P0, PT, R60, RZ, PT ;  /* 0x000000ff3c00720c */ /* 0x000fe20003f05270 */
[----:B------:R-:W-:Y:S01]  /*44d0*/  ULDC UR8, c[0x0][0x328] ;  /* 0x0000ca0000087ab9 */ /* 0x000fe20000000800 */
[----:B------:R-:W-:Y:S01]  /*44e0*/  FMNMX.FTZ R9, R30, R9, !PT ;  /* 0x000000091e097209 */ /* 0x000fe20007810000 */
[----:B------:R-:W-:Y:S01]  /*44f0*/  LDSM.16.MT88.4 R60, [R212+0xd00] ;  /* 0x000d0000d43c783b */ /* 0x000fe20000004200 */
[----:B------:R-:W-:Y:S01]  /*4500*/  ISETP.GT.AND P0, PT, R15, 0x9, !P0 ;  /* 0x000000090f00780c */ /* 0x000fe20004704270 */
[----:B------:R-:W-:Y:S01]  /*4510*/  UIADD3 UR8, UR4, UR8, URZ ;  /* 0x0000000804087290 */ /* 0x000fe2000fffe03f */
[----:B------:R-:W-:Y:S01]  /*4520*/  FMNMX.FTZ R9, R28, R9, !PT ;  /* 0x000000091c097209 */ /* 0x000fe20007810000 */
[----:B------:R-:W-:Y:S01]  /*4530*/  LDSM.16.MT88.4 R20, [R214+0x1500] ;  /* 0x00150000d614783b */ /* 0x000fe20000004200 */
[----:B------:R-:W-:-:S02]  /*4540*/  ISETP.LT.OR P0, PT, R14, 0xa, P0 ;  /* 0x0000000a0e00780c */ /* 0x000fc40000701670 */
[----:B------:R-:W-:Y:S02]  /*4550*/  FMNMX.FTZ R17, R89, R152, !PT ;  /* 0x0000009859117209 */ /* 0x000fe40007810000 */
[----:B------:R-:W-:Y:S02]  /*4560*/  FSEL R110, R110, -INF , !P0 ;  /* 0xff8000006e6e7808 */ /* 0x000fe40004000000 */
[----:B------:R-:W-:Y:S02]  /*4570*/  ISETP.NE.AND P0, PT, R53, RZ, PT ;  /* 0x000000ff3500720c */ /* 0x000fe40003f05270 */
[----:B------:R-:W-:Y:S02]  /*4580*/  FMNMX.FTZ R17, R142, R17, !PT ;  /* 0x000000118e117209 */ /* 0x000fe40007810000 */
[----:B------:R-:W-:Y:S02]  /*4590*/  ISETP.GT.AND P0, PT, R15, 0x10, !P0 ;  /* 0x000000100f00780c */ /* 0x000fe40004704270 */
[----:B------:R-:W-:-:S02]  /*45a0*/  FMNMX.FTZ R17, R126, R17, !PT ;  /* 0x000000117e117209 */ /* 0x000fc40007810000 */
[----:B------:R-:W-:Y:S02]  /*45b0*/  ISETP.LT.OR P0, PT, R14, 0x11, P0 ;  /* 0x000000110e00780c */ /* 0x000fe40000701670 */
[----:B------:R-:W-:Y:S02]  /*45c0*/  FMNMX.FTZ R17, R94, R17, !PT ;  /* 0x000000115e117209 */ /* 0x000fe40007810000 */
[----:B------:R-:W-:Y:S02]  /*45d0*/  FSEL R108, R108, -INF , !P0 ;  /* 0xff8000006c6c7808 */ /* 0x000fe40004000000 */
[----:B------:R-:W-:Y:S02]  /*45e0*/  ISETP.NE.AND P0, PT, R52, RZ, PT ;  /* 0x000000ff3400720c */ /* 0x000fe40003f05270 */
[----:B------:R-:W-:Y:S02]  /*45f0*/  FMNMX.FTZ R17, R92, R17, !PT ;  /* 0x000000115c117209 */ /* 0x000fe40007810000 */
[----:B------:R-:W-:-:S02]  /*4600*/  ISETP.GT.AND P0, PT, R15, 0x11, !P0 ;  /* 0x000000110f00780c */ /* 0x000fc40004704270 */
[----:B------:R-:W-:Y:S02]  /*4610*/  FMNMX.FTZ R17, R90, R17, !PT ;  /* 0x000000115a117209 */ /* 0x000fe40007810000 */
[----:B------:R-:W-:Y:S02]  /*4620*/  ISETP.LT.OR P0, PT, R14, 0x12, P0 ;  /* 0x000000120e00780c */ /* 0x000fe40000701670 */
[----:B------:R-:W-:Y:S02]  /*4630*/  FMNMX.FTZ R17, R88, R17, !PT ;  /* 0x0000001158117209 */ /* 0x000fe40007810000 */
[----:B------:R-:W-:Y:S02]  /*4640*/  FSEL R74, R74, -INF , !P0 ;  /* 0xff8000004a4a7808 */ /* 0x000fe40004000000 */
[----:B------:R-:W-:Y:S02]  /*4650*/  ISETP.NE.AND P0, PT, R45, RZ, PT ;  /* 0x000000ff2d00720c */ /* 0x000fe40003f05270 */
[----:B------:R-:W-:-:S02]  /*4660*/  FMNMX.FTZ R0, R182, R17, !PT ;  /* 0x00000011b6007209 */ /* 0x000fc40007810000 */
[----:B------:R-:W-:Y:S02]  /*4670*/  ISETP.GT.AND P0, PT, R15, 0x18, !P0 ;  /* 0x000000180f00780c */ /* 0x000fe40004704270 */
[----:B------:R-:W-:Y:S02]  /*4680*/  FMNMX.FTZ R19, R179, R0, !PT ;  /* 0x00000000b3137209 */ /* 0x000fe40007810000 */
[----:B------:R-:W-:Y:S02]  /*4690*/  ISETP.LT.OR P0, PT, R14, 0x19, P0 ;  /* 0x000000190e00780c */ /* 0x000fe40000701670 */
[----:B------:R-:W-:Y:S02]  /*46a0*/  FMNMX.FTZ R0, R178, R19, !PT ;  /* 0x00000013b2007209 */ /* 0x000fe40007810000 */
[----:B------:R-:W-:Y:S02]  /*46b0*/  FSEL R73, R73, -INF , !P0 ;  /* 0xff80000049497808 */ /* 0x000fe40004000000 */
[----:B------:R-:W-:-:S02]  /*46c0*/  ISETP.NE.AND P0, PT, R43, RZ, PT ;  /* 0x000000ff2b00720c */ /* 0x000fc40003f05270 */
[C---:B------:R-:W-:Y:S02]  /*46d0*/  ISETP.GT.AND P2, PT, R15.reuse, 0x28, !P2 ;  /* 0x000000280f00780c */ /* 0x040fe40005744270 */
[C---:B------:R-:W-:Y:S02]  /*46e0*/  ISETP.GT.AND P0, PT, R15.reuse, 0x19, !P0 ;  /* 0x000000190f00780c */ /* 0x040fe40004704270 */
[----:B------:R-:W-:Y:S02]  /*46f0*/  ISETP.GT.AND P1, PT, R15, 0x29, !P1 ;  /* 0x000000290f00780c */ /* 0x000fe40004f24270 */
[----:B------:R-:W-:Y:S02]  /*4700*/  ISETP.LT.OR P0, PT, R14, 0x1a, P0 ;  /* 0x0000001a0e00780c */ /* 0x000fe40000701670 */
[----:B------:R-:W-:Y:S02]  /*4710*/  FMNMX.FTZ R0, R177, R0, !PT ;  /* 0x00000000b1007209 */ /* 0x000fe40007810000 */
[----:B------:R-:W-:-:S02]  /*4720*/  FSEL R72, R72, -INF , !P0 ;  /* 0xff80000048487808 */ /* 0x000fc40004000000 */
[----:B------:R-:W-:Y:S02]  /*4730*/  ISETP.NE.AND P0, PT, R3, RZ, PT ;  /* 0x000000ff0300720c */ /* 0x000fe40003f05270 */
[C---:B------:R-:W-:Y:S02]  /*4740*/  ISETP.LT.OR P2, PT, R14.reuse, 0x29, P2 ;  /* 0x000000290e00780c */ /* 0x040fe40001741670 */
[----:B------:R-:W-:Y:S02]  /*4750*/  ISETP.GT.AND P0, PT, R15, 0x20, !P0 ;  /* 0x000000200f00780c */ /* 0x000fe40004704270 */
[C---:B------:R-:W-:Y:S02]  /*4760*/  ISETP.LT.OR P1, PT, R14.reuse, 0x2a, P1 ;  /* 0x0000002a0e00780c */ /* 0x040fe40000f21670 */
[----:B------:R-:W-:Y:S02]  /*4770*/  ISETP.LT.OR P0, PT, R14, 0x21, P0 ;  /* 0x000000210e00780c */ /* 0x000fe40000701670 */
[----:B------:R-:W-:-:S02]  /*4780*/  FSEL R189, R189, -INF , !P2 ;  /* 0xff800000bdbd7808 */ /* 0x000fc40005000000 */
[----:B------:R-:W-:Y:S02]  /*4790*/  FSEL R180, R180, -INF , !P0 ;  /* 0xff800000b4b47808 */ /* 0x000fe40004000000 */
[----:B------:R-:W-:Y:S02]  /*47a0*/  ISETP.NE.AND P0, PT, R2, RZ, PT ;  /* 0x000000ff0200720c */ /* 0x000fe40003f05270 */
[----:B------:R-:W-:Y:S02]  /*47b0*/  FMNMX.FTZ R2, R41, R39, !PT ;  /* 0x0000002729027209 */ /* 0x000fe40007810000 */
[----:B------:R-:W-:Y:S02]  /*47c0*/  ISETP.GT.AND P0, PT, R15, RZ, !P0 ;  /* 0x000000ff0f00720c */ /* 0x000fe40004704270 */
[----:B------:R-:W-:Y:S02]  /*47d0*/  FMNMX.FTZ R2, R7, R2, !PT ;  /* 0x0000000207027209 */ /* 0x000fe40007810000 */
[----:B------:R-:W-:-:S02]  /*47e0*/  ISETP.LT.OR P0, PT, R14, 0x1, P0 ;  /* 0x000000010e00780c */ /* 0x000fc40000701670 */
[----:B------:R-:W-:Y:S02]  /*47f0*/  FMNMX.FTZ R2, R5, R2, !PT ;  /* 0x0000000205027209 */ /* 0x000fe40007810000 */
[----:B------:R-:W-:Y:S02]  /*4800*/  FSEL R75, R75, -INF , !P0 ;  /* 0xff8000004b4b7808 */ /* 0x000fe40004000000 */
[----:B------:R-:W-:Y:S02]  /*4810*/  FMNMX.FTZ R2, R37, R2, !PT ;  /* 0x0000000225027209 */ /* 0x000fe40007810000 */
[----:B------:R-:W-:Y:S02]  /*4820*/  FMNMX.FTZ R17, R75, R140, !PT ;  /* 0x0000008c4b117209 */ /* 0x000fe40007810000 */
[----:B------:R-:W-:Y:S02]  /*4830*/  FMNMX.FTZ R2, R35, R2, !PT ;  /* 0x0000000223027209 */ /* 0x000fe40007810000 */
[----:B------:R-:W-:-:S02]  /*4840*/  FMNMX.FTZ R17, R124, R17, !PT ;  /* 0x000000117c117209 */ /* 0x000fc40007810000 */
[----:B------:R-:W-:Y:S02]  /*4850*/  FMNMX.FTZ R2, R33, R2, !PT ;  /* 0x0000000221027209 */ /* 0x000fe40007810000 */
[----:B------:R-:W-:Y:S02]  /*4860*/  FMNMX.FTZ R17, R110, R17, !PT ;  /* 0x000000116e117209 */ /* 0x000fe40007810000 */
[----:B------:R-:W-:Y:S02]  /*4870*/  FMNMX.FTZ R2, R31, R2, !PT ;  /* 0x000000021f027209 */ /* 0x000fe40007810000 */
[----:B------:R-:W-:Y:S02]  /*4880*/  FMNMX.FTZ R19, R108, R17, !PT ;  /* 0x000000116c137209 */ /* 0x000fe40007810000 */
[----:B------:R-:W-:Y:S01]  /*4890*/  FMNMX.FTZ R2, R29, R2, !PT ;  /* 0x000000021d027209 */ /* 0x000fe20007810000 */
[----:B------:R-:W1:Y:S01]  /*48a0*/  SHFL.BFLY PT, R17, R0, 0x2, 0x1f ;  /* 0x0c401f0000117f89 */ /* 0x000e6200000e0000 */
[----:B------:R-:W-:-:S02]  /*48b0*/  FMNMX.FTZ R16, R74, R19, !PT ;  /* 0x000000134a107209 */ /* 0x000fc40007810000 */
[----:B------:R-:W-:Y:S02]  /*48c0*/  FMNMX.FTZ R3, R27, R2, !PT ;  /* 0x000000021b037209 */ /* 0x000fe40007810000 */
[----:B------:R-:W-:Y:S02]  /*48d0*/  FSEL R187, R187, -INF , !P1 ;  /* 0xff800000bbbb7808 */ /* 0x000fe40004800000 */
[----:B------:R-:W-:Y:S02]  /*48e0*/  FMNMX.FTZ R2, R26, R3, !PT ;  /* 0x000000031a027209 */ /* 0x000fe40007810000 */
[----:B------:R-:W-:Y:S02]  /*48f0*/  IADD3 R238, R154, -0x2, RZ ;  /* 0xfffffffe9aee7810 */ /* 0x000fe40007ffe0ff */
[----:B------:R-:W-:-:S05]  /*4900*/  FMNMX.FTZ R11, R25, R2, !PT ;  /* 0x00000002190b7209 */ /* 0x000fca0007810000 */
[----:B------:R-:W2:Y:S01]  /*4910*/  SHFL.BFLY PT, R2, R11, 0x2, 0x1f ;  /* 0x0c401f000b027f89 */ /* 0x000ea200000e0000 */
[----:B-1----:R-:W-:-:S05]  /*4920*/  FMNMX.FTZ R0, R0, R17, !PT ;  /* 0x0000001100007209 */ /* 0x002fca0007810000 */
[----:B------:R-:W1:Y:S01]  /*4930*/  SHFL.BFLY PT, R59, R0, 0x1, 0x1f ;  /* 0x0c201f00003b7f89 */ /* 0x000e6200000e0000 */
[----:B--2---:R-:W-:-:S05]  /*4940*/  FMNMX.FTZ R2, R11, R2, !PT ;  /* 0x000000020b027209 */ /* 0x004fca0007810000 */
[----:B------:R-:W2:Y:S01]  /*4950*/  SHFL.BFLY PT, R3, R2, 0x1, 0x1f ;  /* 0x0c201f0002037f89 */ /* 0x000ea200000e0000 */
[----:B-1----:R-:W-:-:S05]  /*4960*/  FMNMX.FTZ R0, R0, R59, !PT ;  /* 0x0000003b00007209 */ /* 0x002fca0007810000 */
[----:B------:R-:W-:Y:S01]  /*4970*/  FMUL.FTZ R201, R0, c[0x0][0x2d0] ;  /* 0x0000b40000c97a20 */ /* 0x000fe20000410000 */
[----:B--2---:R-:W-:Y:S02]  /*4980*/  FMNMX.FTZ R3, R2, R3, !PT ;  /* 0x0000000302037209 */ /* 0x004fe40007810000 */
[----:B------:R-:W-:Y:S02]  /*4990*/  FMNMX.FTZ R2, R24, R9, !PT ;  /* 0x0000000918027209 */ /* 0x000fe40007810000 */
[C---:B------:R-:W-:Y:S01]  /*49a0*/  FSETP.NEU.FTZ.AND P0, PT, R3.reuse, -INF , PT ;  /* 0xff8000000300780b */ /* 0x040fe20003f1d000 */
[----:B------:R-:W-:Y:S01]  /*49b0*/  FMUL.FTZ R12, R3, c[0x0][0x2d0] ;  /* 0x0000b400030c7a20 */ /* 0x000fe20000410000 */
[----:B------:R-:W-:-:S04]  /*49c0*/  FMNMX.FTZ R9, R57, R2, !PT ;  /* 0x0000000239097209 */ /* 0x000fc80007810000 */
[----:B------:R-:W-:Y:S02]  /*49d0*/  FMNMX.FTZ R8, R56, R9, !PT ;  /* 0x0000000938087209 */ /* 0x000fe40007810000 */
[----:B------:R-:W-:-:S03]  /*49e0*/  FSEL R12, R12, RZ, P0 ;  /* 0x000000ff0c0c7208 */ /* 0x000fc60000000000 */
[----:B------:R-:W1:Y:S02]  /*49f0*/  SHFL.BFLY PT, R9, R8, 0x2, 0x1f ;  /* 0x0c401f0008097f89 */ /* 0x000e6400000e0000 */
[--C-:B------:R-:W-:Y:S02]  /*4a00*/  FFMA.FTZ R168, R41, c[0x0][0x2d0], -R12.reuse ;  /* 0x0000b40029a87a23 */ /* 0x100fe4000001080c */
[--C-:B------:R-:W-:Y:S02]  /*4a10*/  FFMA.FTZ R165, R39, c[0x0][0x2d0], -R12.reuse ;  /* 0x0000b40027a57a23 */ /* 0x100fe4000001080c */
[--C-:B------:R-:W-:Y:S02]  /*4a20*/  FFMA.FTZ R164, R7, c[0x0][0x2d0], -R12.reuse ;  /* 0x0000b40007a47a23 */ /* 0x100fe4000001080c */
[--C-:B------:R-:W-:Y:S01]  /*4a30*/  FFMA.FTZ R161, R5, c[0x0][0x2d0], -R12.reuse ;  /* 0x0000b40005a17a23 */ /* 0x100fe2000001080c */
[----:B------:R-:W-:Y:S01]  /*4a40*/  MUFU.EX2 R168, R168 ;  /* 0x000000a800a87308 */ /* 0x000fe20000000800 */
[----:B------:R-:W-:-:S02]  /*4a50*/  FFMA.FTZ R162, R37, c[0x0][0x2d0], -R12 ;  /* 0x0000b40025a27a23 */ /* 0x000fc4000001080c */
[--C-:B------:R-:W-:Y:S02]  /*4a60*/  FFMA.FTZ R159, R35, c[0x0][0x2d0], -R12.reuse ;  /* 0x0000b400239f7a23 */ /* 0x100fe4000001080c */
[--C-:B------:R-:W-:Y:S02]  /*4a70*/  FFMA.FTZ R158, R33, c[0x0][0x2d0], -R12.reuse ;  /* 0x0000b400219e7a23 */ /* 0x100fe4000001080c */
[--C-:B------:R-:W-:Y:S01]  /*4a80*/  FFMA.FTZ R155, R31, c[0x0][0x2d0], -R12.reuse ;  /* 0x0000b4001f9b7a23 */ /* 0x100fe2000001080c */
[----:B------:R-:W2:Y:S01]  /*4a90*/  MUFU.EX2 R165, R165 ;  /* 0x000000a500a57308 */ /* 0x000ea20000000800 */
[--C-:B------:R-:W-:Y:S02]  /*4aa0*/  FFMA.FTZ R169, R29, c[0x0][0x2d0], -R12.reuse ;  /* 0x0000b4001da97a23 */ /* 0x100fe4000001080c */
[--C-:B------:R-:W-:Y:S02]  /*4ab0*/  FFMA.FTZ R172, R27, c[0x0][0x2d0], -R12.reuse ;  /* 0x0000b4001bac7a23 */ /* 0x100fe4000001080c */
[--C-:B------:R-:W-:Y:S01]  /*4ac0*/  FFMA.FTZ R171, R26, c[0x0][0x2d0], -R12.reuse ;  /* 0x0000b4001aab7a23 */ /* 0x100fe2000001080c */
[----:B-1----:R-:W-:Y:S01]  /*4ad0*/  FMNMX.FTZ R9, R8, R9, !PT ;  /* 0x0000000908097209 */ /* 0x002fe20007810000 */
[----:B------:R-:W-:Y:S01]  /*4ae0*/  FFMA.FTZ R234, R25, c[0x0][0x2d0], -R12 ;  /* 0x0000b40019ea7a23 */ /* 0x000fe2000001080c */
[----:B------:R-:W-:Y:S03]  /*4af0*/  MUFU.EX2 R164, R164 ;  /* 0x000000a400a47308 */ /* 0x000fe60000000800 */
[----:B------:R-:W1:Y:S01]  /*4b00*/  SHFL.BFLY PT, R2, R9, 0x1, 0x1f ;  /* 0x0c201f0009027f89 */ /* 0x000e6200000e0000 */
[----:B--2---:R-:W-:-:S04]  /*4b10*/  F2FP.BF16.PACK_AB R96, R165, R168 ;  /* 0x000000a8a560723e */ /* 0x004fc800000010ff */
[----:B------:R-:W2:Y:S01]  /*4b20*/  MUFU.EX2 R161, R161 ;  /* 0x000000a100a17308 */ /* 0x000ea20000000800 */
[----:B------:R-:W-:-:S07]  /*4b30*/  FADD.FTZ R165, R168, R165 ;  /* 0x000000a5a8a57221 */ /* 0x000fce0000010000 */
[----:B------:R-:W-:Y:S01]  /*4b40*/  MUFU.EX2 R162, R162 ;  /* 0x000000a200a27308 */ /* 0x000fe20000000800 */
[----:B--2---:R-:W-:-:S07]  /*4b50*/  F2FP.BF16.PACK_AB R98, R161, R164 ;  /* 0x000000a4a162723e */ /* 0x004fce00000010ff */
[----:B------:R-:W2:Y:S01]  /*4b60*/  MUFU.EX2 R159, R159 ;  /* 0x0000009f009f7308 */ /* 0x000ea20000000800 */
[----:B------:R-:W-:Y:S01]  /*4b70*/  FADD.FTZ R164, R164, R165 ;  /* 0x000000a5a4a47221 */ /* 0x000fe20000010000 */
[----:B-1----:R-:W-:-:S03]  /*4b80*/  FMNMX.FTZ R2, R9, R2, !PT ;  /* 0x0000000209027209 */ /* 0x002fc60007810000 */
[----:B------:R-:W-:Y:S01]  /*4b90*/  FADD.FTZ R161, R161, R164 ;  /* 0x000000a4a1a17221 */ /* 0x000fe20000010000 */
[C---:B------:R-:W-:Y:S01]  /*4ba0*/  FSETP.NEU.FTZ.AND P0, PT, R2.reuse, -INF , PT ;  /* 0xff8000000200780b */ /* 0x040fe20003f1d000 */
[----:B------:R-:W-:Y:S01]  /*4bb0*/  FMUL.FTZ R13, R2, c[0x0][0x2d0] ;  /* 0x0000b400020d7a20 */ /* 0x000fe20000410000 */
[----:B------:R-:W-:Y:S04]  /*4bc0*/  MUFU.EX2 R158, R158 ;  /* 0x0000009e009e7308 */ /* 0x000fe80000000800 */
[----:B------:R-:W-:Y:S02]  /*4bd0*/  FSEL R13, R13, RZ, P0 ;  /* 0x000000ff0d0d7208 */ /* 0x000fe40000000000 */
[----:B------:R-:W-:Y:S02]  /*4be0*/  ISETP.NE.AND P0, PT, R42, RZ, PT ;  /* 0x000000ff2a00720c */ /* 0x000fe40003f05270 */
[----:B------:R-:W1:Y:S01]  /*4bf0*/  MUFU.EX2 R155, R155 ;  /* 0x0000009b009b7308 */ /* 0x000e620000000800 */
[--C-:B------:R-:W-:Y:S01]  /*4c00*/  FFMA.FTZ R163, R6, c[0x0][0x2d0], -R13.reuse ;  /* 0x0000b40006a37a23 */ /* 0x100fe2000001080d */
[----:B------:R-:W-:Y:S01]  /*4c10*/  ISETP.GT.AND P0, PT, R15, 0x21, !P0 ;  /* 0x000000210f00780c */ /* 0x000fe20004704270 */
[----:B------:R-:W-:Y:S01]  /*4c20*/  LDSM.16.MT88.4 R4, [R212+0x1900] ;  /* 0x00190000d404783b */ /* 0x000fe20000004200 */
[----:B------:R-:W-:Y:S01]  /*4c30*/  FMNMX.FTZ R15, R73, R16, !PT ;  /* 0x00000010490f7209 */ /* 0x000fe20007810000 */
[--C-:B------:R-:W-:Y:S01]  /*4c40*/  FFMA.FTZ R170, R44, c[0x0][0x2d0], -R13.reuse ;  /* 0x0000b4002caa7a23 */ /* 0x100fe2000001080d */
[----:B------:R-:W-:Y:S01]  /*4c50*/  ISETP.LT.OR P0, PT, R14, 0x22, P0 ;  /* 0x000000220e00780c */ /* 0x000fe20000701670 */
[--C-:B------:R-:W-:Y:S01]  /*4c60*/  FFMA.FTZ R167, R40, c[0x0][0x2d0], -R13.reuse ;  /* 0x0000b40028a77a23 */ /* 0x100fe2000001080d */
[----:B------:R-:W-:Y:S01]  /*4c70*/  FMNMX.FTZ R15, R72, R15, !PT ;  /* 0x0000000f480f7209 */ /* 0x000fe20007810000 */
[--C-:B------:R-:W-:Y:S01]  /*4c80*/  FFMA.FTZ R166, R38, c[0x0][0x2d0], -R13.reuse ;  /* 0x0000b40026a67a23 */ /* 0x100fe2000001080d */
[----:B------:R-:W-:Y:S01]  /*4c90*/  FSEL R190, R190, -INF , !P0 ;  /* 0xff800000bebe7808 */ /* 0x000fe20004000000 */
[----:B------:R-:W-:Y:S01]  /*4ca0*/  MUFU.EX2 R170, R170 ;  /* 0x000000aa00aa7308 */ /* 0x000fe20000000800 */
[----:B------:R-:W-:Y:S01]  /*4cb0*/  FMNMX.FTZ R15, R180, R15, !PT ;  /* 0x0000000fb40f7209 */ /* 0x000fe20007810000 */
[--C-:B------:R-:W-:Y:S01]  /*4cc0*/  FFMA.FTZ R160, R36, c[0x0][0x2d0], -R13.reuse ;  /* 0x0000b40024a07a23 */ /* 0x100fe2000001080d */
[----:B------:R-:W-:Y:S01]  /*4cd0*/  LDSM.16.MT88.4 R44, [R214+0x1100] ;  /* 0x00110000d62c783b */ /* 0x000fe20000004200 */
[--C-:B------:R-:W-:Y:S01]  /*4ce0*/  FFMA.FTZ R157, R34, c[0x0][0x2d0], -R13.reuse ;  /* 0x0000b400229d7a23 */ /* 0x100fe2000001080d */
[----:B------:R-:W-:Y:S01]  /*4cf0*/  FMNMX.FTZ R12, R190, R15, !PT ;  /* 0x0000000fbe0c7209 */ /* 0x000fe20007810000 */
[--C-:B------:R-:W-:Y:S01]  /*4d00*/  FFMA.FTZ R156, R32, c[0x0][0x2d0], -R13.reuse ;  /* 0x0000b400209c7a23 */ /* 0x100fe2000001080d */
[----:B------:R-:W-:Y:S01]  /*4d10*/  LDSM.16.MT88.4 R40, [R212+0x1100] ;  /* 0x00110000d428783b */ /* 0x000fe20000004200 */
[----:B------:R-:W3:Y:S01]  /*4d20*/  MUFU.EX2 R167, R167 ;  /* 0x000000a700a77308 */ /* 0x000ee20000000800 */
[----:B------:R-:W-:Y:S01]  /*4d30*/  FMNMX.FTZ R12, R189, R12, !PT ;  /* 0x0000000cbd0c7209 */ /* 0x000fe20007810000 */
[--C-:B------:R-:W-:Y:S01]  /*4d40*/  FFMA.FTZ R153, R30, c[0x0][0x2d0], -R13.reuse ;  /* 0x0000b4001e997a23 */ /* 0x100fe2000001080d */
[----:B------:R-:W-:Y:S01]  /*4d50*/  LDSM.16.MT88.4 R36, [R214+0x1d00] ;  /* 0x001d0000d624783b */ /* 0x000fe20000004200 */
[----:B------:R-:W-:Y:S01]  /*4d60*/  FSETP.NEU.FTZ.AND P0, PT, R0, -INF , PT ;  /* 0xff8000000000780b */ /* 0x000fe20003f1d000 */
[--C-:B------:R-:W-:Y:S01]  /*4d70*/  FFMA.FTZ R173, R28, c[0x0][0x2d0], -R13.reuse ;  /* 0x0000b4001cad7a23 */ /* 0x100fe2000001080d */
[----:B------:R-:W-:Y:S01]  /*4d80*/  FMNMX.FTZ R91, R187, R12, !PT ;  /* 0x0000000cbb5b7209 */ /* 0x000fe20007810000 */
[----:B------:R-:W-:Y:S01]  /*4d90*/  LDSM.16.MT88.4 R32, [R212+0x1d00] ;  /* 0x001d0000d420783b */ /* 0x000fe20000004200 */
[----:B------:R-:W-:Y:S01]  /*4da0*/  MUFU.EX2 R166, R166 ;  /* 0x000000a600a67308 */ /* 0x000fe20000000800 */
[----:B------:R-:W-:Y:S01]  /*4db0*/  FSEL R201, R201, RZ, P0 ;  /* 0x000000ffc9c97208 */ /* 0x000fe20000000000 */
[--C-:B------:R-:W-:Y:S01]  /*4dc0*/  FFMA.FTZ R174, R24, c[0x0][0x2d0], -R13.reuse ;  /* 0x0000b40018ae7a23 */ /* 0x100fe2000001080d */
[----:B------:R-:W4:Y:S01]  /*4dd0*/  SHFL.BFLY PT, R58, R91, 0x2, 0x1f ;  /* 0x0c401f005b3a7f89 */ /* 0x000f2200000e0000 */
[----:B--2---:R-:W-:Y:S01]  /*4de0*/  F2FP.BF16.PACK_AB R8, R159, R162 ;  /* 0x000000a29f08723e */ /* 0x004fe200000010ff */
[----:B------:R-:W-:Y:S01]  /*4df0*/  FFMA.FTZ R175, R57, c[0x0][0x2d0], -R13 ;  /* 0x0000b40039af7a23 */ /* 0x000fe2000001080d */
[----:B-1----:R-:W-:Y:S01]  /*4e00*/  F2FP.BF16.PACK_AB R10, R155, R158 ;  /* 0x0000009e9b0a723e */ /* 0x002fe200000010ff */
[----:B------:R-:W-:Y:S01]  /*4e10*/  FFMA.FTZ R184, R152, c[0x0][0x2d0], -R201 ;  /* 0x0000b40098b87a23 */ /* 0x000fe200000108c9 */
[----:B------:R-:W1:Y:S01]  /*4e20*/  MUFU.EX2 R163, R163 ;  /* 0x000000a300a37308 */ /* 0x000e620000000800 */
[----:B---3--:R-:W-:Y:S01]  /*4e30*/  F2FP.BF16.PACK_AB R97, R167, R170 ;  /* 0x000000aaa761723e */ /* 0x008fe200000010ff */
[----:B------:R-:W-:Y:S01]  /*4e40*/  FFMA.FTZ R176, R56, c[0x0][0x2d0], -R13 ;  /* 0x0000b40038b07a23 */ /* 0x000fe2000001080d */
[----:B------:R-:W-:Y:S01]  /*4e50*/  LDSM.16.MT88.4 R28, [R214+0x900] ;  /* 0x00090000d61c783b */ /* 0x000fe20000004200 */
[----:B------:R-:W-:-:S02]  /*4e60*/  FFMA.FTZ R181, R89, c[0x0][0x2d0], -R201 ;  /* 0x0000b40059b57a23 */ /* 0x000fc400000108c9 */
[--C-:B------:R-:W-:Y:S01]  /*4e70*/  FFMA.FTZ R183, R142, c[0x0][0x2d0], -R201.reuse ;  /* 0x0000b4008eb77a23 */ /* 0x100fe200000108c9 */
[----:B------:R-:W-:Y:S01]  /*4e80*/  LDSM.16.MT88.4 R24, [R212+0x900] ;  /* 0x00090000d418783b */ /* 0x000fe20000004200 */
[----:B------:R-:W-:Y:S01]  /*4e90*/  MUFU.EX2 R160, R160 ;  /* 0x000000a000a07308 */ /* 0x000fe20000000800 */
[--C-:B------:R-:W-:Y:S02]  /*4ea0*/  FFMA.FTZ R193, R94, c[0x0][0x2d0], -R201.reuse ;  /* 0x0000b4005ec17a23 */ /* 0x100fe400000108c9 */
[----:B------:R-:W-:Y:S01]  /*4eb0*/  LDSM.16.MT88.4 R16, [R212+0x1500] ;  /* 0x00150000d410783b */ /* 0x000fe20000004200 */
[--C-:B------:R-:W-:Y:S02]  /*4ec0*/  FFMA.FTZ R196, R92, c[0x0][0x2d0], -R201.reuse ;  /* 0x0000b4005cc47a23 */ /* 0x100fe400000108c9 */
[--C-:B------:R-:W-:Y:S01]  /*4ed0*/  FFMA.FTZ R195, R90, c[0x0][0x2d0], -R201.reuse ;  /* 0x0000b4005ac37a23 */ /* 0x100fe200000108c9 */
[----:B------:R-:W-:Y:S01]  /*4ee0*/  LDSM.16.MT88.4 R12, [R214+0x2100] ;  /* 0x00210000d60c783b */ /* 0x000fe20000004200 */
[----:B-1----:R-:W-:Y:S01]  /*4ef0*/  F2FP.BF16.PACK_AB R99, R163, R166 ;  /* 0x000000a6a363723e */ /* 0x002fe200000010ff */
[----:B------:R-:W1:Y:S01]  /*4f00*/  MUFU.EX2 R157, R157 ;  /* 0x0000009d009d7308 */ /* 0x000e620000000800 */
[----:B------:R-:W-:Y:S01]  /*4f10*/  FFMA.FTZ R194, R88, c[0x0][0x2d0], -R201 ;  /* 0x0000b40058c27a23 */ /* 0x000fe200000108c9 */
[----:B----4-:R-:W-:Y:S01]  /*4f20*/  FMNMX.FTZ R91, R91, R58, !PT ;  /* 0x0000003a5b5b7209 */ /* 0x010fe20007810000 */
[----:B------:R-:W-:-:S02]  /*4f30*/  FADD.FTZ R167, R170, R167 ;  /* 0x000000a7aaa77221 */ /* 0x000fc40000010000 */
[----:B------:R-:W-:Y:S01]  /*4f40*/  FADD.FTZ R162, R162, R161 ;  /* 0x000000a1a2a27221 */ /* 0x000fe20000010000 */
[C---:B------:R-:W-:Y:S01]  /*4f50*/  HMMA.16816.F32.BF16 R144, R96.reuse, R136, RZ ;  /* 0x000000886090723c */ /* 0x040fe200000418ff */
[----:B------:R-:W2:Y:S01]  /*4f60*/  SHFL.BFLY PT, R186, R91, 0x1, 0x1f ;  /* 0x0c201f005bba7f89 */ /* 0x000ea200000e0000 */
[----:B------:R-:W-:Y:S01]  /*4f70*/  MUFU.EX2 R156, R156 ;  /* 0x0000009c009c7308 */ /* 0x000fe20000000800 */
[----:B------:R-:W-:Y:S02]  /*4f80*/  FADD.FTZ R166, R166, R167 ;  /* 0x000000a7a6a67221 */ /* 0x000fe40000010000 */
[----:B------:R-:W-:Y:S02]  /*4f90*/  FADD.FTZ R159, R159, R162 ;  /* 0x000000a29f9f7221 */ /* 0x000fe40000010000 */
[----:B------:R-:W-:Y:S01]  /*4fa0*/  FADD.FTZ R163, R163, R166 ;  /* 0x000000a6a3a37221 */ /* 0x000fe20000010000 */
[----:B------:R-:W-:Y:S01]  /*4fb0*/  HMMA.16816.F32.BF16 R128, R96, R120, RZ ;  /* 0x000000786080723c */ /* 0x000fe200000418ff */
[----:B------:R-:W-:Y:S01]  /*4fc0*/  FADD.FTZ R158, R158, R159 ;  /* 0x0000009f9e9e7221 */ /* 0x000fe20000010000 */
[----:B------:R-:W3:Y:S01]  /*4fd0*/  MUFU.EX2 R153, R153 ;  /* 0x0000009900997308 */ /* 0x000ee20000000800 */
[----:B-1----:R-:W-:Y:S01]  /*4fe0*/  F2FP.BF16.PACK_AB R9, R157, R160 ;  /* 0x000000a09d09723e */ /* 0x002fe200000010ff */
[----:B------:R-:W-:-:S02]  /*4ff0*/  FADD.FTZ R160, R160, R163 ;  /* 0x000000a3a0a07221 */ /* 0x000fc40000010000 */
[----:B------:R-:W-:Y:S02]  /*5000*/  FADD.FTZ R158, R155, R158 ;  /* 0x0000009e9b9e7221 */ /* 0x000fe40000010000 */
[C---:B------:R-:W-:Y:S01]  /*5010*/  HMMA.16816.F32.BF16 R112, R96.reuse, R104, RZ ;  /* 0x000000686070723c */ /* 0x040fe200000418ff */
[----:B------:R-:W-:Y:S01]  /*5020*/  FADD.FTZ R157, R157, R160 ;  /* 0x000000a09d9d7221 */ /* 0x000fe20000010000 */
[----:B------:R-:W-:Y:S06]  /*5030*/  MUFU.EX2 R181, R181 ;  /* 0x000000b500b57308 */ /* 0x000fec0000000800 */
[----:B------:R-:W-:Y:S01]  /*5040*/  HMMA.16816.F32.BF16 R52, R96, R60, RZ ;  /* 0x0000003c6034723c */ /* 0x000fe200000418ff */
[----:B--2---:R-:W-:Y:S01]  /*5050*/  FMNMX.FTZ R152, R91, R186, !PT ;  /* 0x000000ba5b987209 */ /* 0x004fe20007810000 */
[----:B------:R-:W-:Y:S01]  /*5060*/  FFMA.FTZ R186, R126, c[0x0][0x2d0], -R201 ;  /* 0x0000b4007eba7a23 */ /* 0x000fe200000108c9 */
[----:B---3--:R-:W-:Y:S01]  /*5070*/  F2FP.BF16.PACK_AB R11, R153, R156 ;  /* 0x0000009c990b723e */ /* 0x008fe200000010ff */
[----:B------:R-:W1:Y:S01]  /*5080*/  MUFU.EX2 R184, R184 ;  /* 0x000000b800b87308 */ /* 0x000e620000000800 */
[C---:B------:R-:W-:Y:S01]  /*5090*/  FSETP.NEU.FTZ.AND P0, PT, R152.reuse, -INF , PT ;  /* 0xff8000009800780b */ /* 0x040fe20003f1d000 */
[----:B------:R-:W-:-:S02]  /*50a0*/  FMUL.FTZ R203, R152, c[0x0][0x2d0] ;  /* 0x0000b40098cb7a20 */ /* 0x000fc40000410000 */
[C---:B------:R-:W-:Y:S01]  /*50b0*/  HMMA.16816.F32.BF16 R68, R96.reuse, R76, RZ ;  /* 0x0000004c6044723c */ /* 0x040fe200000418ff */
[----:B------:R-:W-:Y:S02]  /*50c0*/  FADD.FTZ R156, R156, R157 ;  /* 0x0000009d9c9c7221 */ /* 0x000fe40000010000 */
[----:B------:R-:W-:Y:S01]  /*50d0*/  FSEL R203, R203, RZ, P0 ;  /* 0x000000ffcbcb7208 */ /* 0x000fe20000000000 */
[----:B------:R-:W-:Y:S01]  /*50e0*/  MUFU.EX2 R183, R183 ;  /* 0x000000b700b77308 */ /* 0x000fe20000000800 */
[----:B------:R-:W-:Y:S01]  /*50f0*/  FADD.FTZ R156, R153, R156 ;  /* 0x0000009c999c7221 */ /* 0x000fe20000010000 */
[----:B------:R-:W-:Y:S02]  /*5100*/  PLOP3.LUT P0, PT, PT, PT, UP1, 0x40, 0x0 ;  /* 0x000000000000781c */ /* 0x000fe40003f0e818 */
[C---:B------:R-:W-:Y:S01]  /*5110*/  HMMA.16816.F32.BF16 R84, R96.reuse, R4, RZ ;  /* 0x000000046054723c */ /* 0x040fe200000418ff */
[--C-:B------:R-:W-:Y:S02]  /*5120*/  FFMA.FTZ R185, R75, c[0x0][0x2d0], -R203.reuse ;  /* 0x0000b4004bb97a23 */ /* 0x100fe400000108cb */
[--C-:B------:R-:W-:Y:S01]  /*5130*/  FFMA.FTZ R188, R140, c[0x0][0x2d0], -R203.reuse ;  /* 0x0000b4008cbc7a23 */ /* 0x100fe200000108cb */
[----:B------:R-:W2:Y:S01]  /*5140*/  MUFU.EX2 R186, R186 ;  /* 0x000000ba00ba7308 */ /* 0x000ea20000000800 */
[--C-:B------:R-:W-:Y:S01]  /*5150*/  FFMA.FTZ R192, R124, c[0x0][0x2d0], -R203.reuse ;  /* 0x0000b4007cc07a23 */ /* 0x100fe200000108cb */
[----:B-1----:R-:W-:Y:S01]  /*5160*/  F2FP.BF16.PACK_AB R92, R184, R181 ;  /* 0x000000b5b85c723e */ /* 0x002fe200000010ff */
[--C-:B------:R-:W-:Y:S01]  /*5170*/  FFMA.FTZ R191, R110, c[0x0][0x2d0], -R203.reuse ;  /* 0x0000b4006ebf7a23 */ /* 0x100fe200000108cb */
[----:B------:R-:W-:Y:S01]  /*5180*/  HMMA.16816.F32.BF16 R132, R96, R138, RZ ;  /* 0x0000008a6084723c */ /* 0x000fe200000418ff */
[----:B------:R-:W-:-:S02]  /*5190*/  FFMA.FTZ R200, R108, c[0x0][0x2d0], -R203 ;  /* 0x0000b4006cc87a23 */ /* 0x000fc400000108cb */
[--C-:B------:R-:W-:Y:S01]  /*51a0*/  FFMA.FTZ R197, R74, c[0x0][0x2d0], -R203.reuse ;  /* 0x0000b4004ac57a23 */ /* 0x100fe200000108cb */
[----:B------:R-:W-:Y:S01]  /*51b0*/  MUFU.EX2 R185, R185 ;  /* 0x000000b900b97308 */ /* 0x000fe20000000800 */
[--C-:B------:R-:W-:Y:S02]  /*51c0*/  FFMA.FTZ R198, R73, c[0x0][0x2d0], -R203.reuse ;  /* 0x0000b40049c67a23 */ /* 0x100fe400000108cb */
[--C-:B------:R-:W-:Y:S01]  /*51d0*/  FFMA.FTZ R199, R72, c[0x0][0x2d0], -R203.reuse ;  /* 0x0000b40048c77a23 */ /* 0x100fe200000108cb */
[----:B------:R-:W-:Y:S01]  /*51e0*/  HMMA.16816.F32.BF16 R116, R96, R122, RZ ;  /* 0x0000007a6074723c */ /* 0x000fe200000418ff */
[----:B------:R-:W-:Y:S02]  /*51f0*/  FADD.FTZ R184, R181, R184 ;  /* 0x000000b8b5b87221 */ /* 0x000fe40000010000 */
[----:B------:R-:W-:Y:S01]  /*5200*/  FFMA.FTZ R233, R187, c[0x0][0x2d0], -R203 ;  /* 0x0000b400bbe97a23 */ /* 0x000fe200000108cb */
[----:B------:R-:W1:Y:S01]  /*5210*/  MUFU.EX2 R188, R188 ;  /* 0x000000bc00bc7308 */ /* 0x000e620000000800 */
[----:B--2---:R-:W-:Y:S01]  /*5220*/  F2FP.BF16.PACK_AB R94, R186, R183 ;  /* 0x000000b7ba5e723e */ /* 0x004fe200000010ff */
[----:B------:R-:W-:-:S02]  /*5230*/  FADD.FTZ R183, R183, R184 ;  /* 0x000000b8b7b77221 */ /* 0x000fc40000010000 */
[C---:B------:R-:W-:Y:S02]  /*5240*/  HMMA.16816.F32.BF16 R100, R96.reuse, R106, RZ ;  /* 0x0000006a6064723c */ /* 0x040fe400000418ff */
[----:B------:R-:W-:Y:S02]  /*5250*/  FADD.FTZ R186, R186, R183 ;  /* 0x000000b7baba7221 */ /* 0x000fe40000010000 */
[----:B------:R-:W-:Y:S04]  /*5260*/  MUFU.EX2 R192, R192 ;  /* 0x000000c000c07308 */ /* 0x000fe80000000800 */
[----:B------:R-:W-:Y:S04]  /*5270*/  HMMA.16816.F32.BF16 R64, R96, R62, RZ ;  /* 0x0000003e6040723c */ /* 0x000fe800000418ff */
[----:B------:R-:W2:Y:S01]  /*5280*/  MUFU.EX2 R191, R191 ;  /* 0x000000bf00bf7308 */ /* 0x000ea20000000800 */
[----:B-1----:R-:W-:Y:S01]  /*5290*/  F2FP.BF16.PACK_AB R93, R188, R185 ;  /* 0x000000b9bc5d723e */ /* 0x002fe200000010ff */
[----:B------:R-:W-:-:S02]  /*52a0*/  FADD.FTZ R185, R185, R188 ;  /* 0x000000bcb9b97221 */ /* 0x000fc40000010000 */
[C---:B------:R-:W-:Y:S04]  /*52b0*/  HMMA.16816.F32.BF16 R80, R96.reuse, R78, RZ ;  /* 0x0000004e6050723c */ /* 0x040fe800000418ff */
[----:B------:R-:W-:Y:S04]  /*52c0*/  MUFU.EX2 R169, R169 ;  /* 0x000000a900a97308 */ /* 0x000fe80000000800 */
[----:B------:R-:W-:Y:S04]  /*52d0*/  HMMA.16816.F32.BF16 R96, R96, R6, RZ ;  /* 0x000000066060723c */ /* 0x000fe800000418ff */
[----:B------:R-:W1:Y:S01]  /*52e0*/  MUFU.EX2 R172, R172 ;  /* 0x000000ac00ac7308 */ /* 0x000e620000000800 */
[----:B--2---:R-:W-:Y:S01]  /*52f0*/  F2FP.BF16.PACK_AB R95, R191, R192 ;  /* 0x000000c0bf5f723e */ /* 0x004fe200000010ff */
[----:B------:R-:W-:-:S02]  /*5300*/  FADD.FTZ R192, R192, R185 ;  /* 0x000000b9c0c07221 */ /* 0x000fc40000010000 */
[C---:B------:R-:W-:Y:S02]  /*5310*/  HMMA.16816.F32.BF16 R144, R8.reuse, R148, R144 ;  /* 0x000000940890723c */ /* 0x040fe40000041890 */
[----:B------:R-:W-:Y:S02]  /*5320*/  FADD.FTZ R191, R191, R192 ;  /* 0x000000c0bfbf7221 */ /* 0x000fe40000010000 */
[----:B------:R-:W-:Y:S04]  /*5330*/  MUFU.EX2 R171, R171 ;  /* 0x000000ab00ab7308 */ /* 0x000fe80000000800 */
[----:B------:R-:W-:Y:S04]  /*5340*/  HMMA.16816.F32.BF16 R128, R8, R48, R128 ;  /* 0x000000300880723c */ /* 0x000fe80000041880 */
[----:B------:R-:W2:Y:S01]  /*5350*/  MUFU.EX2 R234, R234 ;  /* 0x000000ea00ea7308 */ /* 0x000ea20000000800 */
[----:B-1----:R-:W-:Y:S01]  /*5360*/  F2FP.BF16.PACK_AB R56, R172, R169 ;  /* 0x000000a9ac38723e */ /* 0x002fe200000010ff */
[----:B------:R-:W-:-:S02]  /*5370*/  FADD.FTZ R169, R169, R158 ;  /* 0x0000009ea9a97221 */ /* 0x000fc40000010000 */
[C---:B------:R-:W-:Y:S02]  /*5380*/  HMMA.16816.F32.BF16 R112, R8.reuse, R44, R112 ;  /* 0x0000002c0870723c */ /* 0x040fe40000041870 */
[----:B------:R-:W-:Y:S02]  /*5390*/  FADD.FTZ R172, R172, R169 ;  /* 0x000000a9acac7221 */ /* 0x000fe40000010000 */
[----:B------:R-:W-:Y:S04]  /*53a0*/  MUFU.EX2 R173, R173 ;  /* 0x000000ad00ad7308 */ /* 0x000fe80000000800 */
[----:B------:R-:W-:Y:S04]  /*53b0*/  HMMA.16816.F32.BF16 R52, R8, R40, R52 ;  /* 0x000000280834723c */ /* 0x000fe80000041834 */
        /* <DEDUP_REMOVED lines=13> */
[----:B------:R-:W-:Y:S01]  /*5490*/  HMMA.16816.F32.BF16 R116, R8, R50, R116 ;  /* 0x000000320874723c */ /* 0x000fe20000041874 */
[----:B--2---:R-:W-:-:S03]  /*54a0*/  F2FP.BF16.PACK_AB R59, R176, R175 ;  /* 0x000000afb03b723e */ /* 0x004fc600000010ff */
[----:B------:R-:W1:Y:S01]  /*54b0*/  MUFU.EX2 R196, R196 ;  /* 0x000000c400c47308 */ /* 0x000e620000000800 */
[----:B------:R-:W-:-:S03]  /*54c0*/  FADD.FTZ R175, R175, R174 ;  /* 0x000000aeafaf7221 */ /* 0x000fc60000010000 */
[----:B------:R-:W-:Y:S01]  /*54d0*/  HMMA.16816.F32.BF16 R100, R8, R46, R100 ;  /* 0x0000002e0864723c */ /* 0x000fe20000041864 */
[----:B------:R-:W-:-:S03]  /*54e0*/  FADD.FTZ R235, R176, R175 ;  /* 0x000000afb0eb7221 */ /* 0x000fc60000010000 */
[----:B------:R-:W-:Y:S04]  /*54f0*/  MUFU.EX2 R195, R195 ;  /* 0x000000c300c37308 */ /* 0x000fe80000000800 */
[C---:B------:R-:W-:Y:S04]  /*5500*/  HMMA.16816.F32.BF16 R64, R8.reuse, R42, R64 ;  /* 0x0000002a0840723c */ /* 0x040fe80000041840 */
[----:B------:R-:W-:Y:S04]  /*5510*/  MUFU.EX2 R194, R194 ;  /* 0x000000c200c27308 */ /* 0x000fe80000000800 */
[C---:B------:R-:W-:Y:S04]  /*5520*/  HMMA.16816.F32.BF16 R80, R8.reuse, R38, R80 ;  /* 0x000000260850723c */ /* 0x040fe80000041850 */
[----:B------:R-:W-:Y:S04]  /*5530*/  MUFU.EX2 R200, R200 ;  /* 0x000000c800c87308 */ /* 0x000fe80000000800 */
[----:B------:R-:W-:Y:S01]  /*5540*/  HMMA.16816.F32.BF16 R96, R8, R34, R96 ;  /* 0x000000220860723c */ /* 0x000fe20000041860 */
[----:B------:R-:W2:Y:S03]  /*5550*/  LDSM.16.MT88.4 R8, [R212+0x2100] ;  /* 0x00210000d408783b */ /* 0x000ea60000004200 */
[----:B------:R-:W3:Y:S04]  /*5560*/  MUFU.EX2 R197, R197 ;  /* 0x000000c500c57308 */ /* 0x000ee80000000800 */
[C---:B------:R-:W-:Y:S04]  /*5570*/  HMMA.16816.F32.BF16 R124, R92.reuse, R120, RZ ;  /* 0x000000785c7c723c */ /* 0x040fe800000418ff */
[----:B------:R-:W-:Y:S04]  /*5580*/  MUFU.EX2 R198, R198 ;  /* 0x000000c600c67308 */ /* 0x000fe80000000800 */
[C---:B------:R-:W-:Y:S04]  /*5590*/  HMMA.16816.F32.BF16 R108, R92.reuse, R104, RZ ;  /* 0x000000685c6c723c */ /* 0x040fe800000418ff */
[----:B------:R-:W4:Y:S04]  /*55a0*/  MUFU.EX2 R199, R199 ;  /* 0x000000c700c77308 */ /* 0x000f280000000800 */
[----:B------:R-:W-:Y:S04]  /*55b0*/  HMMA.16816.F32.BF16 R88, R92, R4, RZ ;  /* 0x000000045c58723c */ /* 0x000fe800000418ff */
[----:B------:R-:W-:Y:S03]  /*55c0*/  MUFU.EX2 R233, R233 ;  /* 0x000000e900e97308 */ /* 0x000fe60000000800 */
[----:B-1----:R-:W-:Y:S01]  /*55d0*/  F2FP.BF16.PACK_AB R4, R196, R193 ;  /* 0x000000c1c404723e */ /* 0x002fe200000010ff */
[----:B------:R-:W-:Y:S01]  /*55e0*/  HMMA.16816.F32.BF16 R144, R56, R28, R144 ;  /* 0x0000001c3890723c */ /* 0x000fe20000041890 */
[----:B---3--:R-:W-:Y:S01]  /*55f0*/  F2FP.BF16.PACK_AB R5, R197, R200 ;  /* 0x000000c8c505723e */ /* 0x008fe200000010ff */
[----:B------:R-:W-:-:S02]  /*5600*/  FADD.FTZ R193, R193, R186 ;  /* 0x000000bac1c17221 */ /* 0x000fc40000010000 */
[----:B------:R-:W-:Y:S02]  /*5610*/  FADD.FTZ R200, R200, R191 ;  /* 0x000000bfc8c87221 */ /* 0x000fe40000010000 */
[----:B------:R-:W-:Y:S02]  /*5620*/  FADD.FTZ R196, R196, R193 ;  /* 0x000000c1c4c47221 */ /* 0x000fe40000010000 */
[----:B------:R-:W-:Y:S01]  /*5630*/  HMMA.16816.F32.BF16 R128, R56, R24, R128 ;  /* 0x000000183880723c */ /* 0x000fe20000041880 */
[----:B------:R-:W-:-:S07]  /*5640*/  FADD.FTZ R197, R197, R200 ;  /* 0x000000c8c5c57221 */ /* 0x000fce0000010000 */
[C---:B------:R-:W-:Y:S08]  /*5650*/  HMMA.16816.F32.BF16 R112, R56.reuse, R20, R112 ;  /* 0x000000143870723c */ /* 0x040ff00000041870 */
[C---:B------:R-:W-:Y:S08]  /*5660*/  HMMA.16816.F32.BF16 R52, R56.reuse, R16, R52 ;  /* 0x000000103834723c */ /* 0x040ff00000041834 */
[C---:B------:R-:W-:Y:S08]  /*5670*/  HMMA.16816.F32.BF16 R68, R56.reuse, R12, R68 ;  /* 0x0000000c3844723c */ /* 0x040ff00000041844 */
[C---:B--2---:R-:W-:Y:S08]  /*5680*/  HMMA.16816.F32.BF16 R84, R56.reuse, R8, R84 ;  /* 0x000000083854723c */ /* 0x044ff00000041854 */
[C---:B------:R-:W-:Y:S08]  /*5690*/  HMMA.16816.F32.BF16 R132, R56.reuse, R30, R132 ;  /* 0x0000001e3884723c */ /* 0x040ff00000041884 */
[C---:B------:R-:W-:Y:S08]  /*56a0*/  HMMA.16816.F32.BF16 R116, R56.reuse, R26, R116 ;  /* 0x0000001a3874723c */ /* 0x040ff00000041874 */
[C---:B------:R-:W-:Y:S08]  /*56b0*/  HMMA.16816.F32.BF16 R100, R56.reuse, R22, R100 ;  /* 0x000000163864723c */ /* 0x040ff00000041864 */
[C---:B------:R-:W-:Y:S08]  /*56c0*/  HMMA.16816.F32.BF16 R64, R56.reuse, R18, R64 ;  /* 0x000000123840723c */ /* 0x040ff00000041840 */
[C---:B------:R-:W-:Y:S08]  /*56d0*/  HMMA.16816.F32.BF16 R80, R56.reuse, R14, R80 ;  /* 0x0000000e3850723c */ /* 0x040ff00000041850 */
[----:B------:R-:W-:Y:S08]  /*56e0*/  HMMA.16816.F32.BF16 R96, R56, R10, R96 ;  /* 0x0000000a3860723c */ /* 0x000ff00000041860 */
[C---:B------:R-:W-:Y:S08]  /*56f0*/  HMMA.16816.F32.BF16 R56, R92.reuse, R60, RZ ;  /* 0x0000003c5c38723c */ /* 0x040ff000000418ff */
[C---:B------:R-:W-:Y:S08]  /*5700*/  HMMA.16816.F32.BF16 R72, R92.reuse, R76, RZ ;  /* 0x0000004c5c48723c */ /* 0x040ff000000418ff */
[C---:B------:R-:W-:Y:S08]  /*5710*/  HMMA.16816.F32.BF16 R140, R92.reuse, R136, RZ ;  /* 0x000000885c8c723c */ /* 0x040ff000000418ff */
[C---:B------:R-:W-:Y:S08]  /*5720*/  HMMA.16816.F32.BF16 R136, R92.reuse, R138, RZ ;  /* 0x0000008a5c88723c */ /* 0x040ff000000418ff */
[C---:B------:R-:W-:Y:S08]  /*5730*/  HMMA.16816.F32.BF16 R120, R92.reuse, R122, RZ ;  /* 0x0000007a5c78723c */ /* 0x040ff000000418ff */
[C---:B------:R-:W-:Y:S08]  /*5740*/  HMMA.16816.F32.BF16 R104, R92.reuse, R106, RZ ;  /* 0x0000006a5c68723c */ /* 0x040ff000000418ff */
[C---:B------:R-:W-:Y:S08]  /*5750*/  HMMA.16816.F32.BF16 R60, R92.reuse, R62, RZ ;  /* 0x0000003e5c3c723c */ /* 0x040ff000000418ff */
[C---:B------:R-:W-:Y:S08]  /*5760*/  HMMA.16816.F32.BF16 R76, R92.reuse, R78, RZ ;  /* 0x0000004e5c4c723c */ /* 0x040ff000000418ff */
[----:B------:R-:W-:Y:S07]  /*5770*/  HMMA.16816.F32.BF16 R92, R92, R6, RZ ;  /* 0x000000065c5c723c */ /* 0x000fee00000418ff */
[----:B------:R-:W-:Y:S01]  /*5780*/  F2FP.BF16.PACK_AB R6, R194, R195 ;  /* 0x000000c3c206723e */ /* 0x000fe200000010ff */
[----:B------:R-:W-:Y:S01]  /*5790*/  FADD.FTZ R195, R195, R196 ;  /* 0x000000c4c3c37221 */ /* 0x000fe20000010000 */
[----:B----4-:R-:W-:Y:S01]  /*57a0*/  F2FP.BF16.PACK_AB R7, R199, R198 ;  /* 0x000000c6c707723e */ /* 0x010fe200000010ff */
[----:B------:R-:W-:-:S02]  /*57b0*/  FADD.FTZ R198, R198, R197 ;  /* 0x000000c5c6c67221 */ /* 0x000fc40000010000 */
[----:B------:R-:W-:Y:S02]  /*57c0*/  FADD.FTZ R195, R194, R195 ;  /* 0x000000c3c2c37221 */ /* 0x000fe40000010000 */
[----:B------:R-:W-:Y:S02]  /*57d0*/  FADD.FTZ R199, R199, R198 ;  /* 0x000000c6c7c77221 */ /* 0x000fe40000010000 */
[C---:B------:R-:W-:Y:S07]  /*57e0*/  HMMA.16816.F32.BF16 R124, R4.reuse, R48, R124 ;  /* 0x00000030047c723c */ /* 0x040fee000004187c */
[--C-:B------:R-:W-:Y:S01]  /*57f0*/  FFMA.FTZ R48, R182, c[0x0][0x2d0], -R201.reuse ;  /* 0x0000b400b6307a23 */ /* 0x100fe200000108c9 */
[C---:B------:R-:W-:Y:S05]  /*5800*/  HMMA.16816.F32.BF16 R108, R4.reuse, R44, R108 ;  /* 0x0000002c046c723c */ /* 0x040fea000004186c */
[----:B------:R-:W-:Y:S02]  /*5810*/  MUFU.EX2 R48, R48 ;  /* 0x0000003000307308 */ /* 0x000fe40000000800 */
[----:B------:R-:W-:Y:S01]  /*5820*/  FFMA.FTZ R45, R179, c[0x0][0x2d0], -R201 ;  /* 0x0000b400b32d7a23 */ /* 0x000fe200000108c9 */
[C---:B------:R-:W-:Y:S05]  /*5830*/  HMMA.16816.F32.BF16 R88, R4.reuse, R32, R88 ;  /* 0x000000200458723c */ /* 0x040fea0000041858 */
[----:B------:R-:W1:Y:S02]  /*5840*/  MUFU.EX2 R45, R45 ;  /* 0x0000002d002d7308 */ /* 0x000e640000000800 */
[--C-:B------:R-:W-:Y:S01]  /*5850*/  FFMA.FTZ R32, R180, c[0x0][0x2d0], -R203.reuse ;  /* 0x0000b400b4207a23 */ /* 0x100fe200000108cb */
[----:B------:R-:W-:Y:S01]  /*5860*/  HMMA.16816.F32.BF16 R56, R4, R40, R56 ;  /* 0x000000280438723c */ /* 0x000fe20000041838 */
[----:B------:R-:W-:-:S04]  /*5870*/  FFMA.FTZ R33, R190, c[0x0][0x2d0], -R203 ;  /* 0x0000b400be217a23 */ /* 0x000fc800000108cb */
[----:B------:R-:W-:Y:S02]  /*5880*/  MUFU.EX2 R32, R32 ;  /* 0x0000002000207308 */ /* 0x000fe40000000800 */
[--C-:B------:R-:W-:Y:S01]  /*5890*/  FFMA.FTZ R40, R178, c[0x0][0x2d0], -R201.reuse ;  /* 0x0000b400b2287a23 */ /* 0x100fe200000108c9 */
[C---:B------:R-:W-:Y:S05]  /*58a0*/  HMMA.16816.F32.BF16 R72, R4.reuse, R36, R72 ;  /* 0x000000240448723c */ /* 0x040fea0000041848 */
[----:B------:R-:W2:Y:S02]  /*58b0*/  MUFU.EX2 R33, R33 ;  /* 0x0000002100217308 */ /* 0x000ea40000000800 */
[----:B------:R-:W-:Y:S01]  /*58c0*/  FFMA.FTZ R37, R177, c[0x0][0x2d0], -R201 ;  /* 0x0000b400b1257a23 */ /* 0x000fe200000108c9 */
[----:B------:R-:W-:Y:S01]  /*58d0*/  HMMA.16816.F32.BF16 R140, R4, R148, R140 ;  /* 0x00000094048c723c */ /* 0x000fe2000004188c */
[----:B------:R-:W-:-:S04]  /*58e0*/  FFMA.FTZ R36, R189, c[0x0][0x2d0], -R203 ;  /* 0x0000b400bd247a23 */ /* 0x000fc800000108cb */
[----:B------:R-:W-:Y:S03]  /*58f0*/  MUFU.EX2 R40, R40 ;  /* 0x0000002800287308 */ /* 0x000fe60000000800 */
[C---:B------:R-:W-:Y:S05]  /*5900*/  HMMA.16816.F32.BF16 R136, R4.reuse, R150, R136 ;  /* 0x000000960488723c */ /* 0x040fea0000041888 */
[----:B------:R-:W3:Y:S03]  /*5910*/  MUFU.EX2 R37, R37 ;  /* 0x0000002500257308 */ /* 0x000ee60000000800 */
[C---:B------:R-:W-:Y:S05]  /*5920*/  HMMA.16816.F32.BF16 R120, R4.reuse, R50, R120 ;  /* 0x000000320478723c */ /* 0x040fea0000041878 */
[----:B------:R-:W4:Y:S03]  /*5930*/  MUFU.EX2 R36, R36 ;  /* 0x0000002400247308 */ /* 0x000f260000000800 */
[C---:B------:R-:W-:Y:S08]  /*5940*/  HMMA.16816.F32.BF16 R104, R4.reuse, R46, R104 ;  /* 0x0000002e0468723c */ /* 0x040ff00000041868 */
[C---:B------:R-:W-:Y:S08]  /*5950*/  HMMA.16816.F32.BF16 R60, R4.reuse, R42, R60 ;  /* 0x0000002a043c723c */ /* 0x040ff0000004183c */
[C---:B------:R-:W-:Y:S08]  /*5960*/  HMMA.16816.F32.BF16 R76, R4.reuse, R38, R76 ;  /* 0x00000026044c723c */ /* 0x040ff0000004184c */
[----:B------:R-:W-:Y:S07]  /*5970*/  HMMA.16816.F32.BF16 R92, R4, R34, R92 ;  /* 0x00000022045c723c */ /* 0x000fee000004185c */
[----:B-1----:R-:W-:Y:S01]  /*5980*/  F2FP.BF16.PACK_AB R4, R45, R48 ;  /* 0x000000302d04723e */ /* 0x002fe200000010ff */
[----:B------:R-:W-:Y:S01]  /*5990*/  FADD.FTZ R48, R48, R195 ;  /* 0x000000c330307221 */ /* 0x000fe20000010000 */
[----:B--2---:R-:W-:Y:S01]  /*59a0*/  F2FP.BF16.PACK_AB R5, R33, R32 ;  /* 0x000000202105723e */ /* 0x004fe200000010ff */
[----:B------:R-:W-:Y:S01]  /*59b0*/  FADD.FTZ R32, R32, R199 ;  /* 0x000000c720207221 */ /* 0x000fe20000010000 */
[----:B---3--:R-:W-:Y:S01]  /*59c0*/  F2FP.BF16.PACK_AB R6, R37, R40 ;  /* 0x000000282506723e */ /* 0x008fe200000010ff */
[----:B------:R-:W-:Y:S01]  /*59d0*/  FADD.FTZ R45, R45, R48 ;  /* 0x000000302d2d7221 */ /* 0x000fe20000010000 */
[----:B----4-:R-:W-:Y:S01]  /*59e0*/  F2FP.BF16.PACK_AB R7, R233, R36 ;  /* 0x00000024e907723e */ /* 0x010fe200000010ff */
[----:B------:R-:W-:-:S02]  /*59f0*/  FADD.FTZ R33, R33, R32 ;  /* 0x0000002021217221 */ /* 0x000fc40000010000 */
[----:B------:R-:W-:Y:S02]  /*5a00*/  FADD.FTZ R40, R40, R45 ;  /* 0x0000002d28287221 */ /* 0x000fe40000010000 */
[----:B------:R-:W-:Y:S02]  /*5a10*/  FADD.FTZ R36, R36, R33 ;  /* 0x0000002124247221 */ /* 0x000fe40000010000 */
[----:B------:R-:W-:Y:S01]  /*5a20*/  HMMA.16816.F32.BF16 R140, R4, R28, R140 ;  /* 0x0000001c048c723c */ /* 0x000fe2000004188c */
[----:B------:R-:W-:Y:S02]  /*5a30*/  FADD.FTZ R232, R37, R40 ;  /* 0x0000002825e87221 */ /* 0x000fe40000010000 */
[----:B------:R-:W-:-:S05]  /*5a40*/  FADD.FTZ R233, R233, R36 ;  /* 0x00000024e9e97221 */ /* 0x000fca0000010000 */
        /* <DEDUP_REMOVED lines=10> */
[----:B------:R-:W-:Y:S01]  /*5af0*/  HMMA.16816.F32.BF16 R92, R4, R10, R92 ;  /* 0x0000000a045c723c */ /* 0x000fe2000004185c */
[----:B------:R-:W-:Y:S07]  /*5b00*/  @P0 BRA `(.L_x_403) ;  /* 0x0000015000000947 */ /* 0x000fee0003800000 */
[----:B------:R-:W-:Y:S01]  /*5b10*/  ISETP.LT.AND P0, PT, RZ, UR4, PT ;  /* 0x00000004ff007c0c */ /* 0x000fe2000bf01270 */
[----:B------:R-:W-:-:S02]  /*5b20*/  UIADD3 UR9, UR4, -0x1, URZ ;  /* 0xffffffff04097890 */ /* 0x000fc4000fffe03f */
[----:B------:R-:W-:-:S10]  /*5b30*/  ULDC UR7, c[0x0][0x32c] ;  /* 0x0000cb0000077ab9 */ /* 0x000fd40000000800 */
[----:B------:R-:W-:Y:S05]  /*5b40*/  @P0 BRA `(.L_x_404) ;  /* 0x0000008000000947 */ /* 0x000fea0003800000 */
[----:B------:R-:W-:Y:S02]  /*5b50*/  UISETP.NE.AND UP0, UPT, UR7, 0x1, UPT ;  /* 0x000000010700788c */ /* 0x000fe4000bf05270 */
[----:B------:R-:W-:-:S03]  /*5b60*/  UIADD3 UR9, -UR4, URZ, URZ ;  /* 0x0000003f04097290 */ /* 0x000fc6000fffe13f */
[----:B------:R-:W-:Y:S02]  /*5b70*/  ULDC.64 UR4, c[0x0][0x330] ;  /* 0x0000cc0000047ab9 */ /* 0x000fe40000000a00 */
[----:B------:R-:W-:-:S07]  /*5b80*/  UIMAD.WIDE.U32 UR14, UR9, UR4, URZ ;  /* 0x00000004090e72a5 */ /* 0x000fce000f8e003f */
[----:B------:R-:W-:Y:S02]  /*5b90*/  @UP0 UMOV UR11, UR15 ;  /* 0x0000000f000b0c82 */ /* 0x000fe40008000000 */
[----:B------:R-:W-:-:S04]  /*5ba0*/  @UP0 USHF.R.U32.HI UR9, URZ, UR5, UR11 ;  /* 0x000000053f090299 */ /* 0x000fc8000801160b */
[----:B------:R-:W-:Y:S01]  /*5bb0*/  ULOP3.LUT UR9, URZ, UR9, URZ, 0x33, !UPT ;  /* 0x000000093f097292 */ /* 0x000fe2000f8e333f */
[----:B------:R-:W-:Y:S05]  /*5bc0*/  BRA `(.L_x_405) ;  /* 0x0000005000007947 */ /* 0x000fea0003800000 */
.L_x_404:
[----:B------:R-:W-:Y:S02]  /*5bd0*/  UISETP.NE.AND UP0, UPT, UR7, 0x1, UPT ;  /* 0x000000010700788c */ /* 0x000fe4000bf05270 */
[----:B------:R-:W-:Y:S02]  /*5be0*/  ULDC.64 UR4, c[0x0][0x330] ;  /* 0x0000cc0000047ab9 */ /* 0x000fe40000000a00 */
[----:B------:R-:W-:-:S07]  /*5bf0*/  UIMAD.WIDE.U32 UR14, UR9, UR4, URZ ;  /* 0x00000004090e72a5 */ /* 0x000fce000f8e003f */
[----:B------:R-:W-:Y:S02]  /*5c00*/  @UP0 UMOV UR11, UR15 ;  /* 0x0000000f000b0c82 */ /* 0x000fe40008000000 */
[----:B------:R-:W-:Y:S02]  /*5c10*/  @UP0 USHF.R.U32.HI UR9, URZ, UR5, UR11 ;  /* 0x000000053f090299 */ /* 0x000fe4000801160b */
.L_x_405:
[----:B------:R-:W-:Y:S02]  /*5c20*/  ULDC UR4, c[0x0][0x32c] ;  /* 0x0000cb0000047ab9 */ /* 0x000fe40000000800 */
[----:B------:R-:W-:-:S04]  /*5c30*/  UIMAD UR4, UR9, UR7, UR4 ;  /* 0x00000007090472a4 */ /* 0x000fc8000f8e0204 */
[----:B------:R-:W-:-:S04]  /*5c40*/  UISETP.LT.AND UP0, UPT, UR8, UR4, UPT ;  /* 0x000000040800728c */ /* 0x000fc8000bf01270 */
[----:B------:R-:W-:-:S03]  /*5c50*/  USEL UR8, UR8, UR4, UP0 ;  /* 0x0000000408087287 */ /* 0x000fc60008000000 */
.L_x_403:
[----:B------:R-:W1:Y:S01]  /*5c60*/  R2UR UR7, R219 ;  /* 0x00000000db0773c2 */ /* 0x000e6200000e0000 */
[----:B------:R-:W-:-:S04]  /*5c70*/  UIMAD.WIDE UR4, UR8, 0x2aaaaaab, URZ ;  /* 0x2aaaaaab080478a5 */ /* 0x000fc8000f8e023f */
[----:B------:R-:W-:-:S04]  /*5c80*/  USHF.R.U32.HI UR4, URZ, 0x1f, UR5 ;  /* 0x0000001f3f047899 */ /* 0x000fc80008011605 */
[----:B------:R-:W-:-:S04]  /*5c90*/  ULEA.HI.SX32 UR4, UR5, UR4, 0x1d ;  /* 0x0000000405047291 */ /* 0x000fc8000f8fea3f */
[----:B-1----:R-:W-:-:S04]  /*5ca0*/  UISETP.LT.AND UP0, UPT, UR7, UR4, UPT ;  /* 0x000000040700728c */ /* 0x002fc8000bf01270 */
[----:B------:R-:W-:-:S06]  /*5cb0*/  USEL UR4, UR7, UR4, !UP0 ;  /* 0x0000000407047287 */ /* 0x000fcc000c000000 */
[----:B------:R-:W-:-:S13]  /*5cc0*/  ISETP.GE.AND P0, PT, R238, UR4, PT ;  /* 0x00000004ee007c0c */ /* 0x000fda000bf06270 */
[----:B------:R-:W-:Y:S05]  /*5cd0*/  @!P0 BRA `(.L_x_406) ;  /* 0x000044f000008947 */ /* 0x000fea0003800000 */
[----:B------:R-:W-:Y:S01]  /*5ce0*/  IADD3 R243, P0, R220, 0x20, RZ ;  /* 0x00000020dcf37810 */ /* 0x000fe20007f1e0ff */
[----:B------:R-:W-:Y:S01]  /*5cf0*/  IMAD.MOV.U32 R150, RZ, RZ, R2 ;  /* 0x000000ffff967224 */ /* 0x000fe200078e0002 */
[----:B------:R-:W-:Y:S01]  /*5d00*/  IADD3 R203, P1, R224, 0x20, RZ ;  /* 0x00000020e0cb7810 */ /* 0x000fe20007f3e0ff */
[----:B------:R-:W-:Y:S01]  /*5d10*/  IMAD.MOV.U32 R151, RZ, RZ, R3 ;  /* 0x000000ffff977224 */ /* 0x000fe200078e0003 */
[-C--:B------:R-:W-:Y:S01]  /*5d20*/  IADD3.X R242, RZ, R231.reuse, RZ, P0, !PT ;  /* 0x000000e7fff27210 */ /* 0x080fe200007fe4ff */
[----:B------:R-:W-:Y:S01]  /*5d30*/  IMAD.MOV.U32 R148, RZ, RZ, R152 ;  /* 0x000000ffff947224 */ /* 0x000fe200078e0098 */
[----:B------:R-:W-:Y:S01]  /*5d40*/  IADD3 R241, P2, R220, 0x40, RZ ;  /* 0x00000040dcf17810 */ /* 0x000fe20007f5e0ff */
[----:B------:R-:W-:Y:S01]  /*5d50*/  IMAD.MOV.U32 R149, RZ, RZ, R0 ;  /* 0x000000ffff957224 */ /* 0x000fe200078e0000 */
[----:B------:R-:W-:Y:S01]  /*5d60*/  IADD3 R201, P0, R224, 0x40, RZ ;  /* 0x00000040e0c97810 */ /* 0x000fe20007f1e0ff */
[----:B------:R-:W-:Y:S01]  /*5d70*/  IMAD.X R202, RZ, RZ, R237, P1 ;  /* 0x000000ffffca7224 */ /* 0x000fe200008e06ed */
[----:B------:R-:W-:-:S02]  /*5d80*/  IADD3.X R240, RZ, R231, RZ, P2, !PT ;  /* 0x000000e7fff07210 */ /* 0x000fc400017fe4ff */
[----:B------:R-:W-:Y:S02]  /*5d90*/  IADD3.X R200, RZ, R237, RZ, P0, !PT ;  /* 0x000000edffc87210 */ /* 0x000fe400007fe4ff */
.L_x_425:
[----:B------:R-:W-:Y:S04]  /*5da0*/  DEPBAR.LE SB0, 0x0 ;  /* 0x000080000000791a */ /* 0x000fe80000000000 */
[----:B------:R-:W-:Y:S01]  /*5db0*/  BAR.SYNC.DEFER_BLOCKING 0x0 ;  /* 0x0000000000007b1d */ /* 0x000fe20000010000 */
[----:B------:R-:W-:Y:S05]  /*5dc0*/  ISETP.GT.AND P0, PT, R219, R238, PT ;  /* 0x000000eedb00720c */ /* 0x000fea0003f04270 */
[----:B------:R1:W2:Y:S04]  /*5dd0*/  LDSM.16.M88.4 R152, [R217+0x4900] ;  /* 0x00490000d998783b */ /* 0x0002a80000000200 */
[----:B------:R1:W3:Y:S04]  /*5de0*/  LDSM.16.M88.4 R160, [R217+0x5900] ;  /* 0x00590000d9a0783b */ /* 0x0002e80000000200 */
[----:B------:R1:W4:Y:S04]  /*5df0*/  LDSM.16.M88.4 R156, [R216+0x2500] ;  /* 0x00250000d89c783b */ /* 0x0003280000000200 */
[----:B------:R1:W1:Y:S04]  /*5e00*/  LDSM.16.M88.4 R164, [R216+0x2900] ;  /* 0x00290000d8a4783b */ /* 0x0002680000000200 */
[----:B------:R1:W1:Y:S04]  /*5e10*/  LDSM.16.M88.4 R168, [R216+0x2d00] ;  /* 0x002d0000d8a8783b */ /* 0x0002680000000200 */
[----:B------:R1:W1:Y:S04]  /*5e20*/  LDSM.16.M88.4 R172, [R213+0x4900] ;  /* 0x00490000d5ac783b */ /* 0x0002680000000200 */
[----:B------:R1:W1:Y:S04]  /*5e30*/  LDSM.16.M88.4 R180, [R213+0x5900] ;  /* 0x00590000d5b4783b */ /* 0x0002680000000200 */
[----:B------:R1:W1:Y:S04]  /*5e40*/  LDSM.16.M88.4 R176, [R215] ;  /* 0x00000000d7b0783b */ /* 0x0002680000000200 */
[----:B------:R1:W1:Y:S04]  /*5e50*/  LDSM.16.M88.4 R184, [R211] ;  /* 0x00000000d3b8783b */ /* 0x0002680000000200 */
[----:B------:R1:W1:Y:S01]  /*5e60*/  LDSM.16.M88.4 R188, [R210] ;  /* 0x00000000d2bc783b */ /* 0x0002620000000200 */
[----:B------:R-:W-:-:S05]  /*5e70*/  @P0 BRA `(.L_x_407) ;  /* 0x000002b000000947 */ /* 0x000fca0003800000 */
[----:B------:R-:W-:Y:S01]  /*5e80*/  SHF.R.S32.HI R3, RZ, 0x1f, R238 ;  /* 0x0000001fff037819 */ /* 0x000fe200000114ee */
[C---:B------:R-:W-:Y:S04]  /*5e90*/  IMAD.WIDE.U32 R4, R238.reuse, c[0x0][0x208], RZ ;  /* 0x00008200ee047a25 */ /* 0x040fe800078e00ff */
[----:B------:R-:W-:Y:S04]  /*5ea0*/  IMAD R3, R3, c[0x0][0x208], RZ ;  /* 0x0000820003037a24 */ /* 0x000fe800078e02ff */
[----:B------:R-:W-:Y:S04]  /*5eb0*/  IMAD R3, R238, c[0x0][0x20c], R3 ;  /* 0x00008300ee037a24 */ /* 0x000fe800078e0203 */
[----:B------:R-:W-:Y:S02]  /*5ec0*/  IMAD.IADD R3, R5, 0x1, R3 ;  /* 0x0000000105037824 */ /* 0x000fe400078e0203 */
[----:B------:R-:W-:Y:S04]  /*5ed0*/  IMAD.WIDE.U32 R4, R4, 0x30, RZ ;  /* 0x0000003004047825 */ /* 0x000fe800078e00ff */
[----:B------:R-:W-:Y:S01]  /*5ee0*/  IMAD R3, R3, 0x30, RZ ;  /* 0x0000003003037824 */ /* 0x000fe200078e02ff */
[-C--:B------:R-:W-:Y:S02]  /*5ef0*/  IADD3 R9, P0, R220, R4.reuse, RZ ;  /* 0x00000004dc097210 */ /* 0x080fe40007f1e0ff */
[-C--:B------:R-:W-:Y:S01]  /*5f00*/  IADD3 R7, P1, R241, R4.reuse, RZ ;  /* 0x00000004f1077210 */ /* 0x080fe20007f3e0ff */
[----:B------:R-:W-:Y:S01]  /*5f10*/  IMAD.IADD R3, R5, 0x1, R3 ;  /* 0x0000000105037824 */ /* 0x000fe200078e0203 */
[----:B------:R-:W-:Y:S03]  /*5f20*/  LEA R12, P2, R9, c[0x0][0x1f8], 0x1 ;  /* 0x00007e00090c7a11 */ /* 0x000fe600078408ff */
[----:B------:R-:W-:Y:S01]  /*5f30*/  IMAD.X R0, R3, 0x1, R231, P0 ;  /* 0x0000000103007824 */ /* 0x000fe200000e06e7 */
[-C--:B------:R-:W-:Y:S01]  /*5f40*/  IADD3 R5, P0, R243, R4.reuse, RZ ;  /* 0x00000004f3057210 */ /* 0x080fe20007f1e0ff */
[----:B------:R-:W-:Y:S01]  /*5f50*/  IMAD.X R2, R3, 0x1, R240, P1 ;  /* 0x0000000103027824 */ /* 0x000fe200008e06f0 */
[----:B------:R-:W-:Y:S02]  /*5f60*/  LEA R6, P1, R7, c[0x0][0x1f8], 0x1 ;  /* 0x00007e0007067a11 */ /* 0x000fe400078208ff */
[----:B------:R-:W-:Y:S01]  /*5f70*/  LEA.HI.X R13, R9, c[0x0][0x1fc], R0, 0x1, P2 ;  /* 0x00007f00090d7a11 */ /* 0x000fe200010f0c00 */
[----:B------:R-:W-:Y:S01]  /*5f80*/  IMAD.X R0, R3, 0x1, R242, P0 ;  /* 0x0000000103007824 */ /* 0x000fe200000e06f2 */
[C---:B------:R-:W-:Y:S02]  /*5f90*/  LEA R10, P2, R5.reuse, c[0x0][0x1f8], 0x1 ;  /* 0x00007e00050a7a11 */ /* 0x040fe400078408ff */
[----:B------:R-:W-:Y:S01]  /*5fa0*/  @!P3 IADD3 R4, P0, R226, R4, RZ ;  /* 0x00000004e204b210 */ /* 0x000fe20007f1e0ff */
[----:B------:R-:W-:Y:S01]  /*5fb0*/  @!PT LDS RZ, [RZ] ;  /* 0x00000000fffff984 */ /* 0x000fe20000000800 */
[----:B------:R-:W-:Y:S01]  /*5fc0*/  @!PT LDS RZ, [RZ] ;  /* 0x00000000fffff984 */ /* 0x000fe20000000800 */
[----:B------:R-:W-:Y:S01]  /*5fd0*/  @!PT LDS RZ, [RZ] ;  /* 0x00000000fffff984 */ /* 0x000fe20000000800 */
[----:B------:R4:W-:Y:S01]  /*5fe0*/  LDGSTS.E.BYPASS.LTC128B.128 [R218+0x100], [R12.64], !P6 ;  /* 0x001000000cda7fae */ /* 0x0009e2000f101d4c */
[----:B------:R-:W-:Y:S02]  /*5ff0*/  LEA.HI.X R11, R5, c[0x0][0x1fc], R0, 0x1, P2 ;  /* 0x00007f00050b7a11 */ /* 0x000fe400010f0c00 */
[C---:B------:R-:W-:Y:S01]  /*6000*/  @!P3 IADD3 R0, P2, R4.reuse, R220, RZ ;  /* 0x000000dc0400b210 */ /* 0x040fe20007f5e0ff */
[----:B------:R-:W-:Y:S01]  /*6010*/  @!P3 IMAD.X R3, R3, 0x1, R223, P0 ;  /* 0x000000010303b824 */ /* 0x000fe200000e06df */
[----:B------:R-:W-:Y:S01]  /*6020*/  LEA.HI.X R7, R7, c[0x0][0x1fc], R2, 0x1, P1 ;  /* 0x00007f0007077a11 */ /* 0x000fe200008f0c02 */
[----:B------:R4:W-:Y:S01]  /*6030*/  LDGSTS.E.BYPASS.LTC128B.128 [R218+0xd00], [R10.64], !P5 ;  /* 0x00d000000ada7fae */ /* 0x0009e2000e901d4c */
[----:B------:R-:W-:Y:S01]  /*6040*/  @!P3 IADD3 R2, P1, R4, R243, RZ ;  /* 0x000000f30402b210 */ /* 0x000fe20007f3e0ff */
[C---:B------:R-:W-:Y:S01]  /*6050*/  @!P3 IMAD.X R5, R3.reuse, 0x1, R231, P2 ;  /* 0x000000010305b824 */ /* 0x040fe200010e06e7 */
[----:B------:R-:W-:Y:S02]  /*6060*/  @!P3 LEA R14, P2, R0, c[0x0][0x1f8], 0x1 ;  /* 0x00007e00000eba11 */ /* 0x000fe400078408ff */
[----:B------:R4:W-:Y:S01]  /*6070*/  LDGSTS.E.BYPASS.LTC128B.128 [R218+0x1900], [R6.64], !P4 ;  /* 0x0190000006da7fae */ /* 0x0009e2000e101d4c */
[----:B------:R-:W-:Y:S01]  /*6080*/  @!P3 IADD3 R4, P0, R4, R241, RZ ;  /* 0x000000f10404b210 */ /* 0x000fe20007f1e0ff */
[C---:B------:R-:W-:Y:S01]  /*6090*/  @!P3 IMAD.X R9, R3.reuse, 0x1, R242, P1 ;  /* 0x000000010309b824 */ /* 0x040fe200008e06f2 */
[----:B------:R-:W-:Y:S02]  /*60a0*/  @!P3 LEA.HI.X R15, R0, c[0x0][0x1fc], R5, 0x1, P2 ;  /* 0x00007f00000fba11 */ /* 0x000fe400010f0c05 */
[----:B------:R-:W-:Y:S01]  /*60b0*/  @!P3 LEA R8, P1, R2, c[0x0][0x1f8], 0x1 ;  /* 0x00007e000208ba11 */ /* 0x000fe200078208ff */
[----:B------:R-:W-:Y:S01]  /*60c0*/  @!P3 IMAD.X R3, R3, 0x1, R240, P0 ;  /* 0x000000010303b824 */ /* 0x000fe200000e06f0 */
[----:B------:R-:W-:Y:S01]  /*60d0*/  @!P3 LEA R16, P0, R4, c[0x0][0x1f8], 0x1 ;  /* 0x00007e000410ba11 */ /* 0x000fe200078008ff */
[----:B------:R4:W-:Y:S01]  /*60e0*/  @!P3 LDGSTS.E.BYPASS.LTC128B.128 [R218+0x900], [R14.64], !P6 ;  /* 0x009000000edabfae */ /* 0x0009e2000f101d4c */
[----:B------:R-:W-:Y:S02]  /*60f0*/  @!P3 LEA.HI.X R9, R2, c[0x0][0x1fc], R9, 0x1, P1 ;  /* 0x00007f000209ba11 */ /* 0x000fe400008f0c09 */
[----:B------:R-:W-:Y:S03]  /*6100*/  @!P3 LEA.HI.X R17, R4, c[0x0][0x1fc], R3, 0x1, P0 ;  /* 0x00007f000411ba11 */ /* 0x000fe600000f0c03 */
[----:B------:R4:W-:Y:S05]  /*6110*/  @!P3 LDGSTS.E.BYPASS.LTC128B.128 [R218+0x1500], [R8.64], !P5 ;  /* 0x0150000008dabfae */ /* 0x0009ea000e901d4c */
[----:B------:R4:W-:Y:S02]  /*6120*/  @!P3 LDGSTS.E.BYPASS.LTC128B.128 [R218+0x2100], [R16.64], !P4 ;  /* 0x0210000010dabfae */ /* 0x0009e4000e101d4c */
.L_x_407:
[-C--:B--2-4-:R-:W-:Y:S01]  /*6130*/  HMMA.16816.F32.BF16 R4, R152, R156.reuse, RZ ;  /* 0x0000009c9804723c */ /* 0x094fe200000418ff */
[----:B------:R-:W-:Y:S02]  /*6140*/  LDSM.16.M88.4 R192, [R216+0x3100] ;  /* 0x00310000d8c0783b */ /* 0x000fe40000000200 */
[----:B------:R-:W-:Y:S05]  /*6150*/  ISETP.GT.AND P0, PT, R238, R219, PT ;  /* 0x000000dbee00720c */ /* 0x000fea0003f04270 */
[C---:B---3--:R-:W-:Y:S01]  /*6160*/  HMMA.16816.F32.BF16 R8, R160.reuse, R156, RZ ;  /* 0x0000009ca008723c */ /* 0x048fe200000418ff */
[----:B------:R-:W0:Y:S07]  /*6170*/  LDGDEPBAR ;  /* 0x00000000000079af */ /* 0x000e2e0000000000 */
[-C--:B------:R-:W-:Y:S01]  /*6180*/  HMMA.16816.F32.BF16 R12, R160, R158.reuse, RZ ;  /* 0x0000009ea00c723c */ /* 0x080fe200000418ff */
[----:B------:R-:W-:Y:S07]  /*6190*/  LDSM.16.M88.4 R196, [R217+0x7900] ;  /* 0x00790000d9c4783b */ /* 0x000fee0000000200 */
[C---:B------:R-:W-:Y:S01]  /*61a0*/  HMMA.16816.F32.BF16 R16, R152.reuse, R158, RZ ;  /* 0x0000009e9810723c */ /* 0x040fe200000418ff */
[----:B------:R-:W2:Y:S07]  /*61b0*/  LDSM.16.M88.4 R156, [R217+0x6900] ;  /* 0x00690000d99c783b */ /* 0x000eae0000000200 */
[-C--:B-1----:R-:W-:Y:S08]  /*61c0*/  HMMA.16816.F32.BF16 R20, R152, R164.reuse, RZ ;  /* 0x000000a49814723c */ /* 0x082ff000000418ff */
[C---:B------:R-:W-:Y:S08]  /*61d0*/  HMMA.16816.F32.BF16 R24, R160.reuse, R164, RZ ;  /* 0x000000a4a018723c */ /* 0x040ff000000418ff */
[-C--:B------:R-:W-:Y:S08]  /*61e0*/  HMMA.16816.F32.BF16 R28, R160, R166.reuse, RZ ;  /* 0x000000a6a01c723c */ /* 0x080ff000000418ff */
[C---:B------:R-:W-:Y:S01]  /*61f0*/  HMMA.16816.F32.BF16 R32, R152.reuse, R166, RZ ;  /* 0x000000a69820723c */ /* 0x040fe200000418ff */
[----:B------:R-:W1:Y:S07]  /*6200*/  LDSM.16.M88.4 R164, [R216+0x3500] ;  /* 0x00350000d8a4783b */ /* 0x000e6e0000000200 */
[-C--:B------:R-:W-:Y:S08]  /*6210*/  HMMA.16816.F32.BF16 R36, R152, R168.reuse, RZ ;  /* 0x000000a89824723c */ /* 0x080ff000000418ff */
[C---:B------:R-:W-:Y:S08]  /*6220*/  HMMA.16816.F32.BF16 R40, R160.reuse, R168, RZ ;  /* 0x000000a8a028723c */ /* 0x040ff000000418ff */
[-C--:B------:R-:W-:Y:S01]  /*6230*/  HMMA.16816.F32.BF16 R44, R160, R170.reuse, RZ ;  /* 0x000000aaa02c723c */ /* 0x080fe200000418ff */
[----:B------:R-:W-:Y:S07]  /*6240*/  LDSM.16.M88.4 R160, [R213+0x6900] ;  /* 0x00690000d5a0783b */ /* 0x000fee0000000200 */
[----:B------:R-:W-:Y:S01]  /*6250*/  HMMA.16816.F32.BF16 R48, R152, R170, RZ ;  /* 0x000000aa9830723c */ /* 0x000fe200000418ff */
[----:B------:R-:W3:Y:S07]  /*6260*/  LDSM.16.M88.4 R152, [R216+0x3900] ;  /* 0x00390000d898783b */ /* 0x000eee0000000200 */
[-C--:B------:R-:W-:Y:S01]  /*6270*/  HMMA.16816.F32.BF16 R4, R172, R176.reuse, R4 ;  /* 0x000000b0ac04723c */ /* 0x080fe20000041804 */
[----:B------:R-:W4:Y:S07]  /*6280*/  LDSM.16.M88.4 R168, [R209] ;  /* 0x00000000d1a8783b */ /* 0x000f2e0000000200 */
[C---:B------:R-:W-:Y:S08]  /*6290*/  HMMA.16816.F32.BF16 R8, R180.reuse, R176, R8 ;  /* 0x000000b0b408723c */ /* 0x040ff00000041808 */
[-C--:B------:R-:W-:Y:S08]  /*62a0*/  HMMA.16816.F32.BF16 R12, R180, R178.reuse, R12 ;  /* 0x000000b2b40c723c */ /* 0x080ff0000004180c */
[C---:B------:R-:W-:Y:S01]  /*62b0*/  HMMA.16816.F32.BF16 R16, R172.reuse, R178, R16 ;  /* 0x000000b2ac10723c */ /* 0x040fe20000041810 */
[----:B------:R-:W5:Y:S07]  /*62c0*/  LDSM.16.M88.4 R176, [R213+0x7900] ;  /* 0x00790000d5b0783b */ /* 0x000f6e0000000200 */
[-C--:B------:R-:W-:Y:S08]  /*62d0*/  HMMA.16816.F32.BF16 R20, R172, R184.reuse, R20 ;  /* 0x000000b8ac14723c */ /* 0x080ff00000041814 */
[C---:B------:R-:W-:Y:S08]  /*62e0*/  HMMA.16816.F32.BF16 R24, R180.reuse, R184, R24 ;  /* 0x000000b8b418723c */ /* 0x040ff00000041818 */
[-C--:B------:R-:W-:Y:S08]  /*62f0*/  HMMA.16816.F32.BF16 R28, R180, R186.reuse, R28 ;  /* 0x000000bab41c723c */ /* 0x080ff0000004181c */
[C---:B------:R-:W-:Y:S01]  /*6300*/  HMMA.16816.F32.BF16 R32, R172.reuse, R186, R32 ;  /* 0x000000baac20723c */ /* 0x040fe20000041820 */
[----:B------:R-:W-:Y:S07]  /*6310*/  LDSM.16.M88.4 R184, [R216+0x3d00] ;  /* 0x003d0000d8b8783b */ /* 0x000fee0000000200 */
[-C--:B------:R-:W-:Y:S08]  /*6320*/  HMMA.16816.F32.BF16 R36, R172, R188.reuse, R36 ;  /* 0x000000bcac24723c */ /* 0x080ff00000041824 */
[C---:B------:R-:W-:Y:S08]  /*6330*/  HMMA.16816.F32.BF16 R40, R180.reuse, R188, R40 ;  /* 0x000000bcb428723c */ /* 0x040ff00000041828 */
[-C--:B------:R-:W-:Y:S01]  /*6340*/  HMMA.16816.F32.BF16 R44, R180, R190.reuse, R44 ;  /* 0x000000beb42c723c */ /* 0x080fe2000004182c */
[----:B------:R-:W-:Y:S07]  /*6350*/  LDSM.16.M88.4 R180, [R207] ;  /* 0x00000000cfb4783b */ /* 0x000fee0000000200 */
[----:B------:R-:W-:Y:S01]  /*6360*/  HMMA.16816.F32.BF16 R48, R172, R190, R48 ;  /* 0x000000beac30723c */ /* 0x000fe20000041830 */
[----:B------:R-:W1:Y:S08]  /*6370*/  LDSM.16.M88.4 R172, [R208] ;  /* 0x00000000d0ac783b */ /* 0x000e700000000200 */
[----:B------:R-:W-:Y:S01]  /*6380*/  LDSM.16.M88.4 R188, [R216+0x4500] ;  /* 0x00450000d8bc783b */ /* 0x000fe20000000200 */
[-C--:B--2---:R-:W-:Y:S08]  /*6390*/  HMMA.16816.F32.BF16 R4, R156, R192.reuse, R4 ;  /* 0x000000c09c04723c */ /* 0x084ff00000041804 */
[C---:B------:R-:W-:Y:S08]  /*63a0*/  HMMA.16816.F32.BF16 R8, R196.reuse, R192, R8 ;  /* 0x000000c0c408723c */ /* 0x040ff00000041808 */
[-C--:B------:R-:W-:Y:S08]  /*63b0*/  HMMA.16816.F32.BF16 R12, R196, R194.reuse, R12 ;  /* 0x000000c2c40c723c */ /* 0x080ff0000004180c */
[C---:B------:R-:W-:Y:S01]  /*63c0*/  HMMA.16816.F32.BF16 R16, R156.reuse, R194, R16 ;  /* 0x000000c29c10723c */ /* 0x040fe20000041810 */
[----:B------:R-:W-:Y:S07]  /*63d0*/  LDSM.16.M88.4 R192, [R206] ;  /* 0x00000000cec0783b */ /* 0x000fee0000000200 */
[-C--:B-1----:R-:W-:Y:S08]  /*63e0*/  HMMA.16816.F32.BF16 R20, R156, R164.reuse, R20 ;  /* 0x000000a49c14723c */ /* 0x082ff00000041814 */
[C---:B------:R-:W-:Y:S08]  /*63f0*/  HMMA.16816.F32.BF16 R24, R196.reuse, R164, R24 ;  /* 0x000000a4c418723c */ /* 0x040ff00000041818 */
[-C--:B------:R-:W-:Y:S08]  /*6400*/  HMMA.16816.F32.BF16 R28, R196, R166.reuse, R28 ;  /* 0x000000a6c41c723c */ /* 0x080ff0000004181c */
[C---:B------:R-:W-:Y:S01]  /*6410*/  HMMA.16816.F32.BF16 R32, R156.reuse, R166, R32 ;  /* 0x000000a69c20723c */ /* 0x040fe20000041820 */
[----:B------:R-:W1:Y:S07]  /*6420*/  LDSM.16.M88.4 R164, [R217+0x8900] ;  /* 0x00890000d9a4783b */ /* 0x000e6e0000000200 */
[-C--:B---3--:R-:W-:Y:S08]  /*6430*/  HMMA.16816.F32.BF16 R36, R156, R152.reuse, R36 ;  /* 0x000000989c24723c */ /* 0x088ff00000041824 */
[C---:B------:R-:W-:Y:S08]  /*6440*/  HMMA.16816.F32.BF16 R40, R196.reuse, R152, R40 ;  /* 0x00000098c428723c */ /* 0x040ff00000041828 */
[-C--:B------:R-:W-:Y:S08]  /*6450*/  HMMA.16816.F32.BF16 R44, R196, R154.reuse, R44 ;  /* 0x0000009ac42c723c */ /* 0x080ff0000004182c */
[----:B------:R-:W-:Y:S01]  /*6460*/  HMMA.16816.F32.BF16 R48, R156, R154, R48 ;  /* 0x0000009a9c30723c */ /* 0x000fe20000041830 */
[----:B------:R-:W2:Y:S07]  /*6470*/  LDSM.16.M88.4 R152, [R217+0x9900] ;  /* 0x00990000d998783b */ /* 0x000eae0000000200 */
[-C--:B----4-:R-:W-:Y:S01]  /*6480*/  HMMA.16816.F32.BF16 R4, R160, R168.reuse, R4 ;  /* 0x000000a8a004723c */ /* 0x090fe20000041804 */
[----:B------:R-:W3:Y:S07]  /*6490*/  LDSM.16.M88.4 R156, [R216+0x4100] ;  /* 0x00410000d89c783b */ /* 0x000eee0000000200 */
[C---:B-----5:R-:W-:Y:S08]  /*64a0*/  HMMA.16816.F32.BF16 R8, R176.reuse, R168, R8 ;  /* 0x000000a8b008723c */ /* 0x060ff00000041808 */
[-C--:B------:R-:W-:Y:S08]  /*64b0*/  HMMA.16816.F32.BF16 R12, R176, R170.reuse, R12 ;  /* 0x000000aab00c723c */ /* 0x080ff0000004180c */
[C---:B------:R-:W-:Y:S01]  /*64c0*/  HMMA.16816.F32.BF16 R16, R160.reuse, R170, R16 ;  /* 0x000000aaa010723c */ /* 0x040fe20000041810 */
[----:B------:R-:W4:Y:S07]  /*64d0*/  LDSM.16.M88.4 R168, [R213+0x8900] ;  /* 0x00890000d5a8783b */ /* 0x000f2e0000000200 */
[-C--:B------:R-:W-:Y:S08]  /*64e0*/  HMMA.16816.F32.BF16 R20, R160, R172.reuse, R20 ;  /* 0x000000aca014723c */ /* 0x080ff00000041814 */
[C---:B------:R-:W-:Y:S08]  /*64f0*/  HMMA.16816.F32.BF16 R24, R176.reuse, R172, R24 ;  /* 0x000000acb018723c */ /* 0x040ff00000041818 */
[-C--:B------:R-:W-:Y:S08]  /*6500*/  HMMA.16816.F32.BF16 R28, R176, R174.reuse, R28 ;  /* 0x000000aeb01c723c */ /* 0x080ff0000004181c */
[C---:B------:R-:W-:Y:S08]  /*6510*/  HMMA.16816.F32.BF16 R32, R160.reuse, R174, R32 ;  /* 0x000000aea020723c */ /* 0x040ff00000041820 */
[-C--:B------:R-:W-:Y:S08]  /*6520*/  HMMA.16816.F32.BF16 R36, R160, R180.reuse, R36 ;  /* 0x000000b4a024723c */ /* 0x080ff00000041824 */
[C---:B------:R-:W-:Y:S08]  /*6530*/  HMMA.16816.F32.BF16 R40, R176.reuse, R180, R40 ;  /* 0x000000b4b028723c */ /* 0x040ff00000041828 */
[-C--:B------:R-:W-:Y:S08]  /*6540*/  HMMA.16816.F32.BF16 R44, R176, R182.reuse, R44 ;  /* 0x000000b6b02c723c */ /* 0x080ff0000004182c */
[----:B------:R-:W-:Y:S01]  /*6550*/  HMMA.16816.F32.BF16 R48, R160, R182, R48 ;  /* 0x000000b6a030723c */ /* 0x000fe20000041830 */
[----:B------:R-:W5:Y:S07]  /*6560*/  LDSM.16.M88.4 R160, [R213+0x9900] ;  /* 0x00990000d5a0783b */ /* 0x000f6e0000000200 */
[-C--:B-1----:R-:W-:Y:S08]  /*6570*/  HMMA.16816.F32.BF16 R4, R164, R184.reuse, R4 ;  /* 0x000000b8a404723c */ /* 0x082ff00000041804 */
[C---:B--2---:R-:W-:Y:S08]  /*6580*/  HMMA.16816.F32.BF16 R8, R152.reuse, R184, R8 ;  /* 0x000000b89808723c */ /* 0x044ff00000041808 */
[-C--:B------:R-:W-:Y:S08]  /*6590*/  HMMA.16816.F32.BF16 R12, R152, R186.reuse, R12 ;  /* 0x000000ba980c723c */ /* 0x080ff0000004180c */
[C---:B------:R-:W-:Y:S08]  /*65a0*/  HMMA.16816.F32.BF16 R16, R164.reuse, R186, R16 ;  /* 0x000000baa410723c */ /* 0x040ff00000041810 */
[-C--:B---3--:R-:W-:Y:S08]  /*65b0*/  HMMA.16816.F32.BF16 R20, R164, R156.reuse, R20 ;  /* 0x0000009ca414723c */ /* 0x088ff00000041814 */
[C---:B------:R-:W-:Y:S08]  /*65c0*/  HMMA.16816.F32.BF16 R24, R152.reuse, R156, R24 ;  /* 0x0000009c9818723c */ /* 0x040ff00000041818 */
[-C--:B------:R-:W-:Y:S08]  /*65d0*/  HMMA.16816.F32.BF16 R28, R152, R158.reuse, R28 ;  /* 0x0000009e981c723c */ /* 0x080ff0000004181c */
[C---:B------:R-:W-:Y:S01]  /*65e0*/  HMMA.16816.F32.BF16 R32, R164.reuse, R158, R32 ;  /* 0x0000009ea420723c */ /* 0x040fe20000041820 */
[----:B------:R-:W-:Y:S07]  /*65f0*/  LDSM.16.M88.4 R156, [R204] ;  /* 0x00000000cc9c783b */ /* 0x000fee0000000200 */
[-C--:B------:R-:W-:Y:S08]  /*6600*/  HMMA.16816.F32.BF16 R36, R164, R188.reuse, R36 ;  /* 0x000000bca424723c */ /* 0x080ff00000041824 */
[C---:B------:R-:W-:Y:S08]  /*6610*/  HMMA.16816.F32.BF16 R40, R152.reuse, R188, R40 ;  /* 0x000000bc9828723c */ /* 0x040ff00000041828 */
[-C--:B------:R-:W-:Y:S01]  /*6620*/  HMMA.16816.F32.BF16 R44, R152, R190.reuse, R44 ;  /* 0x000000be982c723c */ /* 0x080fe2000004182c */
[----:B------:R-:W1:Y:S01]  /*6630*/  LDSM.16.M88.4 R152, [R205] ;  /* 0x00000000cd98783b */ /* 0x000e620000000200 */
[----:B------:R-:W-:Y:S06]  /*6640*/  DEPBAR.LE SB0, 0x0 ;  /* 0x000080000000791a */ /* 0x000fec0000000000 */
[----:B------:R-:W-:Y:S01]  /*6650*/  HMMA.16816.F32.BF16 R48, R164, R190, R48 ;  /* 0x000000bea430723c */ /* 0x000fe20000041830 */
[----:B------:R-:W-:Y:S07]  /*6660*/  BAR.SYNC.DEFER_BLOCKING 0x0 ;  /* 0x0000000000007b1d */ /* 0x000fee0000010000 */
[-C--:B----4-:R-:W-:Y:S08]  /*6670*/  HMMA.16816.F32.BF16 R4, R168, R192.reuse, R4 ;  /* 0x000000c0a804723c */ /* 0x090ff00000041804 */
[C---:B-----5:R-:W-:Y:S08]  /*6680*/  HMMA.16816.F32.BF16 R8, R160.reuse, R192, R8 ;  /* 0x000000c0a008723c */ /* 0x060ff00000041808 */
[-C--:B------:R-:W-:Y:S08]  /*6690*/  HMMA.16816.F32.BF16 R12, R160, R194.reuse, R12 ;  /* 0x000000c2a00c723c */ /* 0x080ff0000004180c */
[C---:B------:R-:W-:Y:S04]  /*66a0*/  HMMA.16816.F32.BF16 R16, R168.reuse, R194, R16 ;  /* 0x000000c2a810723c */ /* 0x040fe80000041810 */
[----:B------:R-:W-:Y:S02]  /*66b0*/  FMUL.FTZ R248, R4, c[0x0][0x320] ;  /* 0x0000c80004f87a20 */ /* 0x000fe40000410000 */
[----:B------:R-:W-:Y:S02]  /*66c0*/  FMUL.FTZ R250, R5, c[0x0][0x320] ;  /* 0x0000c80005fa7a20 */ /* 0x000fe40000410000 */
[-C--:B-1----:R-:W-:Y:S02]  /*66d0*/  HMMA.16816.F32.BF16 R20, R168, R152.reuse, R20 ;  /* 0x00000098a814723c */ /* 0x082fe40000041814 */
[----:B------:R-:W1:Y:S02]  /*66e0*/  MUFU.TANH R248, R248 ;  /* 0x000000f800f87308 */ /* 0x000e640000002400 */
[----:B------:R-:W-:Y:S02]  /*66f0*/  FMUL.FTZ R244, R6, c[0x0][0x320] ;  /* 0x0000c80006f47a20 */ /* 0x000fe40000410000 */
[----:B------:R-:W-:Y:S02]  /*6700*/  FMUL.FTZ R246, R7, c[0x0][0x320] ;  /* 0x0000c80007f67a20 */ /* 0x000fe40000410000 */
[C---:B------:R-:W-:Y:S04]  /*6710*/  HMMA.16816.F32.BF16 R24, R160.reuse, R152, R24 ;  /* 0x00000098a018723c */ /* 0x040fe80000041818 */
[----:B------:R-:W2:Y:S01]  /*6720*/  MUFU.TANH R250, R250 ;  /* 0x000000fa00fa7308 */ /* 0x000ea20000002400 */
[----:B------:R-:W-:Y:S02]  /*6730*/  FMUL.FTZ R247, R14, c[0x0][0x320] ;  /* 0x0000c8000ef77a20 */ /* 0x000fe40000410000 */
[----:B------:R-:W-:Y:S01]  /*6740*/  FMUL.FTZ R0, R8, c[0x0][0x320] ;  /* 0x0000c80008007a20 */ /* 0x000fe20000410000 */
[-C--:B------:R-:W-:Y:S04]  /*6750*/  HMMA.16816.F32.BF16 R28, R160, R154.reuse, R28 ;  /* 0x0000009aa01c723c */ /* 0x080fe8000004181c */
[----:B------:R-:W-:Y:S02]  /*6760*/  FMUL.FTZ R195, R17, c[0x0][0x320] ;  /* 0x0000c80011c37a20 */ /* 0x000fe40000410000 */
[----:B------:R-:W3:Y:S01]  /*6770*/  MUFU.TANH R244, R244 ;  /* 0x000000f400f47308 */ /* 0x000ee20000002400 */
[----:B------:R-:W-:Y:S01]  /*6780*/  FMUL.FTZ R185, R18, c[0x0][0x320] ;  /* 0x0000c80012b97a20 */ /* 0x000fe20000410000 */
[C---:B------:R-:W-:Y:S04]  /*6790*/  HMMA.16816.F32.BF16 R32, R168.reuse, R154, R32 ;  /* 0x0000009aa820723c */ /* 0x040fe80000041820 */
[----:B------:R-:W-:Y:S02]  /*67a0*/  FMUL.FTZ R190, R20, c[0x0][0x320] ;  /* 0x0000c80014be7a20 */ /* 0x000fe40000410000 */
[----:B------:R-:W-:Y:S02]  /*67b0*/  FMUL.FTZ R189, R21, c[0x0][0x320] ;  /* 0x0000c80015bd7a20 */ /* 0x000fe40000410000 */
[----:B------:R-:W4:Y:S01]  /*67c0*/  MUFU.TANH R18, R190 ;  /* 0x000000be00127308 */ /* 0x000f220000002400 */
[-C--:B------:R-:W-:Y:S03]  /*67d0*/  HMMA.16816.F32.BF16 R36, R168, R156.reuse, R36 ;  /* 0x0000009ca824723c */ /* 0x080fe60000041824 */
[----:B------:R-:W-:Y:S02]  /*67e0*/  FMUL.FTZ R187, R22, c[0x0][0x320] ;  /* 0x0000c80016bb7a20 */ /* 0x000fe40000410000 */
[----:B------:R-:W-:Y:S02]  /*67f0*/  FMUL.FTZ R245, R9, c[0x0][0x320] ;  /* 0x0000c80009f57a20 */ /* 0x000fe40000410000 */
[----:B------:R-:W-:Y:S01]  /*6800*/  FMUL.FTZ R2, R10, c[0x0][0x320] ;  /* 0x0000c8000a027a20 */ /* 0x000fe20000410000 */
[C---:B------:R-:W-:Y:S01]  /*6810*/  HMMA.16816.F32.BF16 R40, R160.reuse, R156, R40 ;  /* 0x0000009ca028723c */ /* 0x040fe20000041828 */
[----:B------:R5:W1:Y:S03]  /*6820*/  MUFU.TANH R17, R189 ;  /* 0x000000bd00117308 */ /* 0x000a660000002400 */
[----:B------:R-:W-:Y:S02]  /*6830*/  FMUL.FTZ R3, R11, c[0x0][0x320] ;  /* 0x0000c8000b037a20 */ /* 0x000fe40000410000 */
[----:B------:R-:W-:Y:S02]  /*6840*/  FMUL.FTZ R251, R12, c[0x0][0x320] ;  /* 0x0000c8000cfb7a20 */ /* 0x000fe40000410000 */
[-C--:B------:R-:W-:Y:S03]  /*6850*/  HMMA.16816.F32.BF16 R44, R160, R158.reuse, R44 ;  /* 0x0000009ea02c723c */ /* 0x080fe6000004182c */
[----:B------:R1:W1:Y:S01]  /*6860*/  MUFU.TANH R14, R187 ;  /* 0x000000bb000e7308 */ /* 0x0002620000002400 */
[----:B------:R-:W-:Y:S02]  /*6870*/  FMUL.FTZ R252, R13, c[0x0][0x320] ;  /* 0x0000c8000dfc7a20 */ /* 0x000fe40000410000 */
[----:B------:R-:W-:Y:S02]  /*6880*/  FMUL.FTZ R249, R15, c[0x0][0x320] ;  /* 0x0000c8000ff97a20 */ /* 0x000fe40000410000 */
[----:B------:R-:W-:Y:S04]  /*6890*/  HMMA.16816.F32.BF16 R48, R168, R158, R48 ;  /* 0x0000009ea830723c */ /* 0x000fe80000041830 */
[----:B------:R-:W-:Y:S01]  /*68a0*/  FMUL.FTZ R194, R16, c[0x0][0x320] ;  /* 0x0000c80010c27a20 */ /* 0x000fe20000410000 */
[----:B------:R-:W2:Y:S01]  /*68b0*/  MUFU.TANH R246, R246 ;  /* 0x000000f600f67308 */ /* 0x000ea20000002400 */
[----:B------:R-:W-:Y:S02]  /*68c0*/  FMUL.FTZ R186, R19, c[0x0][0x320] ;  /* 0x0000c80013ba7a20 */ /* 0x000fe40000410000 */
[----:B------:R-:W-:Y:S04]  /*68d0*/  FMUL.FTZ R197, R23, c[0x0][0x320] ;  /* 0x0000c80017c57a20 */ /* 0x000fe80000410000 */
[----:B------:R-:W-:Y:S02]  /*68e0*/  FMUL.FTZ R198, R24, c[0x0][0x320] ;  /* 0x0000c80018c67a20 */ /* 0x000fe40000410000 */
[----:B------:R-:W-:Y:S01]  /*68f0*/  FMUL.FTZ R199, R25, c[0x0][0x320] ;  /* 0x0000c80019c77a20 */ /* 0x000fe20000410000 */
[----:B------:R-:W2:Y:S01]  /*6900*/  MUFU.TANH R0, R0 ;  /* 0x0000000000007308 */ /* 0x000ea20000002400 */
[----:B-----5:R-:W-:Y:S02]  /*6910*/  FMUL.FTZ R189, R26, c[0x0][0x320] ;  /* 0x0000c8001abd7a20 */ /* 0x020fe40000410000 */
[----:B------:R-:W-:Y:S02]  /*6920*/  FMUL.FTZ R13, R28, c[0x0][0x320] ;  /* 0x0000c8001c0d7a20 */ /* 0x000fe40000410000 */
[----:B-1----:R-:W-:Y:S02]  /*6930*/  FMUL.FTZ R187, R27, c[0x0][0x320] ;  /* 0x0000c8001bbb7a20 */ /* 0x002fe40000410000 */
        /* <DEDUP_REMOVED lines=27> */
[----:B------:R-:W-:Y:S09]  /*6af0*/  FMUL.FTZ R50, R50, c[0x0][0x320] ;  /* 0x0000c80032327a20 */ /* 0x000ff20000410000 */
[----:B------:R-:W1:Y:S10]  /*6b00*/  MUFU.TANH R247, R247 ;  /* 0x000000f700f77308 */ /* 0x000e740000002400 */
        /* <DEDUP_REMOVED lines=23> */
[----:B------:R1:W1:Y:S10]  /*6c80*/  MUFU.TANH R167, R41 ;  /* 0x0000002900a77308 */ /* 0x0002740000002400 */
        /* <DEDUP_REMOVED lines=9> */
[----:B------:R-:W1:Y:S01]  /*6d20*/  MUFU.TANH R45, R45 ;  /* 0x0000002d002d7308 */ /* 0x000e620000002400 */
[----:B------:R-:W-:-:S05]  /*6d30*/  @!P0 BRA `(.L_x_408) ;  /* 0x000002f000008947 */ /* 0x000fca0003800000 */
[----:B--234-:R-:W-:Y:S02]  /*6d40*/  IADD3 R6, R238, -0x1, RZ ;  /* 0xffffffffee067810 */ /* 0x01cfe40007ffe0ff */
[----:B------:R-:W-:Y:S02]  /*6d50*/  IADD3 R4, -R239, 0x30, RZ ;  /* 0x00000030ef047810 */ /* 0x000fe40007ffe1ff */
[----:B------:R-:W-:Y:S01]  /*6d60*/  SHF.R.S32.HI R5, RZ, 0x1f, R6 ;  /* 0x0000001fff057819 */ /* 0x000fe20000011406 */
[----:B-1----:R-:W-:Y:S01]  /*6d70*/  IMAD.WIDE.U32 R40, R6, c[0x0][0x1e0], RZ ;  /* 0x0000780006287a25 */ /* 0x002fe200078e00ff */
[----:B------:R-:W-:Y:S03]  /*6d80*/  ISETP.GE.AND P1, PT, R4, 0x1, PT ;  /* 0x000000010400780c */ /* 0x000fe60003f26270 */
[----:B------:R-:W-:Y:S04]  /*6d90*/  IMAD R5, R5, c[0x0][0x1e0], RZ ;  /* 0x0000780005057a24 */ /* 0x000fe800078e02ff */
[----:B------:R-:W-:Y:S04]  /*6da0*/  IMAD R5, R6, c[0x0][0x1e4], R5 ;  /* 0x0000790006057a24 */ /* 0x000fe800078e0205 */
[----:B------:R-:W-:Y:S02]  /*6db0*/  IMAD.IADD R5, R41, 0x1, R5 ;  /* 0x0000000129057824 */ /* 0x000fe400078e0205 */
[----:B------:R-:W-:Y:S04]  /*6dc0*/  IMAD.WIDE.U32 R40, R40, 0x30, RZ ;  /* 0x0000003028287825 */ /* 0x000fe800078e00ff */
[----:B------:R-:W-:Y:S01]  /*6dd0*/  IMAD R5, R5, 0x30, RZ ;  /* 0x0000003005057824 */ /* 0x000fe200078e02ff */
[-C--:B------:R-:W-:Y:S02]  /*6de0*/  @P1 IADD3 R7, P0, R224, R40.reuse, RZ ;  /* 0x00000028e0071210 */ /* 0x080fe40007f1e0ff */
[-C--:B------:R-:W-:Y:S01]  /*6df0*/  @P1 IADD3 R9, P2, R203, R40.reuse, RZ ;  /* 0x00000028cb091210 */ /* 0x080fe20007f5e0ff */
[----:B------:R-:W-:Y:S04]  /*6e00*/  IMAD.IADD R5, R41, 0x1, R5 ;  /* 0x0000000129057824 */ /* 0x000fe800078e0205 */
[----:B------:R-:W-:Y:S01]  /*6e10*/  @P1 IMAD.X R6, R5, 0x1, R237, P0 ;  /* 0x0000000105061824 */ /* 0x000fe200000e06ed */
[----:B------:R-:W-:Y:S01]  /*6e20*/  @P1 LEA R38, P0, R7, c[0x0][0x1c8], 0x1 ;  /* 0x0000720007261a11 */ /* 0x000fe200078008ff */
[----:B------:R-:W-:Y:S01]  /*6e30*/  @P1 IMAD.X R8, R5, 0x1, R202, P2 ;  /* 0x0000000105081824 */ /* 0x000fe200010e06ca */
[----:B------:R-:W-:Y:S02]  /*6e40*/  @P1 LEA R10, P2, R9, c[0x0][0x1c8], 0x1 ;  /* 0x00007200090a1a11 */ /* 0x000fe400078408ff */
[----:B------:R-:W-:Y:S02]  /*6e50*/  @P1 LEA.HI.X R39, R7, c[0x0][0x1cc], R6, 0x1, P0 ;  /* 0x0000730007271a11 */ /* 0x000fe400000f0c06 */
[----:B------:R-:W-:Y:S02]  /*6e60*/  ISETP.GE.AND P0, PT, R4, 0x21, PT ;  /* 0x000000210400780c */ /* 0x000fe40003f06270 */
[----:B------:R-:W-:Y:S01]  /*6e70*/  @P1 LEA.HI.X R11, R9, c[0x0][0x1cc], R8, 0x1, P2 ;  /* 0x00007300090b1a11 */ /* 0x000fe200010f0c08 */
[----:B------:R-:W-:Y:S01]  /*6e80*/  @!PT LDS RZ, [RZ] ;  /* 0x00000000fffff984 */ /* 0x000fe20000000800 */
[----:B------:R-:W-:Y:S01]  /*6e90*/  @!PT LDS RZ, [RZ] ;  /* 0x00000000fffff984 */ /* 0x000fe20000000800 */
[----:B------:R-:W-:Y:S01]  /*6ea0*/  @!PT LDS RZ, [RZ] ;  /* 0x00000000fffff984 */ /* 0x000fe20000000800 */
[----:B------:R1:W-:Y:S01]  /*6eb0*/  @P1 LDGSTS.E.BYPASS.LTC128B.128 [R218+0x2500], [R38.64], !P6 ;  /* 0x0250000026da1fae */ /* 0x0003e2000f101d4c */
[-C--:B------:R-:W-:Y:S04]  /*6ec0*/  @P1 IADD3 R7, P2, R201, R40.reuse, RZ ;  /* 0x00000028c9071210 */ /* 0x080fe80007f5e0ff */
[----:B------:R1:W-:Y:S01]  /*6ed0*/  @P1 LDGSTS.E.BYPASS.LTC128B.128 [R218+0x3100], [R10.64], !P5 ;  /* 0x031000000ada1fae */ /* 0x0003e2000e901d4c */
[----:B------:R-:W-:Y:S01]  /*6ee0*/  @P1 IMAD.X R4, R5, 0x1, R200, P2 ;  /* 0x0000000105041824 */ /* 0x000fe200010e06c8 */
[C---:B------:R-:W-:Y:S04]  /*6ef0*/  @P1 LEA R8, P2, R7.reuse, c[0x0][0x1c8], 0x1 ;  /* 0x0000720007081a11 */ /* 0x040fe800078408ff */
[----:B------:R-:W-:Y:S02]  /*6f00*/  @P1 LEA.HI.X R9, R7, c[0x0][0x1cc], R4, 0x1, P2 ;  /* 0x0000730007091a11 */ /* 0x000fe400010f0c04 */
[----:B------:R-:W-:Y:S03]  /*6f10*/  @P0 IADD3 R4, P2, R228, R40, RZ ;  /* 0x00000028e4040210 */ /* 0x000fe60007f5e0ff */
[----:B------:R1:W-:Y:S02]  /*6f20*/  @P1 LDGSTS.E.BYPASS.LTC128B.128 [R218+0x3d00], [R8.64], !P4 ;  /* 0x03d0000008da1fae */ /* 0x0003e4000e101d4c */
[----:B------:R-:W-:Y:S01]  /*6f30*/  @P0 IMAD.X R5, R229, 0x1, R5, P2 ;  /* 0x00000001e5050824 */ /* 0x000fe200010e0605 */
[C---:B------:R-:W-:Y:S05]  /*6f40*/  @P0 IADD3 R7, P2, R4.reuse, R224, RZ ;  /* 0x000000e004070210 */ /* 0x040fea0007f5e0ff */
[----:B------:R-:W-:Y:S01]  /*6f50*/  @P0 IMAD.X R6, R5, 0x1, R237, P2 ;  /* 0x0000000105060824 */ /* 0x000fe200010e06ed */
[C---:B------:R-:W-:Y:S04]  /*6f60*/  @P0 LEA R40, P2, R7.reuse, c[0x0][0x1c8], 0x1 ;  /* 0x0000720007280a11 */ /* 0x040fe800078408ff */
[----:B------:R-:W-:Y:S02]  /*6f70*/  @P0 LEA.HI.X R41, R7, c[0x0][0x1cc], R6, 0x1, P2 ;  /* 0x0000730007290a11 */ /* 0x000fe400010f0c06 */
[C---:B------:R-:W-:Y:S03]  /*6f80*/  @P0 IADD3 R7, P2, R4.reuse, R203, RZ ;  /* 0x000000cb04070210 */ /* 0x040fe60007f5e0ff */
[----:B------:R1:W-:Y:S02]  /*6f90*/  @P0 LDGSTS.E.BYPASS.LTC128B.128 [R218+0x2d00], [R40.64], !P6 ;  /* 0x02d0000028da0fae */ /* 0x0003e4000f101d4c */
[----:B------:R-:W-:Y:S01]  /*6fa0*/  @P0 IMAD.X R6, R5, 0x1, R202, P2 ;  /* 0x0000000105060824 */ /* 0x000fe200010e06ca */
[C---:B------:R-:W-:Y:S04]  /*6fb0*/  @P0 LEA R42, P2, R7.reuse, c[0x0][0x1c8], 0x1 ;  /* 0x00007200072a0a11 */ /* 0x040fe800078408ff */
[----:B------:R-:W-:Y:S02]  /*6fc0*/  @P0 LEA.HI.X R43, R7, c[0x0][0x1cc], R6, 0x1, P2 ;  /* 0x00007300072b0a11 */ /* 0x000fe400010f0c06 */
[----:B------:R-:W-:Y:S03]  /*6fd0*/  @P0 IADD3 R4, P2, R4, R201, RZ ;  /* 0x000000c904040210 */ /* 0x000fe60007f5e0ff */
[----:B------:R1:W-:Y:S02]  /*6fe0*/  @P0 LDGSTS.E.BYPASS.LTC128B.128 [R218+0x3900], [R42.64], !P5 ;  /* 0x039000002ada0fae */ /* 0x0003e4000e901d4c */
[----:B------:R-:W-:Y:S01]  /*6ff0*/  @P0 IMAD.X R5, R5, 0x1, R200, P2 ;  /* 0x0000000105050824 */ /* 0x000fe200010e06c8 */
[C---:B------:R-:W-:Y:S04]  /*7000*/  @P0 LEA R6, P2, R4.reuse, c[0x0][0x1c8], 0x1 ;  /* 0x0000720004060a11 */ /* 0x040fe800078408ff */
[----:B------:R-:W-:Y:S05]  /*7010*/  @P0 LEA.HI.X R7, R4, c[0x0][0x1cc], R5, 0x1, P2 ;  /* 0x0000730004070a11 */ /* 0x000fea00010f0c05 */
[----:B------:R1:W-:Y:S04]  /*7020*/  @P0 LDGSTS.E.BYPASS.LTC128B.128 [R218+0x4500], [R6.64], !P4 ;  /* 0x0450000006da0fae */ /* 0x0003e8000e101d4c */
.L_x_408:
[----:B--234-:R-:W-:Y:S01]  /*7030*/  PLOP3.LUT P1, PT, PT, PT, UP2, 0x80, 0x0 ;  /* 0x000000000000781c */ /* 0x01cfe20003f2f028 */
[----:B------:R-:W0:Y:S01]  /*7040*/  LDGDEPBAR ;  /* 0x00000000000079af */ /* 0x000e220000000000 */
[----:B------:R-:W-:Y:S01]  /*7050*/  PLOP3.LUT P0, PT, PT, PT, UP2, 0x80, 0x0 ;  /* 0x000000000000781c */ /* 0x000fe20003f0f028 */
[----:B-1----:R-:W-:Y:S02]  /*7060*/  IMAD.MOV.U32 R9, RZ, RZ, R222 ;  /* 0x000000ffff097224 */ /* 0x002fe400078e00de */
[----:B------:R-:W-:Y:S05]  /*7070*/  IMAD R10, R238, -0x30, RZ ;  /* 0xffffffd0ee0a7824 */ /* 0x000fea00078e02ff */
[----:B------:R-:W-:Y:S03]  /*7080*/  IADD3 R5, -R227, 0x1, R10 ;  /* 0x00000001e3057810 */ /* 0x000fe60007ffe10a */
[----:B------:R-:W-:Y:S01]  /*7090*/  @P1 IMAD.HI.U32 R4, R222, c[0x0][0x2c8], RZ ;  /* 0x0000b200de041a27 */ /* 0x000fe200078e00ff */
[----:B------:R-:W-:Y:S04]  /*70a0*/  IADD3 R5, R5, c[0x0][0x1d0], RZ ;  /* 0x0000740005057a10 */ /* 0x000fe80007ffe0ff */
[----:B------:R-:W-:Y:S02]  /*70b0*/  @P0 SHF.R.U32.HI R9, RZ, c[0x0][0x2cc], R4 ;  /* 0x0000b300ff090a19 */ /* 0x000fe40000011604 */
[----:B------:R-:W-:Y:S02]  /*70c0*/  PLOP3.LUT P0, PT, PT, PT, UP1, 0x40, 0x0 ;  /* 0x000000000000781c */ /* 0x000fe40003f0e818 */
[----:B------:R-:W-:Y:S01]  /*70d0*/  IADD3 R5, R5, -c[0x0][0x168], RZ ;  /* 0x80005a0005057a10 */ /* 0x000fe20007ffe0ff */
[----:B------:R-:W1:Y:S03]  /*70e0*/  SHFL.IDX PT, R4, R9, RZ, 0x1c1f ;  /* 0x001c1fff09047589 */ /* 0x000e6600000e0000 */
[C---:B------:R-:W-:Y:S02]  /*70f0*/  IADD3 R8, R5.reuse, c[0x0][0x328], RZ ;  /* 0x0000ca0005087a10 */ /* 0x040fe40007ffe0ff */
[----:B------:R-:W-:Y:S03]  /*7100*/  IADD3 R5, R5, UR6, RZ ;  /* 0x0000000605057c10 */ /* 0x000fe6000fffe0ff */
[----:B-1----:R-:W-:Y:S02]  /*7110*/  IMAD.IADD R7, R8, 0x1, R4 ;  /* 0x0000000108077824 */ /* 0x002fe400078e0204 */
[----:B------:R-:W-:Y:S01]  /*7120*/  IMAD.IADD R6, R4, 0x1, R5 ;  /* 0x0000000104067824 */ /* 0x000fe200078e0205 */
[----:B------:R-:W-:-:S05]  /*7130*/  @P0 BRA `(.L_x_409) ;  /* 0x0000019000000947 */ /* 0x000fca0003800000 */
[----:B------:R-:W-:Y:S01]  /*7140*/  IADD3 R4, R4, c[0x0][0x1d0], RZ ;  /* 0x0000740004047a10 */ /* 0x000fe20007ffe0ff */
[----:B------:R-:W-:Y:S03]  /*7150*/  BSSY B0, `(.L_x_410) ;  /* 0x0000012000007945 */ /* 0x000fe60003800000 */
[----:B------:R-:W-:Y:S04]  /*7160*/  IADD3 R11, R4, -c[0x0][0x168], RZ ;  /* 0x80005a00040b7a10 */ /* 0x000fe80007ffe0ff */
[----:B------:R-:W-:Y:S11]  /*7170*/  ISETP.GT.AND P0, PT, R11, -0x1, PT ;  /* 0xffffffff0b00780c */ /* 0x000ff60003f04270 */
[----:B------:R-:W-:Y:S02]  /*7180*/  @!UPT UIADD3 URZ, URZ, URZ, URZ ;  /* 0x0000003f3f3ff290 */ /* 0x000fe4000fffe03f */
[----:B------:R-:W-:-:S05]  /*7190*/  @P0 BRA `(.L_x_411) ;  /* 0x0000008000000947 */ /* 0x000fca0003800000 */
[----:B------:R-:W-:Y:S01]  /*71a0*/  LOP3.LUT R11, RZ, R11, RZ, 0x33, !PT ;  /* 0x0000000bff0b7212 */ /* 0x000fe200078e33ff */
[----:B------:R-:W-:Y:S05]  /*71b0*/  IMAD.MOV.U32 R4, RZ, RZ, c[0x0][0x32c] ;  /* 0x0000cb00ff047624 */ /* 0x000fea00078e00ff */
[----:B------:R-:W-:Y:S11]  /*71c0*/  ISETP.NE.AND P0, PT, R4, 0x1, PT ;  /* 0x000000010400780c */ /* 0x000ff60003f05270 */
[----:B------:R-:W-:Y:S02]  /*71d0*/  @!UPT UIADD3 URZ, URZ, URZ, URZ ;  /* 0x0000003f3f3ff290 */ /* 0x000fe4000fffe03f */
[----:B------:R-:W-:Y:S05]  /*71e0*/  @P0 IMAD.HI.U32 R4, R11, c[0x0][0x330], RZ ;  /* 0x0000cc000b040a27 */ /* 0x000fea00078e00ff */
[----:B------:R-:W-:Y:S04]  /*71f0*/  @P0 SHF.R.U32.HI R11, RZ, c[0x0][0x334], R4 ;  /* 0x0000cd00ff0b0a19 */ /* 0x000fe80000011604 */
[----:B------:R-:W-:Y:S01]  /*7200*/  LOP3.LUT R11, RZ, R11, RZ, 0x33, !PT ;  /* 0x0000000bff0b7212 */ /* 0x000fe200078e33ff */
[----:B------:R-:W-:-:S05]  /*7210*/  BRA `(.L_x_412) ;  /* 0x0000005000007947 */ /* 0x000fca0003800000 */
.L_x_411:
[----:B------:R-:W-:Y:S04]  /*7220*/  MOV R4, c[0x0][0x32c] ;  /* 0x0000cb0000047a02 */ /* 0x000fe80000000f00 */
[----:B------:R-:W-:Y:S11]  /*7230*/  ISETP.NE.AND P0, PT, R4, 0x1, PT ;  /* 0x000000010400780c */ /* 0x000ff60003f05270 */
[----:B------:R-:W-:Y:S02]  /*7240*/  @!UPT UIADD3 URZ, URZ, URZ, URZ ;  /* 0x0000003f3f3ff290 */ /* 0x000fe4000fffe03f */
[----:B------:R-:W-:Y:S05]  /*7250*/  @P0 IMAD.HI.U32 R4, R11, c[0x0][0x330], RZ ;  /* 0x0000cc000b040a27 */ /* 0x000fea00078e00ff */
[----:B------:R-:W-:Y:S02]  /*7260*/  @P0 SHF.R.U32.HI R11, RZ, c[0x0][0x334], R4 ;  /* 0x0000cd00ff0b0a19 */ /* 0x000fe40000011604 */
.L_x_412:
[----:B------:R-:W-:Y:S05]  /*7270*/  BSYNC B0 ;  /* 0x0000000000007941 */ /* 0x000fea0003800000 */
.L_x_410:
[----:B------:R-:W-:Y:S04]  /*7280*/  IMAD.IADD R4, R10, 0x1, -R227 ;  /* 0x000000010a047824 */ /* 0x000fe800078e0ae3 */
[----:B------:R-:W-:Y:S05]  /*7290*/  IMAD R11, R11, c[0x0][0x32c], R4 ;  /* 0x0000cb000b0b7a24 */ /* 0x000fea00078e0204 */
[----:B------:R-:W-:Y:S02]  /*72a0*/  IADD3 R4, R11, c[0x0][0x32c], RZ ;  /* 0x0000cb000b047a10 */ /* 0x000fe40007ffe0ff */
[----:B------:R-:W-:Y:S02]  /*72b0*/  IMNMX R6, R6, R11, !PT ;  /* 0x0000000b06067217 */ /* 0x000fe40007800200 */
[----:B------:R-:W-:Y:S02]  /*72c0*/  IMNMX R7, R7, R4, PT ;  /* 0x0000000407077217 */ /* 0x000fe40003800200 */
.L_x_409:
[C---:B------:R-:W-:Y:S02]  /*72d0*/  ISETP.GE.AND P0, PT, R10.reuse, 0x1, PT ;  /* 0x000000010a00780c */ /* 0x040fe40003f06270 */
[----:B------:R-:W-:Y:S02]  /*72e0*/  ISETP.GE.AND P1, PT, R10, 0x2, PT ;  /* 0x000000020a00780c */ /* 0x000fe40003f26270 */
[----:B------:R-:W-:Y:S02]  /*72f0*/  P2R R43, PR, RZ, 0x1 ;  /* 0x00000001ff2b7803 */ /* 0x000fe40000000000 */
[----:B------:R-:W-:Y:S02]  /*7300*/  ISETP.GT.AND P0, PT, R6, RZ, !P0 ;  /* 0x000000ff0600720c */ /* 0x000fe40004704270 */
[----:B------:R-:W-:Y:S02]  /*7310*/  P2R R12, PR, RZ, 0x2 ;  /* 0x00000002ff0c7803 */ /* 0x000fe40000000000 */
[C---:B------:R-:W-:Y:S04]  /*7320*/  ISETP.LT.OR P0, PT, R7.reuse, 0x1, P0 ;  /* 0x000000010700780c */ /* 0x040fe80000701670 */
[----:B------:R-:W-:Y:S02]  /*7330*/  FSEL R24, R248, -INF , !P0 ;  /* 0xff800000f8187808 */ /* 0x000fe40004000000 */
[----:B------:R-:W-:Y:S02]  /*7340*/  ISETP.GT.AND P0, PT, R6, 0x1, !P1 ;  /* 0x000000010600780c */ /* 0x000fe40004f04270 */
[----:B------:R-:W-:Y:S02]  /*7350*/  ISETP.GE.AND P1, PT, R10, 0x9, PT ;  /* 0x000000090a00780c */ /* 0x000fe40003f26270 */
[C---:B------:R-:W-:Y:S02]  /*7360*/  ISETP.LT.OR P0, PT, R7.reuse, 0x2, P0 ;  /* 0x000000020700780c */ /* 0x040fe40000701670 */
[----:B------:R-:W-:Y:S02]  /*7370*/  P2R R41, PR, RZ, 0x2 ;  /* 0x00000002ff297803 */ /* 0x000fe40000000000 */
        /* <DEDUP_REMOVED lines=8> */
[----:B------:R-:W-:Y:S02]  /*7400*/  ISETP.LT.OR P0, PT, R7, 0xa, P0 ;  /* 0x0000000a0700780c */ /* 0x000fe40000701670 */
        /* <DEDUP_REMOVED lines=14> */
[----:B------:R-:W-:Y:S04]  /*74f0*/  ISETP.LT.OR P0, PT, R7, 0x19, P0 ;  /* 0x000000190700780c */ /* 0x000fe80000701670 */
[----:B------:R-:W-:Y:S02]  /*7500*/  FSEL R194, R29, -INF , !P0 ;  /* 0xff8000001dc27808 */ /* 0x000fe40004000000 */
[----:B------:R-:W-:Y:S02]  /*7510*/  ISETP.GT.AND P0, PT, R6, 0x19, !P1 ;  /* 0x000000190600780c */ /* 0x000fe40004f04270 */
[----:B------:R-:W-:Y:S02]  /*7520*/  P2R R29, PR, RZ, 0x2 ;  /* 0x00000002ff1d7803 */ /* 0x000fe40000000000 */
[----:B------:R-:W-:Y:S02]  /*7530*/  ISETP.LT.OR P0, PT, R7, 0x1a, P0 ;  /* 0x0000001a0700780c */ /* 0x000fe40000701670 */
[----:B------:R-:W-:Y:S02]  /*7540*/  ISETP.GE.AND P1, PT, R10, 0x21, PT ;  /* 0x000000210a00780c */ /* 0x000fe40003f26270 */
        /* <DEDUP_REMOVED lines=11> */
[----:B------:R-:W-:Y:S04]  /*7600*/  ISETP.GT.AND P0, PT, R6, 0x28, !P1 ;  /* 0x000000280600780c */ /* 0x000fe80004f04270 */
[----:B------:R-:W-:Y:S04]  /*7610*/  ISETP.LT.OR P0, PT, R7, 0x29, P0 ;  /* 0x000000290700780c */ /* 0x000fe80000701670 */
[----:B------:R-:W-:Y:S02]  /*7620*/  FSEL R174, R47, -INF , !P0 ;  /* 0xff8000002fae7808 */ /* 0x000fe40004000000 */
[----:B------:R-:W-:Y:S04]  /*7630*/  ISETP.GE.AND P0, PT, R10, 0x2a, PT ;  /* 0x0000002a0a00780c */ /* 0x000fe80003f06270 */
[----:B------:R-:W-:Y:S02]  /*7640*/  ISETP.GT.AND P2, PT, R6, 0x29, !P0 ;  /* 0x000000290600780c */ /* 0x000fe40004744270 */
[----:B------:R-:W1:Y:S02]  /*7650*/  SHFL.IDX PT, R6, R9, 0x1, 0x1c1f ;  /* 0x003c1f0009067f89 */ /* 0x000e6400000e0000 */
[----:B------:R-:W-:Y:S04]  /*7660*/  ISETP.LT.OR P2, PT, R7, 0x2a, P2 ;  /* 0x0000002a0700780c */ /* 0x000fe80001741670 */
[----:B------:R-:W-:Y:S02]  /*7670*/  FSEL R172, R46, -INF , !P2 ;  /* 0xff8000002eac7808 */ /* 0x000fe40005000000 */
[----:B------:R-:W-:Y:S01]  /*7680*/  PLOP3.LUT P2, PT, PT, PT, UP1, 0x40, 0x0 ;  /* 0x000000000000781c */ /* 0x000fe20003f4e818 */
[--C-:B-1----:R-:W-:Y:S02]  /*7690*/  IMAD.IADD R11, R8, 0x1, R6.reuse ;  /* 0x00000001080b7824 */ /* 0x102fe400078e0206 */
[----:B------:R-:W-:Y:S10]  /*76a0*/  IMAD.IADD R7, R5, 0x1, R6 ;  /* 0x0000000105077824 */ /* 0x000ff400078e0206 */
        /* <DEDUP_REMOVED lines=15> */
.L_x_415:
[----:B------:R-:W-:Y:S04]  /*77a0*/  MOV R6, c[0x0][0x32c] ;  /* 0x0000cb0000067a02 */ /* 0x000fe80000000f00 */
[----:B------:R-:W-:Y:S11]  /*77b0*/  ISETP.NE.AND P2, PT, R6, 0x1, PT ;  /* 0x000000010600780c */ /* 0x000ff60003f45270 */
[----:B------:R-:W-:Y:S02]  /*77c0*/  @!UPT UIADD3 URZ, URZ, URZ, URZ ;  /* 0x0000003f3f3ff290 */ /* 0x000fe4000fffe03f */
[----:B------:R-:W-:Y:S05]  /*77d0*/  @P2 IMAD.HI.U32 R6, R17, c[0x0][0x330], RZ ;  /* 0x0000cc0011062a27 */ /* 0x000fea00078e00ff */
[----:B------:R-:W-:Y:S02]  /*77e0*/  @P2 SHF.R.U32.HI R17, RZ, c[0x0][0x334], R6 ;  /* 0x0000cd00ff112a19 */ /* 0x000fe40000011606 */
.L_x_416:
[----:B------:R-:W-:Y:S05]  /*77f0*/  BSYNC B0 ;  /* 0x0000000000007941 */ /* 0x000fea0003800000 */
.L_x_414:
[----:B------:R-:W-:Y:S04]  /*7800*/  IMAD.IADD R6, R10, 0x1, -R227 ;  /* 0x000000010a067824 */ /* 0x000fe800078e0ae3 */
[----:B------:R-:W-:Y:S05]  /*7810*/  IMAD R6, R17, c[0x0][0x32c], R6 ;  /* 0x0000cb0011067a24 */ /* 0x000fea00078e0206 */
[----:B------:R-:W-:Y:S02]  /*7820*/  IADD3 R18, R6, c[0x0][0x32c], RZ ;  /* 0x0000cb0006127a10 */ /* 0x000fe40007ffe0ff */
[----:B------:R-:W-:Y:S02]  /*7830*/  IMNMX R7, R7, R6, !PT ;  /* 0x0000000607077217 */ /* 0x000fe40007800200 */
[----:B------:R-:W-:Y:S02]  /*7840*/  IMNMX R11, R11, R18, PT ;  /* 0x000000120b0b7217 */ /* 0x000fe40003800200 */
.L_x_413:
[----:B------:R-:W-:Y:S04]  /*7850*/  ISETP.NE.AND P2, PT, R12, RZ, PT ;  /* 0x000000ff0c00720c */ /* 0x000fe80003f45270 */
[----:B------:R-:W-:Y:S04]  /*7860*/  ISETP.GT.AND P2, PT, R7, 0x1, !P2 ;  /* 0x000000010700780c */ /* 0x000fe80005744270 */
[----:B------:R-:W-:Y:S04]  /*7870*/  ISETP.LT.OR P2, PT, R11, 0x2, P2 ;  /* 0x000000020b00780c */ /* 0x000fe80001741670 */
[----:B------:R-:W-:Y:S02]  /*7880*/  FSEL R18, R246, -INF , !P2 ;  /* 0xff800000f6127808 */ /* 0x000fe40005000000 */
        /* <DEDUP_REMOVED lines=32> */
[----:B------:R-:W-:Y:S04]  /*7a90*/  ISETP.GT.AND P2, PT, R7, 0x28, !P1 ;  /* 0x000000280700780c */ /* 0x000fe80004f44270 */
[----:B------:R-:W-:Y:S04]  /*7aa0*/  ISETP.LT.OR P2, PT, R11, 0x29, P2 ;  /* 0x000000290b00780c */ /* 0x000fe80001741670 */
[----:B------:R-:W-:Y:S02]  /*7ab0*/  FSEL R170, R170, -INF , !P2 ;  /* 0xff800000aaaa7808 */ /* 0x000fe40005000000 */
[----:B------:R-:W-:Y:S04]  /*7ac0*/  ISETP.NE.AND P2, PT, R43, RZ, PT ;  /* 0x000000ff2b00720c */ /* 0x000fe80003f45270 */
[----:B------:R-:W-:Y:S04]  /*7ad0*/  ISETP.GT.AND P2, PT, R7, RZ, !P2 ;  /* 0x000000ff0700720c */ /* 0x000fe80005744270 */
[----:B------:R-:W-:Y:S04]  /*7ae0*/  ISETP.LT.OR P2, PT, R11, 0x1, P2 ;  /* 0x000000010b00780c */ /* 0x000fe80001741670 */
[----:B------:R-:W-:Y:S02]  /*7af0*/  FSEL R14, R244, -INF , !P2 ;  /* 0xff800000f40e7808 */ /* 0x000fe40005000000 */
        /* <DEDUP_REMOVED lines=22> */
.L_x_419:
[----:B------:R-:W-:Y:S04]  /*7c60*/  MOV R7, c[0x0][0x32c] ;  /* 0x0000cb0000077a02 */ /* 0x000fe80000000f00 */
[----:B------:R-:W-:Y:S11]  /*7c70*/  ISETP.NE.AND P2, PT, R7, 0x1, PT ;  /* 0x000000010700780c */ /* 0x000ff60003f45270 */
[----:B------:R-:W-:Y:S02]  /*7c80*/  @!UPT UIADD3 URZ, URZ, URZ, URZ ;  /* 0x0000003f3f3ff290 */ /* 0x000fe4000fffe03f */
[----:B------:R-:W-:Y:S05]  /*7c90*/  @P2 IMAD.HI.U32 R7, R30, c[0x0][0x330], RZ ;  /* 0x0000cc001e072a27 */ /* 0x000fea00078e00ff */
[----:B------:R-:W-:Y:S02]  /*7ca0*/  @P2 SHF.R.U32.HI R30, RZ, c[0x0][0x334], R7 ;  /* 0x0000cd00ff1e2a19 */ /* 0x000fe40000011607 */
.L_x_420:
[----:B------:R-:W-:Y:S05]  /*7cb0*/  BSYNC B0 ;  /* 0x0000000000007941 */ /* 0x000fea0003800000 */
.L_x_418:
[----:B------:R-:W-:Y:S04]  /*7cc0*/  IMAD.IADD R7, R10, 0x1, -R227 ;  /* 0x000000010a077824 */ /* 0x000fe800078e0ae3 */
[----:B------:R-:W-:Y:S05]  /*7cd0*/  IMAD R7, R30, c[0x0][0x32c], R7 ;  /* 0x0000cb001e077a24 */ /* 0x000fea00078e0207 */
[----:B------:R-:W-:Y:S02]  /*7ce0*/  IADD3 R30, R7, c[0x0][0x32c], RZ ;  /* 0x0000cb00071e7a10 */ /* 0x000fe40007ffe0ff */
[----:B------:R-:W-:Y:S02]  /*7cf0*/  IMNMX R19, R19, R7, !PT ;  /* 0x0000000713137217 */ /* 0x000fe40007800200 */
[----:B------:R-:W-:Y:S02]  /*7d00*/  IMNMX R21, R21, R30, PT ;  /* 0x0000001e15157217 */ /* 0x000fe40003800200 */
.L_x_417:
[----:B------:R-:W-:Y:S01]  /*7d10*/  ISETP.NE.AND P2, PT, R12, RZ, PT ;  /* 0x000000ff0c00720c */ /* 0x000fe20003f45270 */
[----:B------:R-:W1:Y:S03]  /*7d20*/  SHFL.IDX PT, R9, R9, 0x3, 0x1c1f ;  /* 0x007c1f0009097f89 */ /* 0x000e6600000e0000 */
[----:B------:R-:W-:Y:S04]  /*7d30*/  ISETP.GT.AND P2, PT, R19, 0x1, !P2 ;  /* 0x000000011300780c */ /* 0x000fe80005744270 */
[----:B------:R-:W-:Y:S04]  /*7d40*/  ISETP.LT.OR P2, PT, R21, 0x2, P2 ;  /* 0x000000021500780c */ /* 0x000fe80001741670 */
[----:B------:R-:W-:Y:S02]  /*7d50*/  FSEL R17, R245, -INF , !P2 ;  /* 0xff800000f5117808 */ /* 0x000fe40005000000 */
[----:B------:R-:W-:Y:S04]  /*7d60*/  ISETP.NE.AND P2, PT, R41, RZ, PT ;  /* 0x000000ff2900720c */ /* 0x000fe80003f45270 */
[----:B------:R-:W-:Y:S04]  /*7d70*/  ISETP.GT.AND P2, PT, R19, 0x8, !P2 ;  /* 0x000000081300780c */ /* 0x000fe80005744270 */
[----:B------:R-:W-:Y:S01]  /*7d80*/  ISETP.LT.OR P2, PT, R21, 0x9, P2 ;  /* 0x000000091500780c */ /* 0x000fe20001741670 */
[--C-:B-1----:R-:W-:Y:S03]  /*7d90*/  IMAD.IADD R5, R5, 0x1, R9.reuse ;  /* 0x0000000105057824 */ /* 0x102fe600078e0209 */
        /* <DEDUP_REMOVED lines=35> */
[----:B------:R-:W-:Y:S01]  /*7fd0*/  FSEL R13, R0, -INF , !P2 ;  /* 0xff800000000d7808 */ /* 0x000fe20005000000 */
[----:B------:R-:W-:Y:S01]  /*7fe0*/  IMAD.IADD R0, R8, 0x1, R9 ;  /* 0x0000000108007824 */ /* 0x000fe200078e0209 */
[----:B------:R-:W-:Y:S04]  /*7ff0*/  ISETP.GT.AND P2, PT, R19, 0x29, !P0 ;  /* 0x000000291300780c */ /* 0x000fe80004744270 */
[----:B------:R-:W-:Y:S04]  /*8000*/  ISETP.LT.OR P2, PT, R21, 0x2a, P2 ;  /* 0x0000002a1500780c */ /* 0x000fe80001741670 */
[----:B------:R-:W-:Y:S02]  /*8010*/  FSEL R163, R37, -INF , !P2 ;  /* 0xff80000025a37808 */ /* 0x000fe40005000000 */
[----:B------:R-:W-:Y:S11]  /*8020*/  PLOP3.LUT P2, PT, PT, PT, UP1, 0x40, 0x0 ;  /* 0x000000000000781c */ /* 0x000ff60003f4e818 */
[----:B------:R-:W-:Y:S02]  /*8030*/  @!UPT UIADD3 URZ, URZ, URZ, URZ ;  /* 0x0000003f3f3ff290 */ /* 0x000fe4000fffe03f */
        /* <DEDUP_REMOVED lines=15> */
.L_x_423:
[----:B------:R-:W-:Y:S04]  /*8130*/  MOV R8, c[0x0][0x32c] ;  /* 0x0000cb0000087a02 */ /* 0x000fe80000000f00 */
[----:B------:R-:W-:Y:S11]  /*8140*/  ISETP.NE.AND P2, PT, R8, 0x1, PT ;  /* 0x000000010800780c */ /* 0x000ff60003f45270 */
[----:B------:R-:W-:Y:S02]  /*8150*/  @!UPT UIADD3 URZ, URZ, URZ, URZ ;  /* 0x0000003f3f3ff290 */ /* 0x000fe4000fffe03f */
[----:B------:R-:W-:Y:S05]  /*8160*/  @P2 IMAD.HI.U32 R8, R9, c[0x0][0x330], RZ ;  /* 0x0000cc0009082a27 */ /* 0x000fea00078e00ff */
[----:B------:R-:W-:Y:S02]  /*8170*/  @P2 SHF.R.U32.HI R9, RZ, c[0x0][0x334], R8 ;  /* 0x0000cd00ff092a19 */ /* 0x000fe40000011608 */
.L_x_424:
[----:B------:R-:W-:Y:S05]  /*8180*/  BSYNC B0 ;  /* 0x0000000000007941 */ /* 0x000fea0003800000 */
.L_x_422:
[----:B------:R-:W-:Y:S04]  /*8190*/  IMAD.IADD R10, R10, 0x1, -R227 ;  /* 0x000000010a0a7824 */ /* 0x000fe800078e0ae3 */
[----:B------:R-:W-:Y:S05]  /*81a0*/  IMAD R10, R9, c[0x0][0x32c], R10 ;  /* 0x0000cb00090a7a24 */ /* 0x000fea00078e020a */
[----:B------:R-:W-:Y:S02]  /*81b0*/  IADD3 R9, R10, c[0x0][0x32c], RZ ;  /* 0x0000cb000a097a10 */ /* 0x000fe40007ffe0ff */
[----:B------:R-:W-:Y:S02]  /*81c0*/  IMNMX R5, R5, R10, !PT ;  /* 0x0000000a05057217 */ /* 0x000fe40007800200 */
[----:B------:R-:W-:Y:S02]  /*81d0*/  IMNMX R0, R0, R9, PT ;  /* 0x0000000900007217 */ /* 0x000fe40003800200 */
.L_x_421:
[----:B------:R-:W-:Y:S02]  /*81e0*/  ISETP.NE.AND P2, PT, R43, RZ, PT ;  /* 0x000000ff2b00720c */ /* 0x000fe40003f45270 */
[----:B------:R-:W-:Y:S02]  /*81f0*/  FMNMX.FTZ R15, R14, R150, !PT ;  /* 0x000000960e0f7209 */ /* 0x000fe40007810000 */
[C---:B------:R-:W-:Y:S02]  /*8200*/  ISETP.GT.AND P2, PT, R5.reuse, RZ, !P2 ;  /* 0x000000ff0500720c */ /* 0x040fe40005744270 */
[----:B------:R-:W-:Y:S02]  /*8210*/  FMNMX.FTZ R15, R18, R15, !PT ;  /* 0x0000000f120f7209 */ /* 0x000fe40007810000 */
[----:B------:R-:W-:Y:S02]  /*8220*/  ISETP.LT.OR P2, PT, R0, 0x1, P2 ;  /* 0x000000010000780c */ /* 0x000fe40001741670 */
[----:B------:R-:W-:Y:S02]  /*8230*/  FMNMX.FTZ R15, R6, R15, !PT ;  /* 0x0000000f060f7209 */ /* 0x000fe40007810000 */
[----:B------:R-:W-:Y:S02]  /*8240*/  FSEL R9, R2, -INF , !P2 ;  /* 0xff80000002097808 */ /* 0x000fe40005000000 */
[----:B------:R-:W-:Y:S02]  /*8250*/  ISETP.NE.AND P2, PT, R12, RZ, PT ;  /* 0x000000ff0c00720c */ /* 0x000fe40003f45270 */
[----:B------:R-:W-:Y:S02]  /*8260*/  FMNMX.FTZ R15, R186, R15, !PT ;  /* 0x0000000fba0f7209 */ /* 0x000fe40007810000 */
[----:B------:R-:W-:Y:S02]  /*8270*/  ISETP.GT.AND P2, PT, R5, 0x1, !P2 ;  /* 0x000000010500780c */ /* 0x000fe40005744270 */
        /* <DEDUP_REMOVED lines=26> */
[----:B------:R-:W-:Y:S01]  /*8420*/  FMNMX.FTZ R19, R250, R19, !PT ;  /* 0x00000013fa137209 */ /* 0x000fe20007810000 */
[----:B------:R-:W-:Y:S01]  /*8430*/  LDSM.16.MT88.4 R36, [R212+0x100] ;  /* 0x00010000d424783b */ /* 0x000fe20000004200 */
        /* <DEDUP_REMOVED lines=8> */
[----:B------:R-:W-:Y:S01]  /*84c0*/  FMNMX.FTZ R19, R197, R2, !PT ;  /* 0x00000002c5137209 */ /* 0x000fe20007810000 */
[----:B------:R-:W1:Y:S01]  /*84d0*/  SHFL.BFLY PT, R30, R3, 0x2, 0x1f ;  /* 0x0c401f00031e7f89 */ /* 0x000e6200000e0000 */
[----:B------:R-:W-:Y:S02]  /*84e0*/  ISETP.LT.OR P2, PT, R0, 0x19, P2 ;  /* 0x000000190000780c */ /* 0x000fe40001741670 */
[----:B------:R-:W-:Y:S02]  /*84f0*/  FMNMX.FTZ R19, R248, R19, !PT ;  /* 0x00000013f8137209 */ /* 0x000fe40007810000 */
[----:B------:R-:W-:Y:S02]  /*8500*/  FSEL R251, R191, -INF , !P2 ;  /* 0xff800000bffb7808 */ /* 0x000fe40005000000 */
[----:B------:R-:W-:Y:S02]  /*8510*/  ISETP.NE.AND P2, PT, R29, RZ, PT ;  /* 0x000000ff1d00720c */ /* 0x000fe40003f45270 */
[----:B------:R-:W-:Y:S02]  /*8520*/  FMNMX.FTZ R19, R246, R19, !PT ;  /* 0x00000013f6137209 */ /* 0x000fe40007810000 */
[----:B------:R-:W-:Y:S02]  /*8530*/  ISETP.GT.AND P2, PT, R5, 0x19, !P2 ;  /* 0x000000190500780c */ /* 0x000fe40005744270 */
[----:B------:R-:W-:Y:S02]  /*8540*/  FMNMX.FTZ R19, R170, R19, !PT ;  /* 0x00000013aa137209 */ /* 0x000fe40007810000 */
[----:B------:R-:W-:Y:S02]  /*8550*/  FMNMX.FTZ R2, R13, R149, !PT ;  /* 0x000000950d027209 */ /* 0x000fe40007810000 */
[----:B------:R-:W-:Y:S02]  /*8560*/  ISETP.LT.OR P2, PT, R0, 0x1a, P2 ;  /* 0x0000001a0000780c */ /* 0x000fe40001741670 */
[----:B------:R-:W-:Y:S02]  /*8570*/  FMNMX.FTZ R15, R168, R19, !PT ;  /* 0x00000013a80f7209 */ /* 0x000fe40007810000 */
[----:B------:R-:W-:Y:S02]  /*8580*/  FSEL R249, R190, -INF , !P2 ;  /* 0xff800000bef97808 */ /* 0x000fe40005000000 */
[----:B------:R-:W-:Y:S02]  /*8590*/  ISETP.NE.AND P2, PT, R28, RZ, PT ;  /* 0x000000ff1c00720c */ /* 0x000fe40003f45270 */
[----:B------:R-:W-:Y:S02]  /*85a0*/  FMNMX.FTZ R28, R17, R2, !PT ;  /* 0x00000002111c7209 */ /* 0x000fe40007810000 */
[----:B------:R-:W2:Y:S01]  /*85b0*/  SHFL.BFLY PT, R2, R15, 0x2, 0x1f ;  /* 0x0c401f000f027f89 */ /* 0x000ea200000e0000 */
[----:B------:R-:W-:Y:S02]  /*85c0*/  ISETP.GT.AND P2, PT, R5, 0x20, !P2 ;  /* 0x000000200500780c */ /* 0x000fe40005744270 */
[----:B------:R-:W-:Y:S02]  /*85d0*/  FMNMX.FTZ R28, R11, R28, !PT ;  /* 0x0000001c0b1c7209 */ /* 0x000fe40007810000 */
[----:B------:R-:W-:Y:S02]  /*85e0*/  ISETP.LT.OR P2, PT, R0, 0x21, P2 ;  /* 0x000000210000780c */ /* 0x000fe40001741670 */
[----:B------:R-:W-:Y:S02]  /*85f0*/  FMNMX.FTZ R19, R7, R28, !PT ;  /* 0x0000001c07137209 */ /* 0x000fe40007810000 */
[----:B------:R-:W-:Y:S02]  /*8600*/  FSEL R164, R23, -INF , !P2 ;  /* 0xff80000017a47808 */ /* 0x000fe40005000000 */
[----:B------:R-:W-:Y:S02]  /*8610*/  FMNMX.FTZ R28, R198, R19, !PT ;  /* 0x00000013c61c7209 */ /* 0x000fe40007810000 */
[----:B------:R-:W-:Y:S02]  /*8620*/  ISETP.NE.AND P2, PT, R27, RZ, PT ;  /* 0x000000ff1b00720c */ /* 0x000fe40003f45270 */
[----:B------:R-:W-:Y:S02]  /*8630*/  FMNMX.FTZ R19, R199, R28, !PT ;  /* 0x0000001cc7137209 */ /* 0x000fe40007810000 */
[----:B------:R-:W-:Y:S02]  /*8640*/  ISETP.GT.AND P2, PT, R5, 0x21, !P2 ;  /* 0x000000210500780c */ /* 0x000fe40005744270 */
[----:B------:R-:W-:Y:S02]  /*8650*/  FMNMX.FTZ R28, R244, R19, !PT ;  /* 0x00000013f41c7209 */ /* 0x000fe40007810000 */
[----:B------:R-:W-:Y:S02]  /*8660*/  ISETP.LT.OR P2, PT, R0, 0x22, P2 ;  /* 0x000000220000780c */ /* 0x000fe40001741670 */
[----:B------:R-:W-:Y:S02]  /*8670*/  FMNMX.FTZ R21, R9, R148, !PT ;  /* 0x0000009409157209 */ /* 0x000fe40007810000 */
[----:B-1----:R-:W-:Y:S02]  /*8680*/  FMNMX.FTZ R30, R3, R30, !PT ;  /* 0x0000001e031e7209 */ /* 0x002fe40007810000 */
[----:B--2---:R-:W-:Y:S02]  /*8690*/  FMNMX.FTZ R2, R15, R2, !PT ;  /* 0x000000020f027209 */ /* 0x004fe40007810000 */
[----:B------:R-:W-:Y:S01]  /*86a0*/  FSEL R162, R22, -INF , !P2 ;  /* 0xff80000016a27808 */ /* 0x000fe20005000000 */
[----:B------:R-:W1:Y:S01]  /*86b0*/  SHFL.BFLY PT, R3, R30, 0x1, 0x1f ;  /* 0x0c201f001e037f89 */ /* 0x000e6200000e0000 */
[----:B------:R-:W-:Y:S02]  /*86c0*/  FMNMX.FTZ R21, R12, R21, !PT ;  /* 0x000000150c157209 */ /* 0x000fe40007810000 */
[----:B------:R-:W-:Y:S02]  /*86d0*/  FMNMX.FTZ R28, R245, R28, !PT ;  /* 0x0000001cf51c7209 */ /* 0x000fe40007810000 */
[----:B------:R-:W-:Y:S02]  /*86e0*/  FMNMX.FTZ R21, R10, R21, !PT ;  /* 0x000000150a157209 */ /* 0x000fe40007810000 */
[----:B------:R-:W-:Y:S01]  /*86f0*/  FMNMX.FTZ R28, R169, R28, !PT ;  /* 0x0000001ca91c7209 */ /* 0x000fe20007810000 */
[----:B------:R-:W2:Y:S01]  /*8700*/  SHFL.BFLY PT, R19, R2, 0x1, 0x1f ;  /* 0x0c201f0002137f89 */ /* 0x000ea200000e0000 */
[----:B------:R-:W-:Y:S02]  /*8710*/  ISETP.GT.AND P1, PT, R5, 0x28, !P1 ;  /* 0x000000280500780c */ /* 0x000fe40004f24270 */
[----:B------:R-:W-:Y:S02]  /*8720*/  FMNMX.FTZ R22, R167, R28, !PT ;  /* 0x0000001ca7167209 */ /* 0x000fe40007810000 */
[----:B------:R-:W-:Y:S02]  /*8730*/  ISETP.GT.AND P0, PT, R5, 0x29, !P0 ;  /* 0x000000290500780c */ /* 0x000fe40004704270 */
[----:B------:R-:W-:Y:S02]  /*8740*/  FMNMX.FTZ R22, R165, R22, !PT ;  /* 0x00000016a5167209 */ /* 0x000fe40007810000 */
[----:B------:R-:W-:Y:S02]  /*8750*/  ISETP.LT.OR P1, PT, R0, 0x29, P1 ;  /* 0x000000290000780c */ /* 0x000fe40000f21670 */
[----:B------:R-:W-:Y:S02]  /*8760*/  FMNMX.FTZ R15, R163, R22, !PT ;  /* 0x00000016a30f7209 */ /* 0x000fe40007810000 */
[----:B------:R-:W-:Y:S02]  /*8770*/  FSEL R160, R26, -INF , !P1 ;  /* 0xff8000001aa07808 */ /* 0x000fe40004800000 */
[----:B------:R-:W-:Y:S01]  /*8780*/  ISETP.LT.OR P0, PT, R0, 0x2a, P0 ;  /* 0x0000002a0000780c */ /* 0x000fe20000701670 */
[----:B------:R-:W3:Y:S01]  /*8790*/  SHFL.BFLY PT, R22, R15, 0x2, 0x1f ;  /* 0x0c401f000f167f89 */ /* 0x000ee200000e0000 */
[----:B-1----:R-:W-:Y:S02]  /*87a0*/  FMNMX.FTZ R3, R30, R3, !PT ;  /* 0x000000031e037209 */ /* 0x002fe40007810000 */
[----:B------:R-:W-:Y:S02]  /*87b0*/  FSEL R153, R25, -INF , !P0 ;  /* 0xff80000019997808 */ /* 0x000fe40004000000 */
[C---:B------:R-:W-:Y:S01]  /*87c0*/  FSETP.NEU.FTZ.AND P2, PT, R3.reuse, -INF , PT ;  /* 0xff8000000300780b */ /* 0x040fe20003f5d000 */
[----:B------:R-:W-:Y:S01]  /*87d0*/  FMUL.FTZ R173, R3, c[0x0][0x2d0] ;  /* 0x0000b40003ad7a20 */ /* 0x000fe20000410000 */
[----:B--2---:R-:W-:Y:S04]  /*87e0*/  FMNMX.FTZ R2, R2, R19, !PT ;  /* 0x0000001302027209 */ /* 0x004fe80007810000 */
[----:B------:R-:W-:Y:S01]  /*87f0*/  FSEL R173, R173, RZ, P2 ;  /* 0x000000ffadad7208 */ /* 0x000fe20001000000 */
[C---:B------:R-:W-:Y:S01]  /*8800*/  FMUL.FTZ R171, R2.reuse, c[0x0][0x2d0] ;  /* 0x0000b40002ab7a20 */ /* 0x040fe20000410000 */
[----:B------:R-:W-:Y:S03]  /*8810*/  FSETP.NEU.FTZ.AND P1, PT, R2, -INF , PT ;  /* 0xff8000000200780b */ /* 0x000fe60003f3d000 */
[--C-:B------:R-:W-:Y:S01]  /*8820*/  FFMA.FTZ R177, R16, c[0x0][0x2d0], -R173.reuse ;  /* 0x0000b40010b17a23 */ /* 0x100fe200000108ad */
[----:B------:R-:W-:Y:S01]  /*8830*/  FMNMX.FTZ R16, R8, R21, !PT ;  /* 0x0000001508107209 */ /* 0x000fe20007810000 */
[--C-:B------:R-:W-:Y:S01]  /*8840*/  FFMA.FTZ R176, R4, c[0x0][0x2d0], -R173.reuse ;  /* 0x0000b40004b07a23 */ /* 0x100fe200000108ad */
[----:B------:R-:W-:Y:S01]  /*8850*/  FSEL R171, R171, RZ, P1 ;  /* 0x000000ffabab7208 */ /* 0x000fe20000800000 */
[--C-:B------:R-:W-:Y:S01]  /*8860*/  FFMA.FTZ R178, R20, c[0x0][0x2d0], -R173.reuse ;  /* 0x0000b40014b27a23 */ /* 0x100fe200000108ad */
[----:B------:R-:W-:Y:S01]  /*8870*/  FMNMX.FTZ R19, R247, R16, !PT ;  /* 0x00000010f7137209 */ /* 0x000fe20007810000 */
[----:B------:R-:W-:Y:S01]  /*8880*/  FFMA.FTZ R179, R24, c[0x0][0x2d0], -R173 ;  /* 0x0000b40018b37a23 */ /* 0x000fe200000108ad */
[----:B------:R-:W-:Y:S01]  /*8890*/  MUFU.EX2 R177, R177 ;  /* 0x000000b100b17308 */ /* 0x000fe20000000800 */
[----:B---3--:R-:W-:Y:S01]  /*88a0*/  FMNMX.FTZ R16, R15, R22, !PT ;  /* 0x000000160f107209 */ /* 0x008fe20007810000 */
[--C-:B------:R-:W-:Y:S01]  /*88b0*/  FFMA.FTZ R183, R6, c[0x0][0x2d0], -R171.reuse ;  /* 0x0000b40006b77a23 */ /* 0x100fe200000108ab */
[----:B------:R-:W-:Y:S01]  /*88c0*/  FMNMX.FTZ R4, R252, R19, !PT ;  /* 0x00000013fc047209 */ /* 0x000fe20007810000 */
[----:B------:R-:W-:Y:S01]  /*88d0*/  LDSM.16.MT88.4 R20, [R214+0x100] ;  /* 0x00010000d614783b */ /* 0x000fe20000004200 */
[--C-:B------:R-:W-:Y:S02]  /*88e0*/  FFMA.FTZ R155, R14, c[0x0][0x2d0], -R171.reuse ;  /* 0x0000b4000e9b7a23 */ /* 0x100fe400000108ab */
[----:B------:R-:W-:Y:S01]  /*88f0*/  FMNMX.FTZ R4, R251, R4, !PT ;  /* 0x00000004fb047209 */ /* 0x000fe20007810000 */
[--C-:B------:R-:W-:Y:S02]  /*8900*/  FFMA.FTZ R154, R18, c[0x0][0x2d0], -R171.reuse ;  /* 0x0000b400129a7a23 */ /* 0x100fe400000108ab */
[----:B------:R-:W-:Y:S01]  /*8910*/  FFMA.FTZ R182, R186, c[0x0][0x2d0], -R171 ;  /* 0x0000b400bab67a23 */ /* 0x000fe200000108ab */
[----:B------:R-:W-:Y:S01]  /*8920*/  FMNMX.FTZ R19, R249, R4, !PT ;  /* 0x00000004f9137209 */ /* 0x000fe20007810000 */
[----:B------:R-:W1:Y:S01]  /*8930*/  SHFL.BFLY PT, R15, R16, 0x1, 0x1f ;  /* 0x0c201f00100f7f89 */ /* 0x000e6200000e0000 */
[----:B------:R-:W-:Y:S01]  /*8940*/  MUFU.EX2 R179, R179 ;  /* 0x000000b300b37308 */ /* 0x000fe20000000800 */
[--C-:B------:R-:W-:Y:S01]  /*8950*/  FFMA.FTZ R175, R175, c[0x0][0x2d0], -R173.reuse ;  /* 0x0000b400afaf7a23 */ /* 0x100fe200000108ad */
[----:B------:R-:W-:Y:S01]  /*8960*/  FMNMX.FTZ R5, R164, R19, !PT ;  /* 0x00000013a4057209 */ /* 0x000fe20007810000 */
[----:B------:R-:W-:Y:S02]  /*8970*/  FFMA.FTZ R174, R174, c[0x0][0x2d0], -R173 ;  /* 0x0000b400aeae7a23 */ /* 0x000fe400000108ad */
[----:B------:R-:W-:Y:S01]  /*8980*/  FFMA.FTZ R170, R170, c[0x0][0x2d0], -R171 ;  /* 0x0000b400aaaa7a23 */ /* 0x000fe200000108ab */
[----:B------:R-:W-:Y:S01]  /*8990*/  FMNMX.FTZ R5, R162, R5, !PT ;  /* 0x00000005a2057209 */ /* 0x000fe20007810000 */
[--C-:B------:R-:W-:Y:S02]  /*89a0*/  FFMA.FTZ R190, R42, c[0x0][0x2d0], -R173.reuse ;  /* 0x0000b4002abe7a23 */ /* 0x100fe400000108ad */
[----:B------:R-:W-:Y:S01]  /*89b0*/  FFMA.FTZ R191, R40, c[0x0][0x2d0], -R173 ;  /* 0x0000b40028bf7a23 */ /* 0x000fe200000108ad */
[----:B------:R-:W-:Y:S01]  /*89c0*/  FMNMX.FTZ R0, R160, R5, !PT ;  /* 0x00000005a0007209 */ /* 0x000fe20007810000 */
[----:B------:R-:W2:Y:S01]  /*89d0*/  MUFU.EX2 R178, R178 ;  /* 0x000000b200b27308 */ /* 0x000ea20000000800 */
[--C-:B------:R-:W-:Y:S02]  /*89e0*/  FFMA.FTZ R192, R46, c[0x0][0x2d0], -R171.reuse ;  /* 0x0000b4002ec07a23 */ /* 0x100fe400000108ab */
[----:B------:R-:W-:Y:S01]  /*89f0*/  FMNMX.FTZ R4, R153, R0, !PT ;  /* 0x0000000099047209 */ /* 0x000fe20007810000 */
[----:B------:R-:W-:Y:S02]  /*8a00*/  FFMA.FTZ R193, R44, c[0x0][0x2d0], -R171 ;  /* 0x0000b4002cc17a23 */ /* 0x000fe400000108ab */
[--C-:B------:R-:W-:Y:S02]  /*8a10*/  FFMA.FTZ R194, R194, c[0x0][0x2d0], -R173.reuse ;  /* 0x0000b400c2c27a23 */ /* 0x100fe400000108ad */
[----:B------:R-:W3:Y:S01]  /*8a20*/  SHFL.BFLY PT, R5, R4, 0x2, 0x1f ;  /* 0x0c401f0004057f89 */ /* 0x000ee200000e0000 */
[----:B------:R-:W-:Y:S01]  /*8a30*/  FFMA.FTZ R195, R195, c[0x0][0x2d0], -R173 ;  /* 0x0000b400c3c37a23 */ /* 0x000fe200000108ad */
[----:B------:R-:W4:Y:S01]  /*8a40*/  MUFU.EX2 R176, R176 ;  /* 0x000000b000b07308 */ /* 0x000f220000000800 */
[--C-:B------:R-:W-:Y:S01]  /*8a50*/  FFMA.FTZ R196, R196, c[0x0][0x2d0], -R171.reuse ;  /* 0x0000b400c4c47a23 */ /* 0x100fe200000108ab */
[----:B-1----:R-:W-:Y:S01]  /*8a60*/  FMNMX.FTZ R0, R16, R15, !PT ;  /* 0x0000000f10007209 */ /* 0x002fe20007810000 */
[----:B------:R-:W-:Y:S02]  /*8a70*/  FFMA.FTZ R197, R197, c[0x0][0x2d0], -R171 ;  /* 0x0000b400c5c57a23 */ /* 0x000fe400000108ab */
[--C-:B------:R-:W-:Y:S01]  /*8a80*/  FFMA.FTZ R250, R250, c[0x0][0x2d0], -R173.reuse ;  /* 0x0000b400fafa7a23 */ /* 0x100fe200000108ad */
[C---:B------:R-:W-:Y:S01]  /*8a90*/  FSETP.NEU.FTZ.AND P0, PT, R0.reuse, -INF , PT ;  /* 0xff8000000000780b */ /* 0x040fe20003f1d000 */
[----:B------:R-:W-:Y:S02]  /*8aa0*/  FMUL.FTZ R166, R0, c[0x0][0x2d0] ;  /* 0x0000b40000a67a20 */ /* 0x000fe40000410000 */
[----:B------:R-:W-:Y:S01]  /*8ab0*/  FFMA.FTZ R173, R172, c[0x0][0x2d0], -R173 ;  /* 0x0000b400acad7a23 */ /* 0x000fe200000108ad */
[----:B------:R-:W-:Y:S01]  /*8ac0*/  MUFU.EX2 R155, R155 ;  /* 0x0000009b009b7308 */ /* 0x000fe20000000800 */
[--C-:B------:R-:W-:Y:S01]  /*8ad0*/  FFMA.FTZ R248, R248, c[0x0][0x2d0], -R171.reuse ;  /* 0x0000b400f8f87a23 */ /* 0x100fe200000108ab */
[----:B------:R-:W-:Y:S01]  /*8ae0*/  FSEL R166, R166, RZ, P0 ;  /* 0x000000ffa6a67208 */ /* 0x000fe20000000000 */
[--C-:B------:R-:W-:Y:S01]  /*8af0*/  FFMA.FTZ R246, R246, c[0x0][0x2d0], -R171.reuse ;  /* 0x0000b400f6f67a23 */ /* 0x100fe200000108ab */
[----:B--2---:R-:W-:Y:S01]  /*8b00*/  F2FP.BF16.PACK_AB R156, R178, R179 ;  /* 0x000000b3b29c723e */ /* 0x004fe200000010ff */
[----:B------:R-:W-:Y:S02]  /*8b10*/  FFMA.FTZ R171, R168, c[0x0][0x2d0], -R171 ;  /* 0x0000b400a8ab7a23 */ /* 0x000fe400000108ab */
[--C-:B------:R-:W-:Y:S01]  /*8b20*/  FFMA.FTZ R184, R7, c[0x0][0x2d0], -R166.reuse ;  /* 0x0000b40007b87a23 */ /* 0x100fe200000108a6 */
[----:B------:R-:W-:Y:S01]  /*8b30*/  FSEL R7, R2, RZ, P1 ;  /* 0x000000ff02077208 */ /* 0x000fe20000800000 */
[--C-:B------:R-:W-:Y:S01]  /*8b40*/  FFMA.FTZ R181, R13, c[0x0][0x2d0], -R166.reuse ;  /* 0x0000b4000db57a23 */ /* 0x100fe200000108a6 */
[----:B------:R-:W1:Y:S01]  /*8b50*/  MUFU.EX2 R154, R154 ;  /* 0x0000009a009a7308 */ /* 0x000e620000000800 */
[----:B------:R-:W-:Y:S01]  /*8b60*/  FFMA.FTZ R180, R17, c[0x0][0x2d0], -R166 ;  /* 0x0000b40011b47a23 */ /* 0x000fe200000108a6 */
[----:B---3--:R-:W-:Y:S01]  /*8b70*/  FMNMX.FTZ R5, R4, R5, !PT ;  /* 0x0000000504057209 */ /* 0x008fe20007810000 */
[----:B------:R-:W-:Y:S01]  /*8b80*/  FADD.FTZ R6, -R7, R150 ;  /* 0x0000009607067221 */ /* 0x000fe20000010100 */
[----:B------:R-:W-:Y:S01]  /*8b90*/  FSEL R4, R3, RZ, P2 ;  /* 0x000000ff03047208 */ /* 0x000fe20001000000 */
[--C-:B------:R-:W-:Y:S01]  /*8ba0*/  FFMA.FTZ R185, R11, c[0x0][0x2d0], -R166.reuse ;  /* 0x0000b4000bb97a23 */ /* 0x100fe200000108a6 */
[----:B----4-:R-:W-:Y:S01]  /*8bb0*/  F2FP.BF16.PACK_AB R158, R176, R177 ;  /* 0x000000b1b09e723e */ /* 0x010fe200000010ff */
[----:B------:R-:W2:Y:S01]  /*8bc0*/  SHFL.BFLY PT, R152, R5, 0x1, 0x1f ;  /* 0x0c201f0005987f89 */ /* 0x000ea200000e0000 */
[----:B------:R-:W-:Y:S02]  /*8bd0*/  FMUL.FTZ R150, R6, c[0x0][0x2d0] ;  /* 0x0000b40006967a20 */ /* 0x000fe40000410000 */
[----:B------:R-:W-:Y:S01]  /*8be0*/  FADD.FTZ R4, -R4, R151 ;  /* 0x0000009704047221 */ /* 0x000fe20000010100 */
[----:B------:R-:W-:Y:S01]  /*8bf0*/  MUFU.EX2 R183, R183 ;  /* 0x000000b700b77308 */ /* 0x000fe20000000800 */
[--C-:B------:R-:W-:Y:S02]  /*8c00*/  FFMA.FTZ R169, R169, c[0x0][0x2d0], -R166.reuse ;  /* 0x0000b400a9a97a23 */ /* 0x100fe400000108a6 */
[----:B------:R-:W-:Y:S01]  /*8c10*/  FMUL.FTZ R151, R4, c[0x0][0x2d0] ;  /* 0x0000b40004977a20 */ /* 0x000fe20000410000 */
[----:B------:R-:W-:Y:S01]  /*8c20*/  FSEL R4, R0, RZ, P0 ;  /* 0x000000ff00047208 */ /* 0x000fe20000000000 */
[--C-:B------:R-:W-:Y:S02]  /*8c30*/  FFMA.FTZ R167, R167, c[0x0][0x2d0], -R166.reuse ;  /* 0x0000b400a7a77a23 */ /* 0x100fe400000108a6 */
[--C-:B------:R-:W-:Y:S02]  /*8c40*/  FFMA.FTZ R165, R165, c[0x0][0x2d0], -R166.reuse ;  /* 0x0000b400a5a57a23 */ /* 0x100fe400000108a6 */
[----:B------:R-:W-:Y:S01]  /*8c50*/  FADD.FTZ R4, -R4, R149 ;  /* 0x0000009504047221 */ /* 0x000fe20000010100 */
[----:B------:R-:W3:Y:S01]  /*8c60*/  MUFU.EX2 R151, R151 ;  /* 0x0000009700977308 */ /* 0x000ee20000000800 */
[--C-:B------:R-:W-:Y:S02]  /*8c70*/  FFMA.FTZ R198, R198, c[0x0][0x2d0], -R166.reuse ;  /* 0x0000b400c6c67a23 */ /* 0x100fe400000108a6 */
[----:B------:R-:W-:Y:S01]  /*8c80*/  FMUL.FTZ R149, R4, c[0x0][0x2d0] ;  /* 0x0000b40004957a20 */ /* 0x000fe20000410000 */
[----:B-1----:R-:W-:Y:S01]  /*8c90*/  F2FP.BF16.PACK_AB R157, R154, R155 ;  /* 0x0000009b9a9d723e */ /* 0x002fe200000010ff */
[--C-:B------:R-:W-:Y:S02]  /*8ca0*/  FFMA.FTZ R199, R199, c[0x0][0x2d0], -R166.reuse ;  /* 0x0000b400c7c77a23 */ /* 0x100fe400000108a6 */
[--C-:B------:R-:W-:Y:S02]  /*8cb0*/  FFMA.FTZ R244, R244, c[0x0][0x2d0], -R166.reuse ;  /* 0x0000b400f4f47a23 */ /* 0x100fe400000108a6 */
[--C-:B------:R-:W-:Y:S01]  /*8cc0*/  FFMA.FTZ R245, R245, c[0x0][0x2d0], -R166.reuse ;  /* 0x0000b400f5f57a23 */ /* 0x100fe200000108a6 */
[----:B--2---:R-:W-:Y:S01]  /*8cd0*/  FMNMX.FTZ R152, R5, R152, !PT ;  /* 0x0000009805987209 */ /* 0x004fe20007810000 */
[----:B------:R-:W1:Y:S01]  /*8ce0*/  MUFU.EX2 R150, R150 ;  /* 0x0000009600967308 */ /* 0x000e620000000800 */
[----:B------:R-:W-:Y:S02]  /*8cf0*/  FFMA.FTZ R166, R163, c[0x0][0x2d0], -R166 ;  /* 0x0000b400a3a67a23 */ /* 0x000fe400000108a6 */
[C---:B------:R-:W-:Y:S01]  /*8d00*/  FSETP.NEU.FTZ.AND P0, PT, R152.reuse, -INF , PT ;  /* 0xff8000009800780b */ /* 0x040fe20003f1d000 */
[C---:B------:R-:W-:Y:S03]  /*8d10*/  FMUL.FTZ R161, R152.reuse, c[0x0][0x2d0] ;  /* 0x0000b40098a17a20 */ /* 0x040fe60000410000 */
[----:B------:R-:W-:Y:S02]  /*8d20*/  FSEL R5, R152, RZ, P0 ;  /* 0x000000ff98057208 */ /* 0x000fe40000000000 */
[----:B------:R-:W-:Y:S01]  /*8d30*/  FSEL R161, R161, RZ, P0 ;  /* 0x000000ffa1a17208 */ /* 0x000fe20000000000 */
[----:B------:R-:W2:Y:S01]  /*8d40*/  MUFU.EX2 R182, R182 ;  /* 0x000000b600b67308 */ /* 0x000ea20000000800 */
[C---:B------:R-:W-:Y:S01]  /*8d50*/  ISETP.GT.AND P0, PT, R238.reuse, UR4, PT ;  /* 0x00000004ee007c0c */ /* 0x040fe2000bf04270 */
[----:B------:R-:W-:Y:S01]  /*8d60*/  FADD.FTZ R5, -R5, R148 ;  /* 0x0000009405057221 */ /* 0x000fe20000010100 */
[----:B------:R-:W-:Y:S01]  /*8d70*/  IADD3 R238, R238, -0x1, RZ ;  /* 0xffffffffeeee7810 */ /* 0x000fe20007ffe0ff */
[--C-:B------:R-:W-:Y:S02]  /*8d80*/  FFMA.FTZ R188, R12, c[0x0][0x2d0], -R161.reuse ;  /* 0x0000b4000cbc7a23 */ /* 0x100fe400000108a1 */
[--C-:B------:R-:W-:Y:S02]  /*8d90*/  FFMA.FTZ R189, R9, c[0x0][0x2d0], -R161.reuse ;  /* 0x0000b40009bd7a23 */ /* 0x100fe400000108a1 */
[--C-:B------:R-:W-:Y:S02]  /*8da0*/  FFMA.FTZ R187, R10, c[0x0][0x2d0], -R161.reuse ;  /* 0x0000b4000abb7a23 */ /* 0x100fe400000108a1 */
[--C-:B------:R-:W-:Y:S01]  /*8db0*/  FFMA.FTZ R186, R8, c[0x0][0x2d0], -R161.reuse ;  /* 0x0000b40008ba7a23 */ /* 0x100fe200000108a1 */
[----:B------:R-:W4:Y:S01]  /*8dc0*/  MUFU.EX2 R149, R149 ;  /* 0x0000009500957308 */ /* 0x000f220000000800 */
[----:B------:R-:W-:Y:S02]  /*8dd0*/  FMUL.FTZ R8, R5, c[0x0][0x2d0] ;  /* 0x0000b40005087a20 */ /* 0x000fe40000410000 */
[C---:B---3--:R-:W-:Y:S02]  /*8de0*/  FMUL.FTZ R4, R151.reuse, R144 ;  /* 0x0000009097047220 */ /* 0x048fe40000410000 */
[C---:B------:R-:W-:Y:S02]  /*8df0*/  FMUL.FTZ R5, R151.reuse, R145 ;  /* 0x0000009197057220 */ /* 0x040fe40000410000 */
[C---:B-1----:R-:W-:Y:S02]  /*8e00*/  FMUL.FTZ R6, R150.reuse, R146 ;  /* 0x0000009296067220 */ /* 0x042fe40000410000 */
[----:B------:R-:W-:Y:S01]  /*8e10*/  FMUL.FTZ R7, R150, R147 ;  /* 0x0000009396077220 */ /* 0x000fe20000410000 */
[----:B------:R1:W3:Y:S01]  /*8e20*/  MUFU.EX2 R148, R8 ;  /* 0x0000000800947308 */ /* 0x0002e20000000800 */
[C---:B------:R-:W-:Y:S01]  /*8e30*/  FMUL.FTZ R16, R151.reuse, R132 ;  /* 0x0000008497107220 */ /* 0x040fe20000410000 */
[----:B--2---:R-:W-:Y:S01]  /*8e40*/  F2FP.BF16.PACK_AB R159, R182, R183 ;  /* 0x000000b7b69f723e */ /* 0x004fe200000010ff */
[C---:B------:R-:W-:Y:S02]  /*8e50*/  FMUL.FTZ R17, R151.reuse, R133 ;  /* 0x0000008597117220 */ /* 0x040fe40000410000 */
[C---:B------:R-:W-:Y:S02]  /*8e60*/  FMUL.FTZ R18, R150.reuse, R134 ;  /* 0x0000008696127220 */ /* 0x040fe40000410000 */
[----:B------:R-:W-:Y:S02]  /*8e70*/  FMUL.FTZ R19, R150, R135 ;  /* 0x0000008796137220 */ /* 0x000fe40000410000 */
[-C--:B------:R-:W-:Y:S01]  /*8e80*/  HMMA.16816.F32.BF16 R4, R156, R20.reuse, R4 ;  /* 0x000000149c04723c */ /* 0x080fe20000041804 */
[----:B------:R-:W-:Y:S01]  /*8e90*/  MUFU.EX2 R181, R181 ;  /* 0x000000b500b57308 */ /* 0x000fe20000000800 */
[----:B------:R-:W-:Y:S01]  /*8ea0*/  LDSM.16.MT88.4 R132, [R214+0x900] ;  /* 0x00090000d684783b */ /* 0x000fe20000004200 */
[----:B------:R-:W-:Y:S02]  /*8eb0*/  FMUL.FTZ R32, R151, R116 ;  /* 0x0000007497207220 */ /* 0x000fe40000410000 */
[C---:B----4-:R-:W-:Y:S02]  /*8ec0*/  FMUL.FTZ R9, R149.reuse, R141 ;  /* 0x0000008d95097220 */ /* 0x050fe40000410000 */
[C---:B------:R-:W-:Y:S02]  /*8ed0*/  FMUL.FTZ R12, R149.reuse, R136 ;  /* 0x00000088950c7220 */ /* 0x040fe40000410000 */
[----:B------:R-:W-:Y:S02]  /*8ee0*/  FMUL.FTZ R13, R149, R137 ;  /* 0x00000089950d7220 */ /* 0x000fe40000410000 */
[----:B------:R-:W2:Y:S01]  /*8ef0*/  MUFU.EX2 R180, R180 ;  /* 0x000000b400b47308 */ /* 0x000ea20000000800 */
[----:B------:R-:W-:Y:S02]  /*8f00*/  FMUL.FTZ R33, R151, R117 ;  /* 0x0000007597217220 */ /* 0x000fe40000410000 */
[C---:B-1----:R-:W-:Y:S02]  /*8f10*/  FMUL.FTZ R8, R149.reuse, R140 ;  /* 0x0000008c95087220 */ /* 0x042fe40000410000 */
[C---:B---3--:R-:W-:Y:S02]  /*8f20*/  FMUL.FTZ R10, R148.reuse, R142 ;  /* 0x0000008e940a7220 */ /* 0x048fe40000410000 */
[C---:B------:R-:W-:Y:S02]  /*8f30*/  FMUL.FTZ R11, R148.reuse, R143 ;  /* 0x0000008f940b7220 */ /* 0x040fe40000410000 */
[C---:B------:R-:W-:Y:S01]  /*8f40*/  FMUL.FTZ R14, R148.reuse, R138 ;  /* 0x0000008a940e7220 */ /* 0x040fe20000410000 */
[----:B------:R-:W-:Y:S01]  /*8f50*/  MUFU.EX2 R185, R185 ;  /* 0x000000b900b97308 */ /* 0x000fe20000000800 */
[----:B------:R-:W-:Y:S02]  /*8f60*/  FMUL.FTZ R15, R148, R139 ;  /* 0x0000008b940f7220 */ /* 0x000fe40000410000 */
[C---:B------:R-:W-:Y:S02]  /*8f70*/  FMUL.FTZ R34, R150.reuse, R118 ;  /* 0x0000007696227220 */ /* 0x040fe40000410000 */
[----:B------:R-:W-:Y:S02]  /*8f80*/  FMUL.FTZ R35, R150, R119 ;  /* 0x0000007796237220 */ /* 0x000fe40000410000 */
[----:B------:R-:W-:Y:S01]  /*8f90*/  LDSM.16.MT88.4 R116, [R214+0x1100] ;  /* 0x00110000d674783b */ /* 0x000fe20000004200 */
[C---:B------:R-:W-:Y:S02]  /*8fa0*/  FMUL.FTZ R40, R149.reuse, R108 ;  /* 0x0000006c95287220 */ /* 0x040fe40000410000 */
[----:B------:R-:W1:Y:S01]  /*8fb0*/  MUFU.EX2 R184, R184 ;  /* 0x000000b800b87308 */ /* 0x000e620000000800 */
[C---:B------:R-:W-:Y:S02]  /*8fc0*/  FMUL.FTZ R41, R149.reuse, R109 ;  /* 0x0000006d95297220 */ /* 0x040fe40000410000 */
[----:B------:R-:W-:Y:S01]  /*8fd0*/  FMUL.FTZ R42, R148, R110 ;  /* 0x0000006e942a7220 */ /* 0x000fe20000410000 */
[----:B--2---:R-:W-:Y:S01]  /*8fe0*/  F2FP.BF16.PACK_AB R144, R180, R181 ;  /* 0x000000b5b490723e */ /* 0x004fe200000010ff */
[C---:B------:R-:W-:Y:S02]  /*8ff0*/  FMUL.FTZ R43, R148.reuse, R111 ;  /* 0x0000006f942b7220 */ /* 0x040fe40000410000 */
[----:B------:R-:W-:Y:S01]  /*9000*/  LDSM.16.MT88.4 R108, [R214+0x500] ;  /* 0x00050000d66c783b */ /* 0x000fe20000004200 */
[C---:B------:R-:W-:Y:S02]  /*9010*/  FMUL.FTZ R44, R149.reuse, R104 ;  /* 0x00000068952c7220 */ /* 0x040fe40000410000 */
[----:B------:R-:W-:Y:S01]  /*9020*/  MUFU.EX2 R189, R189 ;  /* 0x000000bd00bd7308 */ /* 0x000fe20000000800 */
[----:B------:R-:W-:Y:S02]  /*9030*/  FMUL.FTZ R45, R149, R105 ;  /* 0x00000069952d7220 */ /* 0x000fe40000410000 */
[C---:B------:R-:W-:Y:S02]  /*9040*/  FMUL.FTZ R46, R148.reuse, R106 ;  /* 0x0000006a942e7220 */ /* 0x040fe40000410000 */
[----:B------:R-:W-:Y:S02]  /*9050*/  FMUL.FTZ R47, R148, R107 ;  /* 0x0000006b942f7220 */ /* 0x000fe40000410000 */
[----:B------:R-:W-:Y:S01]  /*9060*/  LDSM.16.MT88.4 R104, [R212+0x1900] ;  /* 0x00190000d468783b */ /* 0x000fe20000004200 */
[C---:B------:R-:W-:Y:S02]  /*9070*/  FMUL.FTZ R48, R151.reuse, R100 ;  /* 0x0000006497307220 */ /* 0x040fe40000410000 */
[----:B------:R-:W2:Y:S01]  /*9080*/  MUFU.EX2 R188, R188 ;  /* 0x000000bc00bc7308 */ /* 0x000ea20000000800 */
[----:B------:R-:W-:Y:S02]  /*9090*/  FMUL.FTZ R49, R151, R101 ;  /* 0x0000006597317220 */ /* 0x000fe40000410000 */
[----:B------:R-:W-:Y:S01]  /*90a0*/  FMUL.FTZ R50, R150, R102 ;  /* 0x0000006696327220 */ /* 0x000fe20000410000 */
[----:B-1----:R-:W-:Y:S01]  /*90b0*/  F2FP.BF16.PACK_AB R146, R184, R185 ;  /* 0x000000b9b892723e */ /* 0x002fe200000010ff */
[----:B------:R-:W-:Y:S02]  /*90c0*/  FMUL.FTZ R51, R150, R103 ;  /* 0x0000006796337220 */ /* 0x000fe40000410000 */
[----:B------:R-:W-:Y:S01]  /*90d0*/  LDSM.16.MT88.4 R100, [R214+0x1900] ;  /* 0x00190000d664783b */ /* 0x000fe20000004200 */
[--C-:B------:R-:W-:Y:S02]  /*90e0*/  FFMA.FTZ R164, R164, c[0x0][0x2d0], -R161.reuse ;  /* 0x0000b400a4a47a23 */ /* 0x100fe400000108a1 */
[----:B------:R-:W-:Y:S01]  /*90f0*/  MUFU.EX2 R187, R187 ;  /* 0x000000bb00bb7308 */ /* 0x000fe20000000800 */
[C---:B------:R-:W-:Y:S02]  /*9100*/  FMUL.FTZ R24, R149.reuse, R124 ;  /* 0x0000007c95187220 */ /* 0x040fe40000410000 */
[C---:B------:R-:W-:Y:S02]  /*9110*/  FMUL.FTZ R25, R149.reuse, R125 ;  /* 0x0000007d95197220 */ /* 0x040fe40000410000 */
[C---:B------:R-:W-:Y:S02]  /*9120*/  FMUL.FTZ R26, R148.reuse, R126 ;  /* 0x0000007e941a7220 */ /* 0x040fe40000410000 */
[C---:B------:R-:W-:Y:S02]  /*9130*/  FMUL.FTZ R27, R148.reuse, R127 ;  /* 0x0000007f941b7220 */ /* 0x040fe40000410000 */
[----:B------:R-:W-:Y:S01]  /*9140*/  FMUL.FTZ R28, R149, R120 ;  /* 0x00000078951c7220 */ /* 0x000fe20000410000 */
[----:B------:R-:W1:Y:S01]  /*9150*/  MUFU.EX2 R186, R186 ;  /* 0x000000ba00ba7308 */ /* 0x000e620000000800 */
[C---:B------:R-:W-:Y:S02]  /*9160*/  FMUL.FTZ R30, R148.reuse, R122 ;  /* 0x0000007a941e7220 */ /* 0x040fe40000410000 */
[----:B------:R-:W-:Y:S01]  /*9170*/  FMUL.FTZ R31, R148, R123 ;  /* 0x0000007b941f7220 */ /* 0x000fe20000410000 */
[----:B--2---:R-:W-:Y:S01]  /*9180*/  F2FP.BF16.PACK_AB R145, R188, R189 ;  /* 0x000000bdbc91723e */ /* 0x004fe200000010ff */
[C---:B------:R-:W-:Y:S02]  /*9190*/  FMUL.FTZ R52, R151.reuse, R52 ;  /* 0x0000003497347220 */ /* 0x040fe40000410000 */
[----:B------:R-:W-:Y:S02]  /*91a0*/  FMUL.FTZ R53, R151, R53 ;  /* 0x0000003597357220 */ /* 0x000fe40000410000 */
[C---:B------:R-:W-:Y:S01]  /*91b0*/  FMUL.FTZ R54, R150.reuse, R54 ;  /* 0x0000003696367220 */ /* 0x040fe20000410000 */
[----:B------:R-:W-:Y:S01]  /*91c0*/  MUFU.EX2 R124, R175 ;  /* 0x000000af007c7308 */ /* 0x000fe20000000800 */
[----:B------:R-:W-:Y:S02]  /*91d0*/  FMUL.FTZ R55, R150, R55 ;  /* 0x0000003796377220 */ /* 0x000fe40000410000 */
[C---:B------:R-:W-:Y:S02]  /*91e0*/  FMUL.FTZ R56, R149.reuse, R56 ;  /* 0x0000003895387220 */ /* 0x040fe40000410000 */
[C---:B------:R-:W-:Y:S02]  /*91f0*/  FMUL.FTZ R57, R149.reuse, R57 ;  /* 0x0000003995397220 */ /* 0x040fe40000410000 */
[C---:B------:R-:W-:Y:S02]  /*9200*/  FMUL.FTZ R58, R148.reuse, R58 ;  /* 0x0000003a943a7220 */ /* 0x040fe40000410000 */
[----:B------:R-:W-:Y:S01]  /*9210*/  FMUL.FTZ R59, R148, R59 ;  /* 0x0000003b943b7220 */ /* 0x000fe20000410000 */
[----:B------:R-:W-:Y:S01]  /*9220*/  MUFU.EX2 R120, R174 ;  /* 0x000000ae00787308 */ /* 0x000fe20000000800 */
[C---:B------:R-:W-:Y:S02]  /*9230*/  FMUL.FTZ R60, R149.reuse, R60 ;  /* 0x0000003c953c7220 */ /* 0x040fe40000410000 */
[----:B------:R-:W-:Y:S01]  /*9240*/  FMUL.FTZ R61, R149, R61 ;  /* 0x0000003d953d7220 */ /* 0x000fe20000410000 */
[----:B-1----:R-:W-:Y:S01]  /*9250*/  F2FP.BF16.PACK_AB R147, R186, R187 ;  /* 0x000000bbba93723e */ /* 0x002fe200000010ff */
[C---:B------:R-:W-:Y:S02]  /*9260*/  FMUL.FTZ R62, R148.reuse, R62 ;  /* 0x0000003e943e7220 */ /* 0x040fe40000410000 */
[----:B------:R-:W-:Y:S02]  /*9270*/  FMUL.FTZ R63, R148, R63 ;  /* 0x0000003f943f7220 */ /* 0x000fe40000410000 */
[C---:B------:R-:W-:Y:S01]  /*9280*/  FMUL.FTZ R64, R151.reuse, R64 ;  /* 0x0000004097407220 */ /* 0x040fe20000410000 */
[----:B------:R1:W-:Y:S01]  /*9290*/  MUFU.EX2 R136, R173 ;  /* 0x000000ad00887308 */ /* 0x0003e20000000800 */
[C---:B------:R-:W-:Y:S01]  /*92a0*/  HMMA.16816.F32.BF16 R8, R144.reuse, R20, R8 ;  /* 0x000000149008723c */ /* 0x040fe20000041808 */
[C---:B------:R-:W-:Y:S02]  /*92b0*/  FMUL.FTZ R65, R151.reuse, R65 ;  /* 0x0000004197417220 */ /* 0x040fe40000410000 */
[C---:B------:R-:W-:Y:S02]  /*92c0*/  FMUL.FTZ R66, R150.reuse, R66 ;  /* 0x0000004296427220 */ /* 0x040fe40000410000 */
[----:B------:R-:W-:Y:S02]  /*92d0*/  FMUL.FTZ R67, R150, R67 ;  /* 0x0000004396437220 */ /* 0x000fe40000410000 */
[C---:B------:R-:W-:Y:S01]  /*92e0*/  FMUL.FTZ R20, R151.reuse, R128 ;  /* 0x0000008097147220 */ /* 0x040fe20000410000 */
[-C--:B------:R-:W-:Y:S01]  /*92f0*/  HMMA.16816.F32.BF16 R12, R144, R22.reuse, R12 ;  /* 0x00000016900c723c */ /* 0x080fe2000004180c */
[----:B------:R-:W-:Y:S01]  /*9300*/  FMUL.FTZ R21, R151, R129 ;  /* 0x0000008197157220 */ /* 0x000fe20000410000 */
[----:B------:R-:W-:Y:S02]  /*9310*/  MUFU.EX2 R122, R170 ;  /* 0x000000aa007a7308 */ /* 0x000fe40000000800 */
[C---:B------:R-:W-:Y:S02]  /*9320*/  FMUL.FTZ R29, R149.reuse, R121 ;  /* 0x00000079951d7220 */ /* 0x040fe40000410000 */
[C---:B------:R-:W-:Y:S02]  /*9330*/  FMUL.FTZ R72, R149.reuse, R72 ;  /* 0x0000004895487220 */ /* 0x040fe40000410000 */
[C---:B------:R-:W-:Y:S01]  /*9340*/  HMMA.16816.F32.BF16 R16, R156.reuse, R22, R16 ;  /* 0x000000169c10723c */ /* 0x040fe20000041810 */
[C---:B------:R-:W-:Y:S03]  /*9350*/  FMUL.FTZ R73, R149.reuse, R73 ;  /* 0x0000004995497220 */ /* 0x040fe60000410000 */
[----:B------:R-:W-:Y:S01]  /*9360*/  MUFU.EX2 R138, R171 ;  /* 0x000000ab008a7308 */ /* 0x000fe20000000800 */
[----:B------:R-:W-:Y:S02]  /*9370*/  FMUL.FTZ R74, R148, R74 ;  /* 0x0000004a944a7220 */ /* 0x000fe40000410000 */
[C---:B------:R-:W-:Y:S01]  /*9380*/  FMUL.FTZ R22, R150.reuse, R130 ;  /* 0x0000008296167220 */ /* 0x040fe20000410000 */
[----:B-1----:R-:W-:Y:S01]  /*9390*/  LDSM.16.MT88.4 R172, [R214+0x2100] ;  /* 0x00210000d6ac783b */ /* 0x002fe20000004200 */
[----:B------:R-:W-:Y:S03]  /*93a0*/  FMUL.FTZ R23, R150, R131 ;  /* 0x0000008396177220 */ /* 0x000fe60000410000 */
[C---:B------:R-:W-:Y:S02]  /*93b0*/  FMUL.FTZ R75, R148.reuse, R75 ;  /* 0x0000004b944b7220 */ /* 0x040fe40000410000 */
[----:B------:R1:W-:Y:S01]  /*93c0*/  MUFU.EX2 R125, R169 ;  /* 0x000000a9007d7308 */ /* 0x0003e20000000800 */
[C---:B------:R-:W-:Y:S01]  /*93d0*/  FMUL.FTZ R76, R149.reuse, R76 ;  /* 0x0000004c954c7220 */ /* 0x040fe20000410000 */
[-C--:B------:R-:W-:Y:S01]  /*93e0*/  HMMA.16816.F32.BF16 R20, R156, R36.reuse, R20 ;  /* 0x000000249c14723c */ /* 0x080fe20000041814 */
[----:B------:R-:W2:Y:S01]  /*93f0*/  LDSM.16.MT88.4 R128, [R214+0xd00] ;  /* 0x000d0000d680783b */ /* 0x000ea20000004200 */
[C---:B------:R-:W-:Y:S02]  /*9400*/  FMUL.FTZ R77, R149.reuse, R77 ;  /* 0x0000004d954d7220 */ /* 0x040fe40000410000 */
[C---:B------:R-:W-:Y:S02]  /*9410*/  FMUL.FTZ R78, R148.reuse, R78 ;  /* 0x0000004e944e7220 */ /* 0x040fe40000410000 */
[C---:B------:R-:W-:Y:S02]  /*9420*/  FMUL.FTZ R79, R148.reuse, R79 ;  /* 0x0000004f944f7220 */ /* 0x040fe40000410000 */
[C---:B------:R-:W-:Y:S01]  /*9430*/  HMMA.16816.F32.BF16 R24, R144.reuse, R36, R24 ;  /* 0x000000249018723c */ /* 0x040fe20000041818 */
[----:B------:R-:W-:Y:S03]  /*9440*/  MUFU.EX2 R127, R167 ;  /* 0x000000a7007f7308 */ /* 0x000fe60000000800 */
[C---:B------:R-:W-:Y:S02]  /*9450*/  FMUL.FTZ R88, R149.reuse, R88 ;  /* 0x0000005895587220 */ /* 0x040fe40000410000 */
[----:B------:R-:W-:Y:S02]  /*9460*/  FMUL.FTZ R89, R149, R89 ;  /* 0x0000005995597220 */ /* 0x000fe40000410000 */
[-C--:B------:R-:W-:Y:S01]  /*9470*/  HMMA.16816.F32.BF16 R28, R144, R38.reuse, R28 ;  /* 0x00000026901c723c */ /* 0x080fe2000004181c */
[C---:B------:R-:W-:Y:S02]  /*9480*/  FMUL.FTZ R36, R151.reuse, R112 ;  /* 0x0000007097247220 */ /* 0x040fe40000410000 */
[----:B------:R-:W-:Y:S01]  /*9490*/  MUFU.EX2 R123, R165 ;  /* 0x000000a5007b7308 */ /* 0x000fe20000000800 */
[----:B------:R-:W-:Y:S01]  /*94a0*/  FMUL.FTZ R37, R151, R113 ;  /* 0x0000007197257220 */ /* 0x000fe20000410000 */
[----:B-1----:R-:W-:Y:S01]  /*94b0*/  LDSM.16.MT88.4 R168, [R212+0x1500] ;  /* 0x00150000d4a8783b */ /* 0x002fe20000004200 */
[C---:B------:R-:W-:Y:S02]  /*94c0*/  FMUL.FTZ R90, R148.reuse, R90 ;  /* 0x0000005a945a7220 */ /* 0x040fe40000410000 */
[C---:B------:R-:W-:Y:S01]  /*94d0*/  HMMA.16816.F32.BF16 R32, R156.reuse, R38, R32 ;  /* 0x000000269c20723c */ /* 0x040fe20000041820 */
[----:B------:R-:W-:Y:S03]  /*94e0*/  FMUL.FTZ R91, R148, R91 ;  /* 0x0000005b945b7220 */ /* 0x000fe60000410000 */
[C---:B------:R-:W-:Y:S01]  /*94f0*/  FMUL.FTZ R92, R149.reuse, R92 ;  /* 0x0000005c955c7220 */ /* 0x040fe20000410000 */
[----:B------:R-:W-:Y:S01]  /*9500*/  MUFU.EX2 R139, R166 ;  /* 0x000000a6008b7308 */ /* 0x000fe20000000800 */
[----:B------:R-:W-:Y:S02]  /*9510*/  FMUL.FTZ R93, R149, R93 ;  /* 0x0000005d955d7220 */ /* 0x000fe40000410000 */
[C---:B------:R-:W-:Y:S04]  /*9520*/  FMUL.FTZ R38, R150.reuse, R114 ;  /* 0x0000007296267220 */ /* 0x040fe80000410000 */
[----:B------:R-:W-:Y:S02]  /*9530*/  FMUL.FTZ R39, R150, R115 ;  /* 0x0000007396277220 */ /* 0x000fe40000410000 */
[----:B------:R-:W1:Y:S01]  /*9540*/  LDSM.16.MT88.4 R112, [R212+0xd00] ;  /* 0x000d0000d470783b */ /* 0x000e620000004200 */
[----:B------:R3:W-:Y:S01]  /*9550*/  MUFU.EX2 R126, R164 ;  /* 0x000000a4007e7308 */ /* 0x0007e20000000800 */
[C---:B------:R-:W-:Y:S02]  /*9560*/  FMUL.FTZ R94, R148.reuse, R94 ;  /* 0x0000005e945e7220 */ /* 0x040fe40000410000 */
[----:B------:R-:W-:Y:S01]  /*9570*/  FMUL.FTZ R95, R148, R95 ;  /* 0x0000005f945f7220 */ /* 0x000fe20000410000 */
[-C--:B--2---:R-:W-:Y:S01]  /*9580*/  HMMA.16816.F32.BF16 R36, R156, R128.reuse, R36 ;  /* 0x000000809c24723c */ /* 0x084fe20000041824 */
[C---:B------:R-:W-:Y:S02]  /*9590*/  FMUL.FTZ R96, R151.reuse, R96 ;  /* 0x0000006097607220 */ /* 0x040fe40000410000 */
[C---:B------:R-:W-:Y:S02]  /*95a0*/  FMUL.FTZ R97, R151.reuse, R97 ;  /* 0x0000006197617220 */ /* 0x040fe40000410000 */
[C---:B------:R-:W-:Y:S01]  /*95b0*/  FMUL.FTZ R98, R150.reuse, R98 ;  /* 0x0000006296627220 */ /* 0x040fe20000410000 */
[----:B------:R-:W-:Y:S01]  /*95c0*/  MUFU.EX2 R190, R190 ;  /* 0x000000be00be7308 */ /* 0x000fe20000000800 */
[C---:B------:R-:W-:Y:S01]  /*95d0*/  FMUL.FTZ R99, R150.reuse, R99 ;  /* 0x0000006396637220 */ /* 0x040fe20000410000 */
[C---:B------:R-:W-:Y:S01]  /*95e0*/  HMMA.16816.F32.BF16 R40, R144.reuse, R128, R40 ;  /* 0x000000809028723c */ /* 0x040fe20000041828 */
[C---:B------:R-:W-:Y:S03]  /*95f0*/  FMUL.FTZ R68, R151.reuse, R68 ;  /* 0x0000004497447220 */ /* 0x040fe60000410000 */
[C---:B------:R-:W-:Y:S02]  /*9600*/  FMUL.FTZ R69, R151.reuse, R69 ;  /* 0x0000004597457220 */ /* 0x040fe40000410000 */
[C---:B------:R-:W-:Y:S02]  /*9610*/  FMUL.FTZ R70, R150.reuse, R70 ;  /* 0x0000004696467220 */ /* 0x040fe40000410000 */
[-C--:B------:R-:W-:Y:S01]  /*9620*/  HMMA.16816.F32.BF16 R44, R144, R130.reuse, R44 ;  /* 0x00000082902c723c */ /* 0x080fe2000004182c */
[----:B------:R-:W2:Y:S01]  /*9630*/  MUFU.EX2 R191, R191 ;  /* 0x000000bf00bf7308 */ /* 0x000ea20000000800 */
[----:B---3--:R-:W-:Y:S02]  /*9640*/  LDSM.16.MT88.4 R164, [R214+0x1500] ;  /* 0x00150000d6a4783b */ /* 0x008fe40000004200 */
[C---:B------:R-:W-:Y:S02]  /*9650*/  FMUL.FTZ R71, R150.reuse, R71 ;  /* 0x0000004796477220 */ /* 0x040fe40000410000 */
[C---:B------:R-:W-:Y:S02]  /*9660*/  FMUL.FTZ R80, R151.reuse, R80 ;  /* 0x0000005097507220 */ /* 0x040fe40000410000 */
[C---:B------:R-:W-:Y:S01]  /*9670*/  HMMA.16816.F32.BF16 R48, R156.reuse, R130, R48 ;  /* 0x000000829c30723c */ /* 0x040fe20000041830 */
[C---:B------:R-:W-:Y:S02]  /*9680*/  FMUL.FTZ R81, R151.reuse, R81 ;  /* 0x0000005197517220 */ /* 0x040fe40000410000 */
[----:B------:R-:W-:Y:S01]  /*9690*/  MUFU.EX2 R192, R192 ;  /* 0x000000c000c07308 */ /* 0x000fe20000000800 */
[C---:B------:R-:W-:Y:S02]  /*96a0*/  FMUL.FTZ R82, R150.reuse, R82 ;  /* 0x0000005296527220 */ /* 0x040fe40000410000 */
[C---:B------:R-:W-:Y:S02]  /*96b0*/  FMUL.FTZ R83, R150.reuse, R83 ;  /* 0x0000005396537220 */ /* 0x040fe40000410000 */
[C---:B------:R-:W-:Y:S01]  /*96c0*/  FMUL.FTZ R84, R151.reuse, R84 ;  /* 0x0000005497547220 */ /* 0x040fe20000410000 */
[-C--:B-1----:R-:W-:Y:S03]  /*96d0*/  HMMA.16816.F32.BF16 R52, R156, R112.reuse, R52 ;  /* 0x000000709c34723c */ /* 0x082fe60000041834 */
[----:B------:R-:W-:Y:S01]  /*96e0*/  FMUL.FTZ R85, R151, R85 ;  /* 0x0000005597557220 */ /* 0x000fe20000410000 */
[----:B------:R-:W1:Y:S01]  /*96f0*/  MUFU.EX2 R193, R193 ;  /* 0x000000c100c17308 */ /* 0x000e620000000800 */
[C---:B------:R-:W-:Y:S02]  /*9700*/  FMUL.FTZ R86, R150.reuse, R86 ;  /* 0x0000005696567220 */ /* 0x040fe40000410000 */
[----:B------:R-:W-:Y:S02]  /*9710*/  FMUL.FTZ R87, R150, R87 ;  /* 0x0000005796577220 */ /* 0x000fe40000410000 */
[--C-:B------:R-:W-:Y:S01]  /*9720*/  FFMA.FTZ R247, R247, c[0x0][0x2d0], -R161.reuse ;  /* 0x0000b400f7f77a23 */ /* 0x100fe200000108a1 */
[C---:B------:R-:W-:Y:S02]  /*9730*/  HMMA.16816.F32.BF16 R56, R144.reuse, R112, R56 ;  /* 0x000000709038723c */ /* 0x040fe40000041838 */
[--C-:B------:R-:W-:Y:S02]  /*9740*/  FFMA.FTZ R252, R252, c[0x0][0x2d0], -R161.reuse ;  /* 0x0000b400fcfc7a23 */ /* 0x100fe400000108a1 */
[----:B------:R-:W-:Y:S01]  /*9750*/  MUFU.EX2 R194, R194 ;  /* 0x000000c200c27308 */ /* 0x000fe20000000800 */
[--C-:B------:R-:W-:Y:S02]  /*9760*/  FFMA.FTZ R251, R251, c[0x0][0x2d0], -R161.reuse ;  /* 0x0000b400fbfb7a23 */ /* 0x100fe400000108a1 */
[--C-:B------:R-:W-:Y:S01]  /*9770*/  FFMA.FTZ R249, R249, c[0x0][0x2d0], -R161.reuse ;  /* 0x0000b400f9f97a23 */ /* 0x100fe200000108a1 */
[-C--:B------:R-:W-:Y:S01]  /*9780*/  HMMA.16816.F32.BF16 R60, R144, R114.reuse, R60 ;  /* 0x00000072903c723c */ /* 0x080fe2000004183c */
[--C-:B------:R-:W-:Y:S03]  /*9790*/  FFMA.FTZ R162, R162, c[0x0][0x2d0], -R161.reuse ;  /* 0x0000b400a2a27a23 */ /* 0x100fe600000108a1 */
[--C-:B------:R-:W-:Y:S02]  /*97a0*/  FFMA.FTZ R160, R160, c[0x0][0x2d0], -R161.reuse ;  /* 0x0000b400a0a07a23 */ /* 0x100fe400000108a1 */
[----:B------:R-:W3:Y:S01]  /*97b0*/  MUFU.EX2 R195, R195 ;  /* 0x000000c300c37308 */ /* 0x000ee20000000800 */
[----:B------:R-:W-:Y:S01]  /*97c0*/  FFMA.FTZ R161, R153, c[0x0][0x2d0], -R161 ;  /* 0x0000b40099a17a23 */ /* 0x000fe200000108a1 */
[C---:B------:R-:W-:Y:S01]  /*97d0*/  HMMA.16816.F32.BF16 R64, R156.reuse, R114, R64 ;  /* 0x000000729c40723c */ /* 0x040fe20000041840 */
[----:B------:R-:W4:Y:S03]  /*97e0*/  LDSM.16.MT88.4 R112, [R212+0x500] ;  /* 0x00050000d470783b */ /* 0x000f260000004200 */
[----:B------:R-:W-:Y:S01]  /*97f0*/  FFMA.FTZ R179, R151, R234, R179 ;  /* 0x000000ea97b37223 */ /* 0x000fe200000100b3 */
[----:B------:R-:W-:Y:S01]  /*9800*/  MOV R151, R3 ;  /* 0x0000000300977202 */ /* 0x000fe20000000f00 */
[----:B------:R-:W-:Y:S01]  /*9810*/  FFMA.FTZ R155, R150, R235, R155 ;  /* 0x000000eb969b7223 */ /* 0x000fe2000001009b */
[----:B------:R-:W-:Y:S01]  /*9820*/  MOV R150, R2 ;  /* 0x0000000200967202 */ /* 0x000fe20000000f00 */
[-C--:B------:R-:W-:Y:S01]  /*9830*/  HMMA.16816.F32.BF16 R68, R156, R100.reuse, R68 ;  /* 0x000000649c44723c */ /* 0x080fe20000041844 */
[----:B------:R-:W-:Y:S03]  /*9840*/  MUFU.EX2 R196, R196 ;  /* 0x000000c400c47308 */ /* 0x000fe60000000800 */
[----:B------:R-:W-:Y:S01]  /*9850*/  FFMA.FTZ R181, R149, R232, R181 ;  /* 0x000000e895b57223 */ /* 0x000fe200000100b5 */
[----:B------:R-:W-:Y:S01]  /*9860*/  MOV R149, R0 ;  /* 0x0000000000957202 */ /* 0x000fe20000000f00 */
[----:B------:R-:W-:Y:S01]  /*9870*/  FFMA.FTZ R189, R148, R233, R189 ;  /* 0x000000e994bd7223 */ /* 0x000fe200000100bd */
[----:B------:R-:W-:Y:S01]  /*9880*/  MOV R148, R152 ;  /* 0x0000009800947202 */ /* 0x000fe20000000f00 */
[C---:B------:R-:W-:Y:S01]  /*9890*/  HMMA.16816.F32.BF16 R72, R144.reuse, R100, R72 ;  /* 0x000000649048723c */ /* 0x040fe20000041848 */
[----:B------:R-:W-:Y:S02]  /*98a0*/  FADD.FTZ R178, R178, R179 ;  /* 0x000000b3b2b27221 */ /* 0x000fe40000010000 */
[----:B------:R-:W5:Y:S01]  /*98b0*/  MUFU.EX2 R197, R197 ;  /* 0x000000c500c57308 */ /* 0x000f620000000800 */
[----:B------:R-:W-:Y:S02]  /*98c0*/  FADD.FTZ R154, R154, R155 ;  /* 0x0000009b9a9a7221 */ /* 0x000fe40000010000 */
[----:B------:R-:W-:Y:S01]  /*98d0*/  FADD.FTZ R180, R180, R181 ;  /* 0x000000b5b4b47221 */ /* 0x000fe20000010000 */
[----:B--2---:R-:W-:Y:S01]  /*98e0*/  F2FP.BF16.PACK_AB R100, R191, R190 ;  /* 0x000000bebf64723e */ /* 0x004fe200000010ff */
[-C--:B------:R-:W-:Y:S01]  /*98f0*/  HMMA.16816.F32.BF16 R76, R144, R102.reuse, R76 ;  /* 0x00000066904c723c */ /* 0x080fe2000004184c */
[----:B-1----:R-:W-:Y:S03]  /*9900*/  F2FP.BF16.PACK_AB R101, R193, R192 ;  /* 0x000000c0c165723e */ /* 0x002fe600000010ff */
[----:B------:R-:W-:Y:S01]  /*9910*/  FADD.FTZ R188, R188, R189 ;  /* 0x000000bdbcbc7221 */ /* 0x000fe20000010000 */
[----:B------:R-:W-:Y:S01]  /*9920*/  MUFU.EX2 R198, R198 ;  /* 0x000000c600c67308 */ /* 0x000fe20000000800 */
[----:B------:R-:W-:Y:S02]  /*9930*/  FADD.FTZ R177, R177, R178 ;  /* 0x000000b2b1b17221 */ /* 0x000fe40000010000 */
[C---:B------:R-:W-:Y:S01]  /*9940*/  HMMA.16816.F32.BF16 R80, R156.reuse, R102, R80 ;  /* 0x000000669c50723c */ /* 0x040fe20000041850 */
[----:B------:R-:W-:Y:S03]  /*9950*/  FADD.FTZ R183, R183, R154 ;  /* 0x0000009ab7b77221 */ /* 0x000fe60000010000 */
[----:B------:R-:W-:Y:S02]  /*9960*/  FADD.FTZ R185, R185, R180 ;  /* 0x000000b4b9b97221 */ /* 0x000fe40000010000 */
[----:B------:R-:W-:Y:S01]  /*9970*/  FADD.FTZ R187, R187, R188 ;  /* 0x000000bcbbbb7221 */ /* 0x000fe20000010000 */
[----:B---3--:R-:W-:Y:S01]  /*9980*/  F2FP.BF16.PACK_AB R102, R195, R194 ;  /* 0x000000c2c366723e */ /* 0x008fe200000010ff */
[-C--:B------:R-:W-:Y:S01]  /*9990*/  HMMA.16816.F32.BF16 R84, R156, R104.reuse, R84 ;  /* 0x000000689c54723c */ /* 0x080fe20000041854 */
[----:B------:R-:W1:Y:S03]  /*99a0*/  MUFU.EX2 R199, R199 ;  /* 0x000000c700c77308 */ /* 0x000e660000000800 */
[----:B-----5:R-:W-:Y:S01]  /*99b0*/  F2FP.BF16.PACK_AB R103, R197, R196 ;  /* 0x000000c4c567723e */ /* 0x020fe200000010ff */
[----:B------:R-:W-:Y:S02]  /*99c0*/  FADD.FTZ R177, R176, R177 ;  /* 0x000000b1b0b17221 */ /* 0x000fe40000010000 */
[----:B------:R-:W-:Y:S01]  /*99d0*/  FADD.FTZ R183, R182, R183 ;  /* 0x000000b7b6b77221 */ /* 0x000fe20000010000 */
[C---:B------:R-:W-:Y:S01]  /*99e0*/  HMMA.16816.F32.BF16 R88, R144.reuse, R104, R88 ;  /* 0x000000689058723c */ /* 0x040fe20000041858 */
[----:B------:R-:W-:Y:S02]  /*99f0*/  FADD.FTZ R185, R184, R185 ;  /* 0x000000b9b8b97221 */ /* 0x000fe40000010000 */
[----:B------:R-:W-:Y:S01]  /*9a00*/  MUFU.EX2 R244, R244 ;  /* 0x000000f400f47308 */ /* 0x000fe20000000800 */
[----:B------:R-:W-:Y:S02]  /*9a10*/  FADD.FTZ R186, R186, R187 ;  /* 0x000000bbbaba7221 */ /* 0x000fe40000010000 */
[----:B------:R-:W-:Y:S02]  /*9a20*/  FADD.FTZ R190, R190, R177 ;  /* 0x000000b1bebe7221 */ /* 0x000fe40000010000 */
[-C--:B------:R-:W-:Y:S01]  /*9a30*/  HMMA.16816.F32.BF16 R92, R144, R106.reuse, R92 ;  /* 0x0000006a905c723c */ /* 0x080fe2000004185c */
[----:B------:R-:W-:Y:S03]  /*9a40*/  FADD.FTZ R192, R192, R183 ;  /* 0x000000b7c0c07221 */ /* 0x000fe60000010000 */
[----:B------:R-:W-:Y:S01]  /*9a50*/  FADD.FTZ R191, R191, R190 ;  /* 0x000000bebfbf7221 */ /* 0x000fe20000010000 */
[----:B------:R-:W2:Y:S01]  /*9a60*/  MUFU.EX2 R245, R245 ;  /* 0x000000f500f57308 */ /* 0x000ea20000000800 */
[----:B------:R-:W-:Y:S02]  /*9a70*/  FADD.FTZ R193, R193, R192 ;  /* 0x000000c0c1c17221 */ /* 0x000fe40000010000 */
[----:B------:R-:W-:Y:S01]  /*9a80*/  HMMA.16816.F32.BF16 R96, R156, R106, R96 ;  /* 0x0000006a9c60723c */ /* 0x000fe20000041860 */
[C---:B-1----:R-:W-:Y:S03]  /*9a90*/  F2FP.BF16.PACK_AB R104, R199.reuse, R198 ;  /* 0x000000c6c768723e */ /* 0x042fe600000010ff */
[----:B------:R-:W-:Y:S02]  /*9aa0*/  FADD.FTZ R198, R198, R185 ;  /* 0x000000b9c6c67221 */ /* 0x000fe40000010000 */
[----:B------:R-:W-:Y:S01]  /*9ab0*/  FADD.FTZ R194, R194, R191 ;  /* 0x000000bfc2c27221 */ /* 0x000fe20000010000 */
[----:B------:R-:W-:Y:S01]  /*9ac0*/  MUFU.EX2 R247, R247 ;  /* 0x000000f700f77308 */ /* 0x000fe20000000800 */
[-C--:B------:R-:W-:Y:S01]  /*9ad0*/  HMMA.16816.F32.BF16 R4, R100, R108.reuse, R4 ;  /* 0x0000006c6404723c */ /* 0x080fe20000041804 */
[----:B------:R-:W-:Y:S03]  /*9ae0*/  F2FP.BF16.PACK_AB R158, R136, R120 ;  /* 0x00000078889e723e */ /* 0x000fe600000010ff */
[----:B------:R-:W-:Y:S01]  /*9af0*/  F2FP.BF16.PACK_AB R159, R138, R122 ;  /* 0x0000007a8a9f723e */ /* 0x000fe200000010ff */
[----:B------:R-:W-:Y:S02]  /*9b00*/  FADD.FTZ R199, R199, R198 ;  /* 0x000000c6c7c77221 */ /* 0x000fe40000010000 */
[----:B------:R-:W-:Y:S02]  /*9b10*/  FADD.FTZ R196, R196, R193 ;  /* 0x000000c1c4c47221 */ /* 0x000fe40000010000 */
[----:B------:R-:W1:Y:S03]  /*9b20*/  MUFU.EX2 R252, R252 ;  /* 0x000000fc00fc7308 */ /* 0x000e660000000800 */
[----:B------:R-:W-:Y:S01]  /*9b30*/  FADD.FTZ R194, R195, R194 ;  /* 0x000000c2c3c27221 */ /* 0x000fe20000010000 */
[----:B--2---:R-:W-:Y:S01]  /*9b40*/  F2FP.BF16.PACK_AB R106, R245, R244 ;  /* 0x000000f4f56a723e */ /* 0x004fe200000010ff */
[----:B------:R-:W-:Y:S02]  /*9b50*/  FADD.FTZ R244, R244, R199 ;  /* 0x000000c7f4f47221 */ /* 0x000fe40000010000 */
[----:B------:R-:W-:Y:S02]  /*9b60*/  FADD.FTZ R197, R197, R196 ;  /* 0x000000c4c5c57221 */ /* 0x000fe40000010000 */
[----:B------:R-:W-:Y:S01]  /*9b70*/  FADD.FTZ R244, R245, R244 ;  /* 0x000000f4f5f47221 */ /* 0x000fe20000010000 */
[----:B------:R-:W2:Y:S10]  /*9b80*/  MUFU.EX2 R251, R251 ;  /* 0x000000fb00fb7308 */ /* 0x000eb40000000800 */
[----:B------:R-:W3:Y:S01]  /*9b90*/  MUFU.EX2 R249, R249 ;  /* 0x000000f900f97308 */ /* 0x000ee20000000800 */
[C---:B-1----:R-:W-:Y:S01]  /*9ba0*/  F2FP.BF16.PACK_AB R105, R252.reuse, R247 ;  /* 0x000000f7fc69723e */ /* 0x042fe200000010ff */
[----:B------:R-:W-:Y:S04]  /*9bb0*/  FADD.FTZ R247, R247, R186 ;  /* 0x000000baf7f77221 */ /* 0x000fe80000010000 */
[----:B------:R-:W-:Y:S04]  /*9bc0*/  FADD.FTZ R252, R252, R247 ;  /* 0x000000f7fcfc7221 */ /* 0x000fe80000010000 */
[----:B------:R-:W1:Y:S01]  /*9bd0*/  MUFU.EX2 R250, R250 ;  /* 0x000000fa00fa7308 */ /* 0x000e620000000800 */
[----:B--2---:R-:W-:Y:S09]  /*9be0*/  FADD.FTZ R252, R251, R252 ;  /* 0x000000fcfbfc7221 */ /* 0x004ff20000010000 */
[----:B------:R-:W2:Y:S01]  /*9bf0*/  MUFU.EX2 R248, R248 ;  /* 0x000000f800f87308 */ /* 0x000ea20000000800 */
[C---:B---3--:R-:W-:Y:S01]  /*9c00*/  F2FP.BF16.PACK_AB R107, R249.reuse, R251 ;  /* 0x000000fbf96b723e */ /* 0x048fe200000010ff */
[----:B------:R-:W-:Y:S08]  /*9c10*/  FADD.FTZ R252, R249, R252 ;  /* 0x000000fcf9fc7221 */ /* 0x000ff00000010000 */
[----:B------:R-:W3:Y:S01]  /*9c20*/  MUFU.EX2 R246, R246 ;  /* 0x000000f600f67308 */ /* 0x000ee20000000800 */
[C---:B------:R-:W-:Y:S01]  /*9c30*/  HMMA.16816.F32.BF16 R8, R104.reuse, R108, R8 ;  /* 0x0000006c6808723c */ /* 0x040fe20000041808 */
[----:B-1----:R-:W-:Y:S07]  /*9c40*/  F2FP.BF16.PACK_AB R156, R250, R124 ;  /* 0x0000007cfa9c723e */ /* 0x002fee00000010ff */
[-C--:B------:R-:W-:Y:S01]  /*9c50*/  HMMA.16816.F32.BF16 R12, R104, R110.reuse, R12 ;  /* 0x0000006e680c723c */ /* 0x080fe2000004180c */
[----:B------:R1:W5:Y:S03]  /*9c60*/  MUFU.EX2 R121, R162 ;  /* 0x000000a200797308 */ /* 0x0003660000000800 */
[----:B--2---:R-:W-:Y:S04]  /*9c70*/  FADD.FTZ R197, R248, R197 ;  /* 0x000000c5f8c57221 */ /* 0x004fe80000010000 */
[C---:B------:R-:W-:Y:S01]  /*9c80*/  HMMA.16816.F32.BF16 R16, R100.reuse, R110, R16 ;  /* 0x0000006e6410723c */ /* 0x040fe20000041810 */
[----:B------:R-:W2:Y:S02]  /*9c90*/  LDSM.16.MT88.4 R108, [R212+0x1100] ;  /* 0x00110000d46c783b */ /* 0x000ea40000004200 */
[----:B------:R5:W-:Y:S01]  /*9ca0*/  MUFU.EX2 R137, R160 ;  /* 0x000000a000897308 */ /* 0x000be20000000800 */
[C---:B---3--:R-:W-:Y:S04]  /*9cb0*/  F2FP.BF16.PACK_AB R157, R246.reuse, R248 ;  /* 0x000000f8f69d723e */ /* 0x048fe800000010ff */
[-C--:B----4-:R-:W-:Y:S01]  /*9cc0*/  HMMA.16816.F32.BF16 R20, R100, R112.reuse, R20 ;  /* 0x000000706414723c */ /* 0x090fe20000041814 */
[----:B------:R-:W-:Y:S04]  /*9cd0*/  FADD.FTZ R197, R246, R197 ;  /* 0x000000c5f6c57221 */ /* 0x000fe80000010000 */
[----:B------:R3:W4:Y:S03]  /*9ce0*/  MUFU.EX2 R153, R161 ;  /* 0x000000a100997308 */ /* 0x0007260000000800 */
[C---:B------:R-:W-:Y:S01]  /*9cf0*/  HMMA.16816.F32.BF16 R24, R104.reuse, R112, R24 ;  /* 0x000000706818723c */ /* 0x040fe20000041818 */
[----:B-1----:R-:W-:Y:S07]  /*9d00*/  F2FP.BF16.PACK_AB R162, R139, R123 ;  /* 0x0000007b8ba2723e */ /* 0x002fee00000010ff */
[-C--:B------:R-:W-:Y:S01]  /*9d10*/  HMMA.16816.F32.BF16 R28, R104, R114.reuse, R28 ;  /* 0x00000072681c723c */ /* 0x080fe2000004181c */
[----:B-----5:R-:W-:Y:S07]  /*9d20*/  F2FP.BF16.PACK_AB R160, R127, R125 ;  /* 0x0000007d7fa0723e */ /* 0x020fee00000010ff */
[C---:B------:R-:W-:Y:S01]  /*9d30*/  HMMA.16816.F32.BF16 R32, R100.reuse, R114, R32 ;  /* 0x000000726420723c */ /* 0x040fe20000041820 */
[----:B------:R-:W1:Y:S03]  /*9d40*/  LDSM.16.MT88.4 R112, [R214+0x1d00] ;  /* 0x001d0000d670783b */ /* 0x000e660000004200 */
[----:B---3--:R-:W-:Y:S02]  /*9d50*/  F2FP.BF16.PACK_AB R161, R121, R126 ;  /* 0x0000007e79a1723e */ /* 0x008fe400000010ff */
[----:B----4-:R-:W-:Y:S02]  /*9d60*/  F2FP.BF16.PACK_AB R163, R153, R137 ;  /* 0x0000008999a3723e */ /* 0x010fe400000010ff */
[-C--:B------:R-:W-:Y:S08]  /*9d70*/  HMMA.16816.F32.BF16 R36, R100, R116.reuse, R36 ;  /* 0x000000746424723c */ /* 0x080ff00000041824 */
[C---:B------:R-:W-:Y:S08]  /*9d80*/  HMMA.16816.F32.BF16 R40, R104.reuse, R116, R40 ;  /* 0x000000746828723c */ /* 0x040ff00000041828 */
[-C--:B------:R-:W-:Y:S08]  /*9d90*/  HMMA.16816.F32.BF16 R44, R104, R118.reuse, R44 ;  /* 0x00000076682c723c */ /* 0x080ff0000004182c */
[C---:B------:R-:W-:Y:S01]  /*9da0*/  HMMA.16816.F32.BF16 R48, R100.reuse, R118, R48 ;  /* 0x000000766430723c */ /* 0x040fe20000041830 */
[----:B------:R-:W3:Y:S07]  /*9db0*/  LDSM.16.MT88.4 R116, [R212+0x1d00] ;  /* 0x001d0000d474783b */ /* 0x000eee0000004200 */
        /* <DEDUP_REMOVED lines=8> */
[C---:B------:R-:W-:Y:S08]  /*9e40*/  HMMA.16816.F32.BF16 R80, R100.reuse, R114, R80 ;  /* 0x000000726450723c */ /* 0x040ff00000041850 */
[-C--:B---3--:R-:W-:Y:S08]  /*9e50*/  HMMA.16816.F32.BF16 R84, R100, R116.reuse, R84 ;  /* 0x000000746454723c */ /* 0x088ff00000041854 */
[C---:B------:R-:W-:Y:S08]  /*9e60*/  HMMA.16816.F32.BF16 R88, R104.reuse, R116, R88 ;  /* 0x000000746858723c */ /* 0x040ff00000041858 */
[-C--:B------:R-:W-:Y:S08]  /*9e70*/  HMMA.16816.F32.BF16 R92, R104, R118.reuse, R92 ;  /* 0x00000076685c723c */ /* 0x080ff0000004185c */
[----:B------:R-:W-:Y:S08]  /*9e80*/  HMMA.16816.F32.BF16 R96, R100, R118, R96 ;  /* 0x000000766460723c */ /* 0x000ff00000041860 */
[-C--:B------:R-:W-:Y:S01]  /*9e90*/  HMMA.16816.F32.BF16 R144, R156, R132.reuse, R4 ;  /* 0x000000849c90723c */ /* 0x080fe20000041804 */
[----:B------:R-:W1:Y:S07]  /*9ea0*/  LDSM.16.MT88.4 R4, [R212+0x2100] ;  /* 0x00210000d404783b */ /* 0x000e6e0000004200 */
[C---:B------:R-:W-:Y:S07]  /*9eb0*/  HMMA.16816.F32.BF16 R140, R160.reuse, R132, R8 ;  /* 0x00000084a08c723c */ /* 0x040fee0000041808 */
[----:B------:R-:W-:Y:S02]  /*9ec0*/  MOV R11, R139 ;  /* 0x0000008b000b7202 */ /* 0x000fe40000000f00 */
[----:B------:R-:W-:Y:S03]  /*9ed0*/  MOV R10, R138 ;  /* 0x0000008a000a7202 */ /* 0x000fe60000000f00 */
[----:B------:R-:W-:Y:S02]  /*9ee0*/  MOV R9, R137 ;  /* 0x0000008900097202 */ /* 0x000fe40000000f00 */
[----:B------:R-:W-:Y:S02]  /*9ef0*/  MOV R8, R136 ;  /* 0x0000008800087202 */ /* 0x000fe40000000f00 */
[-C--:B------:R-:W-:Y:S07]  /*9f00*/  HMMA.16816.F32.BF16 R136, R160, R134.reuse, R12 ;  /* 0x00000086a088723c */ /* 0x080fee000004180c */
[----:B------:R-:W-:Y:S01]  /*9f10*/  MOV R15, R123 ;  /* 0x0000007b000f7202 */ /* 0x000fe20000000f00 */
[C---:B------:R-:W-:Y:S01]  /*9f20*/  HMMA.16816.F32.BF16 R132, R156.reuse, R134, R16 ;  /* 0x000000869c84723c */ /* 0x040fe20000041810 */
[----:B------:R-:W-:Y:S03]  /*9f30*/  MOV R14, R122 ;  /* 0x0000007a000e7202 */ /* 0x000fe60000000f00 */
[----:B------:R-:W-:Y:S02]  /*9f40*/  MOV R13, R121 ;  /* 0x00000079000d7202 */ /* 0x000fe40000000f00 */
[----:B------:R-:W-:Y:S01]  /*9f50*/  MOV R12, R120 ;  /* 0x00000078000c7202 */ /* 0x000fe20000000f00 */
[----:B------:R-:W-:Y:S01]  /*9f60*/  FADD.FTZ R197, R14, R197 ;  /* 0x000000c50ec57221 */ /* 0x000fe20000010000 */
[-C--:B--2---:R-:W-:Y:S01]  /*9f70*/  HMMA.16816.F32.BF16 R128, R156, R108.reuse, R20 ;  /* 0x0000006c9c80723c */ /* 0x084fe20000041814 */
[----:B------:R-:W-:Y:S03]  /*9f80*/  MOV R19, R127 ;  /* 0x0000007f00137202 */ /* 0x000fe60000000f00 */
[----:B------:R-:W-:Y:S01]  /*9f90*/  MOV R18, R126 ;  /* 0x0000007e00127202 */ /* 0x000fe20000000f00 */
[----:B------:R-:W-:Y:S01]  /*9fa0*/  FADD.FTZ R235, R10, R197 ;  /* 0x000000c50aeb7221 */ /* 0x000fe20000010000 */
[----:B------:R-:W-:Y:S02]  /*9fb0*/  MOV R17, R125 ;  /* 0x0000007d00117202 */ /* 0x000fe40000000f00 */
[----:B------:R-:W-:Y:S01]  /*9fc0*/  MOV R16, R124 ;  /* 0x0000007c00107202 */ /* 0x000fe20000000f00 */
[----:B------:R-:W-:Y:S01]  /*9fd0*/  FADD.FTZ R252, R18, R252 ;  /* 0x000000fc12fc7221 */ /* 0x000fe20000010000 */
[C---:B------:R-:W-:Y:S02]  /*9fe0*/  HMMA.16816.F32.BF16 R124, R160.reuse, R108, R24 ;  /* 0x0000006ca07c723c */ /* 0x040fe40000041818 */
[----:B------:R-:W-:Y:S02]  /*9ff0*/  FADD.FTZ R244, R17, R244 ;  /* 0x000000f411f47221 */ /* 0x000fe40000010000 */
[----:B------:R-:W-:Y:S02]  /*a000*/  FADD.FTZ R252, R13, R252 ;  /* 0x000000fc0dfc7221 */ /* 0x000fe40000010000 */
[----:B------:R-:W-:Y:S02]  /*a010*/  FADD.FTZ R244, R19, R244 ;  /* 0x000000f413f47221 */ /* 0x000fe40000010000 */
[-C--:B------:R-:W-:Y:S01]  /*a020*/  HMMA.16816.F32.BF16 R120, R160, R110.reuse, R28 ;  /* 0x0000006ea078723c */ /* 0x080fe2000004181c */
[----:B------:R-:W-:Y:S03]  /*a030*/  FADD.FTZ R252, R9, R252 ;  /* 0x000000fc09fc7221 */ /* 0x000fe60000010000 */
[----:B------:R-:W-:Y:S02]  /*a040*/  FADD.FTZ R244, R15, R244 ;  /* 0x000000f40ff47221 */ /* 0x000fe40000010000 */
[----:B------:R-:W-:Y:S02]  /*a050*/  FADD.FTZ R233, R153, R252 ;  /* 0x000000fc99e97221 */ /* 0x000fe40000010000 */
[C---:B------:R-:W-:Y:S01]  /*a060*/  HMMA.16816.F32.BF16 R116, R156.reuse, R110, R32 ;  /* 0x0000006e9c74723c */ /* 0x040fe20000041820 */
[----:B------:R-:W-:Y:S07]  /*a070*/  FADD.FTZ R232, R11, R244 ;  /* 0x000000f40be87221 */ /* 0x000fee0000010000 */
        /* <DEDUP_REMOVED lines=17> */
[----:B------:R-:W-:Y:S01]  /*a190*/  HMMA.16816.F32.BF16 R96, R156, R6, R96 ;  /* 0x000000069c60723c */ /* 0x000fe20000041860 */
[----:B------:R-:W-:Y:S04]  /*a1a0*/  FADD.FTZ R5, R12, R5 ;  /* 0x000000050c057221 */ /* 0x000fe80000010000 */
[----:B------:R-:W-:Y:S01]  /*a1b0*/  FADD.FTZ R234, R8, R5 ;  /* 0x0000000508ea7221 */ /* 0x000fe20000010000 */
[----:B------:R-:W-:-:S05]  /*a1c0*/  @P0 BRA `(.L_x_425) ;  /* 0xffffbbd000000947 */ /* 0x000fca000383ffff */
.L_x_406:
[----:B------:R-:W1:Y:S01]  /*a1d0*/  S2UR UR8, SR_CTAID.X ;  /* 0x00000000000879c3 */ /* 0x000e620000002500 */
[----:B------:R-:W-:Y:S01]  /*a1e0*/  ULDC.64 UR4, c[0x0][0x2c8] ;  /* 0x0000b20000047ab9 */ /* 0x000fe20000000a00 */
[----:B------:R-:W-:Y:S01]  /*a1f0*/  PLOP3.LUT P0, PT, PT, PT, UP1, 0x40, 0x0 ;  /* 0x000000000000781c */ /* 0x000fe20003f0e818 */
[----:B-1----:R-:W-:-:S04]  /*a200*/  ULEA UR8, UR8, 0x7f, 0x7 ;  /* 0x0000007f08087891 */ /* 0x002fc8000f8e383f */
[----:B------:R-:W-:-:S03]  /*a210*/  UIMAD.WIDE.U32 UR14, UR8, UR4, URZ ;  /* 0x00000004080e72a5 */ /* 0x000fc6000f8e003f */
[----:B------:R-:W-:Y:S02]  /*a220*/  ULDC UR4, c[0x0][0x168] ;  /* 0x00005a0000047ab9 */ /* 0x000fe40000000800 */
[----:B------:R-:W-:Y:S02]  /*a230*/  @UP2 USHF.R.U32.HI UR8, URZ, UR5, UR15 ;  /* 0x000000053f082299 */ /* 0x000fe4000801160f */
[----:B------:R-:W-:Y:S02]  /*a240*/  UIADD3 UR4, -UR4, 0x1, URZ ;  /* 0x0000000104047890 */ /* 0x000fe4000fffe13f */
[----:B------:R-:W-:Y:S02]  /*a250*/  ULDC UR5, c[0x0][0x1d0] ;  /* 0x0000740000057ab9 */ /* 0x000fe40000000800 */
[----:B------:R-:W-:-:S03]  /*a260*/  UIADD3 UR9, UR8, UR5, UR4 ;  /* 0x0000000508097290 */ /* 0x000fc6000fffe004 */
[----:B------:R-:W-:Y:S02]  /*a270*/  ULDC UR8, c[0x0][0x324] ;  /* 0x0000c90000087ab9 */ /* 0x000fe40000000800 */
[----:B------:R-:W-:Y:S01]  /*a280*/  UIADD3 UR8, UR9, -UR8, URZ ;  /* 0x8000000809087290 */ /* 0x000fe2000fffe03f */
[----:B------:R-:W-:Y:S05]  /*a290*/  @P0 BRA `(.L_x_426) ;  /* 0x0000016000000947 */ /* 0x000fea0003800000 */
[----:B------:R-:W-:-:S06]  /*a2a0*/  UISETP.GT.AND UP0, UPT, UR9, -0x1, UPT ;  /* 0xffffffff0900788c */ /* 0x000fcc000bf04270 */
[----:B------:R-:W-:-:S13]  /*a2b0*/  PLOP3.LUT P0, PT, PT, PT, UP0, 0x80, 0x0 ;  /* 0x000000000000781c */ /* 0x000fda0003f0f008 */
[----:B------:R-:W-:Y:S05]  /*a2c0*/  @P0 BRA `(.L_x_427) ;  /* 0x0000009000000947 */ /* 0x000fea0003800000 */
[----:B------:R-:W-:Y:S02]  /*a2d0*/  ULDC UR4, c[0x0][0x32c] ;  /* 0x0000cb0000047ab9 */ /* 0x000fe40000000800 */
[----:B------:R-:W-:Y:S02]  /*a2e0*/  UISETP.NE.AND UP0, UPT, UR4, 0x1, UPT ;  /* 0x000000010400788c */ /* 0x000fe4000bf05270 */
[----:B------:R-:W-:Y:S02]  /*a2f0*/  ULOP3.LUT UR9, URZ, UR9, URZ, 0x33, !UPT ;  /* 0x000000093f097292 */ /* 0x000fe4000f8e333f */
[----:B------:R-:W-:Y:S02]  /*a300*/  ULDC.64 UR4, c[0x0][0x330] ;  /* 0x0000cc0000047ab9 */ /* 0x000fe40000000a00 */
[----:B------:R-:W-:-:S07]  /*a310*/  UIMAD.WIDE.U32 UR14, UR9, UR4, URZ ;  /* 0x00000004090e72a5 */ /* 0x000fce000f8e003f */
[----:B------:R-:W-:Y:S02]  /*a320*/  @UP0 UMOV UR11, UR15 ;  /* 0x0000000f000b0c82 */ /* 0x000fe40008000000 */
[----:B------:R-:W-:-:S04]  /*a330*/  @UP0 USHF.R.U32.HI UR9, URZ, UR5, UR11 ;  /* 0x000000053f090299 */ /* 0x000fc8000801160b */
[----:B------:R-:W-:Y:S01]  /*a340*/  ULOP3.LUT UR9, URZ, UR9, URZ, 0x33, !UPT ;  /* 0x000000093f097292 */ /* 0x000fe2000f8e333f */
[----:B------:R-:W-:Y:S05]  /*a350*/  BRA `(.L_x_428) ;  /* 0x0000006000007947 */ /* 0x000fea0003800000 */
.L_x_427:
[----:B------:R-:W-:Y:S02]  /*a360*/  ULDC UR4, c[0x0][0x32c] ;  /* 0x0000cb0000047ab9 */ /* 0x000fe40000000800 */
[----:B------:R-:W-:-:S03]  /*a370*/  UISETP.NE.AND UP0, UPT, UR4, 0x1, UPT ;  /* 0x000000010400788c */ /* 0x000fc6000bf05270 */
[----:B------:R-:W-:Y:S02]  /*a380*/  ULDC.64 UR4, c[0x0][0x330] ;  /* 0x0000cc0000047ab9 */ /* 0x000fe40000000a00 */
[----:B------:R-:W-:-:S07]  /*a390*/  UIMAD.WIDE.U32 UR14, UR9, UR4, URZ ;  /* 0x00000004090e72a5 */ /* 0x000fce000f8e003f */
[----:B------:R-:W-:Y:S02]  /*a3a0*/  @UP0 UMOV UR11, UR15 ;  /* 0x0000000f000b0c82 */ /* 0x000fe40008000000 */
[----:B------:R-:W-:Y:S02]  /*a3b0*/  @UP0 USHF.R.U32.HI UR9, URZ, UR5, UR11 ;  /* 0x000000053f090299 */ /* 0x000fe4000801160b */
.L_x_428:
[----:B------:R-:W-:Y:S02]  /*a3c0*/  ULDC UR4, c[0x0][0x32c] ;  /* 0x0000cb0000047ab9 */ /* 0x000fe40000000800 */
[----:B------:R-:W-:-:S04]  /*a3d0*/  UIMAD UR4, UR9, UR4, URZ ;  /* 0x00000004090472a4 */ /* 0x000fc8000f8e023f */
[----:B------:R-:W-:-:S04]  /*a3e0*/  UISETP.LT.AND UP0, UPT, UR8, UR4, UPT ;  /* 0x000000040800728c */ /* 0x000fc8000bf01270 */
[----:B------:R-:W-:-:S04]  /*a3f0*/  USEL UR8, UR8, UR4, !UP0 ;  /* 0x0000000408087287 */ /* 0x000fc8000c000000 */
.L_x_426:
[----:B------:R-:W-:-:S04]  /*a400*/  UIADD3 UR8, UR8, 0x2f, URZ ;  /* 0x0000002f08087890 */ /* 0x000fc8000fffe03f */
[----:B------:R-:W-:-:S04]  /*a410*/  UIMAD.WIDE UR4, UR8, 0x2aaaaaab, URZ ;  /* 0x2aaaaaab080478a5 */ /* 0x000fc8000f8e023f */
[----:B------:R-:W-:-:S04]  /*a420*/  USHF.R.U32.HI UR4, URZ, 0x1f, UR5 ;  /* 0x0000001f3f047899 */ /* 0x000fc80008011605 */
[----:B------:R-:W-:-:S04]  /*a430*/  ULEA.HI.SX32 UR4, UR5, UR4, 0x1d ;  /* 0x0000000405047291 */ /* 0x000fc8000f8fea3f */
[----:B------:R-:W-:-:S04]  /*a440*/  UISETP.LT.AND UP0, UPT, UR7, UR4, UPT ;  /* 0x000000040700728c */ /* 0x000fc8000bf01270 */
[----:B------:R-:W-:-:S06]  /*a450*/  USEL UR4, UR7, UR4, !UP0 ;  /* 0x0000000407047287 */ /* 0x000fcc000c000000 */
[----:B------:R-:W-:-:S13]  /*a460*/  ISETP.GE.AND P0, PT, R238, UR4, PT ;  /* 0x00000004ee007c0c */ /* 0x000fda000bf06270 */
[----:B------:R-:W-:Y:S05]  /*a470*/  @!P0 BRA `(.L_x_429) ;  /* 0x0000304000008947 */ /* 0x000fea0003800000 */
[C---:B------:R-:W-:Y:S02]  /*a480*/  IADD3 R247, P0, R220.reuse, 0x20, RZ ;  /* 0x00000020dcf77810 */ /* 0x040fe40007f1e0ff */
[----:B------:R-:W-:Y:S02]  /*a490*/  IADD3 R245, P2, R220, 0x40, RZ ;  /* 0x00000040dcf57810 */ /* 0x000fe40007f5e0ff */
[C---:B------:R-:W-:Y:S01]  /*a4a0*/  IADD3 R243, P1, R224.reuse, 0x20, RZ ;  /* 0x00000020e0f37810 */ /* 0x040fe20007f3e0ff */
[--C-:B------:R-:W-:Y:S01]  /*a4b0*/  IMAD.X R246, RZ, RZ, R231.reuse, P0 ;  /* 0x000000fffff67224 */ /* 0x100fe200000e06e7 */
[----:B------:R-:W-:Y:S01]  /*a4c0*/  IADD3 R241, P0, R224, 0x40, RZ ;  /* 0x00000040e0f17810 */ /* 0x000fe20007f1e0ff */
[----:B------:R-:W-:Y:S02]  /*a4d0*/  IMAD.X R244, RZ, RZ, R231, P2 ;  /* 0x000000fffff47224 */ /* 0x000fe400010e06e7 */
[--C-:B------:R-:W-:Y:S02]  /*a4e0*/  IMAD.X R242, RZ, RZ, R237.reuse, P1 ;  /* 0x000000fffff27224 */ /* 0x100fe400008e06ed */
[----:B------:R-:W-:-:S02]  /*a4f0*/  IMAD.X R240, RZ, RZ, R237, P0 ;  /* 0x000000fffff07224 */ /* 0x000fc400000e06ed */
.L_x_432:
[----:B------:R-:W-:Y:S04]  /*a500*/  DEPBAR.LE SB0, 0x0 ;  /* 0x000080000000791a */ /* 0x000fe80000000000 */
[----:B------:R-:W-:Y:S01]  /*a510*/  BAR.SYNC.DEFER_BLOCKING 0x0 ;  /* 0x0000000000007b1d */ /* 0x000fe20000010000 */
[----:B------:R-:W-:Y:S01]  /*a520*/  ISETP.GT.AND P0, PT, R219, R238, PT ;  /* 0x000000eedb00720c */ /* 0x000fe20003f04270 */
[----:B------:R-:W-:Y:S01]  /*a530*/  IMAD.MOV.U32 R148, RZ, RZ, R3 ;  /* 0x000000ffff947224 */ /* 0x000fe200078e0003 */
[----:B------:R-:W-:Y:S01]  /*a540*/  MOV R153, R2 ;  /* 0x0000000200997202 */ /* 0x000fe20000000f00 */
[----:B------:R-:W-:Y:S02]  /*a550*/  IMAD.MOV.U32 R149, RZ, RZ, R0 ;  /* 0x000000ffff957224 */ /* 0x000fe400078e0000 */
        /* <DEDUP_REMOVED lines=18> */
[-C--:B------:R-:W-:Y:S03]  /*a680*/  IADD3 R11, P0, R220, R8.reuse, RZ ;  /* 0x00000008dc0b7210 */ /* 0x080fe60007f1e0ff */
[----:B------:R-:W-:Y:S01]  /*a690*/  IMAD.IADD R5, R9, 0x1, R5 ;  /* 0x0000000109057824 */ /* 0x000fe200078e0205 */
[----:B------:R-:W-:Y:S02]  /*a6a0*/  LEA R14, P2, R11, c[0x0][0x1f8], 0x1 ;  /* 0x00007e000b0e7a11 */ /* 0x000fe400078408ff */
[-C--:B------:R-:W-:Y:S01]  /*a6b0*/  IADD3 R9, P1, R245, R8.reuse, RZ ;  /* 0x00000008f5097210 */ /* 0x080fe20007f3e0ff */
[----:B------:R-:W-:Y:S01]  /*a6c0*/  IMAD.X R4, R5, 0x1, R231, P0 ;  /* 0x0000000105047824 */ /* 0x000fe200000e06e7 */
[-C--:B------:R-:W-:Y:S03]  /*a6d0*/  IADD3 R7, P0, R247, R8.reuse, RZ ;  /* 0x00000008f7077210 */ /* 0x080fe60007f1e0ff */
[----:B------:R-:W-:Y:S01]  /*a6e0*/  IMAD.X R6, R5, 0x1, R244, P1 ;  /* 0x0000000105067824 */ /* 0x000fe200008e06f4 */
        /* <DEDUP_REMOVED lines=11> */
[----:B------:R-:W-:Y:S01]  /*a7a0*/  LEA R10, P1, R9, c[0x0][0x1f8], 0x1 ;  /* 0x00007e00090a7a11 */ /* 0x000fe200078208ff */
[----:B------:R4:W-:Y:S02]  /*a7b0*/  LDGSTS.E.BYPASS.LTC128B.128 [R218+0xd00], [R12.64], !P5 ;  /* 0x00d000000cda7fae */ /* 0x0009e4000e901d4c */
[----:B------:R-:W-:Y:S01]  /*a7c0*/  @!P3 IMAD.X R7, R5, 0x1, R231, P2 ;  /* 0x000000010507b824 */ /* 0x000fe200010e06e7 */
[----:B------:R-:W-:Y:S02]  /*a7d0*/  LEA.HI.X R11, R9, c[0x0][0x1fc], R6, 0x1, P1 ;  /* 0x00007f00090b7a11 */ /* 0x000fe400008f0c06 */
[----:B------:R-:W-:Y:S02]  /*a7e0*/  @!P3 IADD3 R6, P1, R8, R247, RZ ;  /* 0x000000f70806b210 */ /* 0x000fe40007f3e0ff */
[----:B------:R-:W-:Y:S01]  /*a7f0*/  @!P3 LEA R18, P2, R4, c[0x0][0x1f8], 0x1 ;  /* 0x00007e000412ba11 */ /* 0x000fe200078408ff */
        /* <DEDUP_REMOVED lines=12> */
.L_x_430:
        /* <DEDUP_REMOVED lines=9> */
[-C--:B-1----:R-:W-:Y:S01]  /*a950*/  HMMA.16816.F32.BF16 R20, R156, R32.reuse, RZ ;  /* 0x000000209c14723c */ /* 0x082fe200000418ff */
[----:B------:R-:W1:Y:S07]  /*a960*/  LDSM.16.M88.4 R192, [R216+0x3500] ;  /* 0x00350000d8c0783b */ /* 0x000e6e0000000200 */
[C---:B------:R-:W-:Y:S01]  /*a970*/  HMMA.16816.F32.BF16 R24, R44.reuse, R32, RZ ;  /* 0x000000202c18723c */ /* 0x040fe200000418ff */
[----:B------:R-:W-:Y:S07]  /*a980*/  LDSM.16.M88.4 R196, [R209] ;  /* 0x00000000d1c4783b */ /* 0x000fee0000000200 */
[-C--:B------:R-:W-:Y:S01]  /*a990*/  HMMA.16816.F32.BF16 R28, R44, R34.reuse, RZ ;  /* 0x000000222c1c723c */ /* 0x080fe200000418ff */
[----:B------:R-:W-:Y:S07]  /*a9a0*/  LDSM.16.M88.4 R200, [R213+0x7900] ;  /* 0x00790000d5c8783b */ /* 0x000fee0000000200 */
[C---:B------:R-:W-:Y:S08]  /*a9b0*/  HMMA.16816.F32.BF16 R32, R156.reuse, R34, RZ ;  /* 0x000000229c20723c */ /* 0x040ff000000418ff */
[-C--:B------:R-:W-:Y:S08]  /*a9c0*/  HMMA.16816.F32.BF16 R36, R156, R48.reuse, RZ ;  /* 0x000000309c24723c */ /* 0x080ff000000418ff */
[C---:B------:R-:W-:Y:S08]  /*a9d0*/  HMMA.16816.F32.BF16 R40, R44.reuse, R48, RZ ;  /* 0x000000302c28723c */ /* 0x040ff000000418ff */
[-C--:B------:R-:W-:Y:S08]  /*a9e0*/  HMMA.16816.F32.BF16 R44, R44, R50.reuse, RZ ;  /* 0x000000322c2c723c */ /* 0x080ff000000418ff */
[----:B------:R-:W-:Y:S01]  /*a9f0*/  HMMA.16816.F32.BF16 R48, R156, R50, RZ ;  /* 0x000000329c30723c */ /* 0x000fe200000418ff */
[----:B------:R-:W3:Y:S07]  /*aa00*/  LDSM.16.M88.4 R156, [R216+0x3900] ;  /* 0x00390000d89c783b */ /* 0x000eee0000000200 */
[-C--:B------:R-:W-:Y:S08]  /*aa10*/  HMMA.16816.F32.BF16 R4, R164, R168.reuse, R4 ;  /* 0x000000a8a404723c */ /* 0x080ff00000041804 */
[C---:B------:R-:W-:Y:S08]  /*aa20*/  HMMA.16816.F32.BF16 R8, R172.reuse, R168, R8 ;  /* 0x000000a8ac08723c */ /* 0x040ff00000041808 */
[-C--:B------:R-:W-:Y:S08]  /*aa30*/  HMMA.16816.F32.BF16 R12, R172, R170.reuse, R12 ;  /* 0x000000aaac0c723c */ /* 0x080ff0000004180c */
[C---:B------:R-:W-:Y:S01]  /*aa40*/  HMMA.16816.F32.BF16 R16, R164.reuse, R170, R16 ;  /* 0x000000aaa410723c */ /* 0x040fe20000041810 */
[----:B------:R-:W4:Y:S07]  /*aa50*/  LDSM.16.M88.4 R168, [R213+0x6900] ;  /* 0x00690000d5a8783b */ /* 0x000f2e0000000200 */
        /* <DEDUP_REMOVED lines=10> */
[----:B------:R-:W5:Y:S08]  /*ab00*/  LDSM.16.M88.4 R164, [R208] ;  /* 0x00000000d0a4783b */ /* 0x000f700000000200 */
[----:B------:R-:W3:Y:S01]  /*ab10*/  LDSM.16.M88.4 R180, [R216+0x3d00] ;  /* 0x003d0000d8b4783b */ /* 0x000ee20000000200 */
[-C--:B--2---:R-:W-:Y:S08]  /*ab20*/  HMMA.16816.F32.BF16 R4, R160, R184.reuse, R4 ;  /* 0x000000b8a004723c */ /* 0x084ff00000041804 */
        /* <DEDUP_REMOVED lines=8> */
[----:B------:R-:W-:Y:S07]  /*abb0*/  LDSM.16.M88.4 R192, [R206] ;  /* 0x00000000cec0783b */ /* 0x000fee0000000200 */
[-C--:B---3--:R-:W-:Y:S08]  /*abc0*/  HMMA.16816.F32.BF16 R36, R160, R156.reuse, R36 ;  /* 0x0000009ca024723c */ /* 0x088ff00000041824 */
[C---:B------:R-:W-:Y:S08]  /*abd0*/  HMMA.16816.F32.BF16 R40, R188.reuse, R156, R40 ;  /* 0x0000009cbc28723c */ /* 0x040ff00000041828 */
[-C--:B------:R-:W-:Y:S01]  /*abe0*/  HMMA.16816.F32.BF16 R44, R188, R158.reuse, R44 ;  /* 0x0000009ebc2c723c */ /* 0x080fe2000004182c */
[----:B------:R-:W-:Y:S07]  /*abf0*/  LDSM.16.M88.4 R188, [R213+0x8900] ;  /* 0x00890000d5bc783b */ /* 0x000fee0000000200 */
[----:B------:R-:W-:Y:S01]  /*ac00*/  HMMA.16816.F32.BF16 R48, R160, R158, R48 ;  /* 0x0000009ea030723c */ /* 0x000fe20000041830 */
[----:B------:R-:W1:Y:S07]  /*ac10*/  LDSM.16.M88.4 R156, [R217+0x9900] ;  /* 0x00990000d99c783b */ /* 0x000e6e0000000200 */
[-C--:B----4-:R-:W-:Y:S01]  /*ac20*/  HMMA.16816.F32.BF16 R4, R168, R196.reuse, R4 ;  /* 0x000000c4a804723c */ /* 0x090fe20000041804 */
[----:B------:R-:W2:Y:S07]  /*ac30*/  LDSM.16.M88.4 R160, [R216+0x4100] ;  /* 0x00410000d8a0783b */ /* 0x000eae0000000200 */
[C---:B------:R-:W-:Y:S08]  /*ac40*/  HMMA.16816.F32.BF16 R8, R200.reuse, R196, R8 ;  /* 0x000000c4c808723c */ /* 0x040ff00000041808 */
[-C--:B------:R-:W-:Y:S08]  /*ac50*/  HMMA.16816.F32.BF16 R12, R200, R198.reuse, R12 ;  /* 0x000000c6c80c723c */ /* 0x080ff0000004180c */
[C---:B------:R-:W-:Y:S08]  /*ac60*/  HMMA.16816.F32.BF16 R16, R168.reuse, R198, R16 ;  /* 0x000000c6a810723c */ /* 0x040ff00000041810 */
[-C--:B-----5:R-:W-:Y:S08]  /*ac70*/  HMMA.16816.F32.BF16 R20, R168, R164.reuse, R20 ;  /* 0x000000a4a814723c */ /* 0x0a0ff00000041814 */
[C---:B------:R-:W-:Y:S08]  /*ac80*/  HMMA.16816.F32.BF16 R24, R200.reuse, R164, R24 ;  /* 0x000000a4c818723c */ /* 0x040ff00000041818 */
[-C--:B------:R-:W-:Y:S08]  /*ac90*/  HMMA.16816.F32.BF16 R28, R200, R166.reuse, R28 ;  /* 0x000000a6c81c723c */ /* 0x080ff0000004181c */
[C---:B------:R-:W-:Y:S01]  /*aca0*/  HMMA.16816.F32.BF16 R32, R168.reuse, R166, R32 ;  /* 0x000000a6a820723c */ /* 0x040fe20000041820 */
[----:B------:R-:W3:Y:S07]  /*acb0*/  LDSM.16.M88.4 R164, [R213+0x9900] ;  /* 0x00990000d5a4783b */ /* 0x000eee0000000200 */
[-C--:B------:R-:W-:Y:S08]  /*acc0*/  HMMA.16816.F32.BF16 R36, R168, R172.reuse, R36 ;  /* 0x000000aca824723c */ /* 0x080ff00000041824 */
[C---:B------:R-:W-:Y:S08]  /*acd0*/  HMMA.16816.F32.BF16 R40, R200.reuse, R172, R40 ;  /* 0x000000acc828723c */ /* 0x040ff00000041828 */
[-C--:B------:R-:W-:Y:S08]  /*ace0*/  HMMA.16816.F32.BF16 R44, R200, R174.reuse, R44 ;  /* 0x000000aec82c723c */ /* 0x080ff0000004182c */
[----:B------:R-:W-:Y:S08]  /*acf0*/  HMMA.16816.F32.BF16 R48, R168, R174, R48 ;  /* 0x000000aea830723c */ /* 0x000ff00000041830 */
[-C--:B------:R-:W-:Y:S08]  /*ad00*/  HMMA.16816.F32.BF16 R4, R176, R180.reuse, R4 ;  /* 0x000000b4b004723c */ /* 0x080ff00000041804 */
[C---:B-1----:R-:W-:Y:S08]  /*ad10*/  HMMA.16816.F32.BF16 R8, R156.reuse, R180, R8 ;  /* 0x000000b49c08723c */ /* 0x042ff00000041808 */
[-C--:B------:R-:W-:Y:S08]  /*ad20*/  HMMA.16816.F32.BF16 R12, R156, R182.reuse, R12 ;  /* 0x000000b69c0c723c */ /* 0x080ff0000004180c */
[C---:B------:R-:W-:Y:S08]  /*ad30*/  HMMA.16816.F32.BF16 R16, R176.reuse, R182, R16 ;  /* 0x000000b6b010723c */ /* 0x040ff00000041810 */
[-C--:B--2---:R-:W-:Y:S08]  /*ad40*/  HMMA.16816.F32.BF16 R20, R176, R160.reuse, R20 ;  /* 0x000000a0b014723c */ /* 0x084ff00000041814 */
[C---:B------:R-:W-:Y:S08]  /*ad50*/  HMMA.16816.F32.BF16 R24, R156.reuse, R160, R24 ;  /* 0x000000a09c18723c */ /* 0x040ff00000041818 */
[-C--:B------:R-:W-:Y:S08]  /*ad60*/  HMMA.16816.F32.BF16 R28, R156, R162.reuse, R28 ;  /* 0x000000a29c1c723c */ /* 0x080ff0000004181c */
[C---:B------:R-:W-:Y:S08]  /*ad70*/  HMMA.16816.F32.BF16 R32, R176.reuse, R162, R32 ;  /* 0x000000a2b020723c */ /* 0x040ff00000041820 */
[-C--:B------:R-:W-:Y:S08]  /*ad80*/  HMMA.16816.F32.BF16 R36, R176, R184.reuse, R36 ;  /* 0x000000b8b024723c */ /* 0x080ff00000041824 */
[C---:B------:R-:W-:Y:S08]  /*ad90*/  HMMA.16816.F32.BF16 R40, R156.reuse, R184, R40 ;  /* 0x000000b89c28723c */ /* 0x040ff00000041828 */
[-C--:B------:R-:W-:Y:S01]  /*ada0*/  HMMA.16816.F32.BF16 R44, R156, R186.reuse, R44 ;  /* 0x000000ba9c2c723c */ /* 0x080fe2000004182c */
[----:B------:R-:W1:Y:S07]  /*adb0*/  LDSM.16.M88.4 R156, [R205] ;  /* 0x00000000cd9c783b */ /* 0x000e6e0000000200 */
[----:B------:R-:W-:Y:S08]  /*adc0*/  HMMA.16816.F32.BF16 R48, R176, R186, R48 ;  /* 0x000000bab030723c */ /* 0x000ff00000041830 */
[-C--:B------:R-:W-:Y:S08]  /*add0*/  HMMA.16816.F32.BF16 R4, R188, R192.reuse, R4 ;  /* 0x000000c0bc04723c */ /* 0x080ff00000041804 */
[C---:B---3--:R-:W-:Y:S08]  /*ade0*/  HMMA.16816.F32.BF16 R8, R164.reuse, R192, R8 ;  /* 0x000000c0a408723c */ /* 0x048ff00000041808 */
[-C--:B------:R-:W-:Y:S08]  /*adf0*/  HMMA.16816.F32.BF16 R12, R164, R194.reuse, R12 ;  /* 0x000000c2a40c723c */ /* 0x080ff0000004180c */
[----:B------:R-:W-:Y:S01]  /*ae00*/  FMUL.FTZ R183, R7, c[0x0][0x320] ;  /* 0x0000c80007b77a20 */ /* 0x000fe20000410000 */
[C---:B------:R-:W-:Y:S04]  /*ae10*/  HMMA.16816.F32.BF16 R16, R188.reuse, R194, R16 ;  /* 0x000000c2bc10723c */ /* 0x040fe80000041810 */
[----:B------:R-:W-:Y:S01]  /*ae20*/  FMUL.FTZ R182, R4, c[0x0][0x320] ;  /* 0x0000c80004b67a20 */ /* 0x000fe20000410000 */
[----:B------:R-:W2:Y:S01]  /*ae30*/  MUFU.TANH R183, R183 ;  /* 0x000000b700b77308 */ /* 0x000ea20000002400 */
[----:B------:R-:W-:Y:S02]  /*ae40*/  FMUL.FTZ R180, R5, c[0x0][0x320] ;  /* 0x0000c80005b47a20 */ /* 0x000fe40000410000 */
[----:B------:R-:W-:Y:S01]  /*ae50*/  FMUL.FTZ R9, R9, c[0x0][0x320] ;  /* 0x0000c80009097a20 */ /* 0x000fe20000410000 */
[-C--:B-1----:R-:W-:Y:S03]  /*ae60*/  HMMA.16816.F32.BF16 R20, R188, R156.reuse, R20 ;  /* 0x0000009cbc14723c */ /* 0x082fe60000041814 */
[----:B------:R-:W-:Y:S02]  /*ae70*/  FMUL.FTZ R10, R10, c[0x0][0x320] ;  /* 0x0000c8000a0a7a20 */ /* 0x000fe40000410000 */
[----:B------:R-:W-:Y:S01]  /*ae80*/  FMUL.FTZ R11, R11, c[0x0][0x320] ;  /* 0x0000c8000b0b7a20 */ /* 0x000fe20000410000 */
[----:B------:R-:W1:Y:S01]  /*ae90*/  MUFU.TANH R252, R9 ;  /* 0x0000000900fc7308 */ /* 0x000e620000002400 */
[----:B------:R-:W-:Y:S01]  /*aea0*/  FMUL.FTZ R192, R8, c[0x0][0x320] ;  /* 0x0000c80008c07a20 */ /* 0x000fe20000410000 */
[C---:B------:R-:W-:Y:S04]  /*aeb0*/  HMMA.16816.F32.BF16 R24, R164.reuse, R156, R24 ;  /* 0x0000009ca418723c */ /* 0x040fe80000041818 */
[----:B------:R-:W-:Y:S02]  /*aec0*/  FMUL.FTZ R8, R13, c[0x0][0x320] ;  /* 0x0000c8000d087a20 */ /* 0x000fe40000410000 */
[----:B------:R-:W-:Y:S02]  /*aed0*/  FMUL.FTZ R185, R6, c[0x0][0x320] ;  /* 0x0000c80006b97a20 */ /* 0x000fe40000410000 */
[----:B------:R-:W3:Y:S01]  /*aee0*/  MUFU.TANH R7, R10 ;  /* 0x0000000a00077308 */ /* 0x000ee20000002400 */
[-C--:B------:R-:W-:Y:S03]  /*aef0*/  HMMA.16816.F32.BF16 R28, R164, R158.reuse, R28 ;  /* 0x0000009ea41c723c */ /* 0x080fe6000004181c */
[----:B------:R-:W-:Y:S02]  /*af00*/  FMUL.FTZ R193, R12, c[0x0][0x320] ;  /* 0x0000c8000cc17a20 */ /* 0x000fe40000410000 */
[----:B------:R-:W-:Y:S02]  /*af10*/  FMUL.FTZ R12, R14, c[0x0][0x320] ;  /* 0x0000c8000e0c7a20 */ /* 0x000fe40000410000 */
[----:B------:R-:W-:Y:S01]  /*af20*/  FMUL.FTZ R13, R15, c[0x0][0x320] ;  /* 0x0000c8000f0d7a20 */ /* 0x000fe20000410000 */
[C---:B------:R-:W-:Y:S01]  /*af30*/  HMMA.16816.F32.BF16 R32, R188.reuse, R158, R32 ;  /* 0x0000009ebc20723c */ /* 0x040fe20000041820 */
[----:B------:R-:W4:Y:S03]  /*af40*/  MUFU.TANH R197, R11 ;  /* 0x0000000b00c57308 */ /* 0x000f260000002400 */
[----:B------:R-:W-:Y:S02]  /*af50*/  FMUL.FTZ R14, R16, c[0x0][0x320] ;  /* 0x0000c800100e7a20 */ /* 0x000fe40000410000 */
[----:B------:R-:W-:Y:S02]  /*af60*/  FMUL.FTZ R16, R17, c[0x0][0x320] ;  /* 0x0000c80011107a20 */ /* 0x000fe40000410000 */
[----:B------:R-:W-:Y:S03]  /*af70*/  FMUL.FTZ R17, R18, c[0x0][0x320] ;  /* 0x0000c80012117a20 */ /* 0x000fe60000410000 */
[----:B------:R5:W1:Y:S01]  /*af80*/  MUFU.TANH R161, R8 ;  /* 0x0000000800a17308 */ /* 0x000a620000002400 */
        /* <DEDUP_REMOVED lines=13> */
[----:B------:R-:W-:Y:S01]  /*b060*/  FMUL.FTZ R29, R29, c[0x0][0x320] ;  /* 0x0000c8001d1d7a20 */ /* 0x000fe20000410000 */
[----:B-----5:R-:W5:Y:S01]  /*b070*/  LDSM.16.M88.4 R8, [R204] ;  /* 0x00000000cc08783b */ /* 0x020f620000000200 */
[----:B------:R-:W-:Y:S04]  /*b080*/  DEPBAR.LE SB0, 0x0 ;  /* 0x000080000000791a */ /* 0x000fe80000000000 */
[----:B------:R-:W-:Y:S01]  /*b090*/  FMUL.FTZ R30, R30, c[0x0][0x320] ;  /* 0x0000c8001e1e7a20 */ /* 0x000fe20000410000 */
[----:B------:R-:W1:Y:S01]  /*b0a0*/  MUFU.TANH R185, R185 ;  /* 0x000000b900b97308 */ /* 0x000e620000002400 */
[----:B------:R-:W-:Y:S01]  /*b0b0*/  FMUL.FTZ R31, R31, c[0x0][0x320] ;  /* 0x0000c8001f1f7a20 */ /* 0x000fe20000410000 */
[----:B------:R-:W-:Y:S01]  /*b0c0*/  BAR.SYNC.DEFER_BLOCKING 0x0 ;  /* 0x0000000000007b1d */ /* 0x000fe20000010000 */
[----:B------:R-:W-:Y:S02]  /*b0d0*/  FMUL.FTZ R33, R33, c[0x0][0x320] ;  /* 0x0000c80021217a20 */ /* 0x000fe40000410000 */
[----:B------:R-:W-:Y:S02]  /*b0e0*/  FMUL.FTZ R34, R34, c[0x0][0x320] ;  /* 0x0000c80022227a20 */ /* 0x000fe40000410000 */
[----:B------:R-:W-:Y:S03]  /*b0f0*/  FMUL.FTZ R35, R35, c[0x0][0x320] ;  /* 0x0000c80023237a20 */ /* 0x000fe60000410000 */
[----:B------:R-:W1:Y:S10]  /*b100*/  MUFU.TANH R192, R192 ;  /* 0x000000c000c07308 */ /* 0x000e740000002400 */
[----:B------:R-:W1:Y:S10]  /*b110*/  MUFU.TANH R193, R193 ;  /* 0x000000c100c17308 */ /* 0x000e740000002400 */
[----:B------:R-:W1:Y:S01]  /*b120*/  MUFU.TANH R12, R12 ;  /* 0x0000000c000c7308 */ /* 0x000e620000002400 */
[-C--:B-----5:R-:W-:Y:S09]  /*b130*/  HMMA.16816.F32.BF16 R36, R188, R8.reuse, R36 ;  /* 0x00000008bc24723c */ /* 0x0a0ff20000041824 */
[----:B------:R-:W1:Y:S01]  /*b140*/  MUFU.TANH R13, R13 ;  /* 0x0000000d000d7308 */ /* 0x000e620000002400 */
[C---:B------:R-:W-:Y:S09]  /*b150*/  HMMA.16816.F32.BF16 R40, R164.reuse, R8, R40 ;  /* 0x00000008a428723c */ /* 0x040ff20000041828 */
[----:B------:R-:W1:Y:S01]  /*b160*/  MUFU.TANH R14, R14 ;  /* 0x0000000e000e7308 */ /* 0x000e620000002400 */
[-C--:B------:R-:W-:Y:S04]  /*b170*/  HMMA.16816.F32.BF16 R44, R164, R10.reuse, R44 ;  /* 0x0000000aa42c723c */ /* 0x080fe8000004182c */
[----:B------:R-:W-:Y:S04]  /*b180*/  FMUL.FTZ R171, R36, c[0x0][0x320] ;  /* 0x0000c80024ab7a20 */ /* 0x000fe80000410000 */
[----:B------:R-:W-:Y:S01]  /*b190*/  HMMA.16816.F32.BF16 R48, R188, R10, R48 ;  /* 0x0000000abc30723c */ /* 0x000fe20000041830 */
[----:B------:R-:W1:Y:S03]  /*b1a0*/  MUFU.TANH R16, R16 ;  /* 0x0000001000107308 */ /* 0x000e660000002400 */
[----:B------:R-:W-:Y:S02]  /*b1b0*/  FMUL.FTZ R37, R37, c[0x0][0x320] ;  /* 0x0000c80025257a20 */ /* 0x000fe40000410000 */
[----:B------:R-:W-:Y:S02]  /*b1c0*/  FMUL.FTZ R38, R38, c[0x0][0x320] ;  /* 0x0000c80026267a20 */ /* 0x000fe40000410000 */
[----:B------:R-:W-:Y:S03]  /*b1d0*/  FMUL.FTZ R167, R40, c[0x0][0x320] ;  /* 0x0000c80028a77a20 */ /* 0x000fe60000410000 */
        /* <DEDUP_REMOVED lines=14> */
[----:B------:R-:W-:Y:S07]  /*b2c0*/  FMUL.FTZ R51, R51, c[0x0][0x320] ;  /* 0x0000c80033337a20 */ /* 0x000fee0000410000 */
[----:B------:R1:W1:Y:S10]  /*b2d0*/  MUFU.TANH R196, R21 ;  /* 0x0000001500c47308 */ /* 0x0002740000002400 */
[----:B------:R1:W1:Y:S10]  /*b2e0*/  MUFU.TANH R201, R22 ;  /* 0x0000001600c97308 */ /* 0x0002740000002400 */
[----:B------:R1:W1:Y:S10]  /*b2f0*/  MUFU.TANH R199, R23 ;  /* 0x0000001700c77308 */ /* 0x0002740000002400 */
[----:B------:R-:W1:Y:S10]  /*b300*/  MUFU.TANH R202, R202 ;  /* 0x000000ca00ca7308 */ /* 0x000e740000002400 */
        /* <DEDUP_REMOVED lines=26> */
[----:B------:R1:W1:Y:S01]  /*b4b0*/  MUFU.TANH R172, R51 ;  /* 0x0000003300ac7308 */ /* 0x0002620000002400 */
[----:B------:R-:W-:-:S05]  /*b4c0*/  @!P0 BRA `(.L_x_431) ;  /* 0x0000038000008947 */ /* 0x000fca0003800000 */
[----:B--234-:R-:W-:Y:S04]  /*b4d0*/  IADD3 R6, -R239, 0x30, RZ ;  /* 0x00000030ef067810 */ /* 0x01cfe80007ffe1ff */
[----:B------:R-:W-:Y:S11]  /*b4e0*/  ISETP.GE.AND P1, PT, R6, 0x1, PT ;  /* 0x000000010600780c */ /* 0x000ff60003f26270 */
[----:B------:R-:W-:Y:S02]  /*b4f0*/  @!UPT UIADD3 URZ, URZ, URZ, URZ ;  /* 0x0000003f3f3ff290 */ /* 0x000fe4000fffe03f */
[----:B------:R-:W-:Y:S01]  /*b500*/  @P1 IMAD.MOV.U32 R8, RZ, RZ, R224 ;  /* 0x000000ffff081224 */ /* 0x000fe200078e00e0 */
[----:B------:R-:W-:Y:S01]  /*b510*/  @P1 IADD3 R5, R238, -0x1, RZ ;  /* 0xffffffffee051810 */ /* 0x000fe20007ffe0ff */
[----:B------:R-:W-:Y:S03]  /*b520*/  @P1 IMAD.MOV.U32 R9, RZ, RZ, R237 ;  /* 0x000000ffff091224 */ /* 0x000fe600078e00ed */
[----:B------:R-:W-:Y:S01]  /*b530*/  @P1 SHF.R.S32.HI R4, RZ, 0x1f, R5 ;  /* 0x0000001fff041819 */ /* 0x000fe20000011405 */
[C---:B------:R-:W-:Y:S04]  /*b540*/  @P1 IMAD.WIDE.U32 R10, R5.reuse, c[0x0][0x1e0], RZ ;  /* 0x00007800050a1a25 */ /* 0x040fe800078e00ff */
[----:B------:R-:W-:Y:S02]  /*b550*/  @P1 IMAD R4, R4, c[0x0][0x1e0], RZ ;  /* 0x0000780004041a24 */ /* 0x000fe400078e02ff */
[----:B------:R-:W-:Y:S04]  /*b560*/  @P1 IMAD.WIDE.U32 R8, R10, 0x30, R8 ;  /* 0x000000300a081825 */ /* 0x000fe800078e0008 */
[----:B------:R-:W-:Y:S02]  /*b570*/  @P1 IMAD R4, R5, c[0x0][0x1e4], R4 ;  /* 0x0000790005041a24 */ /* 0x000fe400078e0204 */
[----:B------:R-:W-:Y:S02]  /*b580*/  @P1 IMAD.SHL.U32 R5, R8, 0x2, RZ ;  /* 0x0000000208051824 */ /* 0x000fe400078e00ff */
[----:B------:R-:W-:Y:S03]  /*b590*/  @P1 IMAD.IADD R4, R11, 0x1, R4 ;  /* 0x000000010b041824 */ /* 0x000fe600078e0204 */
[----:B------:R-:W-:Y:S01]  /*b5a0*/  @P1 IADD3 R20, P2, R5, 0x40, RZ ;  /* 0x0000004005141810 */ /* 0x000fe20007f5e0ff */
[----:B------:R-:W-:Y:S03]  /*b5b0*/  @P1 IMAD R4, R4, 0x30, RZ ;  /* 0x0000003004041824 */ /* 0x000fe600078e02ff */
[----:B------:R-:W-:Y:S01]  /*b5c0*/  @P1 IADD3 R20, P0, R20, c[0x0][0x1c8], RZ ;  /* 0x0000720014141a10 */ /* 0x000fe20007f1e0ff */
[----:B------:R-:W-:Y:S05]  /*b5d0*/  @P1 IMAD.IADD R4, R9, 0x1, R4 ;  /* 0x0000000109041824 */ /* 0x000fea00078e0204 */
[----:B------:R-:W-:Y:S04]  /*b5e0*/  @P1 SHF.L.U64.HI R4, R8, 0x1, R4 ;  /* 0x0000000108041819 */ /* 0x000fe80000010204 */
[--C-:B-1----:R-:W-:Y:S02]  /*b5f0*/  @P1 IADD3.X R21, RZ, c[0x0][0x1cc], R4.reuse, P0, P2 ;  /* 0x00007300ff151a10 */ /* 0x102fe400007e4404 */
[----:B------:R-:W-:Y:S04]  /*b600*/  @P1 IADD3 R18, P2, R5, 0x80, RZ ;  /* 0x0000008005121810 */ /* 0x000fe80007f5e0ff */
[----:B------:R-:W-:Y:S04]  /*b610*/  @P1 IADD3 R18, P0, R18, c[0x0][0x1c8], RZ ;  /* 0x0000720012121a10 */ /* 0x000fe80007f1e0ff */
[----:B------:R-:W-:Y:S02]  /*b620*/  @P1 IADD3.X R19, RZ, c[0x0][0x1cc], R4, P0, P2 ;  /* 0x00007300ff131a10 */ /* 0x000fe400007e4404 */
[----:B------:R-:W-:Y:S11]  /*b630*/  ISETP.GE.AND P0, PT, R6, 0x21, PT ;  /* 0x000000210600780c */ /* 0x000ff60003f06270 */
[----:B------:R-:W-:Y:S02]  /*b640*/  @!UPT UIADD3 URZ, URZ, URZ, URZ ;  /* 0x0000003f3f3ff290 */ /* 0x000fe4000fffe03f */
[----:B------:R-:W-:Y:S04]  /*b650*/  @P0 IADD3 R9, R238, -0x1, RZ ;  /* 0xffffffffee090810 */ /* 0x000fe80007ffe0ff */
[----:B------:R-:W-:Y:S01]  /*b660*/  @P0 SHF.R.S32.HI R6, RZ, 0x1f, R9 ;  /* 0x0000001fff060819 */ /* 0x000fe20000011409 */
[C---:B------:R-:W-:Y:S04]  /*b670*/  @P0 IMAD.WIDE.U32 R24, R9.reuse, c[0x0][0x1e0], RZ ;  /* 0x0000780009180a25 */ /* 0x040fe800078e00ff */
[----:B------:R-:W-:Y:S04]  /*b680*/  @P0 IMAD R6, R6, c[0x0][0x1e0], RZ ;  /* 0x0000780006060a24 */ /* 0x000fe800078e02ff */
[----:B------:R-:W-:Y:S04]  /*b690*/  @P0 IMAD R6, R9, c[0x0][0x1e4], R6 ;  /* 0x0000790009060a24 */ /* 0x000fe800078e0206 */
[----:B------:R-:W-:Y:S02]  /*b6a0*/  @P0 IMAD.IADD R6, R25, 0x1, R6 ;  /* 0x0000000119060824 */ /* 0x000fe400078e0206 */
[----:B------:R-:W-:Y:S04]  /*b6b0*/  @P0 IMAD.WIDE.U32 R24, R24, 0x30, R228 ;  /* 0x0000003018180825 */ /* 0x000fe800078e00e4 */
[----:B------:R-:W-:Y:S01]  /*b6c0*/  @P0 IMAD R9, R6, 0x30, RZ ;  /* 0x0000003006090824 */ /* 0x000fe200078e02ff */
[-C--:B------:R-:W-:Y:S03]  /*b6d0*/  @P0 IADD3 R11, P2, R224, R24.reuse, RZ ;  /* 0x00000018e00b0210 */ /* 0x080fe60007f5e0ff */
[----:B------:R-:W-:Y:S04]  /*b6e0*/  @P0 IMAD.IADD R9, R9, 0x1, R25 ;  /* 0x0000000109090824 */ /* 0x000fe800078e0219 */
[----:B------:R-:W-:Y:S01]  /*b6f0*/  @P0 IMAD.X R6, R9, 0x1, R237, P2 ;  /* 0x0000000109060824 */ /* 0x000fe200010e06ed */
[C---:B------:R-:W-:Y:S04]  /*b700*/  @P0 LEA R22, P2, R11.reuse, c[0x0][0x1c8], 0x1 ;  /* 0x000072000b160a11 */ /* 0x040fe800078408ff */
[----:B------:R-:W-:Y:S02]  /*b710*/  @P0 LEA.HI.X R23, R11, c[0x0][0x1cc], R6, 0x1, P2 ;  /* 0x000073000b170a11 */ /* 0x000fe400010f0c06 */
[-C--:B------:R-:W-:Y:S05]  /*b720*/  @P0 IADD3 R11, P2, R243, R24.reuse, RZ ;  /* 0x00000018f30b0210 */ /* 0x080fea0007f5e0ff */
[----:B------:R-:W-:Y:S01]  /*b730*/  @P0 IMAD.X R6, R9, 0x1, R242, P2 ;  /* 0x0000000109060824 */ /* 0x000fe200010e06f2 */
[C---:B------:R-:W-:Y:S04]  /*b740*/  @P0 LEA R10, P2, R11.reuse, c[0x0][0x1c8], 0x1 ;  /* 0x000072000b0a0a11 */ /* 0x040fe800078408ff */
[----:B------:R-:W-:Y:S02]  /*b750*/  @P0 LEA.HI.X R11, R11, c[0x0][0x1cc], R6, 0x1, P2 ;  /* 0x000073000b0b0a11 */ /* 0x000fe400010f0c06 */
[----:B------:R-:W-:Y:S05]  /*b760*/  @P0 IADD3 R6, P2, R241, R24, RZ ;  /* 0x00000018f1060210 */ /* 0x000fea0007f5e0ff */
[----:B------:R-:W-:Y:S01]  /*b770*/  @P0 IMAD.X R9, R9, 0x1, R240, P2 ;  /* 0x0000000109090824 */ /* 0x000fe200010e06f0 */
[----:B------:R-:W-:Y:S04]  /*b780*/  @P1 IADD3 R24, P2, R5, c[0x0][0x1c8], RZ ;  /* 0x0000720005181a10 */ /* 0x000fe80007f5e0ff */
[----:B------:R-:W-:Y:S02]  /*b790*/  @P1 IADD3.X R25, R4, c[0x0][0x1cc], RZ, P2, !PT ;  /* 0x0000730004191a10 */ /* 0x000fe400017fe4ff */
[C---:B------:R-:W-:Y:S03]  /*b7a0*/  @P0 LEA R4, P2, R6.reuse, c[0x0][0x1c8], 0x1 ;  /* 0x0000720006040a11 */ /* 0x040fe600078408ff */
[----:B------:R-:W-:Y:S01]  /*b7b0*/  @!PT LDS RZ, [RZ] ;  /* 0x00000000fffff984 */ /* 0x000fe20000000800 */
[----:B------:R-:W-:Y:S01]  /*b7c0*/  @!PT LDS RZ, [RZ] ;  /* 0x00000000fffff984 */ /* 0x000fe20000000800 */
[----:B------:R-:W-:Y:S01]  /*b7d0*/  @!PT LDS RZ, [RZ] ;  /* 0x00000000fffff984 */ /* 0x000fe20000000800 */
[----:B------:R1:W-:Y:S01]  /*b7e0*/  @P1 LDGSTS.E.BYPASS.LTC128B.128 [R218+0x2500], [R24.64], !P6 ;  /* 0x0250000018da1fae */ /* 0x0003e2000f101d4c */
[----:B------:R-:W-:Y:S06]  /*b7f0*/  @P0 LEA.HI.X R5, R6, c[0x0][0x1cc], R9, 0x1, P2 ;  /* 0x0000730006050a11 */ /* 0x000fec00010f0c09 */
[----:B------:R1:W-:Y:S07]  /*b800*/  @P1 LDGSTS.E.BYPASS.LTC128B.128 [R218+0x3100], [R20.64], !P5 ;  /* 0x0310000014da1fae */ /* 0x0003ee000e901d4c */
[----:B------:R1:W-:Y:S07]  /*b810*/  @P1 LDGSTS.E.BYPASS.LTC128B.128 [R218+0x3d00], [R18.64], !P4 ;  /* 0x03d0000012da1fae */ /* 0x0003ee000e101d4c */
[----:B------:R1:W-:Y:S07]  /*b820*/  @P0 LDGSTS.E.BYPASS.LTC128B.128 [R218+0x2d00], [R22.64], !P6 ;  /* 0x02d0000016da0fae */ /* 0x0003ee000f101d4c */
[----:B------:R1:W-:Y:S07]  /*b830*/  @P0 LDGSTS.E.BYPASS.LTC128B.128 [R218+0x3900], [R10.64], !P5 ;  /* 0x039000000ada0fae */ /* 0x0003ee000e901d4c */
[----:B------:R1:W-:Y:S02]  /*b840*/  @P0 LDGSTS.E.BYPASS.LTC128B.128 [R218+0x4500], [R4.64], !P4 ;  /* 0x0450000004da0fae */ /* 0x0003e4000e101d4c */
.L_x_431:
[----:B-1234-:R-:W-:Y:S01]  /*b850*/  FMNMX.FTZ R5, R182, R3, !PT ;  /* 0x00000003b6057209 */ /* 0x01efe20007810000 */
[----:B------:R-:W-:Y:S01]  /*b860*/  LDSM.16.MT88.4 R36, [R212+0x100] ;  /* 0x00010000d424783b */ /* 0x000fe20000004200 */
        /* <DEDUP_REMOVED lines=31> */
[----:B------:R-:W-:Y:S01]  /*ba60*/  SHFL.BFLY PT, R0, R21, 0x2, 0x1f ;  /* 0x0c401f0015007f89 */ /* 0x000fe200000e0000 */
[----:B------:R-:W-:Y:S02]  /*ba70*/  FMNMX.FTZ R5, R167, R2, !PT ;  /* 0x00000002a7057209 */ /* 0x000fe40007810000 */
[----:B------:R-:W-:Y:S02]  /*ba80*/  FMNMX.FTZ R19, R172, R9, !PT ;  /* 0x00000009ac137209 */ /* 0x000fe40007810000 */
[----:B------:R-:W-:Y:S02]  /*ba90*/  FMNMX.FTZ R5, R166, R5, !PT ;  /* 0x00000005a6057209 */ /* 0x000fe40007810000 */
[----:B------:R-:W-:Y:S01]  /*baa0*/  ISETP.GT.AND P0, PT, R238, UR4, PT ;  /* 0x00000004ee007c0c */ /* 0x000fe2000bf04270 */
[----:B------:R-:W-:Y:S01]  /*bab0*/  SHFL.BFLY PT, R2, R19, 0x2, 0x1f ;  /* 0x0c401f0013027f89 */ /* 0x000fe200000e0000 */
[----:B------:R-:W-:Y:S02]  /*bac0*/  FMNMX.FTZ R8, R162, R5, !PT ;  /* 0x00000005a2087209 */ /* 0x000fe40007810000 */
[----:B------:R-:W-:Y:S02]  /*bad0*/  IADD3 R238, R238, -0x1, RZ ;  /* 0xffffffffeeee7810 */ /* 0x000fe40007ffe0ff */
[----:B------:R-:W-:Y:S05]  /*bae0*/  FMNMX.FTZ R4, R165, R8, !PT ;  /* 0x00000008a5047209 */ /* 0x000fea0007810000 */
[----:B------:R-:W1:Y:S02]  /*baf0*/  SHFL.BFLY PT, R9, R4, 0x2, 0x1f ;  /* 0x0c401f0004097f89 */ /* 0x000e6400000e0000 */
[----:B-1----:R-:W-:Y:S02]  /*bb00*/  FMNMX.FTZ R9, R4, R9, !PT ;  /* 0x0000000904097209 */ /* 0x002fe40007810000 */
[----:B------:R-:W-:Y:S02]  /*bb10*/  FMNMX.FTZ R6, R21, R0, !PT ;  /* 0x0000000015067209 */ /* 0x000fe40007810000 */
[----:B------:R-:W-:Y:S02]  /*bb20*/  FMNMX.FTZ R0, R7, R152, !PT ;  /* 0x0000009807007209 */ /* 0x000fe40007810000 */
[----:B------:R-:W-:Y:S01]  /*bb30*/  SHFL.BFLY PT, R4, R9, 0x1, 0x1f ;  /* 0x0c201f0009047f89 */ /* 0x000fe200000e0000 */
[----:B------:R-:W-:Y:S02]  /*bb40*/  FMNMX.FTZ R11, R19, R2, !PT ;  /* 0x00000002130b7209 */ /* 0x000fe40007810000 */
[----:B------:R-:W-:Y:S04]  /*bb50*/  FMNMX.FTZ R21, R197, R0, !PT ;  /* 0x00000000c5157209 */ /* 0x000fe80007810000 */
[----:B------:R-:W-:Y:S01]  /*bb60*/  FMNMX.FTZ R0, R12, R21, !PT ;  /* 0x000000150c007209 */ /* 0x000fe20007810000 */
[----:B------:R-:W1:Y:S03]  /*bb70*/  SHFL.BFLY PT, R5, R6, 0x1, 0x1f ;  /* 0x0c201f0006057f89 */ /* 0x000e6600000e0000 */
[----:B------:R-:W-:Y:S04]  /*bb80*/  FMNMX.FTZ R19, R13, R0, !PT ;  /* 0x000000000d137209 */ /* 0x000fe80007810000 */
[----:B------:R-:W-:Y:S01]  /*bb90*/  FMNMX.FTZ R0, R248, R19, !PT ;  /* 0x00000013f8007209 */ /* 0x000fe20007810000 */
[----:B------:R-:W2:Y:S03]  /*bba0*/  SHFL.BFLY PT, R2, R11, 0x1, 0x1f ;  /* 0x0c201f000b027f89 */ /* 0x000ea600000e0000 */
[----:B------:R-:W-:Y:S04]  /*bbb0*/  FMNMX.FTZ R0, R251, R0, !PT ;  /* 0x00000000fb007209 */ /* 0x000fe80007810000 */
[----:B------:R-:W-:Y:S01]  /*bbc0*/  FMNMX.FTZ R0, R179, R0, !PT ;  /* 0x00000000b3007209 */ /* 0x000fe20007810000 */
[----:B------:R-:W-:Y:S01]  /*bbd0*/  LDSM.16.MT88.4 R20, [R214+0x100] ;  /* 0x00010000d614783b */ /* 0x000fe20000004200 */
[----:B-1----:R-:W-:Y:S02]  /*bbe0*/  FMNMX.FTZ R3, R6, R5, !PT ;  /* 0x0000000506037209 */ /* 0x002fe40007810000 */
[----:B------:R-:W-:Y:S03]  /*bbf0*/  FMNMX.FTZ R5, R177, R0, !PT ;  /* 0x00000000b1057209 */ /* 0x000fe60007810000 */
[C---:B------:R-:W-:Y:S01]  /*bc00*/  FADD.FTZ R0, -R3.reuse, R148 ;  /* 0x0000009403007221 */ /* 0x040fe20000010100 */
[----:B------:R-:W-:Y:S01]  /*bc10*/  FMNMX.FTZ R6, R164, R5, !PT ;  /* 0x00000005a4067209 */ /* 0x000fe20007810000 */
[----:B------:R-:W-:Y:S01]  /*bc20*/  FMUL.FTZ R159, R3, c[0x0][0x2d0] ;  /* 0x0000b400039f7a20 */ /* 0x000fe20000410000 */
[----:B--2---:R-:W-:Y:S01]  /*bc30*/  FMNMX.FTZ R2, R11, R2, !PT ;  /* 0x000000020b027209 */ /* 0x004fe20007810000 */
[----:B------:R-:W-:Y:S01]  /*bc40*/  FMUL.FTZ R151, R0, c[0x0][0x2d0] ;  /* 0x0000b40000977a20 */ /* 0x000fe20000410000 */
[----:B------:R-:W-:Y:S01]  /*bc50*/  FMNMX.FTZ R0, R163, R6, !PT ;  /* 0x00000006a3007209 */ /* 0x000fe20007810000 */
[----:B------:R-:W-:Y:S02]  /*bc60*/  FFMA.FTZ R181, R182, c[0x0][0x2d0], -R159 ;  /* 0x0000b400b6b57a23 */ /* 0x000fe4000001089f */
[C---:B------:R-:W-:Y:S01]  /*bc70*/  FADD.FTZ R6, -R2.reuse, R153 ;  /* 0x0000009902067221 */ /* 0x040fe20000010100 */
[----:B------:R-:W-:Y:S01]  /*bc80*/  FMNMX.FTZ R5, R155, R0, !PT ;  /* 0x000000009b057209 */ /* 0x000fe20007810000 */
[----:B------:R-:W-:Y:S01]  /*bc90*/  FMUL.FTZ R158, R2, c[0x0][0x2d0] ;  /* 0x0000b400029e7a20 */ /* 0x000fe20000410000 */
[----:B------:R-:W-:Y:S01]  /*bca0*/  FMNMX.FTZ R0, R9, R4, !PT ;  /* 0x0000000409007209 */ /* 0x000fe20007810000 */
[----:B------:R-:W-:Y:S01]  /*bcb0*/  FMUL.FTZ R150, R6, c[0x0][0x2d0] ;  /* 0x0000b40006967a20 */ /* 0x000fe20000410000 */
[----:B------:R-:W-:Y:S01]  /*bcc0*/  FMNMX.FTZ R4, R154, R5, !PT ;  /* 0x000000059a047209 */ /* 0x000fe20007810000 */
[----:B------:R-:W-:Y:S01]  /*bcd0*/  FFMA.FTZ R180, R180, c[0x0][0x2d0], -R159 ;  /* 0x0000b400b4b47a23 */ /* 0x000fe2000001089f */
[----:B------:R-:W1:Y:S01]  /*bce0*/  MUFU.EX2 R151, R151 ;  /* 0x0000009700977308 */ /* 0x000e620000000800 */
[----:B------:R-:W-:Y:S02]  /*bcf0*/  FADD.FTZ R6, -R0, R149 ;  /* 0x0000009500067221 */ /* 0x000fe40000010100 */
[----:B------:R-:W2:Y:S01]  /*bd00*/  SHFL.BFLY PT, R5, R4, 0x2, 0x1f ;  /* 0x0c401f0004057f89 */ /* 0x000ea200000e0000 */
[--C-:B------:R-:W-:Y:S02]  /*bd10*/  FFMA.FTZ R184, R185, c[0x0][0x2d0], -R158.reuse ;  /* 0x0000b400b9b87a23 */ /* 0x100fe4000001089e */
[----:B------:R-:W-:Y:S02]  /*bd20*/  FMUL.FTZ R149, R6, c[0x0][0x2d0] ;  /* 0x0000b40006957a20 */ /* 0x000fe40000410000 */
[--C-:B------:R-:W-:Y:S02]  /*bd30*/  FFMA.FTZ R183, R183, c[0x0][0x2d0], -R158.reuse ;  /* 0x0000b400b7b77a23 */ /* 0x100fe4000001089e */
[--C-:B------:R-:W-:Y:S01]  /*bd40*/  FFMA.FTZ R186, R14, c[0x0][0x2d0], -R159.reuse ;  /* 0x0000b4000eba7a23 */ /* 0x100fe2000001089f */
[----:B------:R-:W3:Y:S01]  /*bd50*/  MUFU.EX2 R150, R150 ;  /* 0x0000009600967308 */ /* 0x000ee20000000800 */
[--C-:B------:R-:W-:Y:S02]  /*bd60*/  FFMA.FTZ R185, R16, c[0x0][0x2d0], -R159.reuse ;  /* 0x0000b40010b97a23 */ /* 0x100fe4000001089f */
[--C-:B------:R-:W-:Y:S02]  /*bd70*/  FFMA.FTZ R182, R17, c[0x0][0x2d0], -R158.reuse ;  /* 0x0000b40011b67a23 */ /* 0x100fe4000001089e */
[----:B------:R-:W-:Y:S02]  /*bd80*/  FFMA.FTZ R187, R15, c[0x0][0x2d0], -R158 ;  /* 0x0000b4000fbb7a23 */ /* 0x000fe4000001089e */
[----:B------:R-:W-:Y:S02]  /*bd90*/  FMUL.FTZ R157, R0, c[0x0][0x2d0] ;  /* 0x0000b400009d7a20 */ /* 0x000fe40000410000 */
[----:B------:R-:W-:Y:S01]  /*bda0*/  FFMA.FTZ R171, R171, c[0x0][0x2d0], -R159 ;  /* 0x0000b400abab7a23 */ /* 0x000fe2000001089f */
[----:B------:R-:W-:Y:S01]  /*bdb0*/  MUFU.EX2 R181, R181 ;  /* 0x000000b500b57308 */ /* 0x000fe20000000800 */
[--C-:B------:R-:W-:Y:S02]  /*bdc0*/  FFMA.FTZ R195, R192, c[0x0][0x2d0], -R157.reuse ;  /* 0x0000b400c0c37a23 */ /* 0x100fe4000001089d */
[--C-:B------:R-:W-:Y:S02]  /*bdd0*/  FFMA.FTZ R192, R252, c[0x0][0x2d0], -R157.reuse ;  /* 0x0000b400fcc07a23 */ /* 0x100fe4000001089d */
[--C-:B------:R-:W-:Y:S01]  /*bde0*/  FFMA.FTZ R193, R193, c[0x0][0x2d0], -R157.reuse ;  /* 0x0000b400c1c17a23 */ /* 0x100fe2000001089d */
[----:B--2---:R-:W-:Y:S01]  /*bdf0*/  FMNMX.FTZ R6, R4, R5, !PT ;  /* 0x0000000504067209 */ /* 0x004fe20007810000 */
[--C-:B------:R-:W-:Y:S02]  /*be00*/  FFMA.FTZ R190, R161, c[0x0][0x2d0], -R157.reuse ;  /* 0x0000b400a1be7a23 */ /* 0x100fe4000001089d */
[C---:B-1----:R-:W-:Y:S01]  /*be10*/  FMUL.FTZ R5, R151.reuse, R145 ;  /* 0x0000009197057220 */ /* 0x042fe20000410000 */
[----:B------:R-:W-:Y:S01]  /*be20*/  MUFU.EX2 R180, R180 ;  /* 0x000000b400b47308 */ /* 0x000fe20000000800 */
[----:B------:R-:W1:Y:S01]  /*be30*/  SHFL.BFLY PT, R153, R6, 0x1, 0x1f ;  /* 0x0c201f0006997f89 */ /* 0x000e6200000e0000 */
[C---:B------:R-:W-:Y:S02]  /*be40*/  FMUL.FTZ R16, R151.reuse, R132 ;  /* 0x0000008497107220 */ /* 0x040fe40000410000 */
[C---:B------:R-:W-:Y:S02]  /*be50*/  FMUL.FTZ R17, R151.reuse, R133 ;  /* 0x0000008597117220 */ /* 0x040fe40000410000 */
[C---:B---3--:R-:W-:Y:S02]  /*be60*/  FMUL.FTZ R18, R150.reuse, R134 ;  /* 0x0000008696127220 */ /* 0x048fe40000410000 */
[C---:B------:R-:W-:Y:S02]  /*be70*/  FMUL.FTZ R19, R150.reuse, R135 ;  /* 0x0000008796137220 */ /* 0x040fe40000410000 */
[----:B------:R-:W-:Y:S01]  /*be80*/  MUFU.EX2 R184, R184 ;  /* 0x000000b800b87308 */ /* 0x000fe20000000800 */
[----:B------:R-:W-:Y:S01]  /*be90*/  LDSM.16.MT88.4 R132, [R214+0x900] ;  /* 0x00090000d684783b */ /* 0x000fe20000004200 */
[C---:B------:R-:W-:Y:S02]  /*bea0*/  FMUL.FTZ R32, R151.reuse, R116 ;  /* 0x0000007497207220 */ /* 0x040fe40000410000 */
[C---:B------:R-:W-:Y:S02]  /*beb0*/  FMUL.FTZ R33, R151.reuse, R117 ;  /* 0x0000007597217220 */ /* 0x040fe40000410000 */
[C---:B------:R-:W-:Y:S02]  /*bec0*/  FMUL.FTZ R34, R150.reuse, R118 ;  /* 0x0000007696227220 */ /* 0x040fe40000410000 */
[----:B------:R-:W-:Y:S02]  /*bed0*/  FMUL.FTZ R35, R150, R119 ;  /* 0x0000007796237220 */ /* 0x000fe40000410000 */
[----:B------:R-:W2:Y:S01]  /*bee0*/  MUFU.EX2 R183, R183 ;  /* 0x000000b700b77308 */ /* 0x000ea20000000800 */
[----:B------:R-:W-:Y:S01]  /*bef0*/  LDSM.16.MT88.4 R116, [R214+0x1100] ;  /* 0x00110000d674783b */ /* 0x000fe20000004200 */
[C---:B------:R-:W-:Y:S02]  /*bf00*/  FMUL.FTZ R48, R151.reuse, R100 ;  /* 0x0000006497307220 */ /* 0x040fe40000410000 */
[----:B------:R-:W-:Y:S01]  /*bf10*/  FMUL.FTZ R49, R151, R101 ;  /* 0x0000006597317220 */ /* 0x000fe20000410000 */
[----:B-1----:R-:W-:Y:S01]  /*bf20*/  FMNMX.FTZ R153, R6, R153, !PT ;  /* 0x0000009906997209 */ /* 0x002fe20007810000 */
[C---:B------:R-:W-:Y:S02]  /*bf30*/  FMUL.FTZ R6, R150.reuse, R146 ;  /* 0x0000009296067220 */ /* 0x040fe40000410000 */
[----:B------:R-:W-:Y:S02]  /*bf40*/  FMUL.FTZ R50, R150, R102 ;  /* 0x0000006696327220 */ /* 0x000fe40000410000 */
[C---:B------:R-:W-:Y:S01]  /*bf50*/  FMUL.FTZ R156, R153.reuse, c[0x0][0x2d0] ;  /* 0x0000b400999c7a20 */ /* 0x040fe20000410000 */
[----:B------:R-:W-:Y:S01]  /*bf60*/  MUFU.EX2 R186, R186 ;  /* 0x000000ba00ba7308 */ /* 0x000fe20000000800 */
[----:B------:R-:W-:Y:S02]  /*bf70*/  FADD.FTZ R4, -R153, R152 ;  /* 0x0000009899047221 */ /* 0x000fe40000010100 */
[--C-:B------:R-:W-:Y:S02]  /*bf80*/  FFMA.FTZ R188, R197, c[0x0][0x2d0], -R156.reuse ;  /* 0x0000b400c5bc7a23 */ /* 0x100fe4000001089c */
[----:B------:R-:W-:Y:S02]  /*bf90*/  FMUL.FTZ R148, R4, c[0x0][0x2d0] ;  /* 0x0000b40004947a20 */ /* 0x000fe40000410000 */
[--C-:B------:R-:W-:Y:S02]  /*bfa0*/  FFMA.FTZ R189, R12, c[0x0][0x2d0], -R156.reuse ;  /* 0x0000b4000cbd7a23 */ /* 0x100fe4000001089c */
[--C-:B------:R-:W-:Y:S01]  /*bfb0*/  FFMA.FTZ R191, R7, c[0x0][0x2d0], -R156.reuse ;  /* 0x0000b40007bf7a23 */ /* 0x100fe2000001089c */
[----:B------:R-:W1:Y:S01]  /*bfc0*/  MUFU.EX2 R185, R185 ;  /* 0x000000b900b97308 */ /* 0x000e620000000800 */
[--C-:B------:R-:W-:Y:S01]  /*bfd0*/  FFMA.FTZ R152, R13, c[0x0][0x2d0], -R156.reuse ;  /* 0x0000b4000d987a23 */ /* 0x100fe2000001089c */
[----:B--2---:R-:W-:Y:S01]  /*bfe0*/  F2FP.BF16.PACK_AB R145, R183, R184 ;  /* 0x000000b8b791723e */ /* 0x004fe200000010ff */
[----:B------:R-:W-:Y:S01]  /*bff0*/  FMUL.FTZ R4, R151, R144 ;  /* 0x0000009097047220 */ /* 0x000fe20000410000 */
[----:B------:R-:W-:Y:S01]  /*c000*/  F2FP.BF16.PACK_AB R144, R180, R181 ;  /* 0x000000b5b490723e */ /* 0x000fe200000010ff */
[C---:B------:R-:W-:Y:S02]  /*c010*/  FMUL.FTZ R7, R150.reuse, R147 ;  /* 0x0000009396077220 */ /* 0x040fe40000410000 */
[----:B------:R-:W-:Y:S03]  /*c020*/  FMUL.FTZ R51, R150, R103 ;  /* 0x0000006796337220 */ /* 0x000fe60000410000 */
[----:B------:R-:W-:Y:S01]  /*c030*/  MUFU.EX2 R182, R182 ;  /* 0x000000b600b67308 */ /* 0x000fe20000000800 */
[----:B------:R-:W-:Y:S01]  /*c040*/  LDSM.16.MT88.4 R100, [R214+0x1900] ;  /* 0x00190000d664783b */ /* 0x000fe20000004200 */
[----:B------:R-:W-:Y:S02]  /*c050*/  FFMA.FTZ R252, R178, c[0x0][0x2d0], -R157 ;  /* 0x0000b400b2fc7a23 */ /* 0x000fe4000001089d */
[--C-:B------:R-:W-:Y:S02]  /*c060*/  FFMA.FTZ R179, R179, c[0x0][0x2d0], -R156.reuse ;  /* 0x0000b400b3b37a23 */ /* 0x100fe4000001089c */
[----:B------:R-:W-:Y:S02]  /*c070*/  FFMA.FTZ R177, R177, c[0x0][0x2d0], -R156 ;  /* 0x0000b400b1b17a23 */ /* 0x000fe4000001089c */
[--C-:B------:R-:W-:Y:S02]  /*c080*/  FFMA.FTZ R170, R170, c[0x0][0x2d0], -R159.reuse ;  /* 0x0000b400aaaa7a23 */ /* 0x100fe4000001089f */
[----:B------:R-:W2:Y:S01]  /*c090*/  MUFU.EX2 R187, R187 ;  /* 0x000000bb00bb7308 */ /* 0x000ea20000000800 */
[--C-:B------:R-:W-:Y:S02]  /*c0a0*/  FFMA.FTZ R169, R169, c[0x0][0x2d0], -R158.reuse ;  /* 0x0000b400a9a97a23 */ /* 0x100fe4000001089e */
[--C-:B------:R-:W-:Y:S01]  /*c0b0*/  FFMA.FTZ R168, R168, c[0x0][0x2d0], -R158.reuse ;  /* 0x0000b400a8a87a23 */ /* 0x100fe2000001089e */
[----:B-1----:R-:W-:Y:S01]  /*c0c0*/  F2FP.BF16.PACK_AB R146, R185, R186 ;  /* 0x000000bab992723e */ /* 0x002fe200000010ff */
[----:B------:R-:W-:Y:S02]  /*c0d0*/  FFMA.FTZ R175, R175, c[0x0][0x2d0], -R159 ;  /* 0x0000b400afaf7a23 */ /* 0x000fe4000001089f */
[----:B------:R-:W-:Y:S02]  /*c0e0*/  FFMA.FTZ R173, R173, c[0x0][0x2d0], -R158 ;  /* 0x0000b400adad7a23 */ /* 0x000fe4000001089e */
[--C-:B------:R-:W-:Y:S01]  /*c0f0*/  FFMA.FTZ R167, R167, c[0x0][0x2d0], -R157.reuse ;  /* 0x0000b400a7a77a23 */ /* 0x100fe2000001089d */
[----:B------:R-:W1:Y:S01]  /*c100*/  MUFU.EX2 R149, R149 ;  /* 0x0000009500957308 */ /* 0x000e620000000800 */
[----:B------:R-:W-:Y:S02]  /*c110*/  FFMA.FTZ R166, R166, c[0x0][0x2d0], -R157 ;  /* 0x0000b400a6a67a23 */ /* 0x000fe4000001089d */
[----:B------:R-:W-:Y:S02]  /*c120*/  FFMA.FTZ R164, R164, c[0x0][0x2d0], -R156 ;  /* 0x0000b400a4a47a23 */ /* 0x000fe4000001089c */
[C---:B------:R-:W-:Y:S02]  /*c130*/  FMUL.FTZ R52, R151.reuse, R52 ;  /* 0x0000003497347220 */ /* 0x040fe40000410000 */
[C---:B------:R-:W-:Y:S02]  /*c140*/  FMUL.FTZ R53, R151.reuse, R53 ;  /* 0x0000003597357220 */ /* 0x040fe40000410000 */
[C---:B------:R-:W-:Y:S01]  /*c150*/  FMUL.FTZ R54, R150.reuse, R54 ;  /* 0x0000003696367220 */ /* 0x040fe20000410000 */
[----:B------:R-:W3:Y:S01]  /*c160*/  MUFU.EX2 R148, R148 ;  /* 0x0000009400947308 */ /* 0x000ee20000000800 */
[C---:B------:R-:W-:Y:S02]  /*c170*/  FMUL.FTZ R55, R150.reuse, R55 ;  /* 0x0000003796377220 */ /* 0x040fe40000410000 */
[----:B------:R-:W-:Y:S01]  /*c180*/  FMUL.FTZ R64, R151, R64 ;  /* 0x0000004097407220 */ /* 0x000fe20000410000 */
[----:B--2---:R-:W-:Y:S01]  /*c190*/  F2FP.BF16.PACK_AB R147, R187, R182 ;  /* 0x000000b6bb93723e */ /* 0x004fe200000010ff */
[----:B------:R-:W-:Y:S02]  /*c1a0*/  FMUL.FTZ R65, R151, R65 ;  /* 0x0000004197417220 */ /* 0x000fe40000410000 */
[C---:B------:R-:W-:Y:S02]  /*c1b0*/  FMUL.FTZ R66, R150.reuse, R66 ;  /* 0x0000004296427220 */ /* 0x040fe40000410000 */
[----:B------:R-:W-:Y:S01]  /*c1c0*/  FMUL.FTZ R67, R150, R67 ;  /* 0x0000004396437220 */ /* 0x000fe20000410000 */
[----:B------:R-:W-:Y:S01]  /*c1d0*/  MUFU.EX2 R195, R195 ;  /* 0x000000c300c37308 */ /* 0x000fe20000000800 */
[-C--:B------:R-:W-:Y:S05]  /*c1e0*/  HMMA.16816.F32.BF16 R4, R144, R20.reuse, R4 ;  /* 0x000000149004723c */ /* 0x080fea0000041804 */
[C---:B-1----:R-:W-:Y:S02]  /*c1f0*/  FMUL.FTZ R8, R149.reuse, R140 ;  /* 0x0000008c95087220 */ /* 0x042fe40000410000 */
[C---:B------:R-:W-:Y:S02]  /*c200*/  FMUL.FTZ R9, R149.reuse, R141 ;  /* 0x0000008d95097220 */ /* 0x040fe40000410000 */
[----:B------:R-:W1:Y:S03]  /*c210*/  MUFU.EX2 R192, R192 ;  /* 0x000000c000c07308 */ /* 0x000e660000000800 */
[C---:B------:R-:W-:Y:S02]  /*c220*/  FMUL.FTZ R12, R149.reuse, R136 ;  /* 0x00000088950c7220 */ /* 0x040fe40000410000 */
[C---:B---3--:R-:W-:Y:S02]  /*c230*/  FMUL.FTZ R10, R148.reuse, R142 ;  /* 0x0000008e940a7220 */ /* 0x048fe40000410000 */
[C---:B------:R-:W-:Y:S02]  /*c240*/  FMUL.FTZ R11, R148.reuse, R143 ;  /* 0x0000008f940b7220 */ /* 0x040fe40000410000 */
[C---:B------:R-:W-:Y:S01]  /*c250*/  FMUL.FTZ R14, R148.reuse, R138 ;  /* 0x0000008a940e7220 */ /* 0x040fe20000410000 */
[----:B------:R-:W-:Y:S01]  /*c260*/  MUFU.EX2 R193, R193 ;  /* 0x000000c100c17308 */ /* 0x000fe20000000800 */
[C---:B------:R-:W-:Y:S02]  /*c270*/  FMUL.FTZ R15, R148.reuse, R139 ;  /* 0x0000008b940f7220 */ /* 0x040fe40000410000 */
[C---:B------:R-:W-:Y:S02]  /*c280*/  FMUL.FTZ R13, R149.reuse, R137 ;  /* 0x00000089950d7220 */ /* 0x040fe40000410000 */
[C---:B------:R-:W-:Y:S02]  /*c290*/  FMUL.FTZ R40, R149.reuse, R108 ;  /* 0x0000006c95287220 */ /* 0x040fe40000410000 */
[C---:B------:R-:W-:Y:S02]  /*c2a0*/  FMUL.FTZ R41, R149.reuse, R109 ;  /* 0x0000006d95297220 */ /* 0x040fe40000410000 */
[C---:B------:R-:W-:Y:S01]  /*c2b0*/  FMUL.FTZ R42, R148.reuse, R110 ;  /* 0x0000006e942a7220 */ /* 0x040fe20000410000 */
[----:B------:R-:W2:Y:S01]  /*c2c0*/  MUFU.EX2 R190, R190 ;  /* 0x000000be00be7308 */ /* 0x000ea20000000800 */
[----:B------:R-:W-:Y:S02]  /*c2d0*/  FMUL.FTZ R43, R148, R111 ;  /* 0x0000006f942b7220 */ /* 0x000fe40000410000 */
[----:B------:R-:W-:Y:S01]  /*c2e0*/  LDSM.16.MT88.4 R108, [R214+0x500] ;  /* 0x00050000d66c783b */ /* 0x000fe20000004200 */
[----:B-1----:R-:W-:Y:S01]  /*c2f0*/  F2FP.BF16.PACK_AB R140, R192, R195 ;  /* 0x000000c3c08c723e */ /* 0x002fe200000010ff */
[C---:B------:R-:W-:Y:S02]  /*c300*/  FMUL.FTZ R44, R149.reuse, R104 ;  /* 0x00000068952c7220 */ /* 0x040fe40000410000 */
[C---:B------:R-:W-:Y:S02]  /*c310*/  FMUL.FTZ R45, R149.reuse, R105 ;  /* 0x00000069952d7220 */ /* 0x040fe40000410000 */
[C---:B------:R-:W-:Y:S01]  /*c320*/  FMUL.FTZ R46, R148.reuse, R106 ;  /* 0x0000006a942e7220 */ /* 0x040fe20000410000 */
[----:B------:R-:W-:Y:S01]  /*c330*/  MUFU.EX2 R191, R191 ;  /* 0x000000bf00bf7308 */ /* 0x000fe20000000800 */
[C---:B------:R-:W-:Y:S02]  /*c340*/  FMUL.FTZ R47, R148.reuse, R107 ;  /* 0x0000006b942f7220 */ /* 0x040fe40000410000 */
[----:B------:R-:W-:Y:S01]  /*c350*/  LDSM.16.MT88.4 R104, [R212+0x1900] ;  /* 0x00190000d468783b */ /* 0x000fe20000004200 */
[C---:B------:R-:W-:Y:S02]  /*c360*/  FMUL.FTZ R24, R149.reuse, R124 ;  /* 0x0000007c95187220 */ /* 0x040fe40000410000 */
[C---:B------:R-:W-:Y:S02]  /*c370*/  FMUL.FTZ R25, R149.reuse, R125 ;  /* 0x0000007d95197220 */ /* 0x040fe40000410000 */
[C---:B------:R-:W-:Y:S02]  /*c380*/  FMUL.FTZ R26, R148.reuse, R126 ;  /* 0x0000007e941a7220 */ /* 0x040fe40000410000 */
[----:B------:R-:W1:Y:S01]  /*c390*/  MUFU.EX2 R188, R188 ;  /* 0x000000bc00bc7308 */ /* 0x000e620000000800 */
[----:B------:R-:W-:Y:S02]  /*c3a0*/  FMUL.FTZ R27, R148, R127 ;  /* 0x0000007f941b7220 */ /* 0x000fe40000410000 */
[C---:B------:R-:W-:Y:S01]  /*c3b0*/  FMUL.FTZ R28, R149.reuse, R120 ;  /* 0x00000078951c7220 */ /* 0x040fe20000410000 */
[----:B--2---:R-:W-:Y:S01]  /*c3c0*/  F2FP.BF16.PACK_AB R142, R190, R193 ;  /* 0x000000c1be8e723e */ /* 0x004fe200000010ff */
[C---:B------:R-:W-:Y:S02]  /*c3d0*/  FMUL.FTZ R29, R149.reuse, R121 ;  /* 0x00000079951d7220 */ /* 0x040fe40000410000 */
        /* <DEDUP_REMOVED lines=10> */
[----:B------:R-:W-:Y:S01]  /*c480*/  FMUL.FTZ R62, R148, R62 ;  /* 0x0000003e943e7220 */ /* 0x000fe20000410000 */
[----:B-1----:R-:W-:Y:S01]  /*c490*/  F2FP.BF16.PACK_AB R141, R188, R191 ;  /* 0x000000bfbc8d723e */ /* 0x002fe200000010ff */
[----:B------:R-:W-:Y:S02]  /*c4a0*/  FMUL.FTZ R63, R148, R63 ;  /* 0x0000003f943f7220 */ /* 0x000fe40000410000 */
[--C-:B------:R-:W-:Y:S02]  /*c4b0*/  FFMA.FTZ R194, R194, c[0x0][0x2d0], -R159.reuse ;  /* 0x0000b400c2c27a23 */ /* 0x100fe4000001089f */
[--C-:B------:R-:W-:Y:S01]  /*c4c0*/  FFMA.FTZ R197, R196, c[0x0][0x2d0], -R159.reuse ;  /* 0x0000b400c4c57a23 */ /* 0x100fe2000001089f */
[----:B------:R-:W-:Y:S01]  /*c4d0*/  MUFU.EX2 R124, R179 ;  /* 0x000000b3007c7308 */ /* 0x000fe20000000800 */
[--C-:B------:R-:W-:Y:S02]  /*c4e0*/  FFMA.FTZ R196, R201, c[0x0][0x2d0], -R158.reuse ;  /* 0x0000b400c9c47a23 */ /* 0x100fe4000001089e */
[--C-:B------:R-:W-:Y:S02]  /*c4f0*/  FFMA.FTZ R199, R199, c[0x0][0x2d0], -R158.reuse ;  /* 0x0000b400c7c77a23 */ /* 0x100fe4000001089e */
[--C-:B------:R-:W-:Y:S02]  /*c500*/  FFMA.FTZ R198, R198, c[0x0][0x2d0], -R159.reuse ;  /* 0x0000b400c6c67a23 */ /* 0x100fe4000001089f */
[--C-:B------:R-:W-:Y:S02]  /*c510*/  FFMA.FTZ R201, R200, c[0x0][0x2d0], -R159.reuse ;  /* 0x0000b400c8c97a23 */ /* 0x100fe4000001089f */
[----:B------:R-:W-:Y:S01]  /*c520*/  FFMA.FTZ R159, R174, c[0x0][0x2d0], -R159 ;  /* 0x0000b400ae9f7a23 */ /* 0x000fe2000001089f */
[----:B------:R1:W-:Y:S01]  /*c530*/  MUFU.EX2 R125, R177 ;  /* 0x000000b1007d7308 */ /* 0x0003e20000000800 */
[--C-:B------:R-:W-:Y:S02]  /*c540*/  FFMA.FTZ R200, R249, c[0x0][0x2d0], -R158.reuse ;  /* 0x0000b400f9c87a23 */ /* 0x100fe4000001089e */
[--C-:B------:R-:W-:Y:S01]  /*c550*/  FFMA.FTZ R203, R203, c[0x0][0x2d0], -R158.reuse ;  /* 0x0000b400cbcb7a23 */ /* 0x100fe2000001089e */
[----:B--2---:R-:W-:Y:S01]  /*c560*/  F2FP.BF16.PACK_AB R143, R152, R189 ;  /* 0x000000bd988f723e */ /* 0x004fe200000010ff */
[----:B------:R-:W-:Y:S02]  /*c570*/  FFMA.FTZ R158, R172, c[0x0][0x2d0], -R158 ;  /* 0x0000b400ac9e7a23 */ /* 0x000fe4000001089e */
[--C-:B------:R-:W-:Y:S02]  /*c580*/  FFMA.FTZ R202, R202, c[0x0][0x2d0], -R157.reuse ;  /* 0x0000b400caca7a23 */ /* 0x100fe4000001089d */
[--C-:B------:R-:W-:Y:S01]  /*c590*/  FFMA.FTZ R249, R250, c[0x0][0x2d0], -R157.reuse ;  /* 0x0000b400faf97a23 */ /* 0x100fe2000001089d */
[----:B------:R-:W-:Y:S01]  /*c5a0*/  MUFU.EX2 R126, R171 ;  /* 0x000000ab007e7308 */ /* 0x000fe20000000800 */
[C---:B------:R-:W-:Y:S04]  /*c5b0*/  HMMA.16816.F32.BF16 R8, R140.reuse, R20, R8 ;  /* 0x000000148c08723c */ /* 0x040fe80000041808 */
[--C-:B------:R-:W-:Y:S02]  /*c5c0*/  FFMA.FTZ R250, R176, c[0x0][0x2d0], -R157.reuse ;  /* 0x0000b400b0fa7a23 */ /* 0x100fe4000001089d */
[--C-:B------:R-:W-:Y:S02]  /*c5d0*/  FFMA.FTZ R162, R162, c[0x0][0x2d0], -R157.reuse ;  /* 0x0000b400a2a27a23 */ /* 0x100fe4000001089d */
[-C--:B------:R-:W-:Y:S01]  /*c5e0*/  HMMA.16816.F32.BF16 R12, R140, R22.reuse, R12 ;  /* 0x000000168c0c723c */ /* 0x080fe2000004180c */
[----:B------:R-:W-:Y:S03]  /*c5f0*/  MUFU.EX2 R122, R170 ;  /* 0x000000aa007a7308 */ /* 0x000fe60000000800 */
[C---:B------:R-:W-:Y:S01]  /*c600*/  FMUL.FTZ R20, R151.reuse, R128 ;  /* 0x0000008097147220 */ /* 0x040fe20000410000 */
[----:B-1----:R-:W-:Y:S01]  /*c610*/  LDSM.16.MT88.4 R176, [R212+0x2100] ;  /* 0x00210000d4b0783b */ /* 0x002fe20000004200 */
[----:B------:R-:W-:Y:S02]  /*c620*/  FMUL.FTZ R21, R151, R129 ;  /* 0x0000008197157220 */ /* 0x000fe40000410000 */
[C---:B------:R-:W-:Y:S03]  /*c630*/  HMMA.16816.F32.BF16 R16, R144.reuse, R22, R16 ;  /* 0x000000169010723c */ /* 0x040fe60000041810 */
[----:B------:R-:W-:Y:S01]  /*c640*/  MUFU.EX2 R127, R169 ;  /* 0x000000a9007f7308 */ /* 0x000fe20000000800 */
[----:B------:R-:W-:Y:S02]  /*c650*/  FFMA.FTZ R157, R165, c[0x0][0x2d0], -R157 ;  /* 0x0000b400a59d7a23 */ /* 0x000fe4000001089d */
[C---:B------:R-:W-:Y:S02]  /*c660*/  FMUL.FTZ R96, R151.reuse, R96 ;  /* 0x0000006097607220 */ /* 0x040fe40000410000 */
[C---:B------:R-:W-:Y:S04]  /*c670*/  FMUL.FTZ R22, R150.reuse, R130 ;  /* 0x0000008296167220 */ /* 0x040fe80000410000 */
[C---:B------:R-:W-:Y:S01]  /*c680*/  FMUL.FTZ R23, R150.reuse, R131 ;  /* 0x0000008396177220 */ /* 0x040fe20000410000 */
[----:B------:R1:W-:Y:S01]  /*c690*/  MUFU.EX2 R123, R168 ;  /* 0x000000a8007b7308 */ /* 0x0003e20000000800 */
[----:B------:R-:W2:Y:S01]  /*c6a0*/  LDSM.16.MT88.4 R128, [R214+0xd00] ;  /* 0x000d0000d680783b */ /* 0x000ea20000004200 */
[C---:B------:R-:W-:Y:S02]  /*c6b0*/  FMUL.FTZ R97, R151.reuse, R97 ;  /* 0x0000006197617220 */ /* 0x040fe40000410000 */
[C---:B------:R-:W-:Y:S02]  /*c6c0*/  FMUL.FTZ R98, R150.reuse, R98 ;  /* 0x0000006296627220 */ /* 0x040fe40000410000 */
[-C--:B------:R-:W-:Y:S03]  /*c6d0*/  HMMA.16816.F32.BF16 R20, R144, R36.reuse, R20 ;  /* 0x000000249014723c */ /* 0x080fe60000041814 */
[C---:B------:R-:W-:Y:S01]  /*c6e0*/  FMUL.FTZ R99, R150.reuse, R99 ;  /* 0x0000006396637220 */ /* 0x040fe20000410000 */
[----:B------:R-:W-:Y:S01]  /*c6f0*/  MUFU.EX2 R138, R175 ;  /* 0x000000af008a7308 */ /* 0x000fe20000000800 */
[C---:B------:R-:W-:Y:S02]  /*c700*/  FMUL.FTZ R68, R151.reuse, R68 ;  /* 0x0000004497447220 */ /* 0x040fe40000410000 */
[C---:B------:R-:W-:Y:S01]  /*c710*/  FMUL.FTZ R69, R151.reuse, R69 ;  /* 0x0000004597457220 */ /* 0x040fe20000410000 */
[C---:B------:R-:W-:Y:S04]  /*c720*/  HMMA.16816.F32.BF16 R24, R140.reuse, R36, R24 ;  /* 0x000000248c18723c */ /* 0x040fe80000041818 */
[C---:B------:R-:W-:Y:S02]  /*c730*/  FMUL.FTZ R70, R150.reuse, R70 ;  /* 0x0000004696467220 */ /* 0x040fe40000410000 */
[----:B------:R3:W-:Y:S01]  /*c740*/  MUFU.EX2 R139, R173 ;  /* 0x000000ad008b7308 */ /* 0x0007e20000000800 */
[C---:B------:R-:W-:Y:S01]  /*c750*/  FMUL.FTZ R36, R151.reuse, R112 ;  /* 0x0000007097247220 */ /* 0x040fe20000410000 */
[-C--:B------:R-:W-:Y:S01]  /*c760*/  HMMA.16816.F32.BF16 R28, R140, R38.reuse, R28 ;  /* 0x000000268c1c723c */ /* 0x080fe2000004181c */
[----:B-1----:R-:W-:Y:S03]  /*c770*/  LDSM.16.MT88.4 R168, [R212+0x1500] ;  /* 0x00150000d4a8783b */ /* 0x002fe60000004200 */
[----:B------:R-:W-:Y:S02]  /*c780*/  FMUL.FTZ R37, R151, R113 ;  /* 0x0000007197257220 */ /* 0x000fe40000410000 */
[C---:B------:R-:W-:Y:S02]  /*c790*/  FMUL.FTZ R71, R150.reuse, R71 ;  /* 0x0000004796477220 */ /* 0x040fe40000410000 */
[C---:B------:R-:W-:Y:S01]  /*c7a0*/  HMMA.16816.F32.BF16 R32, R144.reuse, R38, R32 ;  /* 0x000000269020723c */ /* 0x040fe20000041820 */
[----:B------:R-:W-:Y:S03]  /*c7b0*/  MUFU.EX2 R120, R167 ;  /* 0x000000a700787308 */ /* 0x000fe60000000800 */
[C---:B------:R-:W-:Y:S02]  /*c7c0*/  FMUL.FTZ R72, R149.reuse, R72 ;  /* 0x0000004895487220 */ /* 0x040fe40000410000 */
[C---:B------:R-:W-:Y:S02]  /*c7d0*/  FMUL.FTZ R73, R149.reuse, R73 ;  /* 0x0000004995497220 */ /* 0x040fe40000410000 */
[C---:B------:R-:W-:Y:S03]  /*c7e0*/  FMUL.FTZ R38, R150.reuse, R114 ;  /* 0x0000007296267220 */ /* 0x040fe60000410000 */
[----:B------:R-:W1:Y:S01]  /*c7f0*/  MUFU.EX2 R136, R166 ;  /* 0x000000a600887308 */ /* 0x000e620000000800 */
[----:B------:R-:W-:Y:S02]  /*c800*/  FMUL.FTZ R39, R150, R115 ;  /* 0x0000007396277220 */ /* 0x000fe40000410000 */
[----:B------:R-:W4:Y:S01]  /*c810*/  LDSM.16.MT88.4 R112, [R212+0xd00] ;  /* 0x000d0000d470783b */ /* 0x000f220000004200 */
[C---:B------:R-:W-:Y:S02]  /*c820*/  FMUL.FTZ R74, R148.reuse, R74 ;  /* 0x0000004a944a7220 */ /* 0x040fe40000410000 */
[C---:B------:R-:W-:Y:S02]  /*c830*/  FMUL.FTZ R75, R148.reuse, R75 ;  /* 0x0000004b944b7220 */ /* 0x040fe40000410000 */
[-C--:B--2---:R-:W-:Y:S02]  /*c840*/  HMMA.16816.F32.BF16 R36, R144, R128.reuse, R36 ;  /* 0x000000809024723c */ /* 0x084fe40000041824 */
[----:B------:R2:W-:Y:S01]  /*c850*/  MUFU.EX2 R121, R164 ;  /* 0x000000a400797308 */ /* 0x0005e20000000800 */
[----:B---3--:R-:W-:Y:S01]  /*c860*/  LDSM.16.MT88.4 R172, [R214+0x2100] ;  /* 0x00210000d6ac783b */ /* 0x008fe20000004200 */
[C---:B------:R-:W-:Y:S02]  /*c870*/  FMUL.FTZ R76, R149.reuse, R76 ;  /* 0x0000004c954c7220 */ /* 0x040fe40000410000 */
[----:B------:R-:W-:Y:S02]  /*c880*/  FMUL.FTZ R77, R149, R77 ;  /* 0x0000004d954d7220 */ /* 0x000fe40000410000 */
[C---:B------:R-:W-:Y:S04]  /*c890*/  HMMA.16816.F32.BF16 R40, R140.reuse, R128, R40 ;  /* 0x000000808c28723c */ /* 0x040fe80000041828 */
[----:B------:R-:W-:Y:S01]  /*c8a0*/  MUFU.EX2 R194, R194 ;  /* 0x000000c200c27308 */ /* 0x000fe20000000800 */
[C---:B------:R-:W-:Y:S02]  /*c8b0*/  FMUL.FTZ R78, R148.reuse, R78 ;  /* 0x0000004e944e7220 */ /* 0x040fe40000410000 */
[----:B------:R-:W-:Y:S01]  /*c8c0*/  FMUL.FTZ R79, R148, R79 ;  /* 0x0000004f944f7220 */ /* 0x000fe20000410000 */
[-C--:B------:R-:W-:Y:S04]  /*c8d0*/  HMMA.16816.F32.BF16 R44, R140, R130.reuse, R44 ;  /* 0x000000828c2c723c */ /* 0x080fe8000004182c */
[C---:B------:R-:W-:Y:S01]  /*c8e0*/  FMUL.FTZ R80, R151.reuse, R80 ;  /* 0x0000005097507220 */ /* 0x040fe20000410000 */
[----:B-1----:R-:W-:Y:S01]  /*c8f0*/  F2FP.BF16.PACK_AB R160, R136, R120 ;  /* 0x0000007888a0723e */ /* 0x002fe200000010ff */
[----:B------:R-:W1:Y:S01]  /*c900*/  MUFU.EX2 R197, R197 ;  /* 0x000000c500c57308 */ /* 0x000e620000000800 */
[C---:B------:R-:W-:Y:S01]  /*c910*/  FMUL.FTZ R81, R151.reuse, R81 ;  /* 0x0000005197517220 */ /* 0x040fe20000410000 */
[C---:B------:R-:W-:Y:S01]  /*c920*/  HMMA.16816.F32.BF16 R48, R144.reuse, R130, R48 ;  /* 0x000000829030723c */ /* 0x040fe20000041830 */
[----:B--2---:R-:W-:Y:S03]  /*c930*/  LDSM.16.MT88.4 R164, [R214+0x1500] ;  /* 0x00150000d6a4783b */ /* 0x004fe60000004200 */
[C---:B------:R-:W-:Y:S02]  /*c940*/  FMUL.FTZ R82, R150.reuse, R82 ;  /* 0x0000005296527220 */ /* 0x040fe40000410000 */
[C---:B------:R-:W-:Y:S02]  /*c950*/  FMUL.FTZ R83, R150.reuse, R83 ;  /* 0x0000005396537220 */ /* 0x040fe40000410000 */
[----:B------:R-:W-:Y:S01]  /*c960*/  MUFU.EX2 R196, R196 ;  /* 0x000000c400c47308 */ /* 0x000fe20000000800 */
[C---:B------:R-:W-:Y:S01]  /*c970*/  FMUL.FTZ R84, R151.reuse, R84 ;  /* 0x0000005497547220 */ /* 0x040fe20000410000 */
[-C--:B----4-:R-:W-:Y:S03]  /*c980*/  HMMA.16816.F32.BF16 R52, R144, R112.reuse, R52 ;  /* 0x000000709034723c */ /* 0x090fe60000041834 */
[----:B------:R-:W-:Y:S02]  /*c990*/  FMUL.FTZ R85, R151, R85 ;  /* 0x0000005597557220 */ /* 0x000fe40000410000 */
[C---:B------:R-:W-:Y:S03]  /*c9a0*/  FMUL.FTZ R86, R150.reuse, R86 ;  /* 0x0000005696567220 */ /* 0x040fe60000410000 */
[----:B------:R-:W2:Y:S01]  /*c9b0*/  MUFU.EX2 R199, R199 ;  /* 0x000000c700c77308 */ /* 0x000ea20000000800 */
[C---:B------:R-:W-:Y:S04]  /*c9c0*/  HMMA.16816.F32.BF16 R56, R140.reuse, R112, R56 ;  /* 0x000000708c38723c */ /* 0x040fe80000041838 */
[----:B------:R-:W-:Y:S02]  /*c9d0*/  FMUL.FTZ R87, R150, R87 ;  /* 0x0000005796577220 */ /* 0x000fe40000410000 */
[C---:B------:R-:W-:Y:S02]  /*c9e0*/  FMUL.FTZ R88, R149.reuse, R88 ;  /* 0x0000005895587220 */ /* 0x040fe40000410000 */
[-C--:B------:R-:W-:Y:S01]  /*c9f0*/  HMMA.16816.F32.BF16 R60, R140, R114.reuse, R60 ;  /* 0x000000728c3c723c */ /* 0x080fe2000004183c */
[----:B------:R-:W-:Y:S03]  /*ca00*/  MUFU.EX2 R198, R198 ;  /* 0x000000c600c67308 */ /* 0x000fe60000000800 */
[----:B------:R-:W-:Y:S02]  /*ca10*/  FMUL.FTZ R89, R149, R89 ;  /* 0x0000005995597220 */ /* 0x000fe40000410000 */
[C---:B------:R-:W-:Y:S02]  /*ca20*/  FMUL.FTZ R90, R148.reuse, R90 ;  /* 0x0000005a945a7220 */ /* 0x040fe40000410000 */
[C---:B------:R-:W-:Y:S01]  /*ca30*/  HMMA.16816.F32.BF16 R64, R144.reuse, R114, R64 ;  /* 0x000000729040723c */ /* 0x040fe20000041840 */
[----:B------:R-:W3:Y:S02]  /*ca40*/  LDSM.16.MT88.4 R112, [R212+0x500] ;  /* 0x00050000d470783b */ /* 0x000ee40000004200 */
[----:B------:R-:W4:Y:S01]  /*ca50*/  MUFU.EX2 R201, R201 ;  /* 0x000000c900c97308 */ /* 0x000f220000000800 */
[----:B------:R-:W-:Y:S02]  /*ca60*/  FMUL.FTZ R91, R148, R91 ;  /* 0x0000005b945b7220 */ /* 0x000fe40000410000 */
[--C-:B------:R-:W-:Y:S02]  /*ca70*/  FFMA.FTZ R248, R248, c[0x0][0x2d0], -R156.reuse ;  /* 0x0000b400f8f87a23 */ /* 0x100fe4000001089c */
[-C--:B------:R-:W-:Y:S04]  /*ca80*/  HMMA.16816.F32.BF16 R68, R144, R100.reuse, R68 ;  /* 0x000000649044723c */ /* 0x080fe80000041844 */
[--C-:B------:R-:W-:Y:S01]  /*ca90*/  FFMA.FTZ R251, R251, c[0x0][0x2d0], -R156.reuse ;  /* 0x0000b400fbfb7a23 */ /* 0x100fe2000001089c */
[----:B------:R-:W-:Y:S01]  /*caa0*/  MUFU.EX2 R200, R200 ;  /* 0x000000c800c87308 */ /* 0x000fe20000000800 */
[C---:B------:R-:W-:Y:S02]  /*cab0*/  FMUL.FTZ R92, R149.reuse, R92 ;  /* 0x0000005c955c7220 */ /* 0x040fe40000410000 */
[C---:B------:R-:W-:Y:S04]  /*cac0*/  HMMA.16816.F32.BF16 R72, R140.reuse, R100, R72 ;  /* 0x000000648c48723c */ /* 0x040fe80000041848 */
[----:B------:R-:W-:Y:S02]  /*cad0*/  FMUL.FTZ R93, R149, R93 ;  /* 0x0000005d955d7220 */ /* 0x000fe40000410000 */
[C---:B------:R-:W-:Y:S01]  /*cae0*/  FMUL.FTZ R94, R148.reuse, R94 ;  /* 0x0000005e945e7220 */ /* 0x040fe20000410000 */
[----:B-1----:R-:W-:Y:S01]  /*caf0*/  F2FP.BF16.PACK_AB R100, R197, R194 ;  /* 0x000000c2c564723e */ /* 0x002fe200000010ff */
[-C--:B------:R-:W-:Y:S01]  /*cb00*/  HMMA.16816.F32.BF16 R76, R140, R102.reuse, R76 ;  /* 0x000000668c4c723c */ /* 0x080fe2000004184c */
[----:B------:R-:W1:Y:S03]  /*cb10*/  MUFU.EX2 R203, R203 ;  /* 0x000000cb00cb7308 */ /* 0x000e660000000800 */
[----:B--2---:R-:W-:Y:S01]  /*cb20*/  F2FP.BF16.PACK_AB R101, R199, R196 ;  /* 0x000000c4c765723e */ /* 0x004fe200000010ff */
[----:B------:R-:W-:Y:S02]  /*cb30*/  FMUL.FTZ R95, R148, R95 ;  /* 0x0000005f945f7220 */ /* 0x000fe40000410000 */
[--C-:B------:R-:W-:Y:S01]  /*cb40*/  FFMA.FTZ R163, R163, c[0x0][0x2d0], -R156.reuse ;  /* 0x0000b400a3a37a23 */ /* 0x100fe2000001089c */
[C---:B------:R-:W-:Y:S03]  /*cb50*/  HMMA.16816.F32.BF16 R80, R144.reuse, R102, R80 ;  /* 0x000000669050723c */ /* 0x040fe60000041850 */
[----:B------:R-:W-:Y:S01]  /*cb60*/  MUFU.EX2 R202, R202 ;  /* 0x000000ca00ca7308 */ /* 0x000fe20000000800 */
[--C-:B------:R-:W-:Y:S02]  /*cb70*/  FFMA.FTZ R155, R155, c[0x0][0x2d0], -R156.reuse ;  /* 0x0000b4009b9b7a23 */ /* 0x100fe4000001089c */
[----:B------:R-:W-:Y:S01]  /*cb80*/  FFMA.FTZ R156, R154, c[0x0][0x2d0], -R156 ;  /* 0x0000b4009a9c7a23 */ /* 0x000fe2000001089c */
[----:B----4-:R-:W-:Y:S01]  /*cb90*/  F2FP.BF16.PACK_AB R102, R201, R198 ;  /* 0x000000c6c966723e */ /* 0x010fe200000010ff */
[-C--:B------:R-:W-:Y:S04]  /*cba0*/  HMMA.16816.F32.BF16 R84, R144, R104.reuse, R84 ;  /* 0x000000689054723c */ /* 0x080fe80000041854 */
[----:B------:R-:W-:Y:S01]  /*cbb0*/  FFMA.FTZ R181, R151, R234, R181 ;  /* 0x000000ea97b57223 */ /* 0x000fe200000100b5 */
[----:B------:R-:W2:Y:S01]  /*cbc0*/  MUFU.EX2 R249, R249 ;  /* 0x000000f900f97308 */ /* 0x000ea20000000800 */
[----:B------:R-:W-:Y:S02]  /*cbd0*/  FFMA.FTZ R184, R150, R235, R184 ;  /* 0x000000eb96b87223 */ /* 0x000fe400000100b8 */
[C---:B------:R-:W-:Y:S04]  /*cbe0*/  HMMA.16816.F32.BF16 R88, R140.reuse, R104, R88 ;  /* 0x000000688c58723c */ /* 0x040fe80000041858 */
[----:B-1----:R-:W-:Y:S01]  /*cbf0*/  F2FP.BF16.PACK_AB R103, R203, R200 ;  /* 0x000000c8cb67723e */ /* 0x002fe200000010ff */
[----:B------:R-:W-:Y:S02]  /*cc00*/  FFMA.FTZ R195, R149, R232, R195 ;  /* 0x000000e895c37223 */ /* 0x000fe400000100c3 */
[----:B------:R-:W-:Y:S01]  /*cc10*/  MUFU.EX2 R248, R248 ;  /* 0x000000f800f87308 */ /* 0x000fe20000000800 */
[-C--:B------:R-:W-:Y:S04]  /*cc20*/  HMMA.16816.F32.BF16 R92, R140, R106.reuse, R92 ;  /* 0x0000006a8c5c723c */ /* 0x080fe8000004185c */
[----:B------:R-:W-:Y:S02]  /*cc30*/  FFMA.FTZ R191, R148, R233, R191 ;  /* 0x000000e994bf7223 */ /* 0x000fe400000100bf */
[----:B------:R-:W-:Y:S02]  /*cc40*/  FADD.FTZ R181, R180, R181 ;  /* 0x000000b5b4b57221 */ /* 0x000fe40000010000 */
[----:B------:R-:W-:Y:S01]  /*cc50*/  HMMA.16816.F32.BF16 R96, R144, R106, R96 ;  /* 0x0000006a9060723c */ /* 0x000fe20000041860 */
[----:B------:R-:W1:Y:S03]  /*cc60*/  MUFU.EX2 R251, R251 ;  /* 0x000000fb00fb7308 */ /* 0x000e660000000800 */
[----:B------:R-:W-:Y:S01]  /*cc70*/  FADD.FTZ R183, R183, R184 ;  /* 0x000000b8b7b77221 */ /* 0x000fe20000010000 */
[----:B--2---:R-:W-:Y:S01]  /*cc80*/  F2FP.BF16.PACK_AB R104, R249, R202 ;  /* 0x000000caf968723e */ /* 0x004fe200000010ff */
[----:B------:R-:W-:Y:S01]  /*cc90*/  FADD.FTZ R192, R192, R195 ;  /* 0x000000c3c0c07221 */ /* 0x000fe20000010000 */
[----:B------:R-:W-:Y:S01]  /*cca0*/  F2FP.BF16.PACK_AB R107, R125, R124 ;  /* 0x0000007c7d6b723e */ /* 0x000fe200000010ff */
[-C--:B------:R-:W-:Y:S03]  /*ccb0*/  HMMA.16816.F32.BF16 R4, R100, R108.reuse, R4 ;  /* 0x0000006c6404723c */ /* 0x080fe60000041804 */
[----:B------:R-:W-:Y:S02]  /*ccc0*/  MUFU.EX2 R250, R250 ;  /* 0x000000fa00fa7308 */ /* 0x000fe40000000800 */
[----:B------:R-:W-:Y:S02]  /*ccd0*/  FADD.FTZ R188, R188, R191 ;  /* 0x000000bfbcbc7221 */ /* 0x000fe40000010000 */
[----:B------:R-:W-:Y:S02]  /*cce0*/  FADD.FTZ R186, R186, R181 ;  /* 0x000000b5baba7221 */ /* 0x000fe40000010000 */
[----:B------:R-:W-:Y:S03]  /*ccf0*/  FADD.FTZ R182, R182, R183 ;  /* 0x000000b7b6b67221 */ /* 0x000fe60000010000 */
[----:B------:R-:W-:Y:S01]  /*cd00*/  FADD.FTZ R193, R193, R192 ;  /* 0x000000c0c1c17221 */ /* 0x000fe20000010000 */
[----:B------:R-:W2:Y:S01]  /*cd10*/  MUFU.EX2 R252, R252 ;  /* 0x000000fc00fc7308 */ /* 0x000ea20000000800 */
[----:B------:R-:W-:Y:S02]  /*cd20*/  FADD.FTZ R189, R189, R188 ;  /* 0x000000bcbdbd7221 */ /* 0x000fe40000010000 */
[----:B------:R-:W-:Y:S01]  /*cd30*/  FADD.FTZ R185, R185, R186 ;  /* 0x000000bab9b97221 */ /* 0x000fe20000010000 */
[----:B-1----:R-:W-:Y:S01]  /*cd40*/  F2FP.BF16.PACK_AB R105, R251, R248 ;  /* 0x000000f8fb69723e */ /* 0x002fe200000010ff */
[----:B------:R-:W-:Y:S02]  /*cd50*/  FADD.FTZ R187, R187, R182 ;  /* 0x000000b6bbbb7221 */ /* 0x000fe40000010000 */
[----:B------:R-:W-:Y:S02]  /*cd60*/  FADD.FTZ R193, R190, R193 ;  /* 0x000000c1bec17221 */ /* 0x000fe40000010000 */
[----:B------:R-:W-:Y:S01]  /*cd70*/  FADD.FTZ R189, R152, R189 ;  /* 0x000000bd98bd7221 */ /* 0x000fe20000010000 */
[----:B------:R-:W1:Y:S01]  /*cd80*/  MUFU.EX2 R128, R159 ;  /* 0x0000009f00807308 */ /* 0x000e620000000800 */
[----:B------:R-:W-:Y:S01]  /*cd90*/  MOV R152, R153 ;  /* 0x0000009900987202 */ /* 0x000fe20000000f00 */
[----:B------:R-:W-:Y:S02]  /*cda0*/  FADD.FTZ R194, R194, R185 ;  /* 0x000000b9c2c27221 */ /* 0x000fe40000010000 */
[----:B------:R-:W-:Y:S02]  /*cdb0*/  FADD.FTZ R196, R196, R187 ;  /* 0x000000bbc4c47221 */ /* 0x000fe40000010000 */
[----:B------:R-:W-:Y:S02]  /*cdc0*/  FADD.FTZ R202, R202, R193 ;  /* 0x000000c1caca7221 */ /* 0x000fe40000010000 */
[----:B------:R-:W-:Y:S02]  /*cdd0*/  FADD.FTZ R248, R248, R189 ;  /* 0x000000bdf8f87221 */ /* 0x000fe40000010000 */
[----:B------:R1:W4:Y:S01]  /*cde0*/  MUFU.EX2 R131, R158 ;  /* 0x0000009e00837308 */ /* 0x0003220000000800 */
[----:B------:R-:W-:Y:S02]  /*cdf0*/  FADD.FTZ R197, R197, R194 ;  /* 0x000000c2c5c57221 */ /* 0x000fe40000010000 */
[----:B------:R-:W-:Y:S01]  /*ce00*/  FADD.FTZ R199, R199, R196 ;  /* 0x000000c4c7c77221 */ /* 0x000fe20000010000 */
[----:B--2---:R-:W-:Y:S01]  /*ce10*/  F2FP.BF16.PACK_AB R106, R252, R250 ;  /* 0x000000fafc6a723e */ /* 0x004fe200000010ff */
[----:B------:R-:W-:Y:S02]  /*ce20*/  FADD.FTZ R249, R249, R202 ;  /* 0x000000caf9f97221 */ /* 0x000fe40000010000 */
[----:B------:R-:W-:Y:S02]  /*ce30*/  FADD.FTZ R248, R251, R248 ;  /* 0x000000f8fbf87221 */ /* 0x000fe40000010000 */
[----:B------:R-:W-:Y:S01]  /*ce40*/  FADD.FTZ R198, R198, R197 ;  /* 0x000000c5c6c67221 */ /* 0x000fe20000010000 */
[----:B------:R2:W-:Y:S01]  /*ce50*/  MUFU.EX2 R130, R157 ;  /* 0x0000009d00827308 */ /* 0x0005e20000000800 */
[C---:B------:R-:W-:Y:S04]  /*ce60*/  HMMA.16816.F32.BF16 R8, R104.reuse, R108, R8 ;  /* 0x0000006c6808723c */ /* 0x040fe80000041808 */
[----:B------:R-:W-:Y:S02]  /*ce70*/  FADD.FTZ R200, R200, R199 ;  /* 0x000000c7c8c87221 */ /* 0x000fe40000010000 */
[----:B------:R-:W-:Y:S02]  /*ce80*/  FADD.FTZ R249, R250, R249 ;  /* 0x000000f9faf97221 */ /* 0x000fe40000010000 */
[-C--:B------:R-:W-:Y:S01]  /*ce90*/  HMMA.16816.F32.BF16 R12, R104, R110.reuse, R12 ;  /* 0x0000006e680c723c */ /* 0x080fe2000004180c */
[----:B------:R5:W-:Y:S03]  /*cea0*/  MUFU.EX2 R154, R156 ;  /* 0x0000009c009a7308 */ /* 0x000be60000000800 */
[----:B------:R-:W-:Y:S01]  /*ceb0*/  FADD.FTZ R198, R201, R198 ;  /* 0x000000c6c9c67221 */ /* 0x000fe20000010000 */
[----:B-1----:R-:W-:Y:S01]  /*cec0*/  F2FP.BF16.PACK_AB R158, R128, R138 ;  /* 0x0000008a809e723e */ /* 0x002fe200000010ff */
[----:B------:R-:W-:Y:S01]  /*ced0*/  FADD.FTZ R200, R203, R200 ;  /* 0x000000c8cbc87221 */ /* 0x000fe20000010000 */
[----:B----4-:R-:W-:Y:S01]  /*cee0*/  F2FP.BF16.PACK_AB R159, R131, R139 ;  /* 0x0000008b839f723e */ /* 0x010fe200000010ff */
[C---:B------:R-:W-:Y:S01]  /*cef0*/  HMMA.16816.F32.BF16 R16, R100.reuse, R110, R16 ;  /* 0x0000006e6410723c */ /* 0x040fe20000041810 */
[----:B------:R-:W1:Y:S02]  /*cf00*/  LDSM.16.MT88.4 R108, [R212+0x1100] ;  /* 0x00110000d46c783b */ /* 0x000e640000004200 */
[----:B------:R-:W4:Y:S01]  /*cf10*/  MUFU.EX2 R137, R163 ;  /* 0x000000a300897308 */ /* 0x000f220000000800 */
[----:B------:R-:W-:Y:S01]  /*cf20*/  FADD.FTZ R249, R252, R249 ;  /* 0x000000f9fcf97221 */ /* 0x000fe20000010000 */
[----:B--2---:R-:W-:Y:S03]  /*cf30*/  F2FP.BF16.PACK_AB R157, R123, R127 ;  /* 0x0000007f7b9d723e */ /* 0x004fe600000010ff */
[-C--:B---3--:R-:W-:Y:S05]  /*cf40*/  HMMA.16816.F32.BF16 R20, R100, R112.reuse, R20 ;  /* 0x000000706414723c */ /* 0x088fea0000041814 */
[----:B------:R-:W2:Y:S03]  /*cf50*/  MUFU.EX2 R129, R162 ;  /* 0x000000a200817308 */ /* 0x000ea60000000800 */
[C---:B------:R-:W-:Y:S04]  /*cf60*/  HMMA.16816.F32.BF16 R24, R104.reuse, R112, R24 ;  /* 0x000000706818723c */ /* 0x040fe80000041818 */
[----:B-----5:R-:W-:Y:S03]  /*cf70*/  F2FP.BF16.PACK_AB R156, R122, R126 ;  /* 0x0000007e7a9c723e */ /* 0x020fe600000010ff */
[----:B------:R-:W3:Y:S01]  /*cf80*/  MUFU.EX2 R155, R155 ;  /* 0x0000009b009b7308 */ /* 0x000ee20000000800 */
[-C--:B------:R-:W-:Y:S04]  /*cf90*/  HMMA.16816.F32.BF16 R28, R104, R114.reuse, R28 ;  /* 0x00000072681c723c */ /* 0x080fe8000004181c */
[----:B----4-:R-:W-:Y:S04]  /*cfa0*/  F2FP.BF16.PACK_AB R161, R137, R121 ;  /* 0x0000007989a1723e */ /* 0x010fe800000010ff */
[C---:B------:R-:W-:Y:S01]  /*cfb0*/  HMMA.16816.F32.BF16 R32, R100.reuse, R114, R32 ;  /* 0x000000726420723c */ /* 0x040fe20000041820 */
[----:B------:R-:W4:Y:S03]  /*cfc0*/  LDSM.16.MT88.4 R112, [R214+0x1d00] ;  /* 0x001d0000d670783b */ /* 0x000f260000004200 */
[----:B--2---:R-:W-:Y:S04]  /*cfd0*/  F2FP.BF16.PACK_AB R162, R130, R129 ;  /* 0x0000008182a2723e */ /* 0x004fe800000010ff */
[-C--:B------:R-:W-:Y:S04]  /*cfe0*/  HMMA.16816.F32.BF16 R36, R100, R116.reuse, R36 ;  /* 0x000000746424723c */ /* 0x080fe80000041824 */
[----:B---3--:R-:W-:Y:S04]  /*cff0*/  F2FP.BF16.PACK_AB R163, R154, R155 ;  /* 0x0000009b9aa3723e */ /* 0x008fe800000010ff */
        /* <DEDUP_REMOVED lines=9> */
[-C--:B----4-:R-:W-:Y:S08]  /*d090*/  HMMA.16816.F32.BF16 R68, R100, R112.reuse, R68 ;  /* 0x000000706444723c */ /* 0x090ff00000041844 */
[C---:B------:R-:W-:Y:S08]  /*d0a0*/  HMMA.16816.F32.BF16 R72, R104.reuse, R112, R72 ;  /* 0x000000706848723c */ /* 0x040ff00000041848 */
[-C--:B------:R-:W-:Y:S08]  /*d0b0*/  HMMA.16816.F32.BF16 R76, R104, R114.reuse, R76 ;  /* 0x00000072684c723c */ /* 0x080ff0000004184c */
[C---:B------:R-:W-:Y:S08]  /*d0c0*/  HMMA.16816.F32.BF16 R80, R100.reuse, R114, R80 ;  /* 0x000000726450723c */ /* 0x040ff00000041850 */
[-C--:B--2---:R-:W-:Y:S08]  /*d0d0*/  HMMA.16816.F32.BF16 R84, R100, R116.reuse, R84 ;  /* 0x000000746454723c */ /* 0x084ff00000041854 */
[C---:B------:R-:W-:Y:S08]  /*d0e0*/  HMMA.16816.F32.BF16 R88, R104.reuse, R116, R88 ;  /* 0x000000746858723c */ /* 0x040ff00000041858 */
[-C--:B------:R-:W-:Y:S08]  /*d0f0*/  HMMA.16816.F32.BF16 R92, R104, R118.reuse, R92 ;  /* 0x00000076685c723c */ /* 0x080ff0000004185c */
[----:B------:R-:W-:Y:S08]  /*d100*/  HMMA.16816.F32.BF16 R96, R100, R118, R96 ;  /* 0x000000766460723c */ /* 0x000ff00000041860 */
[-C--:B------:R-:W-:Y:S07]  /*d110*/  HMMA.16816.F32.BF16 R144, R156, R132.reuse, R4 ;  /* 0x000000849c90723c */ /* 0x080fee0000041804 */
[----:B------:R-:W-:Y:S01]  /*d120*/  MOV R7, R130 ;  /* 0x0000008200077202 */ /* 0x000fe20000000f00 */
[C---:B------:R-:W-:Y:S04]  /*d130*/  HMMA.16816.F32.BF16 R140, R160.reuse, R132, R8 ;  /* 0x00000084a08c723c */ /* 0x040fe80000041808 */
[----:B------:R-:W-:Y:S02]  /*d140*/  MOV R6, R131 ;  /* 0x0000008300067202 */ /* 0x000fe40000000f00 */
[----:B------:R-:W-:Y:S02]  /*d150*/  MOV R5, R128 ;  /* 0x0000008000057202 */ /* 0x000fe40000000f00 */
[----:B------:R-:W-:Y:S04]  /*d160*/  MOV R11, R139 ;  /* 0x0000008b000b7202 */ /* 0x000fe80000000f00 */
[----:B------:R-:W-:Y:S02]  /*d170*/  MOV R10, R138 ;  /* 0x0000008a000a7202 */ /* 0x000fe40000000f00 */
[----:B------:R-:W-:Y:S02]  /*d180*/  MOV R9, R137 ;  /* 0x0000008900097202 */ /* 0x000fe40000000f00 */
[----:B------:R-:W-:Y:S02]  /*d190*/  MOV R8, R136 ;  /* 0x0000008800087202 */ /* 0x000fe40000000f00 */
[-C--:B------:R-:W-:Y:S03]  /*d1a0*/  HMMA.16816.F32.BF16 R136, R160, R134.reuse, R12 ;  /* 0x00000086a088723c */ /* 0x080fe6000004180c */
[----:B------:R-:W-:Y:S04]  /*d1b0*/  MOV R4, R129 ;  /* 0x0000008100047202 */ /* 0x000fe80000000f00 */
[----:B------:R-:W-:Y:S01]  /*d1c0*/  MOV R15, R123 ;  /* 0x0000007b000f7202 */ /* 0x000fe20000000f00 */
[C---:B------:R-:W-:Y:S04]  /*d1d0*/  HMMA.16816.F32.BF16 R132, R156.reuse, R134, R16 ;  /* 0x000000869c84723c */ /* 0x040fe80000041810 */
[----:B------:R-:W-:Y:S02]  /*d1e0*/  MOV R14, R122 ;  /* 0x0000007a000e7202 */ /* 0x000fe40000000f00 */
[----:B------:R-:W-:Y:S02]  /*d1f0*/  MOV R13, R121 ;  /* 0x00000079000d7202 */ /* 0x000fe40000000f00 */
[-C--:B-1----:R-:W-:Y:S04]  /*d200*/  HMMA.16816.F32.BF16 R128, R156, R108.reuse, R20 ;  /* 0x0000006c9c80723c */ /* 0x082fe80000041814 */
[----:B------:R-:W-:Y:S02]  /*d210*/  MOV R19, R127 ;  /* 0x0000007f00137202 */ /* 0x000fe40000000f00 */
[----:B------:R-:W-:Y:S02]  /*d220*/  MOV R18, R126 ;  /* 0x0000007e00127202 */ /* 0x000fe40000000f00 */
[----:B------:R-:W-:Y:S01]  /*d230*/  MOV R17, R125 ;  /* 0x0000007d00117202 */ /* 0x000fe20000000f00 */
[----:B------:R-:W-:Y:S03]  /*d240*/  FADD.FTZ R200, R19, R200 ;  /* 0x000000c813c87221 */ /* 0x000fe60000010000 */
[----:B------:R-:W-:Y:S01]  /*d250*/  MOV R16, R124 ;  /* 0x0000007c00107202 */ /* 0x000fe20000000f00 */
[----:B------:R-:W-:Y:S01]  /*d260*/  FADD.FTZ R198, R18, R198 ;  /* 0x000000c612c67221 */ /* 0x000fe20000010000 */
[C---:B------:R-:W-:Y:S04]  /*d270*/  HMMA.16816.F32.BF16 R124, R160.reuse, R108, R24 ;  /* 0x0000006ca07c723c */ /* 0x040fe80000041818 */
[----:B------:R-:W-:Y:S01]  /*d280*/  MOV R12, R120 ;  /* 0x00000078000c7202 */ /* 0x000fe20000000f00 */
[----:B------:R-:W-:Y:S02]  /*d290*/  FADD.FTZ R248, R16, R248 ;  /* 0x000000f810f87221 */ /* 0x000fe40000010000 */
[----:B------:R-:W-:Y:S01]  /*d2a0*/  FADD.FTZ R198, R14, R198 ;  /* 0x000000c60ec67221 */ /* 0x000fe20000010000 */
[-C--:B------:R-:W-:Y:S04]  /*d2b0*/  HMMA.16816.F32.BF16 R120, R160, R110.reuse, R28 ;  /* 0x0000006ea078723c */ /* 0x080fe8000004181c */
[----:B------:R-:W-:Y:S02]  /*d2c0*/  FADD.FTZ R248, R17, R248 ;  /* 0x000000f811f87221 */ /* 0x000fe40000010000 */
[----:B------:R-:W-:Y:S02]  /*d2d0*/  FADD.FTZ R249, R12, R249 ;  /* 0x000000f90cf97221 */ /* 0x000fe40000010000 */
[C---:B------:R-:W-:Y:S04]  /*d2e0*/  HMMA.16816.F32.BF16 R116, R156.reuse, R110, R32 ;  /* 0x0000006e9c74723c */ /* 0x040fe80000041820 */
[----:B------:R-:W-:Y:S02]  /*d2f0*/  FADD.FTZ R248, R13, R248 ;  /* 0x000000f80df87221 */ /* 0x000fe40000010000 */
[----:B------:R-:W-:Y:S02]  /*d300*/  FADD.FTZ R200, R15, R200 ;  /* 0x000000c80fc87221 */ /* 0x000fe40000010000 */
        /* <DEDUP_REMOVED lines=26> */
[----:B------:R-:W-:-:S07]  /*d4b0*/  @P0 BRA `(.L_x_432) ;  /* 0xffffd04000000947 */ /* 0x000fce000383ffff */
.L_x_429:
[----:B------:R-:W-:-:S13]  /*d4c0*/  ISETP.GE.AND P0, PT, R238, R219, PT ;  /* 0x000000dbee00720c */ /* 0x000fda0003f06270 */
[----:B------:R-:W-:Y:S05]  /*d4d0*/  @!P0 BRA `(.L_x_433) ;  /* 0x000044c000008947 */ /* 0x000fea0003800000 */
[----:B------:R-:W-:Y:S01]  /*d4e0*/  IADD3 R243, P0, R220, 0x20, RZ ;  /* 0x00000020dcf37810 */ /* 0x000fe20007f1e0ff */
[----:B------:R-:W-:Y:S01]  /*d4f0*/  ULDC.64 UR4, c[0x0][0x208] ;  /* 0x0000820000047ab9 */ /* 0x000fe20000000a00 */
[----:B------:R-:W-:Y:S01]  /*d500*/  IADD3 R203, P1, R224, 0x20, RZ ;  /* 0x00000020e0cb7810 */ /* 0x000fe20007f3e0ff */
[----:B------:R-:W-:Y:S01]  /*d510*/  UIMAD.WIDE.U32 UR8, UR4, 0x30, URZ ;  /* 0x00000030040878a5 */ /* 0x000fe2000f8e003f */
[-C--:B------:R-:W-:Y:S01]  /*d520*/  IADD3.X R242, RZ, R231.reuse, RZ, P0, !PT ;  /* 0x000000e7fff27210 */ /* 0x080fe200007fe4ff */
[----:B------:R-:W-:Y:S01]  /*d530*/  UIMAD UR5, UR5, 0x30, URZ ;  /* 0x00000030050578a4 */ /* 0x000fe2000f8e023f */
[----:B------:R-:W-:Y:S01]  /*d540*/  IADD3 R241, P2, R220, 0x40, RZ ;  /* 0x00000040dcf17810 */ /* 0x000fe20007f5e0ff */
[----:B------:R-:W-:Y:S01]  /*d550*/  IMAD.MOV.U32 R150, RZ, RZ, R2 ;  /* 0x000000ffff967224 */ /* 0x000fe200078e0002 */
[----:B------:R-:W-:Y:S01]  /*d560*/  IADD3 R201, P0, R224, 0x40, RZ ;  /* 0x00000040e0c97810 */ /* 0x000fe20007f1e0ff */
[----:B------:R-:W-:Y:S01]  /*d570*/  IMAD.MOV.U32 R151, RZ, RZ, R3 ;  /* 0x000000ffff977224 */ /* 0x000fe200078e0003 */
[----:B------:R-:W-:Y:S01]  /*d580*/  IADD3 R239, -R239, 0x30, RZ ;  /* 0x00000030efef7810 */ /* 0x000fe20007ffe1ff */
[----:B------:R-:W-:Y:S01]  /*d590*/  IMAD.MOV.U32 R148, RZ, RZ, R152 ;  /* 0x000000ffff947224 */ /* 0x000fe200078e0098 */
[----:B------:R-:W-:Y:S01]  /*d5a0*/  IADD3.X R240, RZ, R231, RZ, P2, !PT ;  /* 0x000000e7fff07210 */ /* 0x000fe200017fe4ff */
[----:B------:R-:W-:Y:S01]  /*d5b0*/  IMAD.MOV.U32 R149, RZ, RZ, R0 ;  /* 0x000000ffff957224 */ /* 0x000fe200078e0000 */
[----:B------:R-:W-:Y:S01]  /*d5c0*/  IADD3.X R200, RZ, R237, RZ, P0, !PT ;  /* 0x000000edffc87210 */ /* 0x000fe200007fe4ff */
[----:B------:R-:W-:Y:S01]  /*d5d0*/  IMAD.X R202, RZ, RZ, R237, P1 ;  /* 0x000000ffffca7224 */ /* 0x000fe200008e06ed */
[----:B------:R-:W-:-:S02]  /*d5e0*/  UIADD3 UR5, UR9, UR5, URZ ;  /* 0x0000000509057290 */ /* 0x000fc4000fffe03f */
.L_x_451:
[----:B------:R-:W-:Y:S04]  /*d5f0*/  DEPBAR.LE SB0, 0x0 ;  /* 0x000080000000791a */ /* 0x000fe80000000000 */
[----:B------:R-:W-:Y:S01]  /*d600*/  BAR.SYNC.DEFER_BLOCKING 0x0 ;  /* 0x0000000000007b1d */ /* 0x000fe20000010000 */
[----:B------:R-:W-:Y:S01]  /*d610*/  SHF.R.S32.HI R0, RZ, 0x1f, R238 ;  /* 0x0000001fff007819 */ /* 0x000fe200000114ee */
[C---:B------:R-:W-:Y:S02]  /*d620*/  IMAD R25, R238.reuse, UR5, RZ ;  /* 0x00000005ee197c24 */ /* 0x040fe4000f8e02ff */
[----:B------:R-:W-:Y:S04]  /*d630*/  IMAD.WIDE.U32 R20, R238, UR8, RZ ;  /* 0x00000008ee147c25 */ /* 0x000fe8000f8e00ff */
[----:B------:R-:W-:Y:S01]  /*d640*/  IMAD R25, R0, UR8, R25 ;  /* 0x0000000800197c24 */ /* 0x000fe2000f8e0219 */
[-C--:B------:R-:W-:Y:S02]  /*d650*/  IADD3 R0, P0, R220, R20.reuse, RZ ;  /* 0x00000014dc007210 */ /* 0x080fe40007f1e0ff */
[----:B------:R-:W-:Y:S02]  /*d660*/  IADD3 R3, P2, R243, R20, RZ ;  /* 0x00000014f3037210 */ /* 0x000fe40007f5e0ff */
[----:B------:R-:W-:Y:S04]  /*d670*/  IADD3 R25, R21, R25, RZ ;  /* 0x0000001915197210 */ /* 0x000fe80007ffe0ff */
[C---:B------:R-:W-:Y:S02]  /*d680*/  IADD3.X R21, R25.reuse, R231, RZ, P0, !PT ;  /* 0x000000e719157210 */ /* 0x040fe400007fe4ff */
[C---:B------:R-:W-:Y:S02]  /*d690*/  LEA R36, P0, R0.reuse, c[0x0][0x1f8], 0x1 ;  /* 0x00007e0000247a11 */ /* 0x040fe400078008ff */
[----:B------:R-:W-:Y:S02]  /*d6a0*/  IADD3.X R2, R25, R242, RZ, P2, !PT ;  /* 0x000000f219027210 */ /* 0x000fe400017fe4ff */
[C---:B------:R-:W-:Y:S01]  /*d6b0*/  LEA R40, P2, R3.reuse, c[0x0][0x1f8], 0x1 ;  /* 0x00007e0003287a11 */ /* 0x040fe200078408ff */
[----:B------:R-:W-:Y:S01]  /*d6c0*/  LDSM.16.M88.4 R48, [R217+0x4900] ;  /* 0x00490000d930783b */ /* 0x000fe20000000200 */
[----:B------:R-:W-:Y:S02]  /*d6d0*/  LEA.HI.X R37, R0, c[0x0][0x1fc], R21, 0x1, P0 ;  /* 0x00007f0000257a11 */ /* 0x000fe400000f0c15 */
[----:B------:R-:W-:Y:S02]  /*d6e0*/  @!P3 IADD3 R0, P0, R226, R20, RZ ;  /* 0x00000014e200b210 */ /* 0x000fe40007f1e0ff */
[----:B------:R-:W-:Y:S02]  /*d6f0*/  LEA.HI.X R41, R3, c[0x0][0x1fc], R2, 0x1, P2 ;  /* 0x00007f0003297a11 */ /* 0x000fe400010f0c02 */
[C---:B------:R-:W-:Y:S01]  /*d700*/  @!P3 IADD3 R3, P2, R0.reuse, R220, RZ ;  /* 0x000000dc0003b210 */ /* 0x040fe20007f5e0ff */
[----:B------:R-:W1:Y:S08]  /*d710*/  LDSM.16.M88.4 R16, [R216+0x2500] ;  /* 0x00250000d810783b */ /* 0x000e700000000200 */
[----:B------:R-:W2:Y:S08]  /*d720*/  LDSM.16.M88.4 R44, [R217+0x5900] ;  /* 0x00590000d92c783b */ /* 0x000eb00000000200 */
[----:B------:R-:W3:Y:S08]  /*d730*/  LDSM.16.M88.4 R32, [R216+0x2900] ;  /* 0x00290000d820783b */ /* 0x000ef00000000200 */
[----:B------:R-:W4:Y:S08]  /*d740*/  LDSM.16.M88.4 R152, [R216+0x2d00] ;  /* 0x002d0000d898783b */ /* 0x000f300000000200 */
[----:B------:R-:W-:Y:S01]  /*d750*/  LDSM.16.M88.4 R156, [R213+0x4900] ;  /* 0x00490000d59c783b */ /* 0x000fe20000000200 */
[-C--:B-1----:R-:W-:Y:S07]  /*d760*/  HMMA.16816.F32.BF16 R4, R48, R16.reuse, RZ ;  /* 0x000000103004723c */ /* 0x082fee00000418ff */
[----:B------:R-:W1:Y:S01]  /*d770*/  LDSM.16.M88.4 R160, [R215] ;  /* 0x00000000d7a0783b */ /* 0x000e620000000200 */
[C---:B--2---:R-:W-:Y:S07]  /*d780*/  HMMA.16816.F32.BF16 R8, R44.reuse, R16, RZ ;  /* 0x000000102c08723c */ /* 0x044fee00000418ff */
[----:B------:R-:W2:Y:S01]  /*d790*/  LDSM.16.M88.4 R164, [R213+0x5900] ;  /* 0x00590000d5a4783b */ /* 0x000ea20000000200 */
[----:B------:R-:W-:Y:S01]  /*d7a0*/  IADD3 R17, P1, R241, R20, RZ ;  /* 0x00000014f1117210 */ /* 0x000fe20007f3e0ff */
[-C--:B------:R-:W-:Y:S06]  /*d7b0*/  HMMA.16816.F32.BF16 R12, R44, R18.reuse, RZ ;  /* 0x000000122c0c723c */ /* 0x080fec00000418ff */
[----:B------:R-:W5:Y:S01]  /*d7c0*/  LDSM.16.M88.4 R168, [R211] ;  /* 0x00000000d3a8783b */ /* 0x000f620000000200 */
[----:B------:R-:W-:Y:S02]  /*d7d0*/  IADD3.X R16, R25, R240, RZ, P1, !PT ;  /* 0x000000f019107210 */ /* 0x000fe40000ffe4ff */
[----:B------:R-:W-:Y:S03]  /*d7e0*/  LEA R194, P1, R17, c[0x0][0x1f8], 0x1 ;  /* 0x00007e0011c27a11 */ /* 0x000fe600078208ff */
[----:B------:R-:W-:Y:S02]  /*d7f0*/  @!P3 IADD3.X R25, R25, R223, RZ, P0, !PT ;  /* 0x000000df1919b210 */ /* 0x000fe400007fe4ff */
[----:B------:R-:W1:Y:S01]  /*d800*/  LDSM.16.M88.4 R172, [R210] ;  /* 0x00000000d2ac783b */ /* 0x000e620000000200 */
[----:B------:R-:W-:Y:S02]  /*d810*/  LEA.HI.X R195, R17, c[0x0][0x1fc], R16, 0x1, P1 ;  /* 0x00007f0011c37a11 */ /* 0x000fe400008f0c10 */
[C---:B------:R-:W-:Y:S02]  /*d820*/  HMMA.16816.F32.BF16 R16, R48.reuse, R18, RZ ;  /* 0x000000123010723c */ /* 0x040fe400000418ff */
[C---:B------:R-:W-:Y:S03]  /*d830*/  @!P3 IADD3 R29, P1, R0.reuse, R243, RZ ;  /* 0x000000f3001db210 */ /* 0x040fe60007f3e0ff */
[----:B------:R-:W-:Y:S01]  /*d840*/  @!PT LDS RZ, [RZ] ;  /* 0x00000000fffff984 */ /* 0x000fe20000000800 */
[----:B------:R-:W-:Y:S01]  /*d850*/  @!PT LDS RZ, [RZ] ;  /* 0x00000000fffff984 */ /* 0x000fe20000000800 */
[----:B------:R-:W-:Y:S01]  /*d860*/  @!PT LDS RZ, [RZ] ;  /* 0x00000000fffff984 */ /* 0x000fe20000000800 */
[----:B------:R4:W-:Y:S01]  /*d870*/  LDGSTS.E.BYPASS.LTC128B.128 [R218+0x100], [R36.64], !P6 ;  /* 0x0010000024da7fae */ /* 0x0009e2000f101d4c */
[----:B------:R-:W-:Y:S02]  /*d880*/  @!P3 IADD3 R31, P0, R0, R241, RZ ;  /* 0x000000f1001fb210 */ /* 0x000fe40007f1e0ff */
[C---:B------:R-:W-:Y:S01]  /*d890*/  @!P3 IADD3.X R0, R25.reuse, R231, RZ, P2, !PT ;  /* 0x000000e71900b210 */ /* 0x040fe200017fe4ff */
[-C--:B---3--:R-:W-:Y:S03]  /*d8a0*/  HMMA.16816.F32.BF16 R20, R48, R32.reuse, RZ ;  /* 0x000000203014723c */ /* 0x088fe600000418ff */
[C---:B------:R-:W-:Y:S01]  /*d8b0*/  @!P3 IADD3.X R28, R25.reuse, R242, RZ, P1, !PT ;  /* 0x000000f2191cb210 */ /* 0x040fe20000ffe4ff */
[----:B------:R3:W-:Y:S01]  /*d8c0*/  LDGSTS.E.BYPASS.LTC128B.128 [R218+0xd00], [R40.64], !P5 ;  /* 0x00d0000028da7fae */ /* 0x0007e2000e901d4c */
[----:B------:R-:W-:Y:S02]  /*d8d0*/  @!P3 IADD3.X R30, R25, R240, RZ, P0, !PT ;  /* 0x000000f0191eb210 */ /* 0x000fe400007fe4ff */
[----:B------:R-:W-:Y:S01]  /*d8e0*/  @!P3 LEA R196, P2, R3, c[0x0][0x1f8], 0x1 ;  /* 0x00007e0003c4ba11 */ /* 0x000fe200078408ff */
[C---:B------:R-:W-:Y:S04]  /*d8f0*/  HMMA.16816.F32.BF16 R24, R44.reuse, R32, RZ ;  /* 0x000000202c18723c */ /* 0x040fe800000418ff */
[----:B------:R1:W-:Y:S01]  /*d900*/  LDGSTS.E.BYPASS.LTC128B.128 [R218+0x1900], [R194.64], !P4 ;  /* 0x01900000c2da7fae */ /* 0x0003e2000e101d4c */
[----:B------:R-:W-:Y:S02]  /*d910*/  @!P3 LEA R192, P1, R29, c[0x0][0x1f8], 0x1 ;  /* 0x00007e001dc0ba11 */ /* 0x000fe400078208ff */
[----:B------:R-:W-:Y:S02]  /*d920*/  @!P3 LEA R2, P0, R31, c[0x0][0x1f8], 0x1 ;  /* 0x00007e001f02ba11 */ /* 0x000fe400078008ff */
[----:B------:R-:W-:Y:S03]  /*d930*/  @!P3 LEA.HI.X R197, R3, c[0x0][0x1fc], R0, 0x1, P2 ;  /* 0x00007f0003c5ba11 */ /* 0x000fe600010f0c00 */
[----:B------:R-:W-:Y:S02]  /*d940*/  @!P3 LEA.HI.X R193, R29, c[0x0][0x1fc], R28, 0x1, P1 ;  /* 0x00007f001dc1ba11 */ /* 0x000fe400008f0c1c */
[----:B------:R1:W-:Y:S01]  /*d950*/  @!P3 LDGSTS.E.BYPASS.LTC128B.128 [R218+0x900], [R196.64], !P6 ;  /* 0x00900000c4dabfae */ /* 0x0003e2000f101d4c */
[----:B------:R-:W-:Y:S02]  /*d960*/  @!P3 LEA.HI.X R3, R31, c[0x0][0x1fc], R30, 0x1, P0 ;  /* 0x00007f001f03ba11 */ /* 0x000fe400000f0c1e */
[-C--:B------:R-:W-:Y:S01]  /*d970*/  HMMA.16816.F32.BF16 R28, R44, R34.reuse, RZ ;  /* 0x000000222c1c723c */ /* 0x080fe200000418ff */
[----:B------:R-:W-:Y:S04]  /*d980*/  ISETP.GT.AND P0, PT, R238, R219, PT ;  /* 0x000000dbee00720c */ /* 0x000fe80003f04270 */
[----:B------:R1:W-:Y:S03]  /*d990*/  @!P3 LDGSTS.E.BYPASS.LTC128B.128 [R218+0x1500], [R192.64], !P5 ;  /* 0x01500000c0dabfae */ /* 0x0003e6000e901d4c */
[C---:B------:R-:W-:Y:S05]  /*d9a0*/  HMMA.16816.F32.BF16 R32, R48.reuse, R34, RZ ;  /* 0x000000223020723c */ /* 0x040fea00000418ff */
[----:B------:R1:W-:Y:S03]  /*d9b0*/  @!P3 LDGSTS.E.BYPASS.LTC128B.128 [R218+0x2100], [R2.64], !P4 ;  /* 0x0210000002dabfae */ /* 0x0003e6000e101d4c */
[-C--:B----4-:R-:W-:Y:S05]  /*d9c0*/  HMMA.16816.F32.BF16 R36, R48, R152.reuse, RZ ;  /* 0x000000983024723c */ /* 0x090fea00000418ff */
[----:B------:R-:W-:Y:S03]  /*d9d0*/  LDSM.16.M88.4 R176, [R217+0x6900] ;  /* 0x00690000d9b0783b */ /* 0x000fe60000000200 */
[C---:B---3--:R-:W-:Y:S05]  /*d9e0*/  HMMA.16816.F32.BF16 R40, R44.reuse, R152, RZ ;  /* 0x000000982c28723c */ /* 0x048fea00000418ff */
[----:B------:R-:W0:Y:S03]  /*d9f0*/  LDGDEPBAR ;  /* 0x00000000000079af */ /* 0x000e260000000000 */
[-C--:B------:R-:W-:Y:S05]  /*da00*/  HMMA.16816.F32.BF16 R44, R44, R154.reuse, RZ ;  /* 0x0000009a2c2c723c */ /* 0x080fea00000418ff */
[----:B------:R-:W3:Y:S03]  /*da10*/  LDSM.16.M88.4 R180, [R216+0x3100] ;  /* 0x00310000d8b4783b */ /* 0x000ee60000000200 */
[----:B------:R-:W-:Y:S05]  /*da20*/  HMMA.16816.F32.BF16 R48, R48, R154, RZ ;  /* 0x0000009a3030723c */ /* 0x000fea00000418ff */
[----:B------:R-:W4:Y:S03]  /*da30*/  LDSM.16.M88.4 R184, [R217+0x7900] ;  /* 0x00790000d9b8783b */ /* 0x000f260000000200 */
[-C--:B-1----:R-:W-:Y:S05]  /*da40*/  HMMA.16816.F32.BF16 R4, R156, R160.reuse, R4 ;  /* 0x000000a09c04723c */ /* 0x082fea0000041804 */
[----:B------:R-:W1:Y:S03]  /*da50*/  LDSM.16.M88.4 R188, [R216+0x3500] ;  /* 0x00350000d8bc783b */ /* 0x000e660000000200 */
[C---:B--2---:R-:W-:Y:S05]  /*da60*/  HMMA.16816.F32.BF16 R8, R164.reuse, R160, R8 ;  /* 0x000000a0a408723c */ /* 0x044fea0000041808 */
[----:B------:R-:W2:Y:S03]  /*da70*/  LDSM.16.M88.4 R152, [R216+0x3900] ;  /* 0x00390000d898783b */ /* 0x000ea60000000200 */
[-C--:B------:R-:W-:Y:S05]  /*da80*/  HMMA.16816.F32.BF16 R12, R164, R162.reuse, R12 ;  /* 0x000000a2a40c723c */ /* 0x080fea000004180c */
[----:B------:R-:W-:Y:S03]  /*da90*/  LDSM.16.M88.4 R192, [R209] ;  /* 0x00000000d1c0783b */ /* 0x000fe60000000200 */
[C---:B------:R-:W-:Y:S05]  /*daa0*/  HMMA.16816.F32.BF16 R16, R156.reuse, R162, R16 ;  /* 0x000000a29c10723c */ /* 0x040fea0000041810 */
[----:B------:R-:W1:Y:S03]  /*dab0*/  LDSM.16.M88.4 R160, [R213+0x6900] ;  /* 0x00690000d5a0783b */ /* 0x000e660000000200 */
[-C--:B-----5:R-:W-:Y:S05]  /*dac0*/  HMMA.16816.F32.BF16 R20, R156, R168.reuse, R20 ;  /* 0x000000a89c14723c */ /* 0x0a0fea0000041814 */
[----:B------:R-:W5:Y:S03]  /*dad0*/  LDSM.16.M88.4 R196, [R213+0x7900] ;  /* 0x00790000d5c4783b */ /* 0x000f660000000200 */
        /* <DEDUP_REMOVED lines=9> */
[----:B------:R-:W2:Y:S07]  /*db70*/  LDSM.16.M88.4 R156, [R208] ;  /* 0x00000000d09c783b */ /* 0x000eae0000000200 */
[-C--:B---3--:R-:W-:Y:S01]  /*db80*/  HMMA.16816.F32.BF16 R4, R176, R180.reuse, R4 ;  /* 0x000000b4b004723c */ /* 0x088fe20000041804 */
[----:B------:R-:W3:Y:S07]  /*db90*/  LDSM.16.M88.4 R172, [R216+0x3d00] ;  /* 0x003d0000d8ac783b */ /* 0x000eee0000000200 */
[C---:B----4-:R-:W-:Y:S08]  /*dba0*/  HMMA.16816.F32.BF16 R8, R184.reuse, R180, R8 ;  /* 0x000000b4b808723c */ /* 0x050ff00000041808 */
        /* <DEDUP_REMOVED lines=8> */
[-C--:B--2---:R-:W-:Y:S08]  /*dc30*/  HMMA.16816.F32.BF16 R36, R176, R152.reuse, R36 ;  /* 0x00000098b024723c */ /* 0x084ff00000041824 */
[C---:B------:R-:W-:Y:S08]  /*dc40*/  HMMA.16816.F32.BF16 R40, R184.reuse, R152, R40 ;  /* 0x00000098b828723c */ /* 0x040ff00000041828 */
[-C--:B------:R-:W-:Y:S01]  /*dc50*/  HMMA.16816.F32.BF16 R44, R184, R154.reuse, R44 ;  /* 0x0000009ab82c723c */ /* 0x080fe2000004182c */
[----:B------:R-:W-:Y:S07]  /*dc60*/  LDSM.16.M88.4 R184, [R213+0x8900] ;  /* 0x00890000d5b8783b */ /* 0x000fee0000000200 */
[----:B------:R-:W-:Y:S01]  /*dc70*/  HMMA.16816.F32.BF16 R48, R176, R154, R48 ;  /* 0x0000009ab030723c */ /* 0x000fe20000041830 */
[----:B------:R-:W1:Y:S07]  /*dc80*/  LDSM.16.M88.4 R152, [R217+0x9900] ;  /* 0x00990000d998783b */ /* 0x000e6e0000000200 */
[-C--:B------:R-:W-:Y:S01]  /*dc90*/  HMMA.16816.F32.BF16 R4, R160, R192.reuse, R4 ;  /* 0x000000c0a004723c */ /* 0x080fe20000041804 */
[----:B------:R-:W2:Y:S07]  /*dca0*/  LDSM.16.M88.4 R176, [R216+0x4100] ;  /* 0x00410000d8b0783b */ /* 0x000eae0000000200 */
[C---:B-----5:R-:W-:Y:S08]  /*dcb0*/  HMMA.16816.F32.BF16 R8, R196.reuse, R192, R8 ;  /* 0x000000c0c408723c */ /* 0x060ff00000041808 */
[-C--:B------:R-:W-:Y:S08]  /*dcc0*/  HMMA.16816.F32.BF16 R12, R196, R194.reuse, R12 ;  /* 0x000000c2c40c723c */ /* 0x080ff0000004180c */
[C---:B------:R-:W-:Y:S08]  /*dcd0*/  HMMA.16816.F32.BF16 R16, R160.reuse, R194, R16 ;  /* 0x000000c2a010723c */ /* 0x040ff00000041810 */
        /* <DEDUP_REMOVED lines=8> */
[----:B------:R-:W-:Y:S08]  /*dd60*/  HMMA.16816.F32.BF16 R48, R160, R166, R48 ;  /* 0x000000a6a030723c */ /* 0x000ff00000041830 */
[-C--:B---3--:R-:W-:Y:S08]  /*dd70*/  HMMA.16816.F32.BF16 R4, R168, R172.reuse, R4 ;  /* 0x000000aca804723c */ /* 0x088ff00000041804 */
        /* <DEDUP_REMOVED lines=12> */
[C---:B----4-:R-:W-:Y:S08]  /*de40*/  HMMA.16816.F32.BF16 R8, R156.reuse, R188, R8 ;  /* 0x000000bc9c08723c */ /* 0x050ff00000041808 */
[-C--:B------:R-:W-:Y:S08]  /*de50*/  HMMA.16816.F32.BF16 R12, R156, R190.reuse, R12 ;  /* 0x000000be9c0c723c */ /* 0x080ff0000004180c */
[----:B------:R-:W-:Y:S01]  /*de60*/  FMUL.FTZ R154, R4, c[0x0][0x320] ;  /* 0x0000c800049a7a20 */ /* 0x000fe20000410000 */
[C---:B------:R-:W-:Y:S04]  /*de70*/  HMMA.16816.F32.BF16 R16, R184.reuse, R190, R16 ;  /* 0x000000beb810723c */ /* 0x040fe80000041810 */
[----:B------:R-:W-:Y:S01]  /*de80*/  FMUL.FTZ R160, R5, c[0x0][0x320] ;  /* 0x0000c80005a07a20 */ /* 0x000fe20000410000 */
[----:B------:R-:W1:Y:S01]  /*de90*/  MUFU.TANH R154, R154 ;  /* 0x0000009a009a7308 */ /* 0x000e620000002400 */
[----:B------:R-:W-:Y:S02]  /*dea0*/  FMUL.FTZ R152, R6, c[0x0][0x320] ;  /* 0x0000c80006987a20 */ /* 0x000fe40000410000 */
[----:B------:R-:W-:Y:S02]  /*deb0*/  FMUL.FTZ R155, R7, c[0x0][0x320] ;  /* 0x0000c800079b7a20 */ /* 0x000fe40000410000 */
[----:B------:R-:W2:Y:S02]  /*dec0*/  LDSM.16.M88.4 R4, [R205] ;  /* 0x00000000cd04783b */ /* 0x000ea40000000200 */
[----:B------:R-:W-:Y:S02]  /*ded0*/  FMUL.FTZ R9, R9, c[0x0][0x320] ;  /* 0x0000c80009097a20 */ /* 0x000fe40000410000 */
[----:B------:R-:W-:Y:S01]  /*dee0*/  FMUL.FTZ R2, R10, c[0x0][0x320] ;  /* 0x0000c8000a027a20 */ /* 0x000fe20000410000 */
[----:B------:R-:W3:Y:S01]  /*def0*/  MUFU.TANH R160, R160 ;  /* 0x000000a000a07308 */ /* 0x000ee20000002400 */
[----:B------:R-:W-:Y:S02]  /*df00*/  FMUL.FTZ R3, R11, c[0x0][0x320] ;  /* 0x0000c8000b037a20 */ /* 0x000fe40000410000 */
        /* <DEDUP_REMOVED lines=8> */
[----:B------:R-:W-:Y:S02]  /*df90*/  FMUL.FTZ R14, R18, c[0x0][0x320] ;  /* 0x0000c800120e7a20 */ /* 0x000fe40000410000 */
[----:B------:R-:W-:Y:S01]  /*dfa0*/  FMUL.FTZ R15, R19, c[0x0][0x320] ;  /* 0x0000c800130f7a20 */ /* 0x000fe20000410000 */
[----:B------:R5:W1:Y:S10]  /*dfb0*/  MUFU.TANH R16, R8 ;  /* 0x0000000800107308 */ /* 0x000a740000002400 */
[----:B------:R-:W1:Y:S01]  /*dfc0*/  MUFU.TANH R152, R152 ;  /* 0x0000009800987308 */ /* 0x000e620000002400 */
[-C--:B--2---:R-:W-:Y:S09]  /*dfd0*/  HMMA.16816.F32.BF16 R20, R184, R4.reuse, R20 ;  /* 0x00000004b814723c */ /* 0x084ff20000041814 */
[----:B------:R-:W2:Y:S01]  /*dfe0*/  MUFU.TANH R155, R155 ;  /* 0x0000009b009b7308 */ /* 0x000ea20000002400 */
[C---:B------:R-:W-:Y:S01]  /*dff0*/  HMMA.16816.F32.BF16 R24, R156.reuse, R4, R24 ;  /* 0x000000049c18723c */ /* 0x040fe20000041818 */
[----:B-----5:R-:W5:Y:S01]  /*e000*/  LDSM.16.M88.4 R8, [R204] ;  /* 0x00000000cc08783b */ /* 0x020f620000000200 */
[----:B------:R-:W-:Y:S07]  /*e010*/  DEPBAR.LE SB0, 0x0 ;  /* 0x000080000000791a */ /* 0x000fee0000000000 */
[----:B------:R-:W1:Y:S01]  /*e020*/  MUFU.TANH R0, R0 ;  /* 0x0000000000007308 */ /* 0x000e620000002400 */
[-C--:B------:R-:W-:Y:S01]  /*e030*/  HMMA.16816.F32.BF16 R28, R156, R6.reuse, R28 ;  /* 0x000000069c1c723c */ /* 0x080fe2000004181c */
[----:B------:R-:W-:Y:S07]  /*e040*/  BAR.SYNC.DEFER_BLOCKING 0x0 ;  /* 0x0000000000007b1d */ /* 0x000fee0000010000 */
[C---:B------:R-:W-:Y:S01]  /*e050*/  HMMA.16816.F32.BF16 R32, R184.reuse, R6, R32 ;  /* 0x00000006b820723c */ /* 0x040fe20000041820 */
        /* <DEDUP_REMOVED lines=13> */
[-C--:B-----5:R-:W-:Y:S03]  /*e130*/  HMMA.16816.F32.BF16 R36, R184, R8.reuse, R36 ;  /* 0x00000008b824723c */ /* 0x0a0fe60000041824 */
[----:B------:R-:W-:Y:S02]  /*e140*/  FMUL.FTZ R29, R29, c[0x0][0x320] ;  /* 0x0000c8001d1d7a20 */ /* 0x000fe40000410000 */
[----:B------:R-:W-:Y:S01]  /*e150*/  FMUL.FTZ R30, R30, c[0x0][0x320] ;  /* 0x0000c8001e1e7a20 */ /* 0x000fe20000410000 */
[----:B------:R-:W1:Y:S01]  /*e160*/  MUFU.TANH R162, R162 ;  /* 0x000000a200a27308 */ /* 0x000e620000002400 */
[----:B------:R-:W-:Y:S01]  /*e170*/  FMUL.FTZ R31, R31, c[0x0][0x320] ;  /* 0x0000c8001f1f7a20 */ /* 0x000fe20000410000 */
[C---:B------:R-:W-:Y:S04]  /*e180*/  HMMA.16816.F32.BF16 R40, R156.reuse, R8, R40 ;  /* 0x000000089c28723c */ /* 0x040fe80000041828 */
[----:B------:R-:W-:Y:S02]  /*e190*/  FMUL.FTZ R33, R33, c[0x0][0x320] ;  /* 0x0000c80021217a20 */ /* 0x000fe40000410000 */
[----:B------:R-:W-:Y:S02]  /*e1a0*/  FMUL.FTZ R34, R34, c[0x0][0x320] ;  /* 0x0000c80022227a20 */ /* 0x000fe40000410000 */
[----:B------:R-:W1:Y:S01]  /*e1b0*/  MUFU.TANH R12, R12 ;  /* 0x0000000c000c7308 */ /* 0x000e620000002400 */
[-C--:B------:R-:W-:Y:S03]  /*e1c0*/  HMMA.16816.F32.BF16 R44, R156, R10.reuse, R44 ;  /* 0x0000000a9c2c723c */ /* 0x080fe6000004182c */
[----:B------:R-:W-:Y:S04]  /*e1d0*/  FMUL.FTZ R35, R35, c[0x0][0x320] ;  /* 0x0000c80023237a20 */ /* 0x000fe80000410000 */
[----:B------:R-:W-:Y:S01]  /*e1e0*/  FMUL.FTZ R175, R36, c[0x0][0x320] ;  /* 0x0000c80024af7a20 */ /* 0x000fe20000410000 */
        /* <DEDUP_REMOVED lines=20> */
[----:B------:R-:W1:Y:S10]  /*e330*/  MUFU.TANH R19, R19 ;  /* 0x0000001300137308 */ /* 0x000e740000002400 */
[----:B------:R-:W1:Y:S10]  /*e340*/  MUFU.TANH R18, R18 ;  /* 0x0000001200127308 */ /* 0x000e740000002400 */
[----:B------:R-:W1:Y:S10]  /*e350*/  MUFU.TANH R5, R5 ;  /* 0x0000000500057308 */ /* 0x000e740000002400 */
[----:B------:R-:W1:Y:S10]  /*e360*/  MUFU.TANH R4, R4 ;  /* 0x0000000400047308 */ /* 0x000e740000002400 */
        /* <DEDUP_REMOVED lines=19> */
[----:B------:R-:W1:Y:S10]  /*e4a0*/  MUFU.TANH R6, R6 ;  /* 0x0000000600067308 */ /* 0x000e740000002400 */
[----:B------:R-:W1:Y:S10]  /*e4b0*/  MUFU.TANH R165, R165 ;  /* 0x000000a500a57308 */ /* 0x000e740000002400 */
[----:B------:R1:W1:Y:S10]  /*e4c0*/  MUFU.TANH R163, R45 ;  /* 0x0000002d00a37308 */ /* 0x0002740000002400 */
[----:B------:R-:W1:Y:S10]  /*e4d0*/  MUFU.TANH R11, R11 ;  /* 0x0000000b000b7308 */ /* 0x000e740000002400 */
[----:B------:R-:W1:Y:S10]  /*e4e0*/  MUFU.TANH R7, R7 ;  /* 0x0000000700077308 */ /* 0x000e740000002400 */
[----:B------:R-:W1:Y:S10]  /*e4f0*/  MUFU.TANH R174, R174 ;  /* 0x000000ae00ae7308 */ /* 0x000e740000002400 */
[----:B------:R1:W1:Y:S10]  /*e500*/  MUFU.TANH R172, R49 ;  /* 0x0000003100ac7308 */ /* 0x0002740000002400 */
[----:B------:R1:W1:Y:S10]  /*e510*/  MUFU.TANH R170, R50 ;  /* 0x0000003200aa7308 */ /* 0x0002740000002400 */
[----:B------:R1:W1:Y:S01]  /*e520*/  MUFU.TANH R168, R51 ;  /* 0x0000003300a87308 */ /* 0x0002620000002400 */
[----:B------:R-:W-:-:S05]  /*e530*/  @!P0 BRA `(.L_x_434) ;  /* 0x000002e000008947 */ /* 0x000fca0003800000 */
[----:B--234-:R-:W-:Y:S02]  /*e540*/  IADD3 R9, R238, -0x1, RZ ;  /* 0xffffffffee097810 */ /* 0x01cfe40007ffe0ff */
[----:B------:R-:W-:Y:S02]  /*e550*/  ISETP.GE.AND P1, PT, R239, 0x1, PT ;  /* 0x00000001ef00780c */ /* 0x000fe40003f26270 */
[----:B------:R-:W-:Y:S01]  /*e560*/  SHF.R.S32.HI R8, RZ, 0x1f, R9 ;  /* 0x0000001fff087819 */ /* 0x000fe20000011409 */
[C---:B-1----:R-:W-:Y:S04]  /*e570*/  IMAD.WIDE.U32 R28, R9.reuse, c[0x0][0x1e0], RZ ;  /* 0x00007800091c7a25 */ /* 0x042fe800078e00ff */
        /* <DEDUP_REMOVED lines=42> */
.L_x_434:
[----:B--234-:R-:W-:Y:S01]  /*e820*/  PLOP3.LUT P1, PT, PT, PT, UP2, 0x80, 0x0 ;  /* 0x000000000000781c */ /* 0x01cfe20003f2f028 */
[----:B------:R-:W0:Y:S01]  /*e830*/  LDGDEPBAR ;  /* 0x00000000000079af */ /* 0x000e220000000000 */
[----:B------:R-:W-:Y:S01]  /*e840*/  PLOP3.LUT P0, PT, PT, PT, UP2, 0x80, 0x0 ;  /* 0x000000000000781c */ /* 0x000fe20003f0f028 */
[----:B-1----:R-:W-:Y:S02]  /*e850*/  IMAD.MOV.U32 R30, RZ, RZ, R222 ;  /* 0x000000ffff1e7224 */ /* 0x002fe400078e00de */
[----:B------:R-:W-:Y:S04]  /*e860*/  IMAD R22, R238, -0x30, RZ ;  /* 0xffffffd0ee167824 */ /* 0x000fe800078e02ff */
[----:B------:R-:W-:Y:S01]  /*e870*/  IMAD.IADD R9, R22, 0x1, -R227 ;  /* 0x0000000116097824 */ /* 0x000fe200078e0ae3 */
        /* <DEDUP_REMOVED lines=9> */
[--C-:B-1----:R-:W-:Y:S02]  /*e910*/  IMAD.IADD R33, R29, 0x1, R8.reuse ;  /* 0x000000011d217824 */ /* 0x102fe400078e0208 */
        /* <DEDUP_REMOVED lines=16> */
.L_x_437:
[----:B------:R-:W-:Y:S04]  /*ea20*/  MOV R8, c[0x0][0x32c] ;  /* 0x0000cb0000087a02 */ /* 0x000fe80000000f00 */
[----:B------:R-:W-:Y:S11]  /*ea30*/  ISETP.NE.AND P0, PT, R8, 0x1, PT ;  /* 0x000000010800780c */ /* 0x000ff60003f05270 */
[----:B------:R-:W-:Y:S02]  /*ea40*/  @!UPT UIADD3 URZ, URZ, URZ, URZ ;  /* 0x0000003f3f3ff290 */ /* 0x000fe4000fffe03f */
[----:B------:R-:W-:Y:S05]  /*ea50*/  @P0 IMAD.HI.U32 R8, R10, c[0x0][0x330], RZ ;  /* 0x0000cc000a080a27 */ /* 0x000fea00078e00ff */
[----:B------:R-:W-:Y:S02]  /*ea60*/  @P0 SHF.R.U32.HI R10, RZ, c[0x0][0x334], R8 ;  /* 0x0000cd00ff0a0a19 */ /* 0x000fe40000011608 */
.L_x_438:
[----:B------:R-:W-:Y:S05]  /*ea70*/  BSYNC B0 ;  /* 0x0000000000007941 */ /* 0x000fea0003800000 */
.L_x_436:
[----:B------:R-:W-:Y:S05]  /*ea80*/  IMAD R10, R10, c[0x0][0x32c], R9 ;  /* 0x0000cb000a0a7a24 */ /* 0x000fea00078e0209 */
[----:B------:R-:W-:Y:S02]  /*ea90*/  IADD3 R8, R10, c[0x0][0x32c], RZ ;  /* 0x0000cb000a087a10 */ /* 0x000fe40007ffe0ff */
[----:B------:R-:W-:Y:S02]  /*eaa0*/  IMNMX R31, R31, R10, !PT ;  /* 0x0000000a1f1f7217 */ /* 0x000fe40007800200 */
[----:B------:R-:W-:Y:S02]  /*eab0*/  IMNMX R33, R33, R8, PT ;  /* 0x0000000821217217 */ /* 0x000fe40003800200 */
.L_x_435:
[C---:B------:R-:W-:Y:S02]  /*eac0*/  ISETP.GE.AND P0, PT, R22.reuse, 0x2, PT ;  /* 0x000000021600780c */ /* 0x040fe40003f06270 */
[C---:B------:R-:W-:Y:S02]  /*ead0*/  ISETP.GE.AND P1, PT, R22.reuse, 0x9, PT ;  /* 0x000000091600780c */ /* 0x040fe40003f26270 */
[----:B------:R-:W-:Y:S02]  /*eae0*/  P2R R10, PR, RZ, 0x1 ;  /* 0x00000001ff0a7803 */ /* 0x000fe40000000000 */
[----:B------:R-:W-:Y:S02]  /*eaf0*/  ISETP.GT.AND P0, PT, R31, 0x1, !P0 ;  /* 0x000000011f00780c */ /* 0x000fe40004704270 */
[----:B------:R-:W-:Y:S02]  /*eb00*/  P2R R27, PR, RZ, 0x2 ;  /* 0x00000002ff1b7803 */ /* 0x000fe40000000000 */
[----:B------:R-:W-:Y:S02]  /*eb10*/  ISETP.LT.OR P0, PT, R33, 0x2, P0 ;  /* 0x000000022100780c */ /* 0x000fe40000701670 */
[----:B------:R-:W-:Y:S02]  /*eb20*/  ISETP.GE.AND P2, PT, R22, 0x1, PT ;  /* 0x000000011600780c */ /* 0x000fe40003f46270 */
[----:B------:R-:W-:Y:S02]  /*eb30*/  FSEL R160, R160, -INF , !P0 ;  /* 0xff800000a0a07808 */ /* 0x000fe40004000000 */
[----:B------:R-:W-:Y:S02]  /*eb40*/  ISETP.GT.AND P0, PT, R31, 0x8, !P1 ;  /* 0x000000081f00780c */ /* 0x000fe40004f04270 */
[----:B------:R-:W-:Y:S02]  /*eb50*/  ISETP.GE.AND P1, PT, R22, 0xa, PT ;  /* 0x0000000a1600780c */ /* 0x000fe40003f26270 */
[----:B------:R-:W-:Y:S02]  /*eb60*/  ISETP.LT.OR P0, PT, R33, 0x9, P0 ;  /* 0x000000092100780c */ /* 0x000fe40000701670 */
[----:B------:R-:W-:Y:S02]  /*eb70*/  P2R R8, PR, RZ, 0x2 ;  /* 0x00000002ff087803 */ /* 0x000fe40000000000 */
[----:B------:R-:W-:Y:S02]  /*eb80*/  FSEL R20, R16, -INF , !P0 ;  /* 0xff80000010147808 */ /* 0x000fe40004000000 */
[----:B------:R-:W-:Y:S02]  /*eb90*/  ISETP.GT.AND P0, PT, R31, 0x9, !P1 ;  /* 0x000000091f00780c */ /* 0x000fe40004f04270 */
[C---:B------:R-:W-:Y:S02]  /*eba0*/  ISETP.GE.AND P1, PT, R22.reuse, 0x11, PT ;  /* 0x000000111600780c */ /* 0x040fe40003f26270 */
        /* <DEDUP_REMOVED lines=9> */
[----:B------:R-:W-:Y:S02]  /*ec40*/  ISETP.GE.AND P1, PT, R22, 0x19, PT ;  /* 0x000000191600780c */ /* 0x000fe40003f26270 */
[----:B------:R-:W-:Y:S02]  /*ec50*/  ISETP.LT.OR P0, PT, R33, 0x12, P0 ;  /* 0x000000122100780c */ /* 0x000fe40000701670 */
[----:B------:R-:W-:Y:S02]  /*ec60*/  P2R R24, PR, RZ, 0x2 ;  /* 0x00000002ff187803 */ /* 0x000fe40000000000 */
[----:B------:R-:W-:Y:S02]  /*ec70*/  FSEL R40, R18, -INF , !P0 ;  /* 0xff80000012287808 */ /* 0x000fe40004000000 */
[----:B------:R-:W-:Y:S01]  /*ec80*/  ISETP.GT.AND P0, PT, R31, 0x18, !P1 ;  /* 0x000000181f00780c */ /* 0x000fe20004f04270 */
[----:B------:R-:W1:Y:S01]  /*ec90*/  SHFL.IDX PT, R18, R30, 0x1, 0x1c1f ;  /* 0x003c1f001e127f89 */ /* 0x000e6200000e0000 */
        /* <DEDUP_REMOVED lines=11> */
[----:B------:R-:W-:Y:S01]  /*ed50*/  ISETP.LT.OR P0, PT, R33, 0x21, P0 ;  /* 0x000000212100780c */ /* 0x000fe20000701670 */
[--C-:B-1----:R-:W-:Y:S01]  /*ed60*/  IMAD.IADD R17, R28, 0x1, R18.reuse ;  /* 0x000000011c117824 */ /* 0x102fe200078e0212 */
[----:B------:R-:W-:Y:S02]  /*ed70*/  P2R R19, PR, RZ, 0x2 ;  /* 0x00000002ff137803 */ /* 0x000fe40000000000 */
[----:B------:R-:W-:Y:S02]  /*ed80*/  FSEL R175, R175, -INF , !P0 ;  /* 0xff800000afaf7808 */ /* 0x000fe40004000000 */
[----:B------:R-:W-:Y:S02]  /*ed90*/  ISETP.GT.AND P0, PT, R31, 0x21, !P1 ;  /* 0x000000211f00780c */ /* 0x000fe40004f04270 */
[----:B------:R-:W-:Y:S02]  /*eda0*/  ISETP.GE.AND P1, PT, R22, 0x29, PT ;  /* 0x000000291600780c */ /* 0x000fe40003f26270 */
[----:B------:R-:W-:Y:S02]  /*edb0*/  ISETP.LT.OR P0, PT, R33, 0x22, P0 ;  /* 0x000000222100780c */ /* 0x000fe40000701670 */
[----:B------:R-:W-:Y:S02]  /*edc0*/  P2R R32, PR, RZ, 0x4 ;  /* 0x00000004ff207803 */ /* 0x000fe40000000000 */
[----:B------:R-:W-:Y:S02]  /*edd0*/  FSEL R250, R250, -INF , !P0 ;  /* 0xff800000fafa7808 */ /* 0x000fe40004000000 */
[----:B------:R-:W-:Y:S04]  /*ede0*/  ISETP.GT.AND P0, PT, R31, 0x28, !P1 ;  /* 0x000000281f00780c */ /* 0x000fe80004f04270 */
[----:B------:R-:W-:Y:S04]  /*edf0*/  ISETP.LT.OR P0, PT, R33, 0x29, P0 ;  /* 0x000000292100780c */ /* 0x000fe80000701670 */
[----:B------:R-:W-:Y:S02]  /*ee00*/  FSEL R174, R174, -INF , !P0 ;  /* 0xff800000aeae7808 */ /* 0x000fe40004000000 */
[----:B------:R-:W-:Y:S04]  /*ee10*/  ISETP.GT.AND P0, PT, R31, RZ, !P2 ;  /* 0x000000ff1f00720c */ /* 0x000fe80005704270 */
[----:B------:R-:W-:Y:S04]  /*ee20*/  ISETP.LT.OR P0, PT, R33, 0x1, P0 ;  /* 0x000000012100780c */ /* 0x000fe80000701670 */
[----:B------:R-:W-:Y:S02]  /*ee30*/  FSEL R154, R154, -INF , !P0 ;  /* 0xff8000009a9a7808 */ /* 0x000fe40004000000 */
[----:B------:R-:W-:Y:S04]  /*ee40*/  ISETP.GE.AND P0, PT, R22, 0x2a, PT ;  /* 0x0000002a1600780c */ /* 0x000fe80003f06270 */
[----:B------:R-:W-:Y:S01]  /*ee50*/  ISETP.GT.AND P2, PT, R31, 0x29, !P0 ;  /* 0x000000291f00780c */ /* 0x000fe20004744270 */
[----:B------:R-:W-:Y:S03]  /*ee60*/  IMAD.IADD R31, R29, 0x1, R18 ;  /* 0x000000011d1f7824 */ /* 0x000fe600078e0212 */
        /* <DEDUP_REMOVED lines=19> */
.L_x_441:
[----:B------:R-:W-:Y:S04]  /*efa0*/  MOV R18, c[0x0][0x32c] ;  /* 0x0000cb0000127a02 */ /* 0x000fe80000000f00 */
[----:B------:R-:W-:Y:S11]  /*efb0*/  ISETP.NE.AND P2, PT, R18, 0x1, PT ;  /* 0x000000011200780c */ /* 0x000ff60003f45270 */
[----:B------:R-:W-:Y:S02]  /*efc0*/  @!UPT UIADD3 URZ, URZ, URZ, URZ ;  /* 0x0000003f3f3ff290 */ /* 0x000fe4000fffe03f */
[----:B------:R-:W-:Y:S05]  /*efd0*/  @P2 IMAD.HI.U32 R18, R22, c[0x0][0x330], RZ ;  /* 0x0000cc0016122a27 */ /* 0x000fea00078e00ff */
[----:B------:R-:W-:Y:S02]  /*efe0*/  @P2 SHF.R.U32.HI R22, RZ, c[0x0][0x334], R18 ;  /* 0x0000cd00ff162a19 */ /* 0x000fe40000011612 */
.L_x_442:
[----:B------:R-:W-:Y:S05]  /*eff0*/  BSYNC B0 ;  /* 0x0000000000007941 */ /* 0x000fea0003800000 */
.L_x_440:
[----:B------:R-:W-:Y:S05]  /*f000*/  IMAD R22, R22, c[0x0][0x32c], R9 ;  /* 0x0000cb0016167a24 */ /* 0x000fea00078e0209 */
[----:B------:R-:W-:Y:S02]  /*f010*/  IADD3 R18, R22, c[0x0][0x32c], RZ ;  /* 0x0000cb0016127a10 */ /* 0x000fe40007ffe0ff */
[----:B------:R-:W-:Y:S02]  /*f020*/  IMNMX R17, R17, R22, !PT ;  /* 0x0000001611117217 */ /* 0x000fe40007800200 */
[----:B------:R-:W-:Y:S02]  /*f030*/  IMNMX R31, R31, R18, PT ;  /* 0x000000121f1f7217 */ /* 0x000fe40003800200 */
.L_x_439:
        /* <DEDUP_REMOVED lines=21> */
[----:B------:R-:W-:Y:S01]  /*f190*/  FSEL R44, R4, -INF , !P2 ;  /* 0xff800000042c7808 */ /* 0x000fe20005000000 */
[----:B------:R-:W-:Y:S01]  /*f1a0*/  IMAD.IADD R4, R28, 0x1, R15 ;  /* 0x000000011c047824 */ /* 0x000fe200078e020f */
        /* <DEDUP_REMOVED lines=43> */
.L_x_445:
[----:B------:R-:W-:Y:S04]  /*f460*/  MOV R15, c[0x0][0x32c] ;  /* 0x0000cb00000f7a02 */ /* 0x000fe80000000f00 */
[----:B------:R-:W-:Y:S11]  /*f470*/  ISETP.NE.AND P2, PT, R15, 0x1, PT ;  /* 0x000000010f00780c */ /* 0x000ff60003f45270 */
[----:B------:R-:W-:Y:S02]  /*f480*/  @!UPT UIADD3 URZ, URZ, URZ, URZ ;  /* 0x0000003f3f3ff290 */ /* 0x000fe4000fffe03f */
[----:B------:R-:W-:Y:S05]  /*f490*/  @P2 IMAD.HI.U32 R15, R34, c[0x0][0x330], RZ ;  /* 0x0000cc00220f2a27 */ /* 0x000fea00078e00ff */
[----:B------:R-:W-:Y:S02]  /*f4a0*/  @P2 SHF.R.U32.HI R34, RZ, c[0x0][0x334], R15 ;  /* 0x0000cd00ff222a19 */ /* 0x000fe4000001160f */
.L_x_446:
[----:B------:R-:W-:Y:S05]  /*f4b0*/  BSYNC B0 ;  /* 0x0000000000007941 */ /* 0x000fea0003800000 */
.L_x_444:
[----:B------:R-:W-:Y:S05]  /*f4c0*/  IMAD R15, R34, c[0x0][0x32c], R9 ;  /* 0x0000cb00220f7a24 */ /* 0x000fea00078e0209 */
[----:B------:R-:W-:Y:S02]  /*f4d0*/  IADD3 R34, R15, c[0x0][0x32c], RZ ;  /* 0x0000cb000f227a10 */ /* 0x000fe40007ffe0ff */
[----:B------:R-:W-:Y:S02]  /*f4e0*/  IMNMX R4, R4, R15, !PT ;  /* 0x0000000f04047217 */ /* 0x000fe40007800200 */
[----:B------:R-:W-:Y:S02]  /*f4f0*/  IMNMX R5, R5, R34, PT ;  /* 0x0000002205057217 */ /* 0x000fe40003800200 */
.L_x_443:
[----:B------:R-:W-:Y:S04]  /*f500*/  ISETP.NE.AND P2, PT, R10, RZ, PT ;  /* 0x000000ff0a00720c */ /* 0x000fe80003f45270 */
[C---:B------:R-:W-:Y:S04]  /*f510*/  ISETP.GT.AND P2, PT, R4.reuse, 0x1, !P2 ;  /* 0x000000010400780c */ /* 0x040fe80005744270 */
        /* <DEDUP_REMOVED lines=8> */
[C---:B------:R-:W-:Y:S04]  /*f5a0*/  ISETP.LT.OR P2, PT, R5.reuse, 0xa, P2 ;  /* 0x0000000a0500780c */ /* 0x040fe80001741670 */
        /* <DEDUP_REMOVED lines=14> */
[C---:B------:R-:W-:Y:S04]  /*f690*/  ISETP.GT.AND P2, PT, R4.reuse, 0x19, !P2 ;  /* 0x000000190400780c */ /* 0x040fe80005744270 */
        /* <DEDUP_REMOVED lines=10> */
[----:B------:R-:W-:Y:S04]  /*f740*/  ISETP.GT.AND P2, PT, R4, 0x28, !P1 ;  /* 0x000000280400780c */ /* 0x000fe80004f44270 */
[----:B------:R-:W-:Y:S04]  /*f750*/  ISETP.LT.OR P2, PT, R5, 0x29, P2 ;  /* 0x000000290500780c */ /* 0x000fe80001741670 */
[----:B------:R-:W-:Y:S02]  /*f760*/  FSEL R165, R165, -INF , !P2 ;  /* 0xff800000a5a57808 */ /* 0x000fe40005000000 */
[----:B------:R-:W-:Y:S04]  /*f770*/  ISETP.NE.AND P2, PT, R32, RZ, PT ;  /* 0x000000ff2000720c */ /* 0x000fe80003f45270 */
[----:B------:R-:W-:Y:S04]  /*f780*/  ISETP.GT.AND P2, PT, R4, RZ, !P2 ;  /* 0x000000ff0400720c */ /* 0x000fe80005744270 */
[C---:B------:R-:W-:Y:S04]  /*f790*/  ISETP.LT.OR P2, PT, R5.reuse, 0x1, P2 ;  /* 0x000000010500780c */ /* 0x040fe80001741670 */
[----:B------:R-:W-:Y:S02]  /*f7a0*/  FSEL R31, R0, -INF , !P2 ;  /* 0xff800000001f7808 */ /* 0x000fe40005000000 */
[----:B------:R-:W1:Y:S01]  /*f7b0*/  SHFL.IDX PT, R0, R30, 0x3, 0x1c1f ;  /* 0x007c1f001e007f89 */ /* 0x000e6200000e0000 */
[----:B------:R-:W-:Y:S04]  /*f7c0*/  ISETP.GT.AND P2, PT, R4, 0x29, !P0 ;  /* 0x000000290400780c */ /* 0x000fe80004744270 */
        /* <DEDUP_REMOVED lines=20> */
.L_x_449:
[----:B------:R-:W-:Y:S04]  /*f910*/  MOV R0, c[0x0][0x32c] ;  /* 0x0000cb0000007a02 */ /* 0x000fe80000000f00 */
[----:B------:R-:W-:Y:S11]  /*f920*/  ISETP.NE.AND P2, PT, R0, 0x1, PT ;  /* 0x000000010000780c */ /* 0x000ff60003f45270 */
[----:B------:R-:W-:Y:S02]  /*f930*/  @!UPT UIADD3 URZ, URZ, URZ, URZ ;  /* 0x0000003f3f3ff290 */ /* 0x000fe4000fffe03f */
[----:B------:R-:W-:Y:S05]  /*f940*/  @P2 IMAD.HI.U32 R0, R4, c[0x0][0x330], RZ ;  /* 0x0000cc0004002a27 */ /* 0x000fea00078e00ff */
[----:B------:R-:W-:Y:S02]  /*f950*/  @P2 SHF.R.U32.HI R4, RZ, c[0x0][0x334], R0 ;  /* 0x0000cd00ff042a19 */ /* 0x000fe40000011600 */
.L_x_450:
[----:B------:R-:W-:Y:S05]  /*f960*/  BSYNC B0 ;  /* 0x0000000000007941 */ /* 0x000fea0003800000 */
.L_x_448:
[----:B------:R-:W-:Y:S05]  /*f970*/  IMAD R9, R4, c[0x0][0x32c], R9 ;  /* 0x0000cb0004097a24 */ /* 0x000fea00078e0209 */
[----:B------:R-:W-:Y:S02]  /*f980*/  IADD3 R0, R9, c[0x0][0x32c], RZ ;  /* 0x0000cb0009007a10 */ /* 0x000fe40007ffe0ff */
[----:B------:R-:W-:Y:S02]  /*f990*/  IMNMX R28, R28, R9, !PT ;  /* 0x000000091c1c7217 */ /* 0x000fe40007800200 */
[----:B------:R-:W-:Y:S02]  /*f9a0*/  IMNMX R29, R29, R0, PT ;  /* 0x000000001d1d7217 */ /* 0x000fe40003800200 */
.L_x_447:
[----:B------:R-:W-:Y:S01]  /*f9b0*/  ISETP.NE.AND P2, PT, R32, RZ, PT ;  /* 0x000000ff2000720c */ /* 0x000fe20003f45270 */
[----:B------:R-:W-:Y:S01]  /*f9c0*/  LDSM.16.MT88.4 R36, [R212+0x100] ;  /* 0x00010000d424783b */ /* 0x000fe20000004200 */
[----:B------:R-:W-:Y:S02]  /*f9d0*/  FMNMX.FTZ R5, R152, R150, !PT ;  /* 0x0000009698057209 */ /* 0x000fe40007810000 */
[----:B------:R-:W-:Y:S02]  /*f9e0*/  ISETP.GT.AND P2, PT, R28, RZ, !P2 ;  /* 0x000000ff1c00720c */ /* 0x000fe40005744270 */
[----:B------:R-:W-:Y:S02]  /*f9f0*/  FMNMX.FTZ R5, R22, R5, !PT ;  /* 0x0000000516057209 */ /* 0x000fe40007810000 */
[C---:B------:R-:W-:Y:S02]  /*fa00*/  ISETP.LT.OR P2, PT, R29.reuse, 0x1, P2 ;  /* 0x000000011d00780c */ /* 0x040fe40001741670 */
        /* <DEDUP_REMOVED lines=37> */
[----:B------:R-:W-:Y:S02]  /*fc60*/  FMNMX.FTZ R13, R197, R0, !PT ;  /* 0x00000000c50d7209 */ /* 0x000fe40007810000 */
[----:B------:R-:W-:Y:S01]  /*fc70*/  FSEL R252, R252, -INF , !P2 ;  /* 0xff800000fcfc7808 */ /* 0x000fe20005000000 */
[----:B------:R-:W1:Y:S01]  /*fc80*/  SHFL.BFLY PT, R4, R3, 0x2, 0x1f ;  /* 0x0c401f0003047f89 */ /* 0x000e6200000e0000 */
[----:B------:R-:W-:Y:S02]  /*fc90*/  ISETP.NE.AND P2, PT, R24, RZ, PT ;  /* 0x000000ff1800720c */ /* 0x000fe40003f45270 */
[----:B------:R-:W-:Y:S02]  /*fca0*/  FMNMX.FTZ R13, R248, R13, !PT ;  /* 0x0000000df80d7209 */ /* 0x000fe40007810000 */
[----:B------:R-:W-:Y:S02]  /*fcb0*/  ISETP.GT.AND P2, PT, R28, 0x18, !P2 ;  /* 0x000000181c00780c */ /* 0x000fe40005744270 */
[----:B------:R-:W-:Y:S02]  /*fcc0*/  FMNMX.FTZ R0, R31, R149, !PT ;  /* 0x000000951f007209 */ /* 0x000fe40007810000 */
[----:B------:R-:W-:Y:S02]  /*fcd0*/  ISETP.LT.OR P2, PT, R29, 0x19, P2 ;  /* 0x000000191d00780c */ /* 0x000fe40001741670 */
[----:B------:R-:W-:Y:S02]  /*fce0*/  FMNMX.FTZ R0, R17, R0, !PT ;  /* 0x0000000011007209 */ /* 0x000fe40007810000 */
[----:B------:R-:W-:Y:S02]  /*fcf0*/  FMNMX.FTZ R13, R246, R13, !PT ;  /* 0x0000000df60d7209 */ /* 0x000fe40007810000 */
[----:B------:R-:W-:Y:S02]  /*fd00*/  FSEL R251, R251, -INF , !P2 ;  /* 0xff800000fbfb7808 */ /* 0x000fe40005000000 */
[----:B------:R-:W-:Y:S02]  /*fd10*/  ISETP.NE.AND P2, PT, R23, RZ, PT ;  /* 0x000000ff1700720c */ /* 0x000fe40003f45270 */
[----:B------:R-:W-:Y:S02]  /*fd20*/  FMNMX.FTZ R13, R170, R13, !PT ;  /* 0x0000000daa0d7209 */ /* 0x000fe40007810000 */
[----:B------:R-:W-:Y:S02]  /*fd30*/  FMNMX.FTZ R0, R161, R0, !PT ;  /* 0x00000000a1007209 */ /* 0x000fe40007810000 */
[----:B------:R-:W-:Y:S02]  /*fd40*/  FMNMX.FTZ R5, R168, R13, !PT ;  /* 0x0000000da8057209 */ /* 0x000fe40007810000 */
[----:B------:R-:W-:Y:S02]  /*fd50*/  ISETP.GT.AND P2, PT, R28, 0x19, !P2 ;  /* 0x000000191c00780c */ /* 0x000fe40005744270 */
[----:B------:R-:W-:Y:S01]  /*fd60*/  FMNMX.FTZ R13, R15, R0, !PT ;  /* 0x000000000f0d7209 */ /* 0x000fe20007810000 */
[----:B------:R-:W2:Y:S01]  /*fd70*/  SHFL.BFLY PT, R2, R5, 0x2, 0x1f ;  /* 0x0c401f0005027f89 */ /* 0x000ea200000e0000 */
        /* <DEDUP_REMOVED lines=10> */
[----:B------:R-:W-:Y:S02]  /*fe20*/  FMNMX.FTZ R0, R169, R0, !PT ;  /* 0x00000000a9007209 */ /* 0x000fe40007810000 */
[----:B------:R-:W-:Y:S02]  /*fe30*/  ISETP.NE.AND P2, PT, R19, RZ, PT ;  /* 0x000000ff1300720c */ /* 0x000fe40003f45270 */
[----:B-1----:R-:W-:Y:S02]  /*fe40*/  FMNMX.FTZ R4, R3, R4, !PT ;  /* 0x0000000403047209 */ /* 0x002fe40007810000 */
[----:B------:R-:W-:Y:S02]  /*fe50*/  FMNMX.FTZ R0, R167, R0, !PT ;  /* 0x00000000a7007209 */ /* 0x000fe40007810000 */
[----:B------:R-:W-:Y:S01]  /*fe60*/  ISETP.GT.AND P2, PT, R28, 0x21, !P2 ;  /* 0x000000211c00780c */ /* 0x000fe20005744270 */
[----:B------:R-:W1:Y:S01]  /*fe70*/  SHFL.BFLY PT, R3, R4, 0x1, 0x1f ;  /* 0x0c201f0004037f89 */ /* 0x000e6200000e0000 */
[----:B------:R-:W-:Y:S02]  /*fe80*/  FMNMX.FTZ R0, R165, R0, !PT ;  /* 0x00000000a5007209 */ /* 0x000fe40007810000 */
[----:B------:R-:W-:Y:S02]  /*fe90*/  ISETP.LT.OR P2, PT, R29, 0x22, P2 ;  /* 0x000000221d00780c */ /* 0x000fe40001741670 */
[----:B--2---:R-:W-:Y:S02]  /*fea0*/  FMNMX.FTZ R2, R5, R2, !PT ;  /* 0x0000000205027209 */ /* 0x004fe40007810000 */
[----:B------:R-:W-:Y:S02]  /*feb0*/  FSEL R162, R6, -INF , !P2 ;  /* 0xff80000006a27808 */ /* 0x000fe40005000000 */
[----:B------:R-:W-:Y:S01]  /*fec0*/  FMNMX.FTZ R6, R163, R0, !PT ;  /* 0x00000000a3067209 */ /* 0x000fe20007810000 */
[----:B------:R-:W2:Y:S01]  /*fed0*/  SHFL.BFLY PT, R13, R2, 0x1, 0x1f ;  /* 0x0c201f00020d7f89 */ /* 0x000ea200000e0000 */
[----:B------:R-:W-:Y:S02]  /*fee0*/  FMNMX.FTZ R19, R9, R148, !PT ;  /* 0x0000009409137209 */ /* 0x000fe40007810000 */
[----:B------:R-:W-:Y:S02]  /*fef0*/  ISETP.GT.AND P1, PT, R28, 0x28, !P1 ;  /* 0x000000281c00780c */ /* 0x000fe40004f24270 */
[----:B------:R-:W-:Y:S02]  /*ff00*/  FMNMX.FTZ R19, R10, R19, !PT ;  /* 0x000000130a137209 */ /* 0x000fe40007810000 */
[C---:B------:R-:W-:Y:S01]  /*ff10*/  ISETP.LT.OR P1, PT, R29.reuse, 0x29, P1 ;  /* 0x000000291d00780c */ /* 0x040fe20000f21670 */
[----:B------:R-:W3:Y:S01]  /*ff20*/  SHFL.BFLY PT, R5, R6, 0x2, 0x1f ;  /* 0x0c401f0006057f89 */ /* 0x000ee200000e0000 */
[----:B------:R-:W-:Y:S02]  /*ff30*/  FMNMX.FTZ R19, R12, R19, !PT ;  /* 0x000000130c137209 */ /* 0x000fe40007810000 */
[----:B------:R-:W-:Y:S02]  /*ff40*/  ISETP.GT.AND P0, PT, R28, 0x29, !P0 ;  /* 0x000000291c00780c */ /* 0x000fe40004704270 */
[----:B------:R-:W-:Y:S02]  /*ff50*/  FMNMX.FTZ R0, R8, R19, !PT ;  /* 0x0000001308007209 */ /* 0x000fe40007810000 */
[----:B-1----:R-:W-:Y:S02]  /*ff60*/  FMNMX.FTZ R3, R4, R3, !PT ;  /* 0x0000000304037209 */ /* 0x002fe40007810000 */
[----:B------:R-:W-:Y:S02]  /*ff70*/  ISETP.LT.OR P0, PT, R29, 0x2a, P0 ;  /* 0x0000002a1d00780c */ /* 0x000fe40000701670 */
[C---:B------:R-:W-:Y:S01]  /*ff80*/  FSETP.NEU.FTZ.AND P2, PT, R3.reuse, -INF , PT ;  /* 0xff8000000300780b */ /* 0x040fe20003f5d000 */
[----:B------:R-:W-:Y:S01]  /*ff90*/  FMUL.FTZ R173, R3, c[0x0][0x2d0] ;  /* 0x0000b40003ad7a20 */ /* 0x000fe20000410000 */
[----:B------:R-:W-:Y:S02]  /*ffa0*/  FSEL R153, R7, -INF , !P0 ;  /* 0xff80000007997808 */ /* 0x000fe40004000000 */
[----:B--2---:R-:W-:Y:S02]  /*ffb0*/  FMNMX.FTZ R2, R2, R13, !PT ;  /* 0x0000000d02027209 */ /* 0x004fe40007810000 */
[----:B------:R-:W-:Y:S03]  /*ffc0*/  FSEL R173, R173, RZ, P2 ;  /* 0x000000ffadad7208 */ /* 0x000fe60001000000 */
[----:B------:R-:W-:Y:S02]  /*ffd0*/  FMUL.FTZ R171, R2, c[0x0][0x2d0] ;  /* 0x0000b40002ab7a20 */ /* 0x000fe40000410000 */
[--C-:B------:R-:W-:Y:S01]  /*ffe0*/  FFMA.FTZ R178, R160, c[0x0][0x2d0], -R173.reuse ;  /* 0x0000b400a0b27a23 */ /* 0x100fe200000108ad */
[----:B------:R-:W-:Y:S01]  /*fff0*/  FSEL R160, R11, -INF , !P1 ;  /* 0xff8000000ba07808 */ /* 0x000fe20004800000 */
[--C-:B------:R-:W-:Y:S01]  /*10000*/  FFMA.FTZ R177, R20, c[0x0][0x2d0], -R173.reuse ;  /* 0x0000b40014b17a23 */ /* 0x100fe200000108ad */
[----:B------:R-:W-:Y:S01]  /*10010*/  FMNMX.FTZ R11, R247, R0, !PT ;  /* 0x00000000f70b7209 */ /* 0x000fe20007810000 */
[--C-:B------:R-:W-:Y:S01]  /*10020*/  FFMA.FTZ R179, R154, c[0x0][0x2d0], -R173.reuse ;  /* 0x0000b4009ab37a23 */ /* 0x100fe200000108ad */
[----:B---3--:R-:W-:Y:S01]  /*10030*/  FMNMX.FTZ R6, R6, R5, !PT ;  /* 0x0000000506067209 */ /* 0x008fe20007810000 */
[--C-:B------:R-:W-:Y:S01]  /*10040*/  FFMA.FTZ R176, R16, c[0x0][0x2d0], -R173.reuse ;  /* 0x0000b40010b07a23 */ /* 0x100fe200000108ad */
[----:B------:R-:W-:Y:S01]  /*10050*/  FMNMX.FTZ R0, R252, R11, !PT ;  /* 0x0000000bfc007209 */ /* 0x000fe20007810000 */
[----:B------:R-:W-:Y:S01]  /*10060*/  MUFU.EX2 R178, R178 ;  /* 0x000000b200b27308 */ /* 0x000fe20000000800 */
[----:B------:R-:W-:Y:S01]  /*10070*/  FSETP.NEU.FTZ.AND P1, PT, R2, -INF , PT ;  /* 0xff8000000200780b */ /* 0x000fe20003f3d000 */
[----:B------:R-:W1:Y:S01]  /*10080*/  SHFL.BFLY PT, R5, R6, 0x1, 0x1f ;  /* 0x0c201f0006057f89 */ /* 0x000e6200000e0000 */
[----:B------:R-:W-:Y:S01]  /*10090*/  FMNMX.FTZ R0, R251, R0, !PT ;  /* 0x00000000fb007209 */ /* 0x000fe20007810000 */
[--C-:B------:R-:W-:Y:S01]  /*100a0*/  FFMA.FTZ R175, R175, c[0x0][0x2d0], -R173.reuse ;  /* 0x0000b400afaf7a23 */ /* 0x100fe200000108ad */
[----:B------:R-:W-:Y:S01]  /*100b0*/  FSEL R171, R171, RZ, P1 ;  /* 0x000000ffabab7208 */ /* 0x000fe20000800000 */
[--C-:B------:R-:W-:Y:S01]  /*100c0*/  FFMA.FTZ R174, R174, c[0x0][0x2d0], -R173.reuse ;  /* 0x0000b400aeae7a23 */ /* 0x100fe200000108ad */
[----:B------:R-:W-:Y:S01]  /*100d0*/  FMNMX.FTZ R11, R249, R0, !PT ;  /* 0x00000000f90b7209 */ /* 0x000fe20007810000 */
[----:B------:R-:W-:Y:S01]  /*100e0*/  FFMA.FTZ R190, R42, c[0x0][0x2d0], -R173 ;  /* 0x0000b4002abe7a23 */ /* 0x000fe200000108ad */
[----:B------:R-:W-:Y:S01]  /*100f0*/  FSEL R7, R2, RZ, P1 ;  /* 0x000000ff02077208 */ /* 0x000fe20000800000 */
[--C-:B------:R-:W-:Y:S01]  /*10100*/  FFMA.FTZ R155, R152, c[0x0][0x2d0], -R171.reuse ;  /* 0x0000b400989b7a23 */ /* 0x100fe200000108ab */
[----:B------:R-:W-:Y:S01]  /*10110*/  FMNMX.FTZ R11, R164, R11, !PT ;  /* 0x0000000ba40b7209 */ /* 0x000fe20007810000 */
[--C-:B------:R-:W-:Y:S01]  /*10120*/  FFMA.FTZ R154, R22, c[0x0][0x2d0], -R171.reuse ;  /* 0x0000b400169a7a23 */ /* 0x100fe200000108ab */
[----:B------:R-:W2:Y:S01]  /*10130*/  MUFU.EX2 R179, R179 ;  /* 0x000000b300b37308 */ /* 0x000ea20000000800 */
[----:B------:R-:W-:Y:S01]  /*10140*/  LDSM.16.MT88.4 R20, [R214+0x100] ;  /* 0x00010000d614783b */ /* 0x000fe20000004200 */
[----:B------:R-:W-:Y:S01]  /*10150*/  FMNMX.FTZ R11, R162, R11, !PT ;  /* 0x0000000ba20b7209 */ /* 0x000fe20007810000 */
[--C-:B------:R-:W-:Y:S02]  /*10160*/  FFMA.FTZ R183, R18, c[0x0][0x2d0], -R171.reuse ;  /* 0x0000b40012b77a23 */ /* 0x100fe400000108ab */
[--C-:B------:R-:W-:Y:S01]  /*10170*/  FFMA.FTZ R182, R14, c[0x0][0x2d0], -R171.reuse ;  /* 0x0000b4000eb67a23 */ /* 0x100fe200000108ab */
[----:B------:R-:W-:Y:S01]  /*10180*/  FMNMX.FTZ R0, R160, R11, !PT ;  /* 0x0000000ba0007209 */ /* 0x000fe20007810000 */
[----:B------:R-:W-:Y:S02]  /*10190*/  FFMA.FTZ R170, R170, c[0x0][0x2d0], -R171 ;  /* 0x0000b400aaaa7a23 */ /* 0x000fe400000108ab */
[----:B------:R-:W-:Y:S01]  /*101a0*/  FFMA.FTZ R191, R40, c[0x0][0x2d0], -R173 ;  /* 0x0000b40028bf7a23 */ /* 0x000fe200000108ad */
[----:B------:R-:W-:Y:S01]  /*101b0*/  FMNMX.FTZ R4, R153, R0, !PT ;  /* 0x0000000099047209 */ /* 0x000fe20007810000 */
[----:B------:R-:W-:Y:S01]  /*101c0*/  MUFU.EX2 R177, R177 ;  /* 0x000000b100b17308 */ /* 0x000fe20000000800 */
[--C-:B------:R-:W-:Y:S01]  /*101d0*/  FFMA.FTZ R192, R46, c[0x0][0x2d0], -R171.reuse ;  /* 0x0000b4002ec07a23 */ /* 0x100fe200000108ab */
[----:B-1----:R-:W-:Y:S01]  /*101e0*/  FMNMX.FTZ R0, R6, R5, !PT ;  /* 0x0000000506007209 */ /* 0x002fe20007810000 */
[----:B------:R-:W-:Y:S01]  /*101f0*/  FADD.FTZ R6, -R7, R150 ;  /* 0x0000009607067221 */ /* 0x000fe20000010100 */
[----:B------:R-:W1:Y:S01]  /*10200*/  SHFL.BFLY PT, R5, R4, 0x2, 0x1f ;  /* 0x0c401f0004057f89 */ /* 0x000e6200000e0000 */
[----:B------:R-:W-:Y:S01]  /*10210*/  FFMA.FTZ R193, R44, c[0x0][0x2d0], -R171 ;  /* 0x0000b4002cc17a23 */ /* 0x000fe200000108ab */
[C---:B------:R-:W-:Y:S01]  /*10220*/  FSETP.NEU.FTZ.AND P0, PT, R0.reuse, -INF , PT ;  /* 0xff8000000000780b */ /* 0x040fe20003f1d000 */
[----:B------:R-:W-:Y:S02]  /*10230*/  FMUL.FTZ R166, R0, c[0x0][0x2d0] ;  /* 0x0000b40000a67a20 */ /* 0x000fe40000410000 */
[----:B------:R-:W-:Y:S01]  /*10240*/  FMUL.FTZ R150, R6, c[0x0][0x2d0] ;  /* 0x0000b40006967a20 */ /* 0x000fe20000410000 */
[----:B------:R-:W3:Y:S01]  /*10250*/  MUFU.EX2 R176, R176 ;  /* 0x000000b000b07308 */ /* 0x000ee20000000800 */
[--C-:B------:R-:W-:Y:S01]  /*10260*/  FFMA.FTZ R194, R194, c[0x0][0x2d0], -R173.reuse ;  /* 0x0000b400c2c27a23 */ /* 0x100fe200000108ad */
[----:B------:R-:W-:Y:S01]  /*10270*/  FSEL R166, R166, RZ, P0 ;  /* 0x000000ffa6a67208 */ /* 0x000fe20000000000 */
[----:B------:R-:W-:Y:S01]  /*10280*/  FFMA.FTZ R195, R195, c[0x0][0x2d0], -R173 ;  /* 0x0000b400c3c37a23 */ /* 0x000fe200000108ad */
[----:B--2---:R-:W-:Y:S01]  /*10290*/  F2FP.BF16.PACK_AB R156, R178, R179 ;  /* 0x000000b3b29c723e */ /* 0x004fe200000010ff */
[--C-:B------:R-:W-:Y:S02]  /*102a0*/  FFMA.FTZ R196, R196, c[0x0][0x2d0], -R171.reuse ;  /* 0x0000b400c4c47a23 */ /* 0x100fe400000108ab */
[--C-:B------:R-:W-:Y:S02]  /*102b0*/  FFMA.FTZ R185, R161, c[0x0][0x2d0], -R166.reuse ;  /* 0x0000b400a1b97a23 */ /* 0x100fe400000108a6 */
[--C-:B------:R-:W-:Y:S01]  /*102c0*/  FFMA.FTZ R181, R31, c[0x0][0x2d0], -R166.reuse ;  /* 0x0000b4001fb57a23 */ /* 0x100fe200000108a6 */
[----:B------:R-:W2:Y:S01]  /*102d0*/  MUFU.EX2 R150, R150 ;  /* 0x0000009600967308 */ /* 0x000ea20000000800 */
[--C-:B------:R-:W-:Y:S02]  /*102e0*/  FFMA.FTZ R180, R17, c[0x0][0x2d0], -R166.reuse ;  /* 0x0000b40011b47a23 */ /* 0x100fe400000108a6 */
[--C-:B------:R-:W-:Y:S02]  /*102f0*/  FFMA.FTZ R184, R15, c[0x0][0x2d0], -R166.reuse ;  /* 0x0000b4000fb87a23 */ /* 0x100fe400000108a6 */
[--C-:B------:R-:W-:Y:S02]  /*10300*/  FFMA.FTZ R169, R169, c[0x0][0x2d0], -R166.reuse ;  /* 0x0000b400a9a97a23 */ /* 0x100fe400000108a6 */
[--C-:B------:R-:W-:Y:S01]  /*10310*/  FFMA.FTZ R167, R167, c[0x0][0x2d0], -R166.reuse ;  /* 0x0000b400a7a77a23 */ /* 0x100fe200000108a6 */
[----:B-1----:R-:W-:Y:S01]  /*10320*/  FMNMX.FTZ R5, R4, R5, !PT ;  /* 0x0000000504057209 */ /* 0x002fe20007810000 */
[--C-:B------:R-:W-:Y:S01]  /*10330*/  FFMA.FTZ R165, R165, c[0x0][0x2d0], -R166.reuse ;  /* 0x0000b400a5a57a23 */ /* 0x100fe200000108a6 */
[----:B------:R-:W-:Y:S01]  /*10340*/  FSEL R4, R3, RZ, P2 ;  /* 0x000000ff03047208 */ /* 0x000fe20001000000 */
[----:B------:R-:W-:Y:S01]  /*10350*/  MUFU.EX2 R155, R155 ;  /* 0x0000009b009b7308 */ /* 0x000fe20000000800 */
[----:B------:R-:W-:Y:S01]  /*10360*/  FFMA.FTZ R197, R197, c[0x0][0x2d0], -R171 ;  /* 0x0000b400c5c57a23 */ /* 0x000fe200000108ab */
[----:B------:R-:W1:Y:S01]  /*10370*/  SHFL.BFLY PT, R152, R5, 0x1, 0x1f ;  /* 0x0c201f0005987f89 */ /* 0x000e6200000e0000 */
[----:B---3--:R-:W-:Y:S01]  /*10380*/  F2FP.BF16.PACK_AB R158, R176, R177 ;  /* 0x000000b1b09e723e */ /* 0x008fe200000010ff */
[----:B------:R-:W-:Y:S02]  /*10390*/  FADD.FTZ R4, -R4, R151 ;  /* 0x0000009704047221 */ /* 0x000fe40000010100 */
[--C-:B------:R-:W-:Y:S02]  /*103a0*/  FFMA.FTZ R198, R198, c[0x0][0x2d0], -R166.reuse ;  /* 0x0000b400c6c67a23 */ /* 0x100fe400000108a6 */
[----:B------:R-:W-:Y:S01]  /*103b0*/  FMUL.FTZ R151, R4, c[0x0][0x2d0] ;  /* 0x0000b40004977a20 */ /* 0x000fe20000410000 */
[----:B------:R-:W-:Y:S01]  /*103c0*/  FSEL R4, R0, RZ, P0 ;  /* 0x000000ff00047208 */ /* 0x000fe20000000000 */
[----:B------:R-:W3:Y:S01]  /*103d0*/  MUFU.EX2 R154, R154 ;  /* 0x0000009a009a7308 */ /* 0x000ee20000000800 */
[----:B------:R-:W-:Y:S02]  /*103e0*/  FFMA.FTZ R199, R199, c[0x0][0x2d0], -R166 ;  /* 0x0000b400c7c77a23 */ /* 0x000fe400000108a6 */
[----:B--2---:R-:W-:Y:S02]  /*103f0*/  FMUL.FTZ R6, R150, R146 ;  /* 0x0000009296067220 */ /* 0x004fe40000410000 */
[----:B------:R-:W-:Y:S02]  /*10400*/  FADD.FTZ R4, -R4, R149 ;  /* 0x0000009504047221 */ /* 0x000fe40000010100 */
[----:B------:R-:W-:Y:S02]  /*10410*/  FMUL.FTZ R7, R150, R147 ;  /* 0x0000009396077220 */ /* 0x000fe40000410000 */
[----:B------:R-:W-:Y:S01]  /*10420*/  FMUL.FTZ R149, R4, c[0x0][0x2d0] ;  /* 0x0000b40004957a20 */ /* 0x000fe20000410000 */
[----:B------:R-:W2:Y:S01]  /*10430*/  MUFU.EX2 R151, R151 ;  /* 0x0000009700977308 */ /* 0x000ea20000000800 */
[C---:B------:R-:W-:Y:S02]  /*10440*/  FMUL.FTZ R18, R150.reuse, R134 ;  /* 0x0000008696127220 */ /* 0x040fe40000410000 */
[C---:B------:R-:W-:Y:S02]  /*10450*/  FMUL.FTZ R19, R150.reuse, R135 ;  /* 0x0000008796137220 */ /* 0x040fe40000410000 */
[C---:B------:R-:W-:Y:S01]  /*10460*/  FMUL.FTZ R34, R150.reuse, R118 ;  /* 0x0000007696227220 */ /* 0x040fe20000410000 */
[----:B-1----:R-:W-:Y:S01]  /*10470*/  FMNMX.FTZ R152, R5, R152, !PT ;  /* 0x0000009805987209 */ /* 0x002fe20007810000 */
[C---:B------:R-:W-:Y:S02]  /*10480*/  FMUL.FTZ R35, R150.reuse, R119 ;  /* 0x0000007796237220 */ /* 0x040fe40000410000 */
[----:B------:R-:W-:Y:S01]  /*10490*/  FMUL.FTZ R50, R150, R102 ;  /* 0x0000006696327220 */ /* 0x000fe20000410000 */
[C---:B------:R-:W-:Y:S01]  /*104a0*/  FSETP.NEU.FTZ.AND P0, PT, R152.reuse, -INF , PT ;  /* 0xff8000009800780b */ /* 0x040fe20003f1d000 */
[----:B------:R-:W-:Y:S01]  /*104b0*/  FMUL.FTZ R161, R152, c[0x0][0x2d0] ;  /* 0x0000b40098a17a20 */ /* 0x000fe20000410000 */
[----:B------:R-:W-:Y:S01]  /*104c0*/  MUFU.EX2 R183, R183 ;  /* 0x000000b700b77308 */ /* 0x000fe20000000800 */
[----:B------:R-:W-:Y:S01]  /*104d0*/  FMUL.FTZ R51, R150, R103 ;  /* 0x0000006796337220 */ /* 0x000fe20000410000 */
[----:B------:R-:W-:Y:S01]  /*104e0*/  FSEL R5, R152, RZ, P0 ;  /* 0x000000ff98057208 */ /* 0x000fe20000000000 */
[C---:B------:R-:W-:Y:S01]  /*104f0*/  FMUL.FTZ R54, R150.reuse, R54 ;  /* 0x0000003696367220 */ /* 0x040fe20000410000 */
[----:B------:R-:W-:Y:S01]  /*10500*/  FSEL R161, R161, RZ, P0 ;  /* 0x000000ffa1a17208 */ /* 0x000fe20000000000 */
[----:B------:R-:W-:Y:S01]  /*10510*/  FMUL.FTZ R55, R150, R55 ;  /* 0x0000003796377220 */ /* 0x000fe20000410000 */
[----:B---3--:R-:W-:Y:S01]  /*10520*/  F2FP.BF16.PACK_AB R157, R154, R155 ;  /* 0x0000009b9a9d723e */ /* 0x008fe200000010ff */
[----:B------:R-:W-:Y:S01]  /*10530*/  FADD.FTZ R5, -R5, R148 ;  /* 0x0000009405057221 */ /* 0x000fe20000010100 */
[----:B------:R-:W-:Y:S01]  /*10540*/  ISETP.GT.AND P0, PT, R238, R219, PT ;  /* 0x000000dbee00720c */ /* 0x000fe20003f04270 */
[--C-:B------:R-:W-:Y:S01]  /*10550*/  FFMA.FTZ R187, R12, c[0x0][0x2d0], -R161.reuse ;  /* 0x0000b4000cbb7a23 */ /* 0x100fe200000108a1 */
[----:B------:R-:W1:Y:S01]  /*10560*/  MUFU.EX2 R182, R182 ;  /* 0x000000b600b67308 */ /* 0x000e620000000800 */
[--C-:B------:R-:W-:Y:S01]  /*10570*/  FFMA.FTZ R189, R9, c[0x0][0x2d0], -R161.reuse ;  /* 0x0000b40009bd7a23 */ /* 0x100fe200000108a1 */
[----:B------:R-:W-:Y:S01]  /*10580*/  IADD3 R238, R238, -0x1, RZ ;  /* 0xffffffffeeee7810 */ /* 0x000fe20007ffe0ff */
[--C-:B------:R-:W-:Y:S02]  /*10590*/  FFMA.FTZ R188, R10, c[0x0][0x2d0], -R161.reuse ;  /* 0x0000b4000abc7a23 */ /* 0x100fe400000108a1 */
[--C-:B------:R-:W-:Y:S02]  /*105a0*/  FFMA.FTZ R186, R8, c[0x0][0x2d0], -R161.reuse ;  /* 0x0000b40008ba7a23 */ /* 0x100fe400000108a1 */
[----:B------:R-:W-:Y:S02]  /*105b0*/  FMUL.FTZ R8, R5, c[0x0][0x2d0] ;  /* 0x0000b40005087a20 */ /* 0x000fe40000410000 */
[C---:B--2---:R-:W-:Y:S01]  /*105c0*/  FMUL.FTZ R4, R151.reuse, R144 ;  /* 0x0000009097047220 */ /* 0x044fe20000410000 */
[----:B------:R-:W2:Y:S01]  /*105d0*/  MUFU.EX2 R149, R149 ;  /* 0x0000009500957308 */ /* 0x000ea20000000800 */
[C---:B------:R-:W-:Y:S02]  /*105e0*/  FMUL.FTZ R5, R151.reuse, R145 ;  /* 0x0000009197057220 */ /* 0x040fe40000410000 */
[C---:B------:R-:W-:Y:S02]  /*105f0*/  FMUL.FTZ R16, R151.reuse, R132 ;  /* 0x0000008497107220 */ /* 0x040fe40000410000 */
[C---:B------:R-:W-:Y:S02]  /*10600*/  FMUL.FTZ R17, R151.reuse, R133 ;  /* 0x0000008597117220 */ /* 0x040fe40000410000 */
[----:B------:R-:W-:Y:S01]  /*10610*/  LDSM.16.MT88.4 R132, [R214+0x900] ;  /* 0x00090000d684783b */ /* 0x000fe20000004200 */
[C---:B------:R-:W-:Y:S02]  /*10620*/  FMUL.FTZ R32, R151.reuse, R116 ;  /* 0x0000007497207220 */ /* 0x040fe40000410000 */
[----:B------:R3:W4:Y:S01]  /*10630*/  MUFU.EX2 R148, R8 ;  /* 0x0000000800947308 */ /* 0x0007220000000800 */
[C---:B------:R-:W-:Y:S02]  /*10640*/  FMUL.FTZ R33, R151.reuse, R117 ;  /* 0x0000007597217220 */ /* 0x040fe40000410000 */
[C---:B------:R-:W-:Y:S01]  /*10650*/  FMUL.FTZ R48, R151.reuse, R100 ;  /* 0x0000006497307220 */ /* 0x040fe20000410000 */
[----:B-1----:R-:W-:Y:S01]  /*10660*/  F2FP.BF16.PACK_AB R159, R182, R183 ;  /* 0x000000b7b69f723e */ /* 0x002fe200000010ff */
[----:B------:R-:W-:Y:S01]  /*10670*/  LDSM.16.MT88.4 R116, [R214+0x1100] ;  /* 0x00110000d674783b */ /* 0x000fe20000004200 */
[C---:B------:R-:W-:Y:S02]  /*10680*/  FMUL.FTZ R49, R151.reuse, R101 ;  /* 0x0000006597317220 */ /* 0x040fe40000410000 */
[----:B------:R-:W-:Y:S02]  /*10690*/  FFMA.FTZ R164, R164, c[0x0][0x2d0], -R161 ;  /* 0x0000b400a4a47a23 */ /* 0x000fe400000108a1 */
[----:B------:R-:W-:Y:S01]  /*106a0*/  MUFU.EX2 R181, R181 ;  /* 0x000000b500b57308 */ /* 0x000fe20000000800 */
[-C--:B------:R-:W-:Y:S01]  /*106b0*/  HMMA.16816.F32.BF16 R4, R156, R20.reuse, R4 ;  /* 0x000000149c04723c */ /* 0x080fe20000041804 */
[----:B------:R-:W-:Y:S01]  /*106c0*/  FMUL.FTZ R52, R151, R52 ;  /* 0x0000003497347220 */ /* 0x000fe20000410000 */
[----:B------:R-:W-:Y:S01]  /*106d0*/  LDSM.16.MT88.4 R100, [R214+0x1900] ;  /* 0x00190000d664783b */ /* 0x000fe20000004200 */
[C---:B--2---:R-:W-:Y:S02]  /*106e0*/  FMUL.FTZ R9, R149.reuse, R141 ;  /* 0x0000008d95097220 */ /* 0x044fe40000410000 */
[C---:B------:R-:W-:Y:S02]  /*106f0*/  FMUL.FTZ R12, R149.reuse, R136 ;  /* 0x00000088950c7220 */ /* 0x040fe40000410000 */
[C---:B------:R-:W-:Y:S02]  /*10700*/  FMUL.FTZ R13, R149.reuse, R137 ;  /* 0x00000089950d7220 */ /* 0x040fe40000410000 */
[----:B------:R-:W1:Y:S03]  /*10710*/  MUFU.EX2 R180, R180 ;  /* 0x000000b400b47308 */ /* 0x000e660000000800 */
[C---:B------:R-:W-:Y:S02]  /*10720*/  FMUL.FTZ R40, R149.reuse, R108 ;  /* 0x0000006c95287220 */ /* 0x040fe40000410000 */
[C---:B---3--:R-:W-:Y:S02]  /*10730*/  FMUL.FTZ R8, R149.reuse, R140 ;  /* 0x0000008c95087220 */ /* 0x048fe40000410000 */
[C---:B----4-:R-:W-:Y:S02]  /*10740*/  FMUL.FTZ R10, R148.reuse, R142 ;  /* 0x0000008e940a7220 */ /* 0x050fe40000410000 */
[C---:B------:R-:W-:Y:S01]  /*10750*/  FMUL.FTZ R11, R148.reuse, R143 ;  /* 0x0000008f940b7220 */ /* 0x040fe20000410000 */
[----:B------:R-:W-:Y:S01]  /*10760*/  MUFU.EX2 R185, R185 ;  /* 0x000000b900b97308 */ /* 0x000fe20000000800 */
[C---:B------:R-:W-:Y:S02]  /*10770*/  FMUL.FTZ R14, R148.reuse, R138 ;  /* 0x0000008a940e7220 */ /* 0x040fe40000410000 */
[C---:B------:R-:W-:Y:S02]  /*10780*/  FMUL.FTZ R15, R148.reuse, R139 ;  /* 0x0000008b940f7220 */ /* 0x040fe40000410000 */
[C---:B------:R-:W-:Y:S02]  /*10790*/  FMUL.FTZ R41, R149.reuse, R109 ;  /* 0x0000006d95297220 */ /* 0x040fe40000410000 */
[C---:B------:R-:W-:Y:S02]  /*107a0*/  FMUL.FTZ R42, R148.reuse, R110 ;  /* 0x0000006e942a7220 */ /* 0x040fe40000410000 */
[----:B------:R-:W-:Y:S01]  /*107b0*/  FMUL.FTZ R43, R148, R111 ;  /* 0x0000006f942b7220 */ /* 0x000fe20000410000 */
[----:B------:R-:W2:Y:S01]  /*107c0*/  MUFU.EX2 R184, R184 ;  /* 0x000000b800b87308 */ /* 0x000ea20000000800 */
[----:B------:R-:W-:Y:S01]  /*107d0*/  LDSM.16.MT88.4 R108, [R214+0x500] ;  /* 0x00050000d66c783b */ /* 0x000fe20000004200 */
[C---:B------:R-:W-:Y:S01]  /*107e0*/  FMUL.FTZ R44, R149.reuse, R104 ;  /* 0x00000068952c7220 */ /* 0x040fe20000410000 */
[----:B-1----:R-:W-:Y:S01]  /*107f0*/  F2FP.BF16.PACK_AB R144, R180, R181 ;  /* 0x000000b5b490723e */ /* 0x002fe200000010ff */
[C---:B------:R-:W-:Y:S02]  /*10800*/  FMUL.FTZ R45, R149.reuse, R105 ;  /* 0x00000069952d7220 */ /* 0x040fe40000410000 */
[C---:B------:R-:W-:Y:S02]  /*10810*/  FMUL.FTZ R46, R148.reuse, R106 ;  /* 0x0000006a942e7220 */ /* 0x040fe40000410000 */
[C---:B------:R-:W-:Y:S02]  /*10820*/  FMUL.FTZ R47, R148.reuse, R107 ;  /* 0x0000006b942f7220 */ /* 0x040fe40000410000 */
[----:B------:R-:W-:Y:S01]  /*10830*/  MUFU.EX2 R189, R189 ;  /* 0x000000bd00bd7308 */ /* 0x000fe20000000800 */
[----:B------:R-:W-:Y:S01]  /*10840*/  LDSM.16.MT88.4 R104, [R212+0x1900] ;  /* 0x00190000d468783b */ /* 0x000fe20000004200 */
[C---:B------:R-:W-:Y:S02]  /*10850*/  FMUL.FTZ R24, R149.reuse, R124 ;  /* 0x0000007c95187220 */ /* 0x040fe40000410000 */
[C---:B------:R-:W-:Y:S02]  /*10860*/  FMUL.FTZ R25, R149.reuse, R125 ;  /* 0x0000007d95197220 */ /* 0x040fe40000410000 */
[C---:B------:R-:W-:Y:S02]  /*10870*/  FMUL.FTZ R26, R148.reuse, R126 ;  /* 0x0000007e941a7220 */ /* 0x040fe40000410000 */
[C---:B------:R-:W-:Y:S02]  /*10880*/  FMUL.FTZ R27, R148.reuse, R127 ;  /* 0x0000007f941b7220 */ /* 0x040fe40000410000 */
[----:B------:R-:W1:Y:S01]  /*10890*/  MUFU.EX2 R188, R188 ;  /* 0x000000bc00bc7308 */ /* 0x000e620000000800 */
[----:B------:R-:W-:Y:S02]  /*108a0*/  FMUL.FTZ R28, R149, R120 ;  /* 0x00000078951c7220 */ /* 0x000fe40000410000 */
[----:B------:R-:W-:Y:S01]  /*108b0*/  FMUL.FTZ R30, R148, R122 ;  /* 0x0000007a941e7220 */ /* 0x000fe20000410000 */
[----:B--2---:R-:W-:Y:S01]  /*108c0*/  F2FP.BF16.PACK_AB R146, R184, R185 ;  /* 0x000000b9b892723e */ /* 0x004fe200000010ff */
[C---:B------:R-:W-:Y:S02]  /*108d0*/  FMUL.FTZ R31, R148.reuse, R123 ;  /* 0x0000007b941f7220 */ /* 0x040fe40000410000 */
[----:B------:R-:W-:Y:S02]  /*108e0*/  FMUL.FTZ R53, R151, R53 ;  /* 0x0000003597357220 */ /* 0x000fe40000410000 */
        /* <DEDUP_REMOVED lines=8> */
[C---:B------:R-:W-:Y:S02]  /*10970*/  FMUL.FTZ R62, R148.reuse, R62 ;  /* 0x0000003e943e7220 */ /* 0x040fe40000410000 */
[----:B------:R-:W-:Y:S01]  /*10980*/  FMUL.FTZ R63, R148, R63 ;  /* 0x0000003f943f7220 */ /* 0x000fe20000410000 */
[----:B-1----:R-:W-:Y:S01]  /*10990*/  F2FP.BF16.PACK_AB R145, R188, R189 ;  /* 0x000000bdbc91723e */ /* 0x002fe200000010ff */
[C---:B------:R-:W-:Y:S02]  /*109a0*/  FMUL.FTZ R64, R151.reuse, R64 ;  /* 0x0000004097407220 */ /* 0x040fe40000410000 */
[----:B------:R-:W-:Y:S02]  /*109b0*/  FMUL.FTZ R65, R151, R65 ;  /* 0x0000004197417220 */ /* 0x000fe40000410000 */
[C---:B------:R-:W-:Y:S01]  /*109c0*/  FMUL.FTZ R66, R150.reuse, R66 ;  /* 0x0000004296427220 */ /* 0x040fe20000410000 */
[----:B------:R-:W-:Y:S01]  /*109d0*/  MUFU.EX2 R124, R175 ;  /* 0x000000af007c7308 */ /* 0x000fe20000000800 */
[----:B------:R-:W-:Y:S02]  /*109e0*/  FMUL.FTZ R67, R150, R67 ;  /* 0x0000004396437220 */ /* 0x000fe40000410000 */
[--C-:B------:R-:W-:Y:S02]  /*109f0*/  FFMA.FTZ R244, R244, c[0x0][0x2d0], -R166.reuse ;  /* 0x0000b400f4f47a23 */ /* 0x100fe400000108a6 */
[--C-:B------:R-:W-:Y:S02]  /*10a00*/  FFMA.FTZ R245, R245, c[0x0][0x2d0], -R166.reuse ;  /* 0x0000b400f5f57a23 */ /* 0x100fe400000108a6 */
[----:B------:R-:W-:Y:S02]  /*10a10*/  FFMA.FTZ R166, R163, c[0x0][0x2d0], -R166 ;  /* 0x0000b400a3a67a23 */ /* 0x000fe400000108a6 */
[--C-:B------:R-:W-:Y:S01]  /*10a20*/  FFMA.FTZ R250, R250, c[0x0][0x2d0], -R173.reuse ;  /* 0x0000b400fafa7a23 */ /* 0x100fe200000108ad */
[----:B------:R-:W-:Y:S01]  /*10a30*/  MUFU.EX2 R120, R174 ;  /* 0x000000ae00787308 */ /* 0x000fe20000000800 */
[----:B------:R-:W-:Y:S02]  /*10a40*/  FFMA.FTZ R173, R172, c[0x0][0x2d0], -R173 ;  /* 0x0000b400acad7a23 */ /* 0x000fe400000108ad */
[--C-:B------:R-:W-:Y:S01]  /*10a50*/  FFMA.FTZ R248, R248, c[0x0][0x2d0], -R171.reuse ;  /* 0x0000b400f8f87a23 */ /* 0x100fe200000108ab */
[----:B--2---:R-:W-:Y:S01]  /*10a60*/  F2FP.BF16.PACK_AB R147, R186, R187 ;  /* 0x000000bbba93723e */ /* 0x004fe200000010ff */
[--C-:B------:R-:W-:Y:S02]  /*10a70*/  FFMA.FTZ R246, R246, c[0x0][0x2d0], -R171.reuse ;  /* 0x0000b400f6f67a23 */ /* 0x100fe400000108ab */
[----:B------:R-:W-:Y:S02]  /*10a80*/  FFMA.FTZ R171, R168, c[0x0][0x2d0], -R171 ;  /* 0x0000b400a8ab7a23 */ /* 0x000fe400000108ab */
[C---:B------:R-:W-:Y:S01]  /*10a90*/  FMUL.FTZ R29, R149.reuse, R121 ;  /* 0x00000079951d7220 */ /* 0x040fe20000410000 */
[----:B------:R1:W-:Y:S01]  /*10aa0*/  MUFU.EX2 R136, R173 ;  /* 0x000000ad00887308 */ /* 0x0003e20000000800 */
[C---:B------:R-:W-:Y:S01]  /*10ab0*/  HMMA.16816.F32.BF16 R8, R144.reuse, R20, R8 ;  /* 0x000000149008723c */ /* 0x040fe20000041808 */
[C---:B------:R-:W-:Y:S02]  /*10ac0*/  FMUL.FTZ R72, R149.reuse, R72 ;  /* 0x0000004895487220 */ /* 0x040fe40000410000 */
[----:B------:R-:W-:Y:S02]  /*10ad0*/  FMUL.FTZ R73, R149, R73 ;  /* 0x0000004995497220 */ /* 0x000fe40000410000 */
[C---:B------:R-:W-:Y:S02]  /*10ae0*/  FMUL.FTZ R74, R148.reuse, R74 ;  /* 0x0000004a944a7220 */ /* 0x040fe40000410000 */
        /* <DEDUP_REMOVED lines=28> */
[C---:B------:R-:W-:Y:S01]  /*10cb0*/  FMUL.FTZ R37, R151.reuse, R113 ;  /* 0x0000007197257220 */ /* 0x040fe20000410000 */
[----:B-1----:R-:W-:Y:S01]  /*10cc0*/  LDSM.16.MT88.4 R168, [R212+0x1500] ;  /* 0x00150000d4a8783b */ /* 0x002fe20000004200 */
[C---:B------:R-:W-:Y:S02]  /*10cd0*/  FMUL.FTZ R94, R148.reuse, R94 ;  /* 0x0000005e945e7220 */ /* 0x040fe40000410000 */
[C---:B------:R-:W-:Y:S01]  /*10ce0*/  HMMA.16816.F32.BF16 R32, R156.reuse, R38, R32 ;  /* 0x000000269c20723c */ /* 0x040fe20000041820 */
[----:B------:R-:W-:Y:S03]  /*10cf0*/  FMUL.FTZ R95, R148, R95 ;  /* 0x0000005f945f7220 */ /* 0x000fe60000410000 */
[C---:B------:R-:W-:Y:S01]  /*10d00*/  FMUL.FTZ R96, R151.reuse, R96 ;  /* 0x0000006097607220 */ /* 0x040fe20000410000 */
[----:B------:R-:W-:Y:S01]  /*10d10*/  MUFU.EX2 R139, R166 ;  /* 0x000000a6008b7308 */ /* 0x000fe20000000800 */
[C---:B------:R-:W-:Y:S02]  /*10d20*/  FMUL.FTZ R97, R151.reuse, R97 ;  /* 0x0000006197617220 */ /* 0x040fe40000410000 */
[C---:B------:R-:W-:Y:S04]  /*10d30*/  FMUL.FTZ R38, R150.reuse, R114 ;  /* 0x0000007296267220 */ /* 0x040fe80000410000 */
[C---:B------:R-:W-:Y:S02]  /*10d40*/  FMUL.FTZ R39, R150.reuse, R115 ;  /* 0x0000007396277220 */ /* 0x040fe40000410000 */
[----:B------:R-:W1:Y:S01]  /*10d50*/  LDSM.16.MT88.4 R112, [R212+0xd00] ;  /* 0x000d0000d470783b */ /* 0x000e620000004200 */
[----:B------:R3:W-:Y:S01]  /*10d60*/  MUFU.EX2 R126, R164 ;  /* 0x000000a4007e7308 */ /* 0x0007e20000000800 */
[C---:B------:R-:W-:Y:S02]  /*10d70*/  FMUL.FTZ R98, R150.reuse, R98 ;  /* 0x0000006296627220 */ /* 0x040fe40000410000 */
[C---:B------:R-:W-:Y:S01]  /*10d80*/  FMUL.FTZ R99, R150.reuse, R99 ;  /* 0x0000006396637220 */ /* 0x040fe20000410000 */
        /* <DEDUP_REMOVED lines=16> */
[----:B------:R-:W-:Y:S02]  /*10e90*/  FMUL.FTZ R85, R151, R85 ;  /* 0x0000005597557220 */ /* 0x000fe40000410000 */
[----:B------:R-:W-:Y:S01]  /*10ea0*/  MUFU.EX2 R192, R192 ;  /* 0x000000c000c07308 */ /* 0x000fe20000000800 */
[C---:B------:R-:W-:Y:S02]  /*10eb0*/  FMUL.FTZ R86, R150.reuse, R86 ;  /* 0x0000005696567220 */ /* 0x040fe40000410000 */
[----:B------:R-:W-:Y:S02]  /*10ec0*/  FMUL.FTZ R87, R150, R87 ;  /* 0x0000005796577220 */ /* 0x000fe40000410000 */
[--C-:B------:R-:W-:Y:S01]  /*10ed0*/  FFMA.FTZ R247, R247, c[0x0][0x2d0], -R161.reuse ;  /* 0x0000b400f7f77a23 */ /* 0x100fe200000108a1 */
[-C--:B-1----:R-:W-:Y:S03]  /*10ee0*/  HMMA.16816.F32.BF16 R52, R156, R112.reuse, R52 ;  /* 0x000000709c34723c */ /* 0x082fe60000041834 */
[--C-:B------:R-:W-:Y:S01]  /*10ef0*/  FFMA.FTZ R252, R252, c[0x0][0x2d0], -R161.reuse ;  /* 0x0000b400fcfc7a23 */ /* 0x100fe200000108a1 */
[----:B------:R-:W1:Y:S01]  /*10f00*/  MUFU.EX2 R193, R193 ;  /* 0x000000c100c17308 */ /* 0x000e620000000800 */
[--C-:B------:R-:W-:Y:S02]  /*10f10*/  FFMA.FTZ R251, R251, c[0x0][0x2d0], -R161.reuse ;  /* 0x0000b400fbfb7a23 */ /* 0x100fe400000108a1 */
[--C-:B------:R-:W-:Y:S02]  /*10f20*/  FFMA.FTZ R249, R249, c[0x0][0x2d0], -R161.reuse ;  /* 0x0000b400f9f97a23 */ /* 0x100fe400000108a1 */
[--C-:B------:R-:W-:Y:S01]  /*10f30*/  FFMA.FTZ R162, R162, c[0x0][0x2d0], -R161.reuse ;  /* 0x0000b400a2a27a23 */ /* 0x100fe200000108a1 */
[C---:B------:R-:W-:Y:S02]  /*10f40*/  HMMA.16816.F32.BF16 R56, R144.reuse, R112, R56 ;  /* 0x000000709038723c */ /* 0x040fe40000041838 */
[--C-:B------:R-:W-:Y:S02]  /*10f50*/  FFMA.FTZ R160, R160, c[0x0][0x2d0], -R161.reuse ;  /* 0x0000b400a0a07a23 */ /* 0x100fe400000108a1 */
[----:B------:R-:W-:Y:S01]  /*10f60*/  MUFU.EX2 R194, R194 ;  /* 0x000000c200c27308 */ /* 0x000fe20000000800 */
[----:B------:R-:W-:Y:S02]  /*10f70*/  FFMA.FTZ R161, R153, c[0x0][0x2d0], -R161 ;  /* 0x0000b40099a17a23 */ /* 0x000fe400000108a1 */
[----:B------:R-:W-:Y:S01]  /*10f80*/  FFMA.FTZ R179, R151, R234, R179 ;  /* 0x000000ea97b37223 */ /* 0x000fe200000100b3 */
[-C--:B------:R-:W-:Y:S01]  /*10f90*/  HMMA.16816.F32.BF16 R60, R144, R114.reuse, R60 ;  /* 0x00000072903c723c */ /* 0x080fe2000004183c */
[----:B------:R-:W-:Y:S03]  /*10fa0*/  MOV R151, R3 ;  /* 0x0000000300977202 */ /* 0x000fe60000000f00 */
[----:B------:R-:W-:Y:S01]  /*10fb0*/  FFMA.FTZ R155, R150, R235, R155 ;  /* 0x000000eb969b7223 */ /* 0x000fe2000001009b */
[----:B------:R-:W-:Y:S01]  /*10fc0*/  MOV R150, R2 ;  /* 0x0000000200967202 */ /* 0x000fe20000000f00 */
[----:B------:R-:W3:Y:S01]  /*10fd0*/  MUFU.EX2 R195, R195 ;  /* 0x000000c300c37308 */ /* 0x000ee20000000800 */
[----:B------:R-:W-:Y:S01]  /*10fe0*/  FFMA.FTZ R181, R149, R232, R181 ;  /* 0x000000e895b57223 */ /* 0x000fe200000100b5 */
[C---:B------:R-:W-:Y:S01]  /*10ff0*/  HMMA.16816.F32.BF16 R64, R156.reuse, R114, R64 ;  /* 0x000000729c40723c */ /* 0x040fe20000041840 */
[----:B------:R-:W4:Y:S03]  /*11000*/  LDSM.16.MT88.4 R112, [R212+0x500] ;  /* 0x00050000d470783b */ /* 0x000f260000004200 */
[----:B------:R-:W-:Y:S01]  /*11010*/  FFMA.FTZ R189, R148, R233, R189 ;  /* 0x000000e994bd7223 */ /* 0x000fe200000100bd */
[----:B------:R-:W-:Y:S01]  /*11020*/  MOV R149, R0 ;  /* 0x0000000000957202 */ /* 0x000fe20000000f00 */
[----:B------:R-:W-:Y:S01]  /*11030*/  FADD.FTZ R178, R178, R179 ;  /* 0x000000b3b2b27221 */ /* 0x000fe20000010000 */
[----:B------:R-:W-:Y:S01]  /*11040*/  MOV R148, R152 ;  /* 0x0000009800947202 */ /* 0x000fe20000000f00 */
[-C--:B------:R-:W-:Y:S01]  /*11050*/  HMMA.16816.F32.BF16 R68, R156, R100.reuse, R68 ;  /* 0x000000649c44723c */ /* 0x080fe20000041844 */
[----:B------:R-:W-:Y:S03]  /*11060*/  MUFU.EX2 R196, R196 ;  /* 0x000000c400c47308 */ /* 0x000fe60000000800 */
[----:B------:R-:W-:Y:S02]  /*11070*/  FADD.FTZ R154, R154, R155 ;  /* 0x0000009b9a9a7221 */ /* 0x000fe40000010000 */
[----:B------:R-:W-:Y:S02]  /*11080*/  FADD.FTZ R180, R180, R181 ;  /* 0x000000b5b4b47221 */ /* 0x000fe40000010000 */
        /* <DEDUP_REMOVED lines=32> */
[----:B-1----:R-:W-:Y:S03]  /*11290*/  F2FP.BF16.PACK_AB R104, R199, R198 ;  /* 0x000000c6c768723e */ /* 0x002fe600000010ff */
[----:B------:R-:W-:Y:S02]  /*112a0*/  FADD.FTZ R198, R198, R185 ;  /* 0x000000b9c6c67221 */ /* 0x000fe40000010000 */
[----:B------:R-:W-:Y:S01]  /*112b0*/  FADD.FTZ R197, R197, R196 ;  /* 0x000000c4c5c57221 */ /* 0x000fe20000010000 */
[----:B------:R-:W-:Y:S01]  /*112c0*/  MUFU.EX2 R247, R247 ;  /* 0x000000f700f77308 */ /* 0x000fe20000000800 */
[-C--:B------:R-:W-:Y:S01]  /*112d0*/  HMMA.16816.F32.BF16 R4, R100, R108.reuse, R4 ;  /* 0x0000006c6404723c */ /* 0x080fe20000041804 */
[----:B------:R-:W-:Y:S03]  /*112e0*/  F2FP.BF16.PACK_AB R158, R136, R120 ;  /* 0x00000078889e723e */ /* 0x000fe600000010ff */
[----:B------:R-:W-:Y:S01]  /*112f0*/  F2FP.BF16.PACK_AB R159, R138, R122 ;  /* 0x0000007a8a9f723e */ /* 0x000fe200000010ff */
[----:B------:R-:W-:Y:S04]  /*11300*/  FADD.FTZ R199, R199, R198 ;  /* 0x000000c6c7c77221 */ /* 0x000fe80000010000 */
[----:B------:R-:W1:Y:S03]  /*11310*/  MUFU.EX2 R252, R252 ;  /* 0x000000fc00fc7308 */ /* 0x000e660000000800 */
[C---:B--2---:R-:W-:Y:S01]  /*11320*/  F2FP.BF16.PACK_AB R106, R245.reuse, R244 ;  /* 0x000000f4f56a723e */ /* 0x044fe200000010ff */
[----:B------:R-:W-:Y:S04]  /*11330*/  FADD.FTZ R244, R244, R199 ;  /* 0x000000c7f4f47221 */ /* 0x000fe80000010000 */
[----:B------:R-:W-:Y:S02]  /*11340*/  FADD.FTZ R244, R245, R244 ;  /* 0x000000f4f5f47221 */ /* 0x000fe40000010000 */
        /* <DEDUP_REMOVED lines=101> */
.L_x_433:
[----:B------:R-:W1:Y:S01]  /*119a0*/  SHFL.BFLY PT, R5, R234, 0x2, 0x1f ;  /* 0x0c401f00ea057f89 */ /* 0x000e6200000e0000 */
[----:B------:R-:W-:-:S03]  /*119b0*/  PLOP3.LUT P4, PT, PT, PT, PT, 0x8, 0x0 ;  /* 0x000000000000781c */ /* 0x000fc60003f8e170 */
[----:B------:R-:W2:Y:S04]  /*119c0*/  SHFL.BFLY PT, R6, R235, 0x2, 0x1f ;  /* 0x0c401f00eb067f89 */ /* 0x000ea800000e0000 */
[----:B------:R-:W3:Y:S01]  /*119d0*/  SHFL.BFLY PT, R4, R233, 0x2, 0x1f ;  /* 0x0c401f00e9047f89 */ /* 0x000ee200000e0000 */
[----:B-1----:R-:W-:-:S03]  /*119e0*/  FADD.FTZ R12, R5, R234 ;  /* 0x000000ea050c7221 */ /* 0x002fc60000010000 */
[----:B------:R-:W1:Y:S01]  /*119f0*/  SHFL.BFLY PT, R5, R232, 0x2, 0x1f ;  /* 0x0c401f00e8057f89 */ /* 0x000e6200000e0000 */
[----:B--2---:R-:W-:-:S03]  /*11a00*/  FADD.FTZ R13, R6, R235 ;  /* 0x000000eb060d7221 */ /* 0x004fc60000010000 */
[----:B------:R-:W2:Y:S01]  /*11a10*/  SHFL.BFLY PT, R9, R12, 0x1, 0x1f ;  /* 0x0c201f000c097f89 */ /* 0x000ea200000e0000 */
[----:B---3--:R-:W-:-:S03]  /*11a20*/  FADD.FTZ R11, R4, R233 ;  /* 0x000000e9040b7221 */ /* 0x008fc60000010000 */
[----:B------:R-:W3:Y:S04]  /*11a30*/  SHFL.BFLY PT, R8, R13, 0x1, 0x1f ;  /* 0x0c201f000d087f89 */ /* 0x000ee800000e0000 */
[----:B------:R-:W4:Y:S01]  /*11a40*/  SHFL.BFLY PT, R6, R11, 0x1, 0x1f ;  /* 0x0c201f000b067f89 */ /* 0x000f2200000e0000 */
[----:B-1----:R-:W-:Y:S02]  /*11a50*/  FADD.FTZ R10, R5, R232 ;  /* 0x000000e8050a7221 */ /* 0x002fe40000010000 */
[----:B------:R-:W-:Y:S01]  /*11a60*/  CS2R R4, SRZ ;  /* 0x0000000000047805 */ /* 0x000fe2000001ff00 */
[----:B--2---:R-:W-:Y:S02]  /*11a70*/  FADD.FTZ R9, R12, R9 ;  /* 0x000000090c097221 */ /* 0x004fe40000010000 */
[----:B------:R-:W1:Y:S01]  /*11a80*/  SHFL.BFLY PT, R7, R10, 0x1, 0x1f ;  /* 0x0c201f000a077f89 */ /* 0x000e6200000e0000 */
[----:B------:R-:W-:Y:S01]  /*11a90*/  MOV R12, 0xff800000 ;  /* 0xff800000000c7802 */ /* 0x000fe20000000f00 */
[----:B---3--:R-:W-:Y:S01]  /*11aa0*/  FADD.FTZ R8, R13, R8 ;  /* 0x000000080d087221 */ /* 0x008fe20000010000 */
[----:B------:R-:W-:Y:S01]  /*11ab0*/  FSETP.NE.FTZ.AND P3, PT, R9, RZ, PT ;  /* 0x000000ff0900720b */ /* 0x000fe20003f75000 */
[----:B----4-:R-:W-:-:S03]  /*11ac0*/  FADD.FTZ R6, R6, R11 ;  /* 0x0000000b06067221 */ /* 0x010fc60000010000 */
[----:B------:R-:W-:Y:S02]  /*11ad0*/  FSETP.NE.FTZ.AND P2, PT, R8, RZ, PT ;  /* 0x000000ff0800720b */ /* 0x000fe40003f55000 */
[----:B------:R-:W-:Y:S02]  /*11ae0*/  MOV R11, 0xff800000 ;  /* 0xff800000000b7802 */ /* 0x000fe40000000f00 */
[----:B------:R-:W-:-:S05]  /*11af0*/  FSETP.NE.FTZ.AND P0, PT, R6, RZ, PT ;  /* 0x000000ff0600720b */ /* 0x000fca0003f15000 */
[----:B------:R-:W2:Y:S01]  /*11b00*/  @P3 MUFU.RCP R5, R9 ;  /* 0x0000000900053308 */ /* 0x000ea20000001000 */
[----:B------:R-:W-:-:S03]  /*11b10*/  @P3 MOV R17, 0x3f317218 ;  /* 0x3f31721800113802 */ /* 0x000fc60000000f00 */
[----:B------:R-:W-:Y:S02]  /*11b20*/  @P2 MOV R16, 0x3f317218 ;  /* 0x3f31721800102802 */ /* 0x000fe40000000f00 */
[----:B------:R-:W-:Y:S02]  /*11b30*/  @P3 FMUL.FTZ R17, R17, c[0x0][0x2d0] ;  /* 0x0000b40011113a20 */ /* 0x000fe40000410000 */
[----:B-1----:R-:W-:Y:S01]  /*11b40*/  FADD.FTZ R7, R10, R7 ;  /* 0x000000070a077221 */ /* 0x002fe20000010000 */
[----:B------:R-:W-:Y:S01]  /*11b50*/  MOV R10, RZ ;  /* 0x000000ff000a7202 */ /* 0x000fe20000000f00 */
[----:B------:R-:W-:Y:S01]  /*11b60*/  @P2 MUFU.RCP R4, R8 ;  /* 0x0000000800042308 */ /* 0x000fe20000001000 */
[----:B------:R-:W-:Y:S01]  /*11b70*/  @P0 MOV R14, 0x3f317218 ;  /* 0x3f317218000e0802 */ /* 0x000fe20000000f00 */
[----:B------:R-:W-:Y:S01]  /*11b80*/  @P2 FMUL.FTZ R16, R16, c[0x0][0x2d0] ;  /* 0x0000b40010102a20 */ /* 0x000fe20000410000 */
[----:B------:R-:W-:Y:S01]  /*11b90*/  FSETP.NE.FTZ.AND P1, PT, R7, RZ, PT ;  /* 0x000000ff0700720b */ /* 0x000fe20003f35000 */
[----:B--2---:R-:W-:-:S02]  /*11ba0*/  FMUL.FTZ R144, R5, R144 ;  /* 0x0000009005907220 */ /* 0x004fc40000410000 */
[C---:B------:R-:W-:Y:S02]  /*11bb0*/  FMUL.FTZ R145, R5.reuse, R145 ;  /* 0x0000009105917220 */ /* 0x040fe40000410000 */
[----:B------:R-:W-:Y:S01]  /*11bc0*/  @P0 MUFU.RCP R10, R6 ;  /* 0x00000006000a0308 */ /* 0x000fe20000001000 */
[C---:B------:R-:W-:Y:S02]  /*11bd0*/  FMUL.FTZ R132, R5.reuse, R132 ;  /* 0x0000008405847220 */ /* 0x040fe40000410000 */
[C---:B------:R-:W-:Y:S02]  /*11be0*/  FMUL.FTZ R133, R5.reuse, R133 ;  /* 0x0000008505857220 */ /* 0x040fe40000410000 */
[C---:B------:R-:W-:Y:S02]  /*11bf0*/  FMUL.FTZ R128, R5.reuse, R128 ;  /* 0x0000008005807220 */ /* 0x040fe40000410000 */
[C---:B------:R-:W-:Y:S01]  /*11c00*/  FMUL.FTZ R129, R5.reuse, R129 ;  /* 0x0000008105817220 */ /* 0x040fe20000410000 */
[----:B------:R-:W1:Y:S01]  /*11c10*/  @P3 MUFU.LG2 R9, R9 ;  /* 0x0000000900093308 */ /* 0x000e620000000c00 */
[C---:B------:R-:W-:Y:S01]  /*11c20*/  FMUL.FTZ R116, R5.reuse, R116 ;  /* 0x0000007405747220 */ /* 0x040fe20000410000 */
[----:B------:R-:W-:Y:S01]  /*11c30*/  @P1 MOV R15, 0x3f317218 ;  /* 0x3f317218000f1802 */ /* 0x000fe20000000f00 */
[----:B------:R-:W-:-:S02]  /*11c40*/  FMUL.FTZ R117, R5, R117 ;  /* 0x0000007505757220 */ /* 0x000fc40000410000 */
[C---:B------:R-:W-:Y:S02]  /*11c50*/  FMUL.FTZ R112, R5.reuse, R112 ;  /* 0x0000007005707220 */ /* 0x040fe40000410000 */
[C---:B------:R-:W-:Y:S01]  /*11c60*/  FMUL.FTZ R113, R5.reuse, R113 ;  /* 0x0000007105717220 */ /* 0x040fe20000410000 */
[----:B------:R-:W2:Y:S01]  /*11c70*/  @P2 MUFU.LG2 R8, R8 ;  /* 0x0000000800082308 */ /* 0x000ea20000000c00 */
        /* <DEDUP_REMOVED lines=8> */
[C---:B------:R-:W-:Y:S01]  /*11d00*/  FMUL.FTZ R69, R5.reuse, R69 ;  /* 0x0000004505457220 */ /* 0x040fe20000410000 */
[----:B------:R-:W4:Y:S01]  /*11d10*/  @P0 MUFU.LG2 R6, R6 ;  /* 0x0000000600060308 */ /* 0x000f220000000c00 */
[C---:B------:R-:W-:Y:S02]  /*11d20*/  FMUL.FTZ R80, R5.reuse, R80 ;  /* 0x0000005005507220 */ /* 0x040fe40000410000 */
[C---:B------:R-:W-:Y:S02]  /*11d30*/  FMUL.FTZ R81, R5.reuse, R81 ;  /* 0x0000005105517220 */ /* 0x040fe40000410000 */
[----:B------:R-:W-:-:S02]  /*11d40*/  FMUL.FTZ R84, R5, R84 ;  /* 0x0000005405547220 */ /* 0x000fc40000410000 */
[C---:B------:R-:W-:Y:S02]  /*11d50*/  FMUL.FTZ R85, R5.reuse, R85 ;  /* 0x0000005505557220 */ /* 0x040fe40000410000 */
[C---:B------:R-:W-:Y:S02]  /*11d60*/  FMUL.FTZ R96, R5.reuse, R96 ;  /* 0x0000006005607220 */ /* 0x040fe40000410000 */
[----:B------:R-:W-:Y:S01]  /*11d70*/  FMUL.FTZ R97, R5, R97 ;  /* 0x0000006105617220 */ /* 0x000fe20000410000 */
[----:B------:R-:W-:Y:S01]  /*11d80*/  MOV R5, RZ ;  /* 0x000000ff00057202 */ /* 0x000fe20000000f00 */
[----:B-1----:R-:W-:Y:S02]  /*11d90*/  @P3 FMUL.FTZ R18, R9, 0.69314718246459960938 ;  /* 0x3f31721809123820 */ /* 0x002fe40000410000 */
[----:B--2---:R-:W-:Y:S02]  /*11da0*/  @P2 FMUL.FTZ R9, R8, 0.69314718246459960938 ;  /* 0x3f31721808092820 */ /* 0x004fe40000410000 */
[----:B---3--:R-:W-:Y:S01]  /*11db0*/  @P1 FMUL.FTZ R13, R13, 0.69314718246459960938 ;  /* 0x3f3172180d0d1820 */ /* 0x008fe20000410000 */
[----:B------:R1:W2:Y:S01]  /*11dc0*/  @P1 MUFU.RCP R5, R7 ;  /* 0x0000000700051308 */ /* 0x0002a20000001000 */
[----:B------:R-:W-:-:S02]  /*11dd0*/  @P1 FMUL.FTZ R15, R15, c[0x0][0x2d0] ;  /* 0x0000b4000f0f1a20 */ /* 0x000fc40000410000 */
[----:B----4-:R-:W-:Y:S02]  /*11de0*/  @P0 FMUL.FTZ R19, R6, 0.69314718246459960938 ;  /* 0x3f31721806130820 */ /* 0x010fe40000410000 */
[----:B------:R-:W-:Y:S02]  /*11df0*/  @P0 FMUL.FTZ R14, R14, c[0x0][0x2d0] ;  /* 0x0000b4000e0e0a20 */ /* 0x000fe40000410000 */
[C---:B------:R-:W-:Y:S02]  /*11e00*/  FMUL.FTZ R146, R4.reuse, R146 ;  /* 0x0000009204927220 */ /* 0x040fe40000410000 */
[C---:B------:R-:W-:Y:S02]  /*11e10*/  FMUL.FTZ R147, R4.reuse, R147 ;  /* 0x0000009304937220 */ /* 0x040fe40000410000 */
[C---:B------:R-:W-:Y:S02]  /*11e20*/  FMUL.FTZ R134, R4.reuse, R134 ;  /* 0x0000008604867220 */ /* 0x040fe40000410000 */
[----:B------:R-:W-:-:S02]  /*11e30*/  FMUL.FTZ R135, R4, R135 ;  /* 0x0000008704877220 */ /* 0x000fc40000410000 */
[C---:B------:R-:W-:Y:S01]  /*11e40*/  FMUL.FTZ R130, R4.reuse, R130 ;  /* 0x0000008204827220 */ /* 0x040fe20000410000 */
[----:B-1----:R-:W-:Y:S01]  /*11e50*/  MOV R7, 0xff800000 ;  /* 0xff80000000077802 */ /* 0x002fe20000000f00 */
        /* <DEDUP_REMOVED lines=43> */
[----:B------:R-:W-:Y:S01]  /*12110*/  MOV R10, 0xff800000 ;  /* 0xff800000000a7802 */ /* 0x000fe20000000f00 */
[C---:B--2---:R-:W-:Y:S02]  /*12120*/  FMUL.FTZ R140, R5.reuse, R140 ;  /* 0x0000008c058c7220 */ /* 0x044fe40000410000 */
        /* <DEDUP_REMOVED lines=23> */
[----:B------:R-:W-:Y:S02]  /*122a0*/  @P3 FFMA.FTZ R7, R17, R3, R18 ;  /* 0x0000000311073223 */ /* 0x000fe40000010012 */
[----:B------:R-:W-:Y:S02]  /*122b0*/  @P2 FFMA.FTZ R10, R16, R2, R9 ;  /* 0x00000002100a2223 */ /* 0x000fe40000010009 */
[----:B------:R-:W-:Y:S02]  /*122c0*/  @P1 FFMA.FTZ R11, R15, R0, R13 ;  /* 0x000000000f0b1223 */ /* 0x000fe4000001000d */
[----:B------:R-:W-:-:S02]  /*122d0*/  @P0 FFMA.FTZ R12, R14, R152, R19 ;  /* 0x000000980e0c0223 */ /* 0x000fc40000010013 */
.L_x_379:
[----:B------:R-:W-:Y:S05]  /*122e0*/  @P4 BRA `(.L_x_452) ;  /* 0x00001a9000004947 */ /* 0x000fea0003800000 */
[----:B------:R-:W1:Y:S01]  /*122f0*/  S2R R9, SR_TID.X ;  /* 0x0000000000097919 */ /* 0x000e620000002100 */
[----:B------:R-:W-:Y:S01]  /*12300*/  IMAD R18, RZ, RZ, -UR10 ;  /* 0x8000000aff127e24 */ /* 0x000fe2000f8e02ff */
[----:B------:R-:W-:Y:S01]  /*12310*/  USHF.R.S32.HI UR6, URZ, 0x1f, UR10 ;  /* 0x0000001f3f067899 */ /* 0x000fe2000801140a */
[----:B------:R-:W-:Y:S01]  /*12320*/  IMAD.MOV.U32 R14, RZ, RZ, c[0x0][0x4e8] ;  /* 0x00013a00ff0e7624 */ /* 0x000fe200078e00ff */
[----:B------:R-:W2:Y:S01]  /*12330*/  S2R R3, SR_CTAID.Y ;  /* 0x0000000000037919 */ /* 0x000ea20000002600 */
[----:B------:R-:W-:Y:S01]  /*12340*/  ULDC.64 UR4, c[0x0][0x4d0] ;  /* 0x0001340000047ab9 */ /* 0x000fe20000000a00 */
[----:B------:R-:W-:Y:S01]  /*12350*/  BSSY B0, `(.L_x_453) ;  /* 0x00000c4000007945 */ /* 0x000fe20003800000 */
[----:B------:R-:W-:Y:S01]  /*12360*/  UIMAD UR7, UR6, UR4, URZ ;  /* 0x00000004060772a4 */ /* 0x000fe2000f8e023f */
[----:B------:R-:W3:Y:S01]  /*12370*/  S2R R22, SR_CTAID.Z ;  /* 0x0000000000167919 */ /* 0x000ee20000002700 */
[----:B------:R-:W-:-:S03]  /*12380*/  UIMAD.WIDE.U32 UR8, UR10, UR4, URZ ;  /* 0x000000040a0872a5 */ /* 0x000fc6000f8e003f */
[----:B------:R-:W-:Y:S01]  /*12390*/  BAR.SYNC.DEFER_BLOCKING 0x1, 0x80 ;  /* 0x0042000000007b1d */ /* 0x000fe20000010000 */
[----:B------:R-:W-:Y:S01]  /*123a0*/  UIMAD UR5, UR10, UR5, UR7 ;  /* 0x000000050a0572a4 */ /* 0x000fe2000f8e0207 */
[C---:B------:R-:W-:Y:S01]  /*123b0*/  ISETP.NE.AND P0, PT, R14.reuse, 0x1, PT ;  /* 0x000000010e00780c */ /* 0x040fe20003f05270 */
[----:B------:R-:W-:Y:S02]  /*123c0*/  IMAD.U32 R25, RZ, RZ, UR9 ;  /* 0x00000009ff197e24 */ /* 0x000fe4000f8e00ff */
[----:B------:R-:W-:Y:S01]  /*123d0*/  UIADD3 UR5, UR9, UR5, URZ ;  /* 0x0000000509057290 */ /* 0x000fe2000fffe03f */
[----:B------:R-:W4:Y:S01]  /*123e0*/  S2R R15, SR_CTAID.X ;  /* 0x00000000000f7919 */ /* 0x000f220000002500 */
[----:B------:R-:W-:Y:S02]  /*123f0*/  IMAD.U32 R24, RZ, RZ, UR8 ;  /* 0x00000008ff187e24 */ /* 0x000fe4000f8e00ff */
[----:B------:R-:W-:Y:S02]  /*12400*/  IMAD R14, R14, c[0x0][0x388], RZ ;  /* 0x0000e2000e0e7a24 */ /* 0x000fe400078e02ff */
[----:B------:R-:W-:Y:S01]  /*12410*/  IMAD.U32 R25, RZ, RZ, UR5 ;  /* 0x00000005ff197e24 */ /* 0x000fe2000f8e00ff */
[----:B-1----:R-:W-:Y:S01]  /*12420*/  SHF.R.S32.HI R6, RZ, 0x1f, R9 ;  /* 0x0000001fff067819 */ /* 0x002fe20000011409 */
[----:B------:R-:W-:-:S02]  /*12430*/  ULDC.64 UR4, c[0x0][0x438] ;  /* 0x00010e0000047ab9 */ /* 0x000fc40000000a00 */
[----:B------:R-:W-:Y:S01]  /*12440*/  UIMAD UR6, UR6, UR4, URZ ;  /* 0x00000004060672a4 */ /* 0x000fe2000f8e023f */
[-C--:B------:R-:W-:Y:S01]  /*12450*/  LEA.HI R0, R6, R9.reuse, RZ, 0x2 ;  /* 0x0000000906007211 */ /* 0x080fe200078f10ff */
[----:B--2---:R-:W-:Y:S01]  /*12460*/  IMAD R18, R18, c[0x0][0x550], R3 ;  /* 0x0001540012127a24 */ /* 0x004fe200078e0203 */
[-C--:B------:R-:W-:Y:S01]  /*12470*/  LEA.HI R6, R6, R9.reuse, RZ, 0x5 ;  /* 0x0000000906067211 */ /* 0x080fe200078f28ff */
[----:B------:R-:W-:Y:S01]  /*12480*/  UIMAD.WIDE.U32 UR8, UR10, UR4, URZ ;  /* 0x000000040a0872a5 */ /* 0x000fe2000f8e003f */
[----:B------:R-:W-:Y:S01]  /*12490*/  LOP3.LUT R0, R0, 0xfffffffc, RZ, 0xc0, !PT ;  /* 0xfffffffc00007812 */ /* 0x000fe200078ec0ff */
[----:B------:R-:W-:Y:S01]  /*124a0*/  UIMAD UR4, UR10, UR5, UR6 ;  /* 0x000000050a0472a4 */ /* 0x000fe2000f8e0206 */
[----:B------:R-:W-:Y:S01]  /*124b0*/  LOP3.LUT R2, R6, 0xffffffe0, RZ, 0xc0, !PT ;  /* 0xffffffe006027812 */ /* 0x000fe200078ec0ff */
[----:B---3--:R-:W-:Y:S01]  /*124c0*/  IMAD.WIDE.U32 R24, R22, c[0x0][0x4d8], R24 ;  /* 0x0001360016187a25 */ /* 0x008fe200078e0018 */
[----:B------:R-:W-:Y:S01]  /*124d0*/  IADD3 R0, -R0, R9, RZ ;  /* 0x0000000900007210 */ /* 0x000fe20007ffe1ff */
[----:B------:R-:W-:Y:S01]  /*124e0*/  UIADD3 UR4, UR9, UR4, URZ ;  /* 0x0000000409047290 */ /* 0x000fe2000fffe03f */
[----:B------:R-:W-:Y:S01]  /*124f0*/  SHF.R.S32.HI R19, RZ, 0x5, R6 ;  /* 0x00000005ff137819 */ /* 0x000fe20000011406 */
[----:B------:R-:W-:Y:S01]  /*12500*/  IMAD.IADD R2, R9, 0x1, -R2 ;  /* 0x0000000109027824 */ /* 0x000fe200078e0a02 */
[----:B------:R-:W-:Y:S01]  /*12510*/  LEA.HI R3, R0, R0, RZ, 0x1 ;  /* 0x0000000000037211 */ /* 0x000fe200078f08ff */
[----:B------:R-:W-:Y:S01]  /*12520*/  IMAD.U32 R17, RZ, RZ, UR9 ;  /* 0x00000009ff117e24 */ /* 0x000fe2000f8e00ff */
[----:B------:R-:W-:Y:S01]  /*12530*/  SHF.R.S32.HI R6, RZ, 0x1f, R6 ;  /* 0x0000001fff067819 */ /* 0x000fe20000011406 */
[----:B------:R-:W-:Y:S01]  /*12540*/  IMAD.U32 R17, RZ, RZ, UR4 ;  /* 0x00000004ff117e24 */ /* 0x000fe2000f8e00ff */
[----:B------:R-:W-:-:S02]  /*12550*/  LOP3.LUT R9, R3, 0x1ffffffe, RZ, 0xc0, !PT ;  /* 0x1ffffffe03097812 */ /* 0x000fc400078ec0ff */
[----:B------:R-:W-:Y:S02]  /*12560*/  LEA.HI R6, R6, R19, RZ, 0x2 ;  /* 0x0000001306067211 */ /* 0x000fe400078f10ff */
[----:B------:R-:W-:Y:S01]  /*12570*/  SHF.R.S32.HI R13, RZ, 0x1f, R2 ;  /* 0x0000001fff0d7819 */ /* 0x000fe20000011402 */
[----:B------:R-:W-:Y:S01]  /*12580*/  IMAD.IADD R0, R0, 0x1, -R9 ;  /* 0x0000000100007824 */ /* 0x000fe200078e0a09 */
[----:B------:R-:W-:Y:S02]  /*12590*/  SHF.L.U32 R9, R3, 0x5, RZ ;  /* 0x0000000503097819 */ /* 0x000fe400000006ff */
[----:B------:R-:W-:Y:S02]  /*125a0*/  LOP3.LUT R6, R6, 0xffffffc, RZ, 0xc0, !PT ;  /* 0x0ffffffc06067812 */ /* 0x000fe400078ec0ff */
[----:B------:R-:W-:Y:S02]  /*125b0*/  LOP3.LUT R9, R9, 0xffffffc0, RZ, 0xc0, !PT ;  /* 0xffffffc009097812 */ /* 0x000fe400078ec0ff */
[----:B------:R-:W-:Y:S01]  /*125c0*/  SHF.R.S32.HI R3, RZ, 0x1f, R22 ;  /* 0x0000001fff037819 */ /* 0x000fe20000011416 */
[----:B------:R-:W-:Y:S01]  /*125d0*/  IMAD.IADD R19, R19, 0x1, -R6 ;  /* 0x0000000113137824 */ /* 0x000fe200078e0a06 */
[----:B------:R-:W-:Y:S01]  /*125e0*/  MOV R16, UR8 ;  /* 0x0000000800107c02 */ /* 0x000fe20008000f00 */
[----:B------:R-:W-:Y:S01]  /*125f0*/  IMAD R9, R0, 0x8, R9 ;  /* 0x0000000800097824 */ /* 0x000fe200078e0209 */
[----:B------:R-:W-:Y:S01]  /*12600*/  LEA.HI R0, R13, R2, RZ, 0x2 ;  /* 0x000000020d007211 */ /* 0x000fe200078f10ff */
[C---:B------:R-:W-:Y:S01]  /*12610*/  IMAD R13, R3.reuse, c[0x0][0x4d8], RZ ;  /* 0x00013600030d7a24 */ /* 0x040fe200078e02ff */
[----:B------:R-:W-:Y:S01]  /*12620*/  LOP3.LUT P1, RZ, R2, 0x3, RZ, 0xc0, !PT ;  /* 0x0000000302ff7812 */ /* 0x000fe2000782c0ff */
[----:B------:R-:W-:Y:S01]  /*12630*/  IMAD R3, R3, c[0x0][0x440], RZ ;  /* 0x0001100003037a24 */ /* 0x000fe200078e02ff */
[----:B------:R-:W-:Y:S01]  /*12640*/  SHF.R.S32.HI R8, RZ, 0x2, R0 ;  /* 0x00000002ff087819 */ /* 0x000fe20000011400 */
[----:B------:R-:W-:-:S02]  /*12650*/  IMAD R13, R22, c[0x0][0x4dc], R13 ;  /* 0x00013700160d7a24 */ /* 0x000fc400078e020d */
[C---:B------:R-:W-:Y:S01]  /*12660*/  IMAD R3, R22.reuse, c[0x0][0x444], R3 ;  /* 0x0001110016037a24 */ /* 0x040fe200078e0203 */
[----:B------:R-:W-:Y:S01]  /*12670*/  LEA R8, R19, R8, 0x4 ;  /* 0x0000000813087211 */ /* 0x000fe200078e20ff */
[----:B------:R-:W-:Y:S02]  /*12680*/  IMAD.IADD R25, R25, 0x1, R13 ;  /* 0x0000000119197824 */ /* 0x000fe400078e020d */
[----:B------:R-:W-:Y:S01]  /*12690*/  IMAD.WIDE.U32 R22, R22, c[0x0][0x440], R16 ;  /* 0x0001100016167a25 */ /* 0x000fe200078e0010 */
[----:B------:R-:W-:-:S03]  /*126a0*/  SHF.R.S32.HI R16, RZ, 0x1f, R18 ;  /* 0x0000001fff107819 */ /* 0x000fc60000011412 */
[----:B------:R-:W-:Y:S02]  /*126b0*/  IMAD.IADD R6, R8, 0x1, R9 ;  /* 0x0000000108067824 */ /* 0x000fe400078e0209 */
[----:B------:R-:W-:Y:S02]  /*126c0*/  IMAD.IADD R23, R23, 0x1, R3 ;  /* 0x0000000117177824 */ /* 0x000fe400078e0203 */
[----:B------:R-:W-:Y:S01]  /*126d0*/  IMAD R17, R16, c[0x0][0x448], RZ ;  /* 0x0001120010117a24 */ /* 0x000fe200078e02ff */
[C---:B----4-:R-:W-:Y:S01]  /*126e0*/  LEA R13, R15.reuse, R6, 0x7 ;  /* 0x000000060f0d7211 */ /* 0x050fe200078e38ff */
[----:B------:R-:W-:Y:S01]  /*126f0*/  IMAD.WIDE.U32 R22, R18, c[0x0][0x448], R22 ;  /* 0x0001120012167a25 */ /* 0x000fe200078e0016 */
[----:B------:R-:W-:Y:S02]  /*12700*/  LEA R15, R15, R8, 0x7 ;  /* 0x000000080f0f7211 */ /* 0x000fe400078e38ff */
[----:B------:R-:W-:Y:S01]  /*12710*/  MOV R6, R13 ;  /* 0x0000000d00067202 */ /* 0x000fe20000000f00 */
[----:B------:R-:W-:Y:S01]  /*12720*/  @P0 IMAD.HI.U32 R19, R13, c[0x0][0x4ec], RZ ;  /* 0x00013b000d130a27 */ /* 0x000fe200078e00ff */
[----:B------:R-:W-:-:S03]  /*12730*/  ISETP.GE.OR P4, PT, R15, R14, P1 ;  /* 0x0000000e0f00720c */ /* 0x000fc60000f86670 */
[----:B------:R-:W-:-:S04]  /*12740*/  @P0 IMAD.HI.U32 R9, R13, c[0x0][0x4ec], RZ ;  /* 0x00013b000d090a27 */ /* 0x000fc800078e00ff */
[----:B------:R-:W-:Y:S01]  /*12750*/  IMAD.MOV.U32 R3, RZ, RZ, R13 ;  /* 0x000000ffff037224 */ /* 0x000fe200078e000d */
[----:B------:R-:W-:Y:S01]  /*12760*/  @P0 SHF.R.U32.HI R3, RZ, c[0x0][0x4f0], R19 ;  /* 0x00013c00ff030a19 */ /* 0x000fe20000011613 */
[----:B------:R-:W-:Y:S01]  /*12770*/  IMAD R17, R18, c[0x0][0x44c], R17 ;  /* 0x0001130012117a24 */ /* 0x000fe200078e0211 */
[----:B------:R-:W-:Y:S01]  /*12780*/  @P0 SHF.R.U32.HI R6, RZ, c[0x0][0x4f0], R9 ;  /* 0x00013c00ff060a19 */ /* 0x000fe20000011609 */
[----:B------:R-:W-:Y:S02]  /*12790*/  IMAD R9, R16, c[0x0][0x4e0], RZ ;  /* 0x0001380010097a24 */ /* 0x000fe400078e02ff */
[----:B------:R-:W-:Y:S02]  /*127a0*/  IMAD.MOV R20, RZ, RZ, -R3 ;  /* 0x000000ffff147224 */ /* 0x000fe400078e0a03 */
[C---:B------:R-:W-:Y:S01]  /*127b0*/  IMAD R16, R18.reuse, c[0x0][0x4e4], R9 ;  /* 0x0001390012107a24 */ /* 0x040fe200078e0209 */
[----:B------:R-:W-:Y:S01]  /*127c0*/  SHF.R.S32.HI R9, RZ, 0x1f, R6 ;  /* 0x0000001fff097819 */ /* 0x000fe20000011406 */
[----:B------:R-:W-:-:S04]  /*127d0*/  IMAD.WIDE.U32 R18, R18, c[0x0][0x4e0], R24 ;  /* 0x0001380012127a25 */ /* 0x000fc800078e0018 */
[----:B------:R-:W-:Y:S01]  /*127e0*/  IMAD R20, R20, c[0x0][0x4e8], R13 ;  /* 0x00013a0014147a24 */ /* 0x000fe200078e020d */
[----:B------:R-:W-:Y:S01]  /*127f0*/  IADD3 R18, P0, R3, R18, RZ ;  /* 0x0000001203127210 */ /* 0x000fe20007f1e0ff */
[----:B------:R-:W-:Y:S01]  /*12800*/  IMAD.IADD R23, R23, 0x1, R17 ;  /* 0x0000000117177824 */ /* 0x000fe200078e0211 */
[----:B------:R-:W-:Y:S01]  /*12810*/  SHF.R.S32.HI R17, RZ, 0x1f, R3 ;  /* 0x0000001fff117819 */ /* 0x000fe20000011403 */
[----:B------:R-:W-:Y:S01]  /*12820*/  IMAD R9, R9, c[0x0][0x430], RZ ;  /* 0x00010c0009097a24 */ /* 0x000fe200078e02ff */
[----:B------:R-:W-:Y:S02]  /*12830*/  SHF.R.S32.HI R3, RZ, 0x1f, R20 ;  /* 0x0000001fff037819 */ /* 0x000fe40000011414 */
[----:B------:R-:W-:Y:S01]  /*12840*/  IADD3.X R19, R17, R19, R16, P0, !PT ;  /* 0x0000001311137210 */ /* 0x000fe200007fe410 */
[----:B------:R-:W-:-:S04]  /*12850*/  IMAD.WIDE.U32 R16, R6, c[0x0][0x430], R22 ;  /* 0x00010c0006107a25 */ /* 0x000fc800078e0016 */
[----:B------:R-:W-:Y:S02]  /*12860*/  IMAD R3, R3, c[0x0][0x4c8], RZ ;  /* 0x0001320003037a24 */ /* 0x000fe400078e02ff */
[C---:B------:R-:W-:Y:S01]  /*12870*/  IMAD R9, R6.reuse, c[0x0][0x434], R9 ;  /* 0x00010d0006097a24 */ /* 0x040fe200078e0209 */
[----:B------:R-:W-:Y:S01]  /*12880*/  IADD3 R6, -R6, RZ, RZ ;  /* 0x000000ff06067210 */ /* 0x000fe20007ffe1ff */
[----:B------:R-:W-:-:S04]  /*12890*/  IMAD.WIDE.U32 R18, R20, c[0x0][0x4c8], R18 ;  /* 0x0001320014127a25 */ /* 0x000fc800078e0012 */
[----:B------:R-:W-:Y:S01]  /*128a0*/  IMAD R3, R20, c[0x0][0x4cc], R3 ;  /* 0x0001330014037a24 */ /* 0x000fe200078e0203 */
[----:B------:R-:W-:Y:S01]  /*128b0*/  LEA R25, P0, R18, c[0x0][0x4a8], 0x2 ;  /* 0x00012a0012197a11 */ /* 0x000fe200078010ff */
[----:B------:R-:W-:Y:S02]  /*128c0*/  IMAD R6, R6, c[0x0][0x4e8], R13 ;  /* 0x00013a0006067a24 */ /* 0x000fe400078e020d */
[----:B------:R-:W-:Y:S02]  /*128d0*/  IMAD.IADD R13, R19, 0x1, R3 ;  /* 0x00000001130d7824 */ /* 0x000fe400078e0203 */
[----:B------:R-:W-:Y:S01]  /*128e0*/  SHFL.IDX PT, R22, R25, RZ, 0x1c1f ;  /* 0x001c1fff19167589 */ /* 0x000fe200000e0000 */
[----:B------:R-:W-:Y:S01]  /*128f0*/  IMAD.IADD R9, R17, 0x1, R9 ;  /* 0x0000000111097824 */ /* 0x000fe200078e0209 */
[----:B------:R-:W-:Y:S01]  /*12900*/  SHF.R.S32.HI R3, RZ, 0x1f, R6 ;  /* 0x0000001fff037819 */ /* 0x000fe20000011406 */
[----:B------:R-:W-:Y:S01]  /*12910*/  IMAD.MOV.U32 R8, RZ, RZ, R16 ;  /* 0x000000ffff087224 */ /* 0x000fe200078e0010 */
[----:B------:R-:W-:Y:S01]  /*12920*/  LEA.HI.X R24, R18, c[0x0][0x4ac], R13, 0x2, P0 ;  /* 0x00012b0012187a11 */ /* 0x000fe200000f140d */
[----:B------:R-:W-:Y:S01]  /*12930*/  SHFL.IDX PT, R20, R25, 0x1, 0x1c1f ;  /* 0x003c1f0019147f89 */ /* 0x000fe200000e0000 */
[C---:B------:R-:W-:Y:S01]  /*12940*/  IADD3 R13, R15.reuse, 0x8, RZ ;  /* 0x000000080f0d7810 */ /* 0x040fe20007ffe0ff */
[C---:B------:R-:W-:Y:S01]  /*12950*/  IMAD.WIDE.U32 R26, R6.reuse, c[0x0][0x428], R8 ;  /* 0x00010a00061a7a25 */ /* 0x040fe200078e0008 */
[C---:B------:R-:W-:Y:S01]  /*12960*/  IADD3 R9, R15.reuse, 0x40, RZ ;  /* 0x000000400f097810 */ /* 0x040fe20007ffe0ff */
[----:B------:R-:W1:Y:S01]  /*12970*/  SHFL.IDX PT, R23, R24, RZ, 0x1c1f ;  /* 0x001c1fff18177589 */ /* 0x000e6200000e0000 */
[----:B------:R-:W-:Y:S01]  /*12980*/  IADD3 R8, R15, 0x48, RZ ;  /* 0x000000480f087810 */ /* 0x000fe20007ffe0ff */
[----:B------:R-:W-:Y:S01]  /*12990*/  IMAD R3, R3, c[0x0][0x428], RZ ;  /* 0x00010a0003037a24 */ /* 0x000fe200078e02ff */
[-C--:B------:R-:W-:Y:S01]  /*129a0*/  ISETP.GE.OR P3, PT, R13, R14.reuse, P1 ;  /* 0x0000000e0d00720c */ /* 0x080fe20000f66670 */
[----:B------:R-:W2:Y:S01]  /*129b0*/  SHFL.IDX PT, R21, R24, 0x1, 0x1c1f ;  /* 0x003c1f0018157f89 */ /* 0x000ea200000e0000 */
[-C--:B------:R-:W-:Y:S01]  /*129c0*/  ISETP.GE.OR P2, PT, R9, R14.reuse, P1 ;  /* 0x0000000e0900720c */ /* 0x080fe20000f46670 */
[----:B------:R-:W-:Y:S01]  /*129d0*/  IMAD R3, R6, c[0x0][0x42c], R3 ;  /* 0x00010b0006037a24 */ /* 0x000fe200078e0203 */
[-C--:B------:R-:W-:Y:S01]  /*129e0*/  ISETP.GE.OR P1, PT, R8, R14.reuse, P1 ;  /* 0x0000000e0800720c */ /* 0x080fe20000f26670 */
[----:B------:R-:W-:Y:S01]  /*129f0*/  SHFL.IDX PT, R18, R25, 0x2, 0x1c1f ;  /* 0x005c1f0019127f89 */ /* 0x000fe200000e0000 */
[----:B------:R-:W-:Y:S01]  /*12a00*/  LEA R6, P0, R26, c[0x0][0x400], 0x2 ;  /* 0x000100001a067a11 */ /* 0x000fe200078010ff */
[----:B------:R-:W-:Y:S01]  /*12a10*/  IMAD.IADD R3, R27, 0x1, R3 ;  /* 0x000000011b037824 */ /* 0x000fe200078e0203 */
[-C--:B------:R-:W-:Y:S01]  /*12a20*/  ISETP.GE.AND P5, PT, R9, R14.reuse, PT ;  /* 0x0000000e0900720c */ /* 0x080fe20003fa6270 */
[----:B------:R-:W3:Y:S01]  /*12a30*/  SHFL.IDX PT, R19, R24, 0x2, 0x1c1f ;  /* 0x005c1f0018137f89 */ /* 0x000ee200000e0000 */
[----:B------:R-:W-:-:S02]  /*12a40*/  ISETP.GE.AND P6, PT, R8, R14, PT ;  /* 0x0000000e0800720c */ /* 0x000fc40003fc6270 */
[----:B------:R-:W-:Y:S01]  /*12a50*/  LEA.HI.X R3, R26, c[0x0][0x404], R3, 0x2, P0 ;  /* 0x000101001a037a11 */ /* 0x000fe200000f1403 */
[----:B------:R-:W-:Y:S01]  /*12a60*/  SHFL.IDX PT, R16, R25, 0x3, 0x1c1f ;  /* 0x007c1f0019107f89 */ /* 0x000fe200000e0000 */
[-C--:B------:R-:W-:Y:S02]  /*12a70*/  ISETP.GE.AND P0, PT, R13, R14.reuse, PT ;  /* 0x0000000e0d00720c */ /* 0x080fe40003f06270 */
[----:B------:R-:W-:Y:S01]  /*12a80*/  LOP3.LUT R13, R0, 0x7ffffffc, RZ, 0xc0, !PT ;  /* 0x7ffffffc000d7812 */ /* 0x000fe200078ec0ff */
[----:B------:R-:W4:Y:S04]  /*12a90*/  SHFL.IDX PT, R17, R24, 0x3, 0x1c1f ;  /* 0x007c1f0018117f89 */ /* 0x000f2800000e0000 */
[----:B-1----:R1:W-:Y:S04]  /*12aa0*/  @!P4 ST.E [R22.64], R7 ;  /* 0x000000071600c985 */ /* 0x0023e8000c10190c */
[----:B--2---:R2:W-:Y:S04]  /*12ab0*/  @!P3 ST.E [R20.64], R10 ;  /* 0x0000000a1400b985 */ /* 0x0045e8000c10190c */
[----:B------:R2:W2:Y:S04]  /*12ac0*/  SHFL.IDX PT, R24, R6, RZ, 0x1c1f ;  /* 0x001c1fff06187589 */ /* 0x0004a800000e0000 */
[----:B---3--:R3:W-:Y:S04]  /*12ad0*/  @!P2 ST.E [R18.64], R11 ;  /* 0x0000000b1200a985 */ /* 0x0087e8000c10190c */
[----:B------:R3:W2:Y:S04]  /*12ae0*/  SHFL.IDX PT, R25, R3, RZ, 0x1c1f ;  /* 0x001c1fff03197589 */ /* 0x0006a800000e0000 */
[----:B----4-:R3:W-:Y:S01]  /*12af0*/  @!P1 ST.E [R16.64], R12 ;  /* 0x0000000c10009985 */ /* 0x0107e2000c10190c */
[----:B------:R-:W-:-:S02]  /*12b00*/  ISETP.GE.AND P1, PT, R15, R14, PT ;  /* 0x0000000e0f00720c */ /* 0x000fc40003f26270 */
[----:B-1----:R-:W-:-:S05]  /*12b10*/  IADD3 R7, R2, -R13, RZ ;  /* 0x8000000d02077210 */ /* 0x002fca0007ffe0ff */
[----:B------:R-:W-:-:S06]  /*12b20*/  IMAD.SHL.U32 R7, R7, 0x2, RZ ;  /* 0x0000000207077824 */ /* 0x000fcc00078e00ff */
[----:B------:R-:W-:Y:S05]  /*12b30*/  @P1 BRA `(.L_x_454) ;  /* 0x0000045000001947 */ /* 0x000fea0003800000 */
[C---:B---3--:R-:W-:Y:S02]  /*12b40*/  IADD3 R11, R7.reuse, 0x8, RZ ;  /* 0x00000008070b7810 */ /* 0x048fe40007ffe0ff */
[C---:B------:R-:W-:Y:S02]  /*12b50*/  IADD3 R9, R7.reuse, 0x10, RZ ;  /* 0x0000001007097810 */ /* 0x040fe40007ffe0ff */
[----:B------:R-:W-:Y:S02]  /*12b60*/  IADD3 R0, R7, 0x18, RZ ;  /* 0x0000001807007810 */ /* 0x000fe40007ffe0ff */
[----:B------:R-:W-:Y:S02]  /*12b70*/  ISETP.GE.AND P3, PT, R11, c[0x0][0x3c8], PT ;  /* 0x0000f2000b007a0c */ /* 0x000fe40003f66270 */
[----:B------:R-:W-:Y:S02]  /*12b80*/  ISETP.GE.AND P2, PT, R9, c[0x0][0x3c8], PT ;  /* 0x0000f20009007a0c */ /* 0x000fe40003f46270 */
[----:B------:R-:W-:-:S02]  /*12b90*/  ISETP.GE.AND P1, PT, R0, c[0x0][0x3c8], PT ;  /* 0x0000f20000007a0c */ /* 0x000fc40003f26270 */
[C---:B------:R-:W-:Y:S02]  /*12ba0*/  ISETP.GE.AND P4, PT, R7.reuse, c[0x0][0x3c8], PT ;  /* 0x0000f20007007a0c */ /* 0x040fe40003f86270 */
[C---:B------:R-:W-:Y:S02]  /*12bb0*/  IADD3 R14, R7.reuse, 0x28, RZ ;  /* 0x00000028070e7810 */ /* 0x040fe40007ffe0ff */
[----:B------:R-:W-:-:S03]  /*12bc0*/  IADD3 R2, R7, 0x30, RZ ;  /* 0x0000003007027810 */ /* 0x000fc60007ffe0ff */
[----:B------:R-:W-:Y:S02]  /*12bd0*/  @!P3 LEA.HI R11, R11, R11, RZ, 0x1 ;  /* 0x0000000b0b0bb211 */ /* 0x000fe400078f08ff */
[----:B------:R-:W-:Y:S02]  /*12be0*/  @!P2 LEA.HI R9, R9, R9, RZ, 0x1 ;  /* 0x000000090909a211 */ /* 0x000fe400078f08ff */
[----:B------:R-:W-:Y:S02]  /*12bf0*/  @!P1 LEA.HI R0, R0, R0, RZ, 0x1 ;  /* 0x0000000000009211 */ /* 0x000fe400078f08ff */
[----:B------:R-:W-:Y:S01]  /*12c00*/  @!P3 LOP3.LUT R11, R11, 0xfffffffe, RZ, 0xc0, !PT ;  /* 0xfffffffe0b0bb812 */ /* 0x000fe200078ec0ff */
[--C-:B--2---:R-:W-:Y:S01]  /*12c10*/  @!P4 IMAD.WIDE R12, R7, 0x4, R24.reuse ;  /* 0x00000004070cc825 */ /* 0x104fe200078e0218 */
[----:B------:R-:W-:Y:S02]  /*12c20*/  @!P2 LOP3.LUT R9, R9, 0xfffffffe, RZ, 0xc0, !PT ;  /* 0xfffffffe0909a812 */ /* 0x000fe400078ec0ff */
[----:B------:R-:W-:Y:S01]  /*12c30*/  @!P1 LOP3.LUT R15, R0, 0xfffffffe, RZ, 0xc0, !PT ;  /* 0xfffffffe000f9812 */ /* 0x000fe200078ec0ff */
[--C-:B------:R-:W-:Y:S01]  /*12c40*/  @!P3 IMAD.WIDE R10, R11, 0x4, R24.reuse ;  /* 0x000000040b0ab825 */ /* 0x100fe200078e0218 */
[----:B------:R-:W-:Y:S01]  /*12c50*/  IADD3 R0, R7, 0x20, RZ ;  /* 0x0000002007007810 */ /* 0x000fe20007ffe0ff */
[----:B------:R1:W-:Y:S02]  /*12c60*/  @!P4 ST.E.64 [R12.64], R144 ;  /* 0x000000900c00c985 */ /* 0x0003e4000c101b0c */
[--C-:B------:R-:W-:Y:S01]  /*12c70*/  @!P2 IMAD.WIDE R8, R9, 0x4, R24.reuse ;  /* 0x000000040908a825 */ /* 0x100fe200078e0218 */
[----:B------:R-:W-:Y:S01]  /*12c80*/  ISETP.GE.AND P4, PT, R0, c[0x0][0x3c8], PT ;  /* 0x0000f20000007a0c */ /* 0x000fe20003f86270 */
[----:B------:R2:W-:Y:S01]  /*12c90*/  @!P3 ST.E.64 [R10.64], R132 ;  /* 0x000000840a00b985 */ /* 0x0005e2000c101b0c */
[----:B------:R-:W-:Y:S01]  /*12ca0*/  ISETP.GE.AND P3, PT, R14, c[0x0][0x3c8], PT ;  /* 0x0000f2000e007a0c */ /* 0x000fe20003f66270 */
[----:B------:R-:W-:Y:S01]  /*12cb0*/  @!P1 IMAD.WIDE R16, R15, 0x4, R24 ;  /* 0x000000040f109825 */ /* 0x000fe200078e0218 */
[----:B------:R-:W-:Y:S01]  /*12cc0*/  IADD3 R15, R7, 0x38, RZ ;  /* 0x00000038070f7810 */ /* 0x000fe20007ffe0ff */
[----:B------:R3:W-:Y:S01]  /*12cd0*/  @!P2 ST.E.64 [R8.64], R128 ;  /* 0x000000800800a985 */ /* 0x0007e2000c101b0c */
[----:B------:R-:W-:-:S03]  /*12ce0*/  ISETP.GE.AND P2, PT, R2, c[0x0][0x3c8], PT ;  /* 0x0000f20002007a0c */ /* 0x000fc60003f46270 */
[----:B------:R4:W-:Y:S01]  /*12cf0*/  @!P1 ST.E.64 [R16.64], R116 ;  /* 0x0000007410009985 */ /* 0x0009e2000c101b0c */
[----:B------:R-:W-:-:S03]  /*12d00*/  ISETP.GE.AND P1, PT, R15, c[0x0][0x3c8], PT ;  /* 0x0000f2000f007a0c */ /* 0x000fc60003f26270 */
[----:B------:R-:W-:Y:S02]  /*12d10*/  @!P4 LEA.HI R0, R0, R0, RZ, 0x1 ;  /* 0x000000000000c211 */ /* 0x000fe400078f08ff */
[----:B------:R-:W-:-:S04]  /*12d20*/  @!P3 LEA.HI R14, R14, R14, RZ, 0x1 ;  /* 0x0000000e0e0eb211 */ /* 0x000fc800078f08ff */
[----:B------:R-:W-:-:S04]  /*12d30*/  @!P2 LEA.HI R2, R2, R2, RZ, 0x1 ;  /* 0x000000020202a211 */ /* 0x000fc800078f08ff */
[----:B------:R-:W-:Y:S02]  /*12d40*/  @!P1 LEA.HI R15, R15, R15, RZ, 0x1 ;  /* 0x0000000f0f0f9211 */ /* 0x000fe400078f08ff */
[----:B-1----:R-:W-:Y:S02]  /*12d50*/  @!P2 LOP3.LUT R13, R2, 0xfffffffe, RZ, 0xc0, !PT ;  /* 0xfffffffe020da812 */ /* 0x002fe400078ec0ff */
[----:B------:R-:W-:Y:S02]  /*12d60*/  @!P1 LOP3.LUT R15, R15, 0xfffffffe, RZ, 0xc0, !PT ;  /* 0xfffffffe0f0f9812 */ /* 0x000fe400078ec0ff */
[----:B--2---:R-:W-:Y:S01]  /*12d70*/  @!P3 LOP3.LUT R11, R14, 0xfffffffe, RZ, 0xc0, !PT ;  /* 0xfffffffe0e0bb812 */ /* 0x004fe200078ec0ff */
[--C-:B------:R-:W-:Y:S01]  /*12d80*/  @!P2 IMAD.WIDE R12, R13, 0x4, R24.reuse ;  /* 0x000000040d0ca825 */ /* 0x100fe200078e0218 */
[----:B------:R-:W-:Y:S02]  /*12d90*/  IADD3 R2, R7, 0x48, RZ ;  /* 0x0000004807027810 */ /* 0x000fe40007ffe0ff */
[----:B---3--:R-:W-:Y:S01]  /*12da0*/  @!P4 LOP3.LUT R9, R0, 0xfffffffe, RZ, 0xc0, !PT ;  /* 0xfffffffe0009c812 */ /* 0x008fe200078ec0ff */
[----:B------:R-:W-:Y:S01]  /*12db0*/  @!P3 IMAD.WIDE R10, R11, 0x4, R24 ;  /* 0x000000040b0ab825 */ /* 0x000fe200078e0218 */
[----:B------:R-:W-:-:S02]  /*12dc0*/  IADD3 R0, R7, 0x40, RZ ;  /* 0x0000004007007810 */ /* 0x000fc40007ffe0ff */
[----:B----4-:R-:W-:Y:S01]  /*12dd0*/  IADD3 R17, R7, 0x50, RZ ;  /* 0x0000005007117810 */ /* 0x010fe20007ffe0ff */
[----:B------:R-:W-:Y:S01]  /*12de0*/  @!P4 IMAD.WIDE R8, R9, 0x4, R24 ;  /* 0x000000040908c825 */ /* 0x000fe200078e0218 */
[----:B------:R-:W-:-:S03]  /*12df0*/  IADD3 R16, R7, 0x58, RZ ;  /* 0x0000005807107810 */ /* 0x000fc60007ffe0ff */
[----:B------:R-:W-:Y:S01]  /*12e00*/  @!P1 IMAD.WIDE R14, R15, 0x4, R24 ;  /* 0x000000040f0e9825 */ /* 0x000fe200078e0218 */
[----:B------:R1:W-:Y:S01]  /*12e10*/  @!P4 ST.E.64 [R8.64], R112 ;  /* 0x000000700800c985 */ /* 0x0003e2000c101b0c */
[----:B------:R-:W-:-:S03]  /*12e20*/  ISETP.GE.AND P4, PT, R0, c[0x0][0x3c8], PT ;  /* 0x0000f20000007a0c */ /* 0x000fc60003f86270 */
[----:B------:R2:W-:Y:S01]  /*12e30*/  @!P3 ST.E.64 [R10.64], R100 ;  /* 0x000000640a00b985 */ /* 0x0005e2000c101b0c */
[----:B------:R-:W-:-:S03]  /*12e40*/  ISETP.GE.AND P3, PT, R2, c[0x0][0x3c8], PT ;  /* 0x0000f20002007a0c */ /* 0x000fc60003f66270 */
[----:B------:R3:W-:Y:S01]  /*12e50*/  @!P2 ST.E.64 [R12.64], R52 ;  /* 0x000000340c00a985 */ /* 0x0007e2000c101b0c */
[----:B------:R-:W-:-:S03]  /*12e60*/  ISETP.GE.AND P2, PT, R17, c[0x0][0x3c8], PT ;  /* 0x0000f20011007a0c */ /* 0x000fc60003f46270 */
[----:B------:R4:W-:Y:S01]  /*12e70*/  @!P1 ST.E.64 [R14.64], R64 ;  /* 0x000000400e009985 */ /* 0x0009e2000c101b0c */
[----:B------:R-:W-:Y:S02]  /*12e80*/  ISETP.GE.AND P1, PT, R16, c[0x0][0x3c8], PT ;  /* 0x0000f20010007a0c */ /* 0x000fe40003f26270 */
[----:B------:R-:W-:-:S03]  /*12e90*/  @!P4 LEA.HI R0, R0, R0, RZ, 0x1 ;  /* 0x000000000000c211 */ /* 0x000fc600078f08ff */
[----:B------:R-:W-:-:S04]  /*12ea0*/  @!P3 LEA.HI R2, R2, R2, RZ, 0x1 ;  /* 0x000000020202b211 */ /* 0x000fc800078f08ff */
[----:B------:R-:W-:-:S04]  /*12eb0*/  @!P2 LEA.HI R17, R17, R17, RZ, 0x1 ;  /* 0x000000111111a211 */ /* 0x000fc800078f08ff */
[----:B------:R-:W-:Y:S02]  /*12ec0*/  @!P1 LEA.HI R16, R16, R16, RZ, 0x1 ;  /* 0x0000001010109211 */ /* 0x000fe400078f08ff */
[----:B------:R-:W-:Y:S02]  /*12ed0*/  @!P2 LOP3.LUT R17, R17, 0xfffffffe, RZ, 0xc0, !PT ;  /* 0xfffffffe1111a812 */ /* 0x000fe400078ec0ff */
[----:B-1----:R-:W-:Y:S02]  /*12ee0*/  @!P4 LOP3.LUT R9, R0, 0xfffffffe, RZ, 0xc0, !PT ;  /* 0xfffffffe0009c812 */ /* 0x002fe400078ec0ff */
[----:B--2---:R-:W-:-:S03]  /*12ef0*/  @!P3 LOP3.LUT R11, R2, 0xfffffffe, RZ, 0xc0, !PT ;  /* 0xfffffffe020bb812 */ /* 0x004fc600078ec0ff */
[----:B------:R-:W-:Y:S01]  /*12f00*/  @!P4 IMAD.WIDE R8, R9, 0x4, R24 ;  /* 0x000000040908c825 */ /* 0x000fe200078e0218 */
[----:B---3--:R-:W-:-:S03]  /*12f10*/  @!P1 LOP3.LUT R13, R16, 0xfffffffe, RZ, 0xc0, !PT ;  /* 0xfffffffe100d9812 */ /* 0x008fc600078ec0ff */
[--C-:B------:R-:W-:Y:S01]  /*12f20*/  @!P3 IMAD.WIDE R10, R11, 0x4, R24.reuse ;  /* 0x000000040b0ab825 */ /* 0x100fe200078e0218 */
[----:B------:R1:W-:Y:S03]  /*12f30*/  @!P4 ST.E.64 [R8.64], R68 ;  /* 0x000000440800c985 */ /* 0x0003e6000c101b0c */
[--C-:B----4-:R-:W-:Y:S01]  /*12f40*/  @!P2 IMAD.WIDE R14, R17, 0x4, R24.reuse ;  /* 0x00000004110ea825 */ /* 0x110fe200078e0218 */
[----:B------:R1:W-:Y:S03]  /*12f50*/  @!P3 ST.E.64 [R10.64], R80 ;  /* 0x000000500a00b985 */ /* 0x0003e6000c101b0c */
[----:B------:R-:W-:Y:S01]  /*12f60*/  @!P1 IMAD.WIDE R24, R13, 0x4, R24 ;  /* 0x000000040d189825 */ /* 0x000fe200078e0218 */
[----:B------:R1:W-:Y:S04]  /*12f70*/  @!P2 ST.E.64 [R14.64], R84 ;  /* 0x000000540e00a985 */ /* 0x0003e8000c101b0c */
[----:B------:R1:W-:Y:S02]  /*12f80*/  @!P1 ST.E.64 [R24.64], R96 ;  /* 0x0000006018009985 */ /* 0x0003e4000c101b0c */
.L_x_454:
[----:B------:R-:W-:Y:S05]  /*12f90*/  BSYNC B0 ;  /* 0x0000000000007941 */ /* 0x000fea0003800000 */
.L_x_453:
[----:B------:R4:W1:Y:S01]  /*12fa0*/  SHFL.IDX PT, R13, R3, 0x1, 0x1c1f ;  /* 0x003c1f00030d7f89 */ /* 0x00086200000e0000 */
[----:B------:R-:W-:Y:S03]  /*12fb0*/  BSSY B0, `(.L_x_455) ;  /* 0x0000048000007945 */ /* 0x000fe60003800000 */
[----:B---3--:R4:W3:Y:S01]  /*12fc0*/  SHFL.IDX PT, R12, R6, 0x1, 0x1c1f ;  /* 0x003c1f00060c7f89 */ /* 0x0088e200000e0000 */
[----:B------:R-:W-:Y:S05]  /*12fd0*/  @P0 BRA `(.L_x_456) ;  /* 0x0000045000000947 */ /* 0x000fea0003800000 */
[C---:B-1----:R-:W-:Y:S02]  /*12fe0*/  IADD3 R11, R7.reuse, 0x8, RZ ;  /* 0x00000008070b7810 */ /* 0x042fe40007ffe0ff */
[----:B------:R-:W-:-:S02]  /*12ff0*/  ISETP.GE.AND P1, PT, R7, c[0x0][0x3c8], PT ;  /* 0x0000f20007007a0c */ /* 0x000fc40003f26270 */
[----:B------:R-:W-:Y:S02]  /*13000*/  ISETP.GE.AND P0, PT, R11, c[0x0][0x3c8], PT ;  /* 0x0000f2000b007a0c */ /* 0x000fe40003f06270 */
[C---:B--2---:R-:W-:Y:S02]  /*13010*/  IADD3 R10, R7.reuse, 0x10, RZ ;  /* 0x00000010070a7810 */ /* 0x044fe40007ffe0ff */
[C---:B------:R-:W-:Y:S02]  /*13020*/  IADD3 R9, R7.reuse, 0x18, RZ ;  /* 0x0000001807097810 */ /* 0x040fe40007ffe0ff */
[----:B------:R-:W-:Y:S02]  /*13030*/  ISETP.GE.AND P4, PT, R10, c[0x0][0x3c8], PT ;  /* 0x0000f2000a007a0c */ /* 0x000fe40003f86270 */
[----:B------:R-:W-:Y:S02]  /*13040*/  IADD3 R8, R7, 0x20, RZ ;  /* 0x0000002007087810 */ /* 0x000fe40007ffe0ff */
[----:B------:R-:W-:Y:S01]  /*13050*/  ISETP.GE.AND P3, PT, R9, c[0x0][0x3c8], PT ;  /* 0x0000f20009007a0c */ /* 0x000fe20003f66270 */
[C---:B---3--:R-:W-:Y:S01]  /*13060*/  @!P1 IMAD.WIDE R14, R7.reuse, 0x4, R12 ;  /* 0x00000004070e9825 */ /* 0x048fe200078e020c */
[----:B------:R-:W-:-:S02]  /*13070*/  IADD3 R2, R7, 0x28, RZ ;  /* 0x0000002807027810 */ /* 0x000fc40007ffe0ff */
[----:B------:R-:W-:Y:S02]  /*13080*/  @!P0 LEA.HI R11, R11, R11, RZ, 0x1 ;  /* 0x0000000b0b0b8211 */ /* 0x000fe400078f08ff */
[----:B------:R-:W-:Y:S01]  /*13090*/  IADD3 R0, R7, 0x30, RZ ;  /* 0x0000003007007810 */ /* 0x000fe20007ffe0ff */
[----:B------:R1:W-:Y:S01]  /*130a0*/  @!P1 ST.E.64 [R14.64], R146 ;  /* 0x000000920e009985 */ /* 0x0003e2000c101b0c */
[----:B------:R-:W-:Y:S02]  /*130b0*/  @!P0 LOP3.LUT R11, R11, 0xfffffffe, RZ, 0xc0, !PT ;  /* 0xfffffffe0b0b8812 */ /* 0x000fe400078ec0ff */
[----:B------:R-:W-:Y:S02]  /*130c0*/  ISETP.GE.AND P2, PT, R8, c[0x0][0x3c8], PT ;  /* 0x0000f20008007a0c */ /* 0x000fe40003f46270 */
[----:B------:R-:W-:Y:S01]  /*130d0*/  ISETP.GE.AND P1, PT, R2, c[0x0][0x3c8], PT ;  /* 0x0000f20002007a0c */ /* 0x000fe20003f26270 */
[----:B------:R-:W-:Y:S01]  /*130e0*/  @!P0 IMAD.WIDE R16, R11, 0x4, R12 ;  /* 0x000000040b108825 */ /* 0x000fe200078e020c */
[----:B------:R-:W-:-:S02]  /*130f0*/  @!P4 LEA.HI R10, R10, R10, RZ, 0x1 ;  /* 0x0000000a0a0ac211 */ /* 0x000fc400078f08ff */
[----:B------:R-:W-:Y:S02]  /*13100*/  @!P3 LEA.HI R9, R9, R9, RZ, 0x1 ;  /* 0x000000090909b211 */ /* 0x000fe400078f08ff */
[----:B------:R2:W-:Y:S01]  /*13110*/  @!P0 ST.E.64 [R16.64], R134 ;  /* 0x0000008610008985 */ /* 0x0005e2000c101b0c */
[----:B------:R-:W-:Y:S02]  /*13120*/  ISETP.GE.AND P0, PT, R0, c[0x0][0x3c8], PT ;  /* 0x0000f20000007a0c */ /* 0x000fe40003f06270 */
[----:B------:R-:W-:Y:S02]  /*13130*/  @!P4 LOP3.LUT R11, R10, 0xfffffffe, RZ, 0xc0, !PT ;  /* 0xfffffffe0a0bc812 */ /* 0x000fe400078ec0ff */
[----:B------:R-:W-:Y:S02]  /*13140*/  @!P2 LEA.HI R8, R8, R8, RZ, 0x1 ;  /* 0x000000080808a211 */ /* 0x000fe400078f08ff */
[----:B------:R-:W-:Y:S01]  /*13150*/  @!P3 LOP3.LUT R9, R9, 0xfffffffe, RZ, 0xc0, !PT ;  /* 0xfffffffe0909b812 */ /* 0x000fe200078ec0ff */
[----:B------:R-:W-:Y:S01]  /*13160*/  @!P4 IMAD.WIDE R18, R11, 0x4, R12 ;  /* 0x000000040b12c825 */ /* 0x000fe200078e020c */
[----:B------:R-:W-:-:S02]  /*13170*/  @!P1 LEA.HI R2, R2, R2, RZ, 0x1 ;  /* 0x0000000202029211 */ /* 0x000fc400078f08ff */
[C---:B------:R-:W-:Y:S02]  /*13180*/  IADD3 R21, R7.reuse, 0x48, RZ ;  /* 0x0000004807157810 */ /* 0x040fe40007ffe0ff */
[----:B------:R-:W-:Y:S01]  /*13190*/  @!P1 LOP3.LUT R11, R2, 0xfffffffe, RZ, 0xc0, !PT ;  /* 0xfffffffe020b9812 */ /* 0x000fe200078ec0ff */
[----:B------:R3:W-:Y:S01]  /*131a0*/  @!P4 ST.E.64 [R18.64], R130 ;  /* 0x000000821200c985 */ /* 0x0007e2000c101b0c */
[----:B------:R-:W-:Y:S02]  /*131b0*/  @!P0 LEA.HI R0, R0, R0, RZ, 0x1 ;  /* 0x0000000000008211 */ /* 0x000fe400078f08ff */
[----:B------:R-:W-:Y:S01]  /*131c0*/  IADD3 R2, R7, 0x40, RZ ;  /* 0x0000004007027810 */ /* 0x000fe20007ffe0ff */
[----:B------:R-:W-:Y:S01]  /*131d0*/  @!P1 IMAD.WIDE R10, R11, 0x4, R12 ;  /* 0x000000040b0a9825 */ /* 0x000fe200078e020c */
[----:B-1----:R-:W-:Y:S02]  /*131e0*/  @!P2 LOP3.LUT R15, R8, 0xfffffffe, RZ, 0xc0, !PT ;  /* 0xfffffffe080fa812 */ /* 0x002fe400078ec0ff */
[----:B------:R-:W-:-:S03]  /*131f0*/  IADD3 R20, R7, 0x50, RZ ;  /* 0x0000005007147810 */ /* 0x000fc60007ffe0ff */
[----:B------:R-:W-:-:S04]  /*13200*/  @!P2 IMAD.WIDE R14, R15, 0x4, R12 ;  /* 0x000000040f0ea825 */ /* 0x000fc800078e020c */
[--C-:B--2---:R-:W-:Y:S01]  /*13210*/  @!P3 IMAD.WIDE R16, R9, 0x4, R12.reuse ;  /* 0x000000040910b825 */ /* 0x104fe200078e020c */
[----:B------:R-:W-:Y:S02]  /*13220*/  @!P0 LOP3.LUT R9, R0, 0xfffffffe, RZ, 0xc0, !PT ;  /* 0xfffffffe00098812 */ /* 0x000fe400078ec0ff */
[----:B------:R-:W-:Y:S02]  /*13230*/  IADD3 R0, R7, 0x38, RZ ;  /* 0x0000003807007810 */ /* 0x000fe40007ffe0ff */
[----:B------:R1:W-:Y:S01]  /*13240*/  @!P3 ST.E.64 [R16.64], R118 ;  /* 0x000000761000b985 */ /* 0x0003e2000c101b0c */
[----:B------:R-:W-:Y:S01]  /*13250*/  @!P0 IMAD.WIDE R8, R9, 0x4, R12 ;  /* 0x0000000409088825 */ /* 0x000fe200078e020c */
[----:B------:R-:W-:Y:S02]  /*13260*/  ISETP.GE.AND P4, PT, R0, c[0x0][0x3c8], PT ;  /* 0x0000f20000007a0c */ /* 0x000fe40003f86270 */
[----:B------:R2:W-:Y:S01]  /*13270*/  @!P2 ST.E.64 [R14.64], R114 ;  /* 0x000000720e00a985 */ /* 0x0005e2000c101b0c */
[----:B------:R-:W-:-:S02]  /*13280*/  ISETP.GE.AND P3, PT, R2, c[0x0][0x3c8], PT ;  /* 0x0000f20002007a0c */ /* 0x000fc40003f66270 */
[----:B------:R-:W-:Y:S01]  /*13290*/  ISETP.GE.AND P2, PT, R21, c[0x0][0x3c8], PT ;  /* 0x0000f20015007a0c */ /* 0x000fe20003f46270 */
[----:B------:R5:W-:Y:S01]  /*132a0*/  @!P1 ST.E.64 [R10.64], R102 ;  /* 0x000000660a009985 */ /* 0x000be2000c101b0c */
[----:B---3--:R-:W-:Y:S02]  /*132b0*/  IADD3 R18, R7, 0x58, RZ ;  /* 0x0000005807127810 */ /* 0x008fe40007ffe0ff */
[----:B------:R-:W-:Y:S01]  /*132c0*/  ISETP.GE.AND P1, PT, R20, c[0x0][0x3c8], PT ;  /* 0x0000f20014007a0c */ /* 0x000fe20003f26270 */
[----:B------:R3:W-:Y:S01]  /*132d0*/  @!P0 ST.E.64 [R8.64], R54 ;  /* 0x0000003608008985 */ /* 0x0007e2000c101b0c */
[----:B------:R-:W-:Y:S02]  /*132e0*/  ISETP.GE.AND P0, PT, R18, c[0x0][0x3c8], PT ;  /* 0x0000f20012007a0c */ /* 0x000fe40003f06270 */
[----:B------:R-:W-:-:S03]  /*132f0*/  @!P4 LEA.HI R0, R0, R0, RZ, 0x1 ;  /* 0x000000000000c211 */ /* 0x000fc600078f08ff */
[----:B------:R-:W-:Y:S02]  /*13300*/  @!P3 LEA.HI R2, R2, R2, RZ, 0x1 ;  /* 0x000000020202b211 */ /* 0x000fe400078f08ff */
[----:B------:R-:W-:-:S04]  /*13310*/  @!P2 LEA.HI R21, R21, R21, RZ, 0x1 ;  /* 0x000000151515a211 */ /* 0x000fc800078f08ff */
[----:B------:R-:W-:Y:S02]  /*13320*/  @!P1 LEA.HI R20, R20, R20, RZ, 0x1 ;  /* 0x0000001414149211 */ /* 0x000fe400078f08ff */
[----:B------:R-:W-:Y:S02]  /*13330*/  @!P0 LEA.HI R18, R18, R18, RZ, 0x1 ;  /* 0x0000001212128211 */ /* 0x000fe400078f08ff */
[----:B------:R-:W-:Y:S02]  /*13340*/  @!P2 LOP3.LUT R21, R21, 0xfffffffe, RZ, 0xc0, !PT ;  /* 0xfffffffe1515a812 */ /* 0x000fe400078ec0ff */
[----:B-1----:R-:W-:Y:S02]  /*13350*/  @!P0 LOP3.LUT R17, R18, 0xfffffffe, RZ, 0xc0, !PT ;  /* 0xfffffffe12118812 */ /* 0x002fe400078ec0ff */
[----:B--2---:R-:W-:Y:S01]  /*13360*/  @!P1 LOP3.LUT R15, R20, 0xfffffffe, RZ, 0xc0, !PT ;  /* 0xfffffffe140f9812 */ /* 0x004fe200078ec0ff */
[----:B------:R-:W-:Y:S01]  /*13370*/  @!P2 IMAD.WIDE R18, R21, 0x4, R12 ;  /* 0x000000041512a825 */ /* 0x000fe200078e020c */
[----:B-----5:R-:W-:-:S03]  /*13380*/  @!P3 LOP3.LUT R11, R2, 0xfffffffe, RZ, 0xc0, !PT ;  /* 0xfffffffe020bb812 */ /* 0x020fc600078ec0ff */
[----:B------:R-:W-:Y:S01]  /*13390*/  @!P1 IMAD.WIDE R14, R15, 0x4, R12 ;  /* 0x000000040f0e9825 */ /* 0x000fe200078e020c */
[----:B---3--:R-:W-:-:S03]  /*133a0*/  @!P4 LOP3.LUT R9, R0, 0xfffffffe, RZ, 0xc0, !PT ;  /* 0xfffffffe0009c812 */ /* 0x008fc600078ec0ff */
[----:B------:R-:W-:-:S04]  /*133b0*/  @!P3 IMAD.WIDE R10, R11, 0x4, R12 ;  /* 0x000000040b0ab825 */ /* 0x000fc800078e020c */
[----:B------:R-:W-:-:S04]  /*133c0*/  @!P4 IMAD.WIDE R8, R9, 0x4, R12 ;  /* 0x000000040908c825 */ /* 0x000fc800078e020c */
[----:B------:R-:W-:Y:S01]  /*133d0*/  @!P0 IMAD.WIDE R12, R17, 0x4, R12 ;  /* 0x00000004110c8825 */ /* 0x000fe200078e020c */
[----:B------:R1:W-:Y:S04]  /*133e0*/  @!P4 ST.E.64 [R8.64], R66 ;  /* 0x000000420800c985 */ /* 0x0003e8000c101b0c */
[----:B------:R1:W-:Y:S04]  /*133f0*/  @!P3 ST.E.64 [R10.64], R70 ;  /* 0x000000460a00b985 */ /* 0x0003e8000c101b0c */
[----:B------:R1:W-:Y:S04]  /*13400*/  @!P2 ST.E.64 [R18.64], R82 ;  /* 0x000000521200a985 */ /* 0x0003e8000c101b0c */
[----:B------:R1:W-:Y:S04]  /*13410*/  @!P1 ST.E.64 [R14.64], R86 ;  /* 0x000000560e009985 */ /* 0x0003e8000c101b0c */
[----:B------:R1:W-:Y:S02]  /*13420*/  @!P0 ST.E.64 [R12.64], R98 ;  /* 0x000000620c008985 */ /* 0x0003e4000c101b0c */
.L_x_456:
[----:B------:R-:W-:Y:S05]  /*13430*/  BSYNC B0 ;  /* 0x0000000000007941 */ /* 0x000fea0003800000 */
.L_x_455:
[----:B-1----:R1:W4:Y:S01]  /*13440*/  SHFL.IDX PT, R13, R3, 0x2, 0x1c1f ;  /* 0x005c1f00030d7f89 */ /* 0x00232200000e0000 */
[----:B------:R-:W-:Y:S03]  /*13450*/  BSSY B0, `(.L_x_457) ;  /* 0x0000048000007945 */ /* 0x000fe60003800000 */
[----:B---3--:R1:W3:Y:S01]  /*13460*/  SHFL.IDX PT, R12, R6, 0x2, 0x1c1f ;  /* 0x005c1f00060c7f89 */ /* 0x0082e200000e0000 */
[----:B------:R-:W-:Y:S05]  /*13470*/  @P5 BRA `(.L_x_458) ;  /* 0x0000045000005947 */ /* 0x000fea0003800000 */
[C---:B--2---:R-:W-:Y:S02]  /*13480*/  IADD3 R10, R7.reuse, 0x8, RZ ;  /* 0x00000008070a7810 */ /* 0x044fe40007ffe0ff */
[----:B------:R-:W-:-:S02]  /*13490*/  IADD3 R9, R7, 0x10, RZ ;  /* 0x0000001007097810 */ /* 0x000fc40007ffe0ff */
[----:B------:R-:W-:Y:S02]  /*134a0*/  ISETP.GE.AND P4, PT, R10, c[0x0][0x3c8], PT ;  /* 0x0000f2000a007a0c */ /* 0x000fe40003f86270 */
[----:B------:R-:W-:Y:S02]  /*134b0*/  IADD3 R8, R7, 0x18, RZ ;  /* 0x0000001807087810 */ /* 0x000fe40007ffe0ff */
[----:B------:R-:W-:Y:S02]  /*134c0*/  ISETP.GE.AND P3, PT, R9, c[0x0][0x3c8], PT ;  /* 0x0000f20009007a0c */ /* 0x000fe40003f66270 */
[C---:B------:R-:W-:Y:S02]  /*134d0*/  IADD3 R2, R7.reuse, 0x20, RZ ;  /* 0x0000002007027810 */ /* 0x040fe40007ffe0ff */
[----:B------:R-:W-:Y:S02]  /*134e0*/  IADD3 R0, R7, 0x28, RZ ;  /* 0x0000002807007810 */ /* 0x000fe40007ffe0ff */
[----:B------:R-:W-:-:S02]  /*134f0*/  ISETP.GE.AND P2, PT, R8, c[0x0][0x3c8], PT ;  /* 0x0000f20008007a0c */ /* 0x000fc40003f46270 */
[----:B------:R-:W-:Y:S02]  /*13500*/  ISETP.GE.AND P1, PT, R2, c[0x0][0x3c8], PT ;  /* 0x0000f20002007a0c */ /* 0x000fe40003f26270 */
[----:B------:R-:W-:Y:S02]  /*13510*/  ISETP.GE.AND P0, PT, R0, c[0x0][0x3c8], PT ;  /* 0x0000f20000007a0c */ /* 0x000fe40003f06270 */
[----:B------:R-:W-:Y:S02]  /*13520*/  ISETP.GE.AND P5, PT, R7, c[0x0][0x3c8], PT ;  /* 0x0000f20007007a0c */ /* 0x000fe40003fa6270 */
[----:B------:R-:W-:Y:S02]  /*13530*/  @!P4 LEA.HI R10, R10, R10, RZ, 0x1 ;  /* 0x0000000a0a0ac211 */ /* 0x000fe400078f08ff */
[----:B------:R-:W-:Y:S02]  /*13540*/  @!P3 LEA.HI R9, R9, R9, RZ, 0x1 ;  /* 0x000000090909b211 */ /* 0x000fe400078f08ff */
[----:B------:R-:W-:-:S02]  /*13550*/  @!P4 LOP3.LUT R11, R10, 0xfffffffe, RZ, 0xc0, !PT ;  /* 0xfffffffe0a0bc812 */ /* 0x000fc400078ec0ff */
[----:B------:R-:W-:Y:S02]  /*13560*/  @!P2 LEA.HI R8, R8, R8, RZ, 0x1 ;  /* 0x000000080808a211 */ /* 0x000fe400078f08ff */
[----:B------:R-:W-:Y:S01]  /*13570*/  @!P3 LOP3.LUT R9, R9, 0xfffffffe, RZ, 0xc0, !PT ;  /* 0xfffffffe0909b812 */ /* 0x000fe200078ec0ff */
[--C-:B---34-:R-:W-:Y:S01]  /*13580*/  @!P4 IMAD.WIDE R18, R11, 0x4, R12.reuse ;  /* 0x000000040b12c825 */ /* 0x118fe200078e020c */
[----:B------:R-:W-:Y:S02]  /*13590*/  @!P1 LEA.HI R2, R2, R2, RZ, 0x1 ;  /* 0x0000000202029211 */ /* 0x000fe400078f08ff */
[----:B------:R-:W-:Y:S01]  /*135a0*/  @!P0 LEA.HI R0, R0, R0, RZ, 0x1 ;  /* 0x0000000000008211 */ /* 0x000fe200078f08ff */
[--C-:B------:R-:W-:Y:S01]  /*135b0*/  @!P5 IMAD.WIDE R14, R7, 0x4, R12.reuse ;  /* 0x00000004070ed825 */ /* 0x100fe200078e020c */
[----:B------:R-:W-:Y:S02]  /*135c0*/  @!P2 LOP3.LUT R17, R8, 0xfffffffe, RZ, 0xc0, !PT ;  /* 0xfffffffe0811a812 */ /* 0x000fe400078ec0ff */
[----:B------:R-:W-:Y:S01]  /*135d0*/  @!P1 LOP3.LUT R11, R2, 0xfffffffe, RZ, 0xc0, !PT ;  /* 0xfffffffe020b9812 */ /* 0x000fe200078ec0ff */
[--C-:B------:R-:W-:Y:S01]  /*135e0*/  @!P3 IMAD.WIDE R20, R9, 0x4, R12.reuse ;  /* 0x000000040914b825 */ /* 0x100fe200078e020c */
[----:B------:R-:W-:Y:S01]  /*135f0*/  @!P0 LOP3.LUT R9, R0, 0xfffffffe, RZ, 0xc0, !PT ;  /* 0xfffffffe00098812 */ /* 0x000fe200078ec0ff */
[----:B------:R2:W-:Y:S01]  /*13600*/  @!P5 ST.E.64 [R14.64], R140 ;  /* 0x0000008c0e00d985 */ /* 0x0005e2000c101b0c */
[----:B------:R-:W-:Y:S01]  /*13610*/  IADD3 R0, R7, 0x30, RZ ;  /* 0x0000003007007810 */ /* 0x000fe20007ffe0ff */
[--C-:B------:R-:W-:Y:S01]  /*13620*/  @!P1 IMAD.WIDE R10, R11, 0x4, R12.reuse ;  /* 0x000000040b0a9825 */ /* 0x100fe200078e020c */
[C---:B------:R-:W-:Y:S01]  /*13630*/  IADD3 R2, R7.reuse, 0x38, RZ ;  /* 0x0000003807027810 */ /* 0x040fe20007ffe0ff */
[----:B------:R-:W-:Y:S01]  /*13640*/  @!P4 ST.E.64 [R18.64], R136 ;  /* 0x000000881200c985 */ /* 0x000fe2000c101b0c */
[----:B------:R-:W-:Y:S01]  /*13650*/  IADD3 R23, R7, 0x40, RZ ;  /* 0x0000004007177810 */ /* 0x000fe20007ffe0ff */
[----:B------:R-:W-:Y:S01]  /*13660*/  @!P0 IMAD.WIDE R8, R9, 0x4, R12 ;  /* 0x0000000409088825 */ /* 0x000fe200078e020c */
[----:B------:R-:W-:Y:S01]  /*13670*/  IADD3 R22, R7, 0x48, RZ ;  /* 0x0000004807167810 */ /* 0x000fe20007ffe0ff */
[----:B------:R3:W-:Y:S01]  /*13680*/  @!P3 ST.E.64 [R20.64], R124 ;  /* 0x0000007c1400b985 */ /* 0x0007e2000c101b0c */
[----:B------:R-:W-:-:S02]  /*13690*/  ISETP.GE.AND P5, PT, R0, c[0x0][0x3c8], PT ;  /* 0x0000f20000007a0c */ /* 0x000fc40003fa6270 */
[----:B------:R-:W-:Y:S02]  /*136a0*/  IADD3 R16, R7, 0x58, RZ ;  /* 0x0000005807107810 */ /* 0x000fe40007ffe0ff */
[----:B------:R-:W-:Y:S02]  /*136b0*/  ISETP.GE.AND P4, PT, R2, c[0x0][0x3c8], PT ;  /* 0x0000f20002007a0c */ /* 0x000fe40003f86270 */
[----:B------:R-:W-:-:S07]  /*136c0*/  ISETP.GE.AND P3, PT, R23, c[0x0][0x3c8], PT ;  /* 0x0000f20017007a0c */ /* 0x000fce0003f66270 */
[----:B------:R-:W-:-:S04]  /*136d0*/  @!P5 LEA.HI R0, R0, R0, RZ, 0x1 ;  /* 0x000000000000d211 */ /* 0x000fc800078f08ff */
[----:B------:R-:W-:Y:S02]  /*136e0*/  @!P4 LEA.HI R2, R2, R2, RZ, 0x1 ;  /* 0x000000020202c211 */ /* 0x000fe400078f08ff */
[----:B------:R-:W-:Y:S01]  /*136f0*/  @!P3 LEA.HI R23, R23, R23, RZ, 0x1 ;  /* 0x000000171717b211 */ /* 0x000fe200078f08ff */
[--C-:B--2---:R-:W-:Y:S01]  /*13700*/  @!P2 IMAD.WIDE R14, R17, 0x4, R12.reuse ;  /* 0x00000004110ea825 */ /* 0x104fe200078e020c */
[----:B------:R-:W-:Y:S02]  /*13710*/  IADD3 R17, R7, 0x50, RZ ;  /* 0x0000005007117810 */ /* 0x000fe40007ffe0ff */
[----:B------:R-:W-:Y:S02]  /*13720*/  @!P3 LOP3.LUT R23, R23, 0xfffffffe, RZ, 0xc0, !PT ;  /* 0xfffffffe1717b812 */ /* 0x000fe400078ec0ff */
[----:B------:R2:W-:Y:S01]  /*13730*/  @!P2 ST.E.64 [R14.64], R120 ;  /* 0x000000780e00a985 */ /* 0x0005e2000c101b0c */
[----:B------:R-:W-:Y:S02]  /*13740*/  ISETP.GE.AND P2, PT, R22, c[0x0][0x3c8], PT ;  /* 0x0000f20016007a0c */ /* 0x000fe40003f46270 */
[----:B---3--:R-:W-:Y:S01]  /*13750*/  @!P3 IMAD.WIDE R20, R23, 0x4, R12 ;  /* 0x000000041714b825 */ /* 0x008fe200078e020c */
[----:B------:R3:W-:Y:S01]  /*13760*/  @!P1 ST.E.64 [R10.64], R108 ;  /* 0x0000006c0a009985 */ /* 0x0007e2000c101b0c */
[----:B------:R-:W-:-:S03]  /*13770*/  ISETP.GE.AND P1, PT, R17, c[0x0][0x3c8], PT ;  /* 0x0000f20011007a0c */ /* 0x000fc60003f26270 */
[----:B------:R4:W-:Y:S01]  /*13780*/  @!P0 ST.E.64 [R8.64], R104 ;  /* 0x0000006808008985 */ /* 0x0009e2000c101b0c */
[----:B------:R-:W-:-:S05]  /*13790*/  ISETP.GE.AND P0, PT, R16, c[0x0][0x3c8], PT ;  /* 0x0000f20010007a0c */ /* 0x000fca0003f06270 */
[----:B------:R-:W-:-:S04]  /*137a0*/  @!P2 LEA.HI R22, R22, R22, RZ, 0x1 ;  /* 0x000000161616a211 */ /* 0x000fc800078f08ff */
[----:B------:R-:W-:-:S04]  /*137b0*/  @!P1 LEA.HI R17, R17, R17, RZ, 0x1 ;  /* 0x0000001111119211 */ /* 0x000fc800078f08ff */
[----:B------:R-:W-:Y:S02]  /*137c0*/  @!P0 LEA.HI R16, R16, R16, RZ, 0x1 ;  /* 0x0000001010108211 */ /* 0x000fe400078f08ff */
[----:B------:R-:W-:Y:S02]  /*137d0*/  @!P1 LOP3.LUT R17, R17, 0xfffffffe, RZ, 0xc0, !PT ;  /* 0xfffffffe11119812 */ /* 0x000fe400078ec0ff */
[----:B------:R-:W-:Y:S02]  /*137e0*/  @!P0 LOP3.LUT R19, R16, 0xfffffffe, RZ, 0xc0, !PT ;  /* 0xfffffffe10138812 */ /* 0x000fe400078ec0ff */
[----:B--2---:R-:W-:Y:S01]  /*137f0*/  @!P2 LOP3.LUT R15, R22, 0xfffffffe, RZ, 0xc0, !PT ;  /* 0xfffffffe160fa812 */ /* 0x004fe200078ec0ff */
[----:B------:R-:W-:Y:S01]  /*13800*/  @!P1 IMAD.WIDE R16, R17, 0x4, R12 ;  /* 0x0000000411109825 */ /* 0x000fe200078e020c */
[----:B---3--:R-:W-:-:S03]  /*13810*/  @!P4 LOP3.LUT R11, R2, 0xfffffffe, RZ, 0xc0, !PT ;  /* 0xfffffffe020bc812 */ /* 0x008fc600078ec0ff */
[----:B------:R-:W-:Y:S01]  /*13820*/  @!P2 IMAD.WIDE R14, R15, 0x4, R12 ;  /* 0x000000040f0ea825 */ /* 0x000fe200078e020c */
[----:B----4-:R-:W-:-:S03]  /*13830*/  @!P5 LOP3.LUT R9, R0, 0xfffffffe, RZ, 0xc0, !PT ;  /* 0xfffffffe0009d812 */ /* 0x010fc600078ec0ff */
[----:B------:R-:W-:-:S04]  /*13840*/  @!P4 IMAD.WIDE R10, R11, 0x4, R12 ;  /* 0x000000040b0ac825 */ /* 0x000fc800078e020c */
[----:B------:R-:W-:-:S04]  /*13850*/  @!P5 IMAD.WIDE R8, R9, 0x4, R12 ;  /* 0x000000040908d825 */ /* 0x000fc800078e020c */
[----:B------:R-:W-:Y:S01]  /*13860*/  @!P0 IMAD.WIDE R12, R19, 0x4, R12 ;  /* 0x00000004130c8825 */ /* 0x000fe200078e020c */
[----:B------:R2:W-:Y:S04]  /*13870*/  @!P5 ST.E.64 [R8.64], R56 ;  /* 0x000000380800d985 */ /* 0x0005e8000c101b0c */
[----:B------:R2:W-:Y:S04]  /*13880*/  @!P4 ST.E.64 [R10.64], R60 ;  /* 0x0000003c0a00c985 */ /* 0x0005e8000c101b0c */
[----:B------:R2:W-:Y:S04]  /*13890*/  @!P3 ST.E.64 [R20.64], R72 ;  /* 0x000000481400b985 */ /* 0x0005e8000c101b0c */
[----:B------:R2:W-:Y:S04]  /*138a0*/  @!P2 ST.E.64 [R14.64], R76 ;  /* 0x0000004c0e00a985 */ /* 0x0005e8000c101b0c */
[----:B------:R2:W-:Y:S04]  /*138b0*/  @!P1 ST.E.64 [R16.64], R88 ;  /* 0x0000005810009985 */ /* 0x0005e8000c101b0c */
[----:B------:R2:W-:Y:S02]  /*138c0*/  @!P0 ST.E.64 [R12.64], R4 ;  /* 0x000000040c008985 */ /* 0x0005e4000c101b0c */
.L_x_458:
[----:B------:R-:W-:Y:S05]  /*138d0*/  BSYNC B0 ;  /* 0x0000000000007941 */ /* 0x000fea0003800000 */
.L_x_457:
[----:B--2---:R2:W1:Y:S04]  /*138e0*/  SHFL.IDX PT, R9, R3, 0x3, 0x1c1f ;  /* 0x007c1f0003097f89 */ /* 0x00446800000e0000 */
[----:B------:R2:W4:Y:S01]  /*138f0*/  SHFL.IDX PT, R8, R6, 0x3, 0x1c1f ;  /* 0x007c1f0006087f89 */ /* 0x00052200000e0000 */
[----:B------:R-:W-:Y:S05]  /*13900*/  @P6 EXIT ;  /* 0x000000000000694d */ /* 0x000fea0003800000 */
[C---:B------:R-:W-:Y:S02]  /*13910*/  IADD3 R5, R7.reuse, 0x8, RZ ;  /* 0x0000000807057810 */ /* 0x040fe40007ffe0ff */
[----:B------:R-:W-:-:S02]  /*13920*/  IADD3 R4, R7, 0x10, RZ ;  /* 0x0000001007047810 */ /* 0x000fc40007ffe0ff */
[----:B-12-4-:R-:W-:Y:S02]  /*13930*/  IADD3 R3, R7, 0x18, RZ ;  /* 0x0000001807037810 */ /* 0x016fe40007ffe0ff */
        /* <DEDUP_REMOVED lines=10> */
[----:B------:R-:W-:Y:S01]  /*139e0*/  @!P3 IMAD.WIDE R10, R7, 0x4, R8 ;  /* 0x00000004070ab825 */ /* 0x000fe200078e0208 */
[----:B------:R-:W-:-:S02]  /*139f0*/  @!P2 LOP3.LUT R5, R5, 0xfffffffe, RZ, 0xc0, !PT ;  /* 0xfffffffe0505a812 */ /* 0x000fc400078ec0ff */
[----:B------:R-:W-:Y:S02]  /*13a00*/  @!P1 LOP3.LUT R4, R4, 0xfffffffe, RZ, 0xc0, !PT ;  /* 0xfffffffe04049812 */ /* 0x000fe400078ec0ff */
[----:B------:R-:W-:Y:S01]  /*13a10*/  @!P0 LOP3.LUT R3, R3, 0xfffffffe, RZ, 0xc0, !PT ;  /* 0xfffffffe03038812 */ /* 0x000fe200078ec0ff */
[--C-:B---3--:R-:W-:Y:S01]  /*13a20*/  @!P2 IMAD.WIDE R12, R5, 0x4, R8.reuse ;  /* 0x00000004050ca825 */ /* 0x108fe200078e0208 */
[----:B------:R-:W-:Y:S01]  /*13a30*/  ISETP.GE.AND P5, PT, R0, c[0x0][0x3c8], PT ;  /* 0x0000f20000007a0c */ /* 0x000fe20003fa6270 */
[----:B------:R1:W-:Y:S01]  /*13a40*/  @!P3 ST.E.64 [R10.64], R142 ;  /* 0x0000008e0a00b985 */ /* 0x0003e2000c101b0c */
[C---:B------:R-:W-:Y:S01]  /*13a50*/  IADD3 R18, R7.reuse, 0x30, RZ ;  /* 0x0000003007127810 */ /* 0x040fe20007ffe0ff */
[--C-:B------:R-:W-:Y:S01]  /*13a60*/  @!P1 IMAD.WIDE R4, R4, 0x4, R8.reuse ;  /* 0x0000000404049825 */ /* 0x100fe200078e0208 */
[C---:B------:R-:W-:Y:S01]  /*13a70*/  IADD3 R17, R7.reuse, 0x38, RZ ;  /* 0x0000003807117810 */ /* 0x040fe20007ffe0ff */
[----:B------:R-:W-:Y:S01]  /*13a80*/  @!P2 ST.E.64 [R12.64], R138 ;  /* 0x0000008a0c00a985 */ /* 0x000fe2000c101b0c */
[----:B------:R-:W-:Y:S01]  /*13a90*/  IADD3 R16, R7, 0x40, RZ ;  /* 0x0000004007107810 */ /* 0x000fe20007ffe0ff */
[----:B------:R-:W-:Y:S01]  /*13aa0*/  @!P0 IMAD.WIDE R14, R3, 0x4, R8 ;  /* 0x00000004030e8825 */ /* 0x000fe200078e0208 */
[C---:B------:R-:W-:Y:S01]  /*13ab0*/  IADD3 R6, R7.reuse, 0x48, RZ ;  /* 0x0000004807067810 */ /* 0x040fe20007ffe0ff */
[----:B------:R2:W-:Y:S01]  /*13ac0*/  @!P1 ST.E.64 [R4.64], R126 ;  /* 0x0000007e04009985 */ /* 0x0005e2000c101b0c */
[----:B------:R-:W-:-:S02]  /*13ad0*/  IADD3 R3, R7, 0x50, RZ ;  /* 0x0000005007037810 */ /* 0x000fc40007ffe0ff */
[----:B------:R-:W-:Y:S01]  /*13ae0*/  ISETP.GE.AND P4, PT, R18, c[0x0][0x3c8], PT ;  /* 0x0000f20012007a0c */ /* 0x000fe20003f86270 */
[----:B------:R3:W-:Y:S01]  /*13af0*/  @!P0 ST.E.64 [R14.64], R122 ;  /* 0x0000007a0e008985 */ /* 0x0007e2000c101b0c */
[----:B------:R-:W-:Y:S02]  /*13b00*/  ISETP.GE.AND P3, PT, R17, c[0x0][0x3c8], PT ;  /* 0x0000f20011007a0c */ /* 0x000fe40003f66270 */
[----:B------:R-:W-:Y:S02]  /*13b10*/  ISETP.GE.AND P2, PT, R16, c[0x0][0x3c8], PT ;  /* 0x0000f20010007a0c */ /* 0x000fe40003f46270 */
[----:B------:R-:W-:Y:S02]  /*13b20*/  ISETP.GE.AND P1, PT, R6, c[0x0][0x3c8], PT ;  /* 0x0000f20006007a0c */ /* 0x000fe40003f26270 */
[----:B------:R-:W-:Y:S02]  /*13b30*/  ISETP.GE.AND P0, PT, R3, c[0x0][0x3c8], PT ;  /* 0x0000f20003007a0c */ /* 0x000fe40003f06270 */
[----:B------:R-:W-:-:S02]  /*13b40*/  @!P6 LEA.HI R2, R2, R2, RZ, 0x1 ;  /* 0x000000020202e211 */ /* 0x000fc400078f08ff */
[----:B------:R-:W-:Y:S02]  /*13b50*/  @!P5 LEA.HI R0, R0, R0, RZ, 0x1 ;  /* 0x000000000000d211 */ /* 0x000fe400078f08ff */
[----:B------:R-:W-:Y:S02]  /*13b60*/  @!P4 LEA.HI R18, R18, R18, RZ, 0x1 ;  /* 0x000000121212c211 */ /* 0x000fe400078f08ff */
[----:B------:R-:W-:Y:S02]  /*13b70*/  @!P3 LEA.HI R17, R17, R17, RZ, 0x1 ;  /* 0x000000111111b211 */ /* 0x000fe400078f08ff */
[----:B-1----:R-:W-:Y:S02]  /*13b80*/  @!P5 LOP3.LUT R11, R0, 0xfffffffe, RZ, 0xc0, !PT ;  /* 0xfffffffe000bd812 */ /* 0x002fe400078ec0ff */
[----:B------:R-:W-:Y:S02]  /*13b90*/  @!P2 LEA.HI R16, R16, R16, RZ, 0x1 ;  /* 0x000000101010a211 */ /* 0x000fe400078f08ff */
[----:B------:R-:W-:Y:S01]  /*13ba0*/  @!P1 LEA.HI R6, R6, R6, RZ, 0x1 ;  /* 0x0000000606069211 */ /* 0x000fe200078f08ff */
[----:B------:R-:W-:Y:S01]  /*13bb0*/  @!P5 IMAD.WIDE R10, R11, 0x4, R8 ;  /* 0x000000040b0ad825 */ /* 0x000fe200078e0208 */
[----:B------:R-:W-:-:S02]  /*13bc0*/  @!P0 LEA.HI R3, R3, R3, RZ, 0x1 ;  /* 0x0000000303038211 */ /* 0x000fc400078f08ff */
[----:B--2---:R-:W-:Y:S02]  /*13bd0*/  @!P6 LOP3.LUT R5, R2, 0xfffffffe, RZ, 0xc0, !PT ;  /* 0xfffffffe0205e812 */ /* 0x004fe400078ec0ff */
[----:B------:R-:W-:Y:S02]  /*13be0*/  @!P4 LOP3.LUT R13, R18, 0xfffffffe, RZ, 0xc0, !PT ;  /* 0xfffffffe120dc812 */ /* 0x000fe400078ec0ff */
[----:B------:R-:W-:Y:S01]  /*13bf0*/  @!P3 LOP3.LUT R17, R17, 0xfffffffe, RZ, 0xc0, !PT ;  /* 0xfffffffe1111b812 */ /* 0x000fe200078ec0ff */
[----:B------:R-:W-:Y:S01]  /*13c00*/  @!P6 IMAD.WIDE R4, R5, 0x4, R8 ;  /* 0x000000040504e825 */ /* 0x000fe200078e0208 */
[----:B---3--:R-:W-:Y:S02]  /*13c10*/  @!P2 LOP3.LUT R15, R16, 0xfffffffe, RZ, 0xc0, !PT ;  /* 0xfffffffe100fa812 */ /* 0x008fe400078ec0ff */
[----:B------:R-:W-:Y:S02]  /*13c20*/  @!P1 LOP3.LUT R19, R6, 0xfffffffe, RZ, 0xc0, !PT ;  /* 0xfffffffe06139812 */ /* 0x000fe400078ec0ff */
[----:B------:R1:W-:Y:S01]  /*13c30*/  @!P6 ST.E.64 [R4.64], R110 ;  /* 0x0000006e0400e985 */ /* 0x0003e2000c101b0c */
[----:B------:R-:W-:-:S02]  /*13c40*/  @!P0 LOP3.LUT R3, R3, 0xfffffffe, RZ, 0xc0, !PT ;  /* 0xfffffffe03038812 */ /* 0x000fc400078ec0ff */
[----:B------:R-:W-:Y:S01]  /*13c50*/  IADD3 R7, R7, 0x58, RZ ;  /* 0x0000005807077810 */ /* 0x000fe20007ffe0ff */
[----:B------:R2:W-:Y:S02]  /*13c60*/  @!P5 ST.E.64 [R10.64], R106 ;  /* 0x0000006a0a00d985 */ /* 0x0005e4000c101b0c */
[----:B------:R-:W-:-:S04]  /*13c70*/  @!P0 IMAD.WIDE R2, R3, 0x4, R8 ;  /* 0x0000000403028825 */ /* 0x000fc800078e0208 */
[----:B-1----:R-:W-:-:S04]  /*13c80*/  @!P4 IMAD.WIDE R4, R13, 0x4, R8 ;  /* 0x000000040d04c825 */ /* 0x002fc800078e0208 */
[--C-:B--2---:R-:W-:Y:S01]  /*13c90*/  @!P3 IMAD.WIDE R10, R17, 0x4, R8.reuse ;  /* 0x00000004110ab825 */ /* 0x104fe200078e0208 */
[----:B------:R1:W-:Y:S03]  /*13ca0*/  @!P4 ST.E.64 [R4.64], R58 ;  /* 0x0000003a0400c985 */ /* 0x0003e6000c101b0c */
[--C-:B------:R-:W-:Y:S01]  /*13cb0*/  @!P2 IMAD.WIDE R12, R15, 0x4, R8.reuse ;  /* 0x000000040f0ca825 */ /* 0x100fe200078e0208 */
[----:B------:R1:W-:Y:S03]  /*13cc0*/  @!P3 ST.E.64 [R10.64], R62 ;  /* 0x0000003e0a00b985 */ /* 0x0003e6000c101b0c */
[----:B------:R-:W-:Y:S01]  /*13cd0*/  @!P1 IMAD.WIDE R14, R19, 0x4, R8 ;  /* 0x00000004130e9825 */ /* 0x000fe200078e0208 */
[----:B------:R1:W-:Y:S04]  /*13ce0*/  @!P2 ST.E.64 [R12.64], R74 ;  /* 0x0000004a0c00a985 */ /* 0x0003e8000c101b0c */
[----:B------:R1:W-:Y:S04]  /*13cf0*/  @!P1 ST.E.64 [R14.64], R78 ;  /* 0x0000004e0e009985 */ /* 0x0003e8000c101b0c */
[----:B------:R1:W-:Y:S01]  /*13d00*/  @!P0 ST.E.64 [R2.64], R90 ;  /* 0x0000005a02008985 */ /* 0x0003e2000c101b0c */
[----:B------:R-:W-:-:S13]  /*13d10*/  ISETP.GE.AND P0, PT, R7, c[0x0][0x3c8], PT ;  /* 0x0000f20007007a0c */ /* 0x000fda0003f06270 */
[----:B------:R-:W-:Y:S05]  /*13d20*/  @P0 EXIT ;  /* 0x000000000000094d */ /* 0x000fea0003800000 */
[----:B-1----:R-:W-:-:S04]  /*13d30*/  LEA.HI R3, R7, R7, RZ, 0x1 ;  /* 0x0000000707037211 */ /* 0x002fc800078f08ff */
[----:B------:R-:W-:-:S05]  /*13d40*/  LOP3.LUT R3, R3, 0xfffffffe, RZ, 0xc0, !PT ;  /* 0xfffffffe03037812 */ /* 0x000fca00078ec0ff */
[----:B------:R-:W-:-:S05]  /*13d50*/  IMAD.WIDE R8, R3, 0x4, R8 ;  /* 0x0000000403087825 */ /* 0x000fca00078e0208 */
[----:B------:R-:W-:Y:S01]  /*13d60*/  ST.E.64 [R8.64], R94 ;  /* 0x0000005e08007985 */ /* 0x000fe2000c101b0c */
[----:B------:R-:W-:Y:S05]  /*13d70*/  EXIT ;  /* 0x000000000000794d */ /* 0x000fea0003800000 */
.L_x_452:
        /* <DEDUP_REMOVED lines=9> */
[----:B------:R-:W1:Y:S01]  /*13e10*/  S2R R5, SR_CTAID.Z ;  /* 0x0000000000057919 */ /* 0x000e620000002700 */
[----:B------:R-:W-:Y:S01]  /*13e20*/  USHF.R.S32.HI UR6, URZ, 0x1f, UR10 ;  /* 0x0000001f3f067899 */ /* 0x000fe2000801140a */
[----:B------:R-:W-:Y:S01]  /*13e30*/  ISETP.NE.AND P0, PT, R0, 0x1, PT ;  /* 0x000000010000780c */ /* 0x000fe20003f05270 */
[----:B------:R-:W-:Y:S01]  /*13e40*/  ULDC.64 UR4, c[0x0][0x4d0] ;  /* 0x0001340000047ab9 */ /* 0x000fe20000000a00 */
[----:B------:R-:W2:Y:S01]  /*13e50*/  S2R R3, SR_CTAID.Y ;  /* 0x0000000000037919 */ /* 0x000ea20000002600 */
[----:B------:R-:W-:Y:S01]  /*13e60*/  UIMAD UR6, UR6, UR4, URZ ;  /* 0x00000004060672a4 */ /* 0x000fe2000f8e023f */
[----:B------:R-:W-:Y:S01]  /*13e70*/  IADD3 R2, RZ, -UR10, RZ ;  /* 0x8000000aff027c10 */ /* 0x000fe2000fffe0ff */
[----:B------:R-:W-:Y:S01]  /*13e80*/  UIMAD.WIDE.U32 UR8, UR10, UR4, URZ ;  /* 0x000000040a0872a5 */ /* 0x000fe2000f8e003f */
[----:B------:R-:W-:Y:S01]  /*13e90*/  MOV R6, R7 ;  /* 0x0000000700067202 */ /* 0x000fe20000000f00 */
[----:B------:R-:W-:-:S04]  /*13ea0*/  UIMAD UR4, UR10, UR5, UR6 ;  /* 0x000000050a0472a4 */ /* 0x000fc8000f8e0206 */
[----:B------:R-:W-:Y:S01]  /*13eb0*/  UIADD3 UR4, UR9, UR4, URZ ;  /* 0x0000000409047290 */ /* 0x000fe2000fffe03f */
[----:B------:R-:W-:Y:S01]  /*13ec0*/  MOV R9, UR9 ;  /* 0x0000000900097c02 */ /* 0x000fe20008000f00 */
[----:B------:R-:W-:-:S04]  /*13ed0*/  @P0 IMAD.HI.U32 R4, R7, c[0x0][0x4ec], RZ ;  /* 0x00013b0007040a27 */ /* 0x000fc800078e00ff */
[----:B------:R-:W-:Y:S01]  /*13ee0*/  IMAD.U32 R8, RZ, RZ, UR8 ;  /* 0x00000008ff087e24 */ /* 0x000fe2000f8e00ff */
[----:B------:R-:W-:Y:S01]  /*13ef0*/  @P0 SHF.R.U32.HI R6, RZ, c[0x0][0x4f0], R4 ;  /* 0x00013c00ff060a19 */ /* 0x000fe20000011604 */
[----:B------:R-:W-:Y:S01]  /*13f00*/  IMAD.U32 R9, RZ, RZ, UR4 ;  /* 0x00000004ff097e24 */ /* 0x000fe2000f8e00ff */
[----:B-1----:R-:W-:-:S03]  /*13f10*/  SHF.R.S32.HI R0, RZ, 0x1f, R5 ;  /* 0x0000001fff007819 */ /* 0x002fc60000011405 */
[----:B------:R-:W-:Y:S01]  /*13f20*/  IMAD.WIDE.U32 R8, R5, c[0x0][0x4d8], R8 ;  /* 0x0001360005087a25 */ /* 0x000fe200078e0008 */
[----:B------:R-:W-:-:S03]  /*13f30*/  IADD3 R4, -R6, RZ, RZ ;  /* 0x000000ff06047210 */ /* 0x000fc60007ffe1ff */
[----:B------:R-:W-:Y:S02]  /*13f40*/  IMAD R0, R0, c[0x0][0x4d8], RZ ;  /* 0x0001360000007a24 */ /* 0x000fe400078e02ff */
[----:B--2---:R-:W-:Y:S02]  /*13f50*/  IMAD R2, R2, c[0x0][0x550], R3 ;  /* 0x0001540002027a24 */ /* 0x004fe400078e0203 */
[----:B------:R-:W-:Y:S02]  /*13f60*/  IMAD R0, R5, c[0x0][0x4dc], R0 ;  /* 0x0001370005007a24 */ /* 0x000fe400078e0200 */
[----:B------:R-:W-:Y:S01]  /*13f70*/  IMAD R4, R4, c[0x0][0x4e8], R7 ;  /* 0x00013a0004047a24 */ /* 0x000fe200078e0207 */
[----:B------:R-:W-:Y:S01]  /*13f80*/  SHF.R.S32.HI R3, RZ, 0x1f, R2 ;  /* 0x0000001fff037819 */ /* 0x000fe20000011402 */
[----:B------:R-:W-:Y:S01]  /*13f90*/  IMAD.IADD R9, R0, 0x1, R9 ;  /* 0x0000000100097824 */ /* 0x000fe200078e0209 */
[----:B------:R-:W-:-:S03]  /*13fa0*/  SHF.R.S32.HI R0, RZ, 0x1f, R6 ;  /* 0x0000001fff007819 */ /* 0x000fc60000011406 */
[----:B------:R-:W-:Y:S02]  /*13fb0*/  IMAD R3, R3, c[0x0][0x4e0], RZ ;  /* 0x0001380003037a24 */ /* 0x000fe400078e02ff */
[----:B------:R-:W-:-:S04]  /*13fc0*/  IMAD.WIDE.U32 R8, R2, c[0x0][0x4e0], R8 ;  /* 0x0001380002087a25 */ /* 0x000fc800078e0008 */
[----:B------:R-:W-:Y:S01]  /*13fd0*/  IMAD R3, R2, c[0x0][0x4e4], R3 ;  /* 0x0001390002037a24 */ /* 0x000fe200078e0203 */
[----:B------:R-:W-:Y:S02]  /*13fe0*/  SHF.R.S32.HI R2, RZ, 0x1f, R4 ;  /* 0x0000001fff027819 */ /* 0x000fe40000011404 */
[----:B------:R-:W-:-:S03]  /*13ff0*/  IADD3 R6, P0, R6, R8, RZ ;  /* 0x0000000806067210 */ /* 0x000fc60007f1e0ff */
[----:B------:R-:W-:Y:S01]  /*14000*/  IMAD R5, R2, c[0x0][0x4c8], RZ ;  /* 0x0001320002057a24 */ /* 0x000fe200078e02ff */
[----:B------:R-:W-:-:S03]  /*14010*/  IADD3.X R7, R0, R9, R3, P0, !PT ;  /* 0x0000000900077210 */ /* 0x000fc600007fe403 */
[C---:B------:R-:W-:Y:S02]  /*14020*/  IMAD R5, R4.reuse, c[0x0][0x4cc], R5 ;  /* 0x0001330004057a24 */ /* 0x040fe400078e0205 */
[----:B------:R-:W-:-:S05]  /*14030*/  IMAD.WIDE.U32 R6, R4, c[0x0][0x4c8], R6 ;  /* 0x0001320004067a25 */ /* 0x000fca00078e0006 */
[----:B------:R-:W-:Y:S02]  /*14040*/  IADD3 R5, R7, R5, RZ ;  /* 0x0000000507057210 */ /* 0x000fe40007ffe0ff */
[----:B------:R-:W-:-:S04]  /*14050*/  LEA R2, P0, R6, c[0x0][0x4a8], 0x2 ;  /* 0x00012a0006027a11 */ /* 0x000fc800078010ff */
[----:B------:R-:W-:Y:S02]  /*14060*/  LEA.HI.X R3, R6, c[0x0][0x4ac], R5, 0x2, P0 ;  /* 0x00012b0006037a11 */ /* 0x000fe400000f1405 */
[----:B------:R-:W-:-:S05]  /*14070*/  MOV R5, 0xff800000 ;  /* 0xff80000000057802 */ /* 0x000fca0000000f00 */
[----:B------:R-:W-:Y:S01]  /*14080*/  STG.E [R2.64], R5 ;  /* 0x0000000502007986 */ /* 0x000fe2000c10190c */
[----:B------:R-:W-:Y:S05]  /*14090*/  EXIT ;  /* 0x000000000000794d */ /* 0x000fea0003800000 */
.L_x_459:
        /* <DEDUP_REMOVED lines=14> */
.L_x_2859:


//--------------------- .text._ZN7cutlass13device_kernelIN5flash19enable_sm80_to_sm89INS1_16FlashAttnFwdSm80INS1_25CollectiveMainloopFwdSm80ILi4ELi1ELb0EN4cute5tupleIJNS5_1CILi128EEENS7_ILi48EEENS7_ILi96EEEEEELi96ENS_10bfloat16_tEfNS_4arch4Sm80ELb0ELb1ELb1ELb1ELb0ELb0ELb1ELb1EEENS1_21CollectiveEpilogueFwdINS6_IJS8_SA_S9_EEENS6_IJNS7_ILi1EEESI_SI_EEESC_SE_Li128ELb1ELb1ELb1ELb0EEENS1_36VarlenDynamicPersistentTileSchedulerILi128ELi48ELi128ELi128ELb1ELb1ELb0ELb1ELb0ELb1EEEEEEEEEvNT_6ParamsE --------------------------
	.section	.text._ZN7cutlass13device_kernelIN5flash19enable_sm80_to_sm89INS1_16FlashAttnFwdSm80INS1_25CollectiveMainloopFwdSm80ILi4ELi1ELb0EN4cute5tupleIJNS5_1CILi128EEENS7_ILi48EEENS7_ILi96EEEEEELi96ENS_10bfloat16_tEfNS_4arch4Sm80ELb0ELb1ELb1ELb1ELb0ELb0ELb1ELb1EEENS1_21CollectiveEpilogueFwdINS6_IJS8_SA_S9_EEENS6_IJNS7_ILi1EEESI_SI_EEESC_SE_Li128ELb1ELb1ELb1ELb0EEENS1_36VarlenDynamicPersistentTileSchedulerILi128ELi48ELi128ELi128ELb1ELb1ELb0ELb1ELb0ELb1EEEEEEEEEvNT_6ParamsE,"ax",@progbits
	.sectioninfo	@"SHI_REGISTERS=255"
	.align	128
.text._ZN7cutlass13device_kernelIN5flash19enable_sm80_to_sm89INS1_16FlashAttnFwdSm80INS1_25CollectiveMainloopFwdSm80ILi4ELi1ELb0EN4cute5tupleIJNS5_1CILi128EEENS7_ILi48EEENS7_ILi96EEEEEELi96ENS_10bfloat16_tEfNS_4arch4Sm80ELb0ELb1ELb1ELb1ELb0ELb0ELb1ELb1EEENS1_21CollectiveEpilogueFwdINS6_IJS8_SA_S9_EEENS6_IJNS7_ILi1EEESI_SI_EEESC_SE_Li128ELb1ELb1ELb1ELb0EEENS1_36VarlenDynamicPersistentTileSchedulerILi128ELi48ELi128ELi128ELb1ELb1ELb0ELb1ELb0ELb1EEEEEEEEEvNT_6ParamsE:
        .type           _ZN7cutlass13device_kernelIN5flash19enable_sm80_to_sm89INS1_16FlashAttnFwdSm80INS1_25CollectiveMainloopFwdSm80ILi4ELi1ELb0EN4cute5tupleIJNS5_1CILi128EEENS7_ILi48EEENS7_ILi96EEEEEELi96ENS_10bfloat16_tEfNS_4arch4Sm80ELb0ELb1ELb1ELb1ELb0ELb0ELb1ELb1EEENS1_21CollectiveEpilogueFwdINS6_IJS8_SA_S9_EEENS6_IJNS7_ILi1EEESI_SI_EEESC_SE_Li128ELb1ELb1ELb1ELb0EEENS1_36VarlenDynamicPersistentTileSchedulerILi128ELi48ELi128ELi128ELb1ELb1ELb0ELb1ELb0ELb1EEEEEEEEEvNT_6ParamsE,@function
        .size           _ZN7cutlass13device_kernelIN5flash19enable_sm80_to_sm89INS1_16FlashAttnFwdSm80INS1_25CollectiveMainloopFwdSm80ILi4ELi1ELb0EN4cute5tupleIJNS5_1CILi128EEENS7_ILi48EEENS7_ILi96EEEEEELi96ENS_10bfloat16_tEfNS_4arch4Sm80ELb0ELb1ELb1ELb1ELb0ELb0ELb1ELb1EEENS1_21CollectiveEpilogueFwdINS6_IJS8_SA_S9_EEENS6_IJNS7_ILi1EEESI_SI_EEESC_SE_Li128ELb1ELb1ELb1ELb0EEENS1_36VarlenDynamicPersistentTileSchedulerILi128ELi48ELi128ELi128ELb1ELb1ELb0ELb1ELb0ELb1EEEEEEEEEvNT_6ParamsE,(.L_x_2860 - _ZN7cutlass13device_kernelIN5flash19enable_sm80_to_sm89INS1_16FlashAttnFwdSm80INS1_25CollectiveMainloopFwdSm80ILi4ELi1ELb0EN4cute5tupleIJNS5_1CILi128EEENS7_ILi48EEENS7_ILi96EEEEEELi96ENS_10bfloat16_tEfNS_4arch4Sm80ELb0ELb1ELb1ELb1ELb0ELb0ELb1ELb1EEENS1_21CollectiveEpilogueFwdINS6_IJS8_SA_S9_EEENS6_IJNS7_ILi1EEESI_SI_EEESC_SE_Li128ELb1ELb1ELb1ELb0EEENS1_36VarlenDynamicPersistentTileSchedulerILi128ELi48ELi128ELi128ELb1ELb1ELb0ELb1ELb0ELb1EEEEEEEEEvNT_6ParamsE)
        .other          _ZN7cutlass13device_kernelIN5flash19enable_sm80_to_sm89INS1_16FlashAttnFwdSm80INS1_25CollectiveMainloopFwdSm80ILi4ELi1ELb0EN4cute5tupleIJNS5_1CILi128EEENS7_ILi48EEENS7_ILi96EEEEEELi96ENS_10bfloat16_tEfNS_4arch4Sm80ELb0ELb1ELb1ELb1ELb0ELb0ELb1ELb1EEENS1_21CollectiveEpilogueFwdINS6_IJS8_SA_S9_EEENS6_IJNS7_ILi1EEESI_SI_EEESC_SE_Li128ELb1ELb1ELb1ELb0EEENS1_36VarlenDynamicPersistentTileSchedulerILi128ELi48ELi128ELi128ELb1ELb1ELb0ELb1ELb0ELb1EEEEEEEEEvNT_6ParamsE,@"STO_CUDA_ENTRY STV_DEFAULT"
_ZN7cutlass13device_kernelIN5flash19enable_sm80_to_sm89INS1_16FlashAttnFwdSm80INS1_25CollectiveMainloopFwdSm80ILi4ELi1ELb0EN4cute5tupleIJNS5_1CILi128EEENS7_ILi48EEENS7_ILi96EEEEEELi96ENS_10bfloat16_tEfNS_4arch4Sm80ELb0ELb1ELb1ELb1ELb0ELb0ELb1ELb1EEENS1_21CollectiveEpilogueFwdINS6_IJS8_SA_S9_EEENS6_IJNS7_ILi1EEESI_SI_EEESC_SE_Li128ELb1ELb1ELb1ELb0EEENS1_36VarlenDynamicPersistentTileSchedulerILi128ELi48ELi128ELi128ELb1ELb1ELb0ELb1ELb0ELb1EEEEEEEEEvNT_6ParamsE:
        /* <DEDUP_REMOVED lines=15> */
[----:B------:R-:W-:-:S03]  /*00f0*/  CS2R R8, SRZ ;  /* 0x0000000000087805 */ /* 0x000fc6000001ff00 */
[----:B------:R-:W-:-:S04]  /*0100*/  ISETP.NE.AND P6, PT, R13, 0x1f, PT ;  /* 0x0000001f0d00780c */ /* 0x000fc80003fc5270 */
[----:B------:R-:W-:-:S13]  /*0110*/  ISETP.GE.OR P0, PT, R13, c[0x0][0x53c], !P6 ;  /* 0x00014f000d007a0c */ /* 0x000fda0007706670 */
[----:B-1----:R-:W-:Y:S02]  /*0120*/  @!P0 IMAD.MOV.U32 R4, RZ, RZ, 0x4 ;  /* 0x00000004ff048424 */ /* 0x002fe400078e00ff */
[----:B------:R-:W-:Y:S02]  /*0130*/  @!P0 IMAD.MOV.U32 R2, RZ, RZ, 0x4 ;  /* 0x00000004ff028424 */ /* 0x000fe400078e00ff */
[----:B------:R-:W-:-:S04]  /*0140*/  @!P0 IMAD.WIDE.U32 R4, R13, R4, c[0x0][0x580] ;  /* 0x000160000d048625 */ /* 0x000fc800078e0004 */
[C---:B------:R-:W-:Y:S01]  /*0150*/  @!P0 IMAD.WIDE.U32 R2, R13.reuse, R2, c[0x0][0x578] ;  /* 0x00015e000d028625 */ /* 0x040fe200078e0002 */
[----:B------:R-:W2:Y:S04]  /*0160*/  @!P0 LDG.E R9, [R4.64] ;  /* 0x0000000604098981 */ /* 0x000ea8000c1e1900 */
[----:B------:R-:W2:Y:S01]  /*0170*/  @!P0 LDG.E R8, [R2.64] ;  /* 0x0000000602088981 */ /* 0x000ea2000c1e1900 */
[C---:B------:R-:W-:Y:S01]  /*0180*/  ISETP.NE.AND P5, PT, R13.reuse, RZ, PT ;  /* 0x000000ff0d00720c */ /* 0x040fe20003fa5270 */
[----:B------:R-:W1:Y:S01]  /*0190*/  S2UR UR4, SR_CTAID.X ;  /* 0x00000000000479c3 */ /* 0x000e620000002500 */
[C---:B------:R-:W-:Y:S01]  /*01a0*/  ISETP.GE.U32.AND P4, PT, R13.reuse, 0x2, PT ;  /* 0x000000020d00780c */ /* 0x040fe20003f86070 */
[----:B------:R-:W-:Y:S01]  /*01b0*/  IMAD.MOV.U32 R7, RZ, RZ, RZ ;  /* 0x000000ffff077224 */ /* 0x000fe200078e00ff */
        /* <DEDUP_REMOVED lines=26> */
.L_x_465:
[----:B------:R-:W-:-:S04]  /*0360*/  IADD3 R0, R7, 0x1f, RZ ;  /* 0x0000001f07007810 */ /* 0x000fc80007ffe0ff */
[----:B------:R-:W-:-:S13]  /*0370*/  ISETP.GE.AND P0, PT, R0, c[0x0][0x53c], PT ;  /* 0x00014f0000007a0c */ /* 0x000fda0003f06270 */
[----:B------:R-:W-:Y:S05]  /*0380*/  @P0 BRA `(.L_x_462) ;  /* 0x00000c4000000947 */ /* 0x000fea0003800000 */
[----:B------:R-:W-:Y:S01]  /*0390*/  MOV R7, R0 ;  /* 0x0000000000077202 */ /* 0x000fe20000000f00 */
[----:B------:R-:W-:-:S03]  /*03a0*/  CS2R R8, SRZ ;  /* 0x0000000000087805 */ /* 0x000fc6000001ff00 */
[----:B------:R-:W-:-:S04]  /*03b0*/  IADD3 R0, R13, R7, RZ ;  /* 0x000000070d007210 */ /* 0x000fc80007ffe0ff */
[----:B------:R-:W-:-:S13]  /*03c0*/  ISETP.GE.OR P0, PT, R0, c[0x0][0x53c], !P6 ;  /* 0x00014f0000007a0c */ /* 0x000fda0007706670 */
[----:B------:R-:W-:Y:S02]  /*03d0*/  @!P0 MOV R2, 0x4 ;  /* 0x0000000400028802 */ /* 0x000fe40000000f00 */
        /* <DEDUP_REMOVED lines=8> */
.L_x_645:
        /* <DEDUP_REMOVED lines=16> */
.L_x_646:
[----:B--2---:R-:W-:-:S05]  /*0560*/  IMAD R0, R0, c[0x0][0x538], RZ ;  /* 0x00014e0000007a24 */ /* 0x004fca00078e02ff */
[----:B------:R-:W-:-:S04]  /*0570*/  IADD3 R6, R0, R6, RZ ;  /* 0x0000000600067210 */ /* 0x000fc80007ffe0ff */
[----:B------:R-:W-:-:S13]  /*0580*/  ISETP.GT.AND P0, PT, R6, UR4, PT ;  /* 0x0000000406007c0c */ /* 0x000fda000bf04270 */
[----:B-1----:R-:W-:Y:S05]  /*0590*/  @!P0 BRA `(.L_x_465) ;  /* 0xfffffdc000008947 */ /* 0x002fea000383ffff */
.L_x_461:
[----:B------:R-:W-:-:S05]  /*05a0*/  IADD3 R11, -R0, R6, RZ ;  /* 0x00000006000b7210 */ /* 0x000fca0007ffe1ff */
[----:B------:R-:W-:-:S05]  /*05b0*/  IMAD R0, R4, c[0x0][0x538], R11 ;  /* 0x00014e0004007a24 */ /* 0x000fca00078e020b */
[----:B------:R-:W-:Y:S01]  /*05c0*/  ISETP.GT.AND P0, PT, R0, UR4, PT ;  /* 0x0000000400007c0c */ /* 0x000fe2000bf04270 */
[----:B------:R-:W-:-:S12]  /*05d0*/  BRA.DIV ~URZ, `(.L_x_466) ;  /* 0x000184227f007947 */ /* 0x000fd8000b800000 */
[----:B------:R-:W-:-:S04]  /*05e0*/  VOTE.ANY R10, PT, !P0 ;  /* 0x00000000000a7806 */ /* 0x000fc800040e0100 */
.L_x_647:
[----:B------:R-:W1:Y:S02]  /*05f0*/  POPC R6, R10 ;  /* 0x0000000a00067309 */ /* 0x000e640000000000 */
[----:B-1----:R-:W-:-:S05]  /*0600*/  IADD3 R0, R6, R7, RZ ;  /* 0x0000000706007210 */ /* 0x002fca0007ffe0ff */
[----:B------:R1:W-:Y:S01]  /*0610*/  STL [R1+0x2c], R0 ;  /* 0x00002c0001007387 */ /* 0x0003e20000100800 */
[----:B------:R-:W-:Y:S05]  /*0620*/  BRA.DIV ~URZ, `(.L_x_467) ;  /* 0x000184227f007947 */ /* 0x000fea000b800000 */
[----:B------:R2:W3:Y:S01]  /*0630*/  SHFL.IDX PT, R12, R9, R6, 0x1f ;  /* 0x00001f06090c7589 */ /* 0x0004e200000e0000 */
[----:B------:R-:W-:-:S03]  /*0640*/  MOV R7, RZ ;  /* 0x000000ff00077202 */ /* 0x000fc60000000f00 */
[----:B------:R2:W4:Y:S04]  /*0650*/  SHFL.IDX PT, R9, R8, R6, 0x1f ;  /* 0x00001f0608097589 */ /* 0x00052800000e0000 */
.L_x_648:
[----:B------:R-:W-:Y:S01]  /*0660*/  ISETP.NE.AND P0, PT, R10, RZ, PT ;  /* 0x000000ff0a00720c */ /* 0x000fe20003f05270 */
[----:B------:R-:W-:-:S12]  /*0670*/  BSSY B0, `(.L_x_468) ;  /* 0x0000005000007945 */ /* 0x000fd80003800000 */
[----:B------:R-:W-:Y:S05]  /*0680*/  @!P0 BRA `(.L_x_469) ;  /* 0x0000003000008947 */ /* 0x000fea0003800000 */
[----:B------:R-:W-:Y:S01]  /*0690*/  IADD3 R3, R6, -0x1, RZ ;  /* 0xffffffff06037810 */ /* 0x000fe20007ffe0ff */
[----:B------:R-:W-:Y:S05]  /*06a0*/  BRA.DIV ~URZ, `(.L_x_470) ;  /* 0x000184827f007947 */ /* 0x000fea000b800000 */
[----:B------:R1:W2:Y:S02]  /*06b0*/  SHFL.IDX PT, R7, R4, R3, 0x1f ;  /* 0x00001f0304077589 */ /* 0x0002a400000e0000 */
.L_x_469:
[----:B------:R-:W-:Y:S05]  /*06c0*/  BSYNC B0 ;  /* 0x0000000000007941 */ /* 0x000fea0003800000 */
.L_x_468:
[----:B-12---:R-:W-:Y:S01]  /*06d0*/  IMAD R0, R7, c[0x0][0x538], R11 ;  /* 0x00014e0007007a24 */ /* 0x006fe200078e020b */
[----:B----4-:R-:W-:Y:S01]  /*06e0*/  ISETP.NE.AND P0, PT, R9, 0x1, PT ;  /* 0x000000010900780c */ /* 0x010fe20003f05270 */
[----:B------:R-:W-:Y:S03]  /*06f0*/  BSSY B0, `(.L_x_471) ;  /* 0x0000089000007945 */ /* 0x000fe60003800000 */
[----:B------:R1:W-:Y:S01]  /*0700*/  STL [R1+0x20], R0 ;  /* 0x0000200001007387 */ /* 0x0003e20000100800 */
[----:B------:R-:W-:-:S08]  /*0710*/  IADD3 R11, -R0, UR4, RZ ;  /* 0x00000004000b7c10 */ /* 0x000fd0000fffe1ff */
[----:B------:R-:W-:Y:S05]  /*0720*/  @!P0 BRA `(.L_x_472) ;  /* 0x000003f000008947 */ /* 0x000fea0003800000 */
[-C--:B-1-3--:R-:W-:Y:S02]  /*0730*/  IABS R0, R12.reuse ;  /* 0x0000000c00007213 */ /* 0x08afe40000000000 */
[----:B------:R-:W-:-:S03]  /*0740*/  IABS R6, R12 ;  /* 0x0000000c00067213 */ /* 0x000fc60000000000 */
[----:B------:R-:W-:Y:S01]  /*0750*/  IMAD.MOV.U32 R5, RZ, RZ, R0 ;  /* 0x000000ffff057224 */ /* 0x000fe200078e0000 */
[----:B------:R-:W-:-:S03]  /*0760*/  IABS R0, R9 ;  /* 0x0000000900007213 */ /* 0x000fc60000000000 */
[----:B------:R-:W1:Y:S02]  /*0770*/  I2F.RP R2, R5 ;  /* 0x0000000500027306 */ /* 0x000e640000209400 */
[----:B------:R-:W-:Y:S01]  /*0780*/  IMAD.MOV.U32 R8, RZ, RZ, R0 ;  /* 0x000000ffff087224 */ /* 0x000fe200078e0000 */
[----:B------:R-:W-:-:S05]  /*0790*/  IABS R0, R11 ;  /* 0x0000000b00007213 */ /* 0x000fca0000000000 */
[----:B------:R-:W-:Y:S08]  /*07a0*/  I2F.RP R7, R8 ;  /* 0x0000000800077306 */ /* 0x000ff00000209400 */
[----:B-1----:R-:W1:Y:S02]  /*07b0*/  MUFU.RCP R2, R2 ;  /* 0x0000000200027308 */ /* 0x002e640000001000 */
[----:B-1----:R-:W-:-:S06]  /*07c0*/  IADD3 R2, R2, 0xffffffe, RZ ;  /* 0x0ffffffe02027810 */ /* 0x002fcc0007ffe0ff */
[----:B------:R-:W1:Y:S02]  /*07d0*/  F2I.FTZ.U32.TRUNC.NTZ R3, R2 ;  /* 0x0000000200037305 */ /* 0x000e64000021f000 */
[----:B-1----:R-:W-:-:S04]  /*07e0*/  IMAD.MOV R2, RZ, RZ, -R3 ;  /* 0x000000ffff027224 */ /* 0x002fc800078e0a03 */
[----:B------:R-:W-:Y:S02]  /*07f0*/  IMAD R4, R2, R5, RZ ;  /* 0x0000000502047224 */ /* 0x000fe400078e02ff */
[----:B------:R-:W-:-:S04]  /*0800*/  IMAD.MOV.U32 R2, RZ, RZ, RZ ;  /* 0x000000ffff027224 */ /* 0x000fc800078e00ff */
[----:B------:R-:W-:Y:S01]  /*0810*/  IMAD.HI.U32 R2, R3, R4, R2 ;  /* 0x0000000403027227 */ /* 0x000fe200078e0002 */
[----:B------:R-:W-:-:S03]  /*0820*/  MOV R3, R0 ;  /* 0x0000000000037202 */ /* 0x000fc60000000f00 */
[----:B------:R-:W-:Y:S02]  /*0830*/  IMAD.MOV R0, RZ, RZ, -R6 ;  /* 0x000000ffff007224 */ /* 0x000fe400078e0a06 */
        /* <DEDUP_REMOVED lines=28> */
[----:B------:R-:W-:-:S03]  /*0a00*/  IMAD.MOV R5, RZ, RZ, -R4 ;  /* 0x000000ffff057224 */ /* 0x000fc600078e0a04 */
        /* <DEDUP_REMOVED lines=10> */
[----:B------:R-:W-:-:S04]  /*0ab0*/  IMAD.MOV R2, RZ, RZ, -R0 ;  /* 0x000000ffff027224 */ /* 0x000fc800078e0a00 */
[C---:B------:R-:W-:Y:S01]  /*0ac0*/  IMAD R3, R9.reuse, R2, R4 ;  /* 0x0000000209037224 */ /* 0x040fe200078e0204 */
[----:B------:R-:W-:Y:S01]  /*0ad0*/  LEA R2, R9, R0, 0x18 ;  /* 0x0000000009027211 */ /* 0x000fe200078ec0ff */
[----:B------:R-:W-:-:S04]  /*0ae0*/  IMAD R0, R12, R5, R11 ;  /* 0x000000050c007224 */ /* 0x000fc800078e020b */
[----:B------:R-:W-:-:S05]  /*0af0*/  IMAD R2, R3, 0x10000, R2 ;  /* 0x0001000003027824 */ /* 0x000fca00078e0202 */
[----:B------:R1:W-:Y:S01]  /*0b00*/  STL [R1+0x28], R2 ;  /* 0x0000280201007387 */ /* 0x0003e20000100800 */
[----:B------:R-:W-:Y:S05]  /*0b10*/  BRA `(.L_x_473) ;  /* 0x0000046000007947 */ /* 0x000fea0003800000 */
.L_x_472:
[----:B------:R-:W2:Y:S01]  /*0b20*/  LDL R3, [R1+0x2c] ;  /* 0x00002c0001037983 */ /* 0x000ea20000100800 */
[----:B------:R-:W-:-:S04]  /*0b30*/  IMAD.MOV.U32 R2, RZ, RZ, 0x4 ;  /* 0x00000004ff027424 */ /* 0x000fc800078e00ff */
[----:B--2---:R-:W-:-:S05]  /*0b40*/  IMAD.WIDE R2, R3, R2, c[0x0][0x590] ;  /* 0x0001640003027625 */ /* 0x004fca00078e0202 */
[----:B------:R-:W2:Y:S02]  /*0b50*/  LDG.E R7, [R2.64] ;  /* 0x0000000602077981 */ /* 0x000ea4000c1e1900 */
[----:B--23--:R-:W-:-:S05]  /*0b60*/  IMAD R9, R7, R12, RZ ;  /* 0x0000000c07097224 */ /* 0x00cfca00078e02ff */
[-C--:B-1----:R-:W-:Y:S02]  /*0b70*/  IABS R0, R9.reuse ;  /* 0x0000000900007213 */ /* 0x082fe40000000000 */
[----:B------:R-:W-:-:S03]  /*0b80*/  IABS R8, R9 ;  /* 0x0000000900087213 */ /* 0x000fc60000000000 */
[----:B------:R-:W-:-:S04]  /*0b90*/  IMAD.MOV.U32 R6, RZ, RZ, R0 ;  /* 0x000000ffff067224 */ /* 0x000fc800078e0000 */
[----:B------:R-:W1:Y:S08]  /*0ba0*/  I2F.RP R2, R6 ;  /* 0x0000000600027306 */ /* 0x000e700000209400 */
[----:B-1----:R-:W1:Y:S02]  /*0bb0*/  MUFU.RCP R2, R2 ;  /* 0x0000000200027308 */ /* 0x002e640000001000 */
[----:B-1----:R-:W-:-:S06]  /*0bc0*/  IADD3 R2, R2, 0xffffffe, RZ ;  /* 0x0ffffffe02027810 */ /* 0x002fcc0007ffe0ff */
[----:B------:R-:W1:Y:S02]  /*0bd0*/  F2I.FTZ.U32.TRUNC.NTZ R3, R2 ;  /* 0x0000000200037305 */ /* 0x000e64000021f000 */
[----:B-1----:R-:W-:-:S04]  /*0be0*/  IMAD.MOV R0, RZ, RZ, -R3 ;  /* 0x000000ffff007224 */ /* 0x002fc800078e0a03 */
[----:B------:R-:W-:Y:S01]  /*0bf0*/  IMAD.MOV.U32 R2, RZ, RZ, R0 ;  /* 0x000000ffff027224 */ /* 0x000fe200078e0000 */
[----:B------:R-:W-:-:S03]  /*0c00*/  IABS R0, R11 ;  /* 0x0000000b00007213 */ /* 0x000fc60000000000 */
[----:B------:R-:W-:Y:S01]  /*0c10*/  IMAD R4, R2, R6, RZ ;  /* 0x0000000602047224 */ /* 0x000fe200078e02ff */
[----:B------:R-:W-:Y:S01]  /*0c20*/  MOV R5, R0 ;  /* 0x0000000000057202 */ /* 0x000fe20000000f00 */
[----:B------:R-:W-:-:S04]  /*0c30*/  IMAD.MOV.U32 R2, RZ, RZ, RZ ;  /* 0x000000ffff027224 */ /* 0x000fc800078e00ff */
[----:B------:R-:W-:-:S04]  /*0c40*/  IMAD.HI.U32 R0, R3, R4, R2 ;  /* 0x0000000403007227 */ /* 0x000fc800078e0002 */
[----:B------:R-:W-:Y:S02]  /*0c50*/  IMAD.MOV R2, RZ, RZ, -R8 ;  /* 0x000000ffff027224 */ /* 0x000fe400078e0a08 */
        /* <DEDUP_REMOVED lines=9> */
[----:B------:R-:W-:-:S04]  /*0cf0*/  @P2 IADD3 R0, R0, 0x1, RZ ;  /* 0x0000000100002810 */ /* 0x000fc80007ffe0ff */
[----:B------:R-:W-:-:S05]  /*0d00*/  MOV R4, R0 ;  /* 0x0000000000047202 */ /* 0x000fca0000000f00 */
[----:B------:R-:W-:Y:S01]  /*0d10*/  @!P1 IMAD.MOV R4, RZ, RZ, -R4 ;  /* 0x000000ffff049224 */ /* 0x000fe200078e0a04 */
[----:B------:R-:W-:-:S05]  /*0d20*/  @!P0 LOP3.LUT R4, RZ, R9, RZ, 0x33, !PT ;  /* 0x00000009ff048212 */ /* 0x000fca00078e33ff */
[----:B------:R-:W-:-:S05]  /*0d30*/  IMAD R10, R7, R4, RZ ;  /* 0x00000004070a7224 */ /* 0x000fca00078e02ff */
[----:B------:R-:W-:-:S04]  /*0d40*/  IADD3 R0, -R10, c[0x0][0x538], RZ ;  /* 0x00014e000a007a10 */ /* 0x000fc80007ffe1ff */
[----:B------:R-:W-:-:S04]  /*0d50*/  IMNMX R6, R7, R0, PT ;  /* 0x0000000007067217 */ /* 0x000fc80003800200 */
[----:B------:R-:W-:-:S05]  /*0d60*/  IABS R0, R6 ;  /* 0x0000000600007213 */ /* 0x000fca0000000000 */
[----:B------:R-:W-:-:S04]  /*0d70*/  IMAD.MOV.U32 R5, RZ, RZ, R0 ;  /* 0x000000ffff057224 */ /* 0x000fc800078e0000 */
[----:B------:R-:W1:Y:S08]  /*0d80*/  I2F.RP R2, R5 ;  /* 0x0000000500027306 */ /* 0x000e700000209400 */
[----:B-1----:R-:W1:Y:S02]  /*0d90*/  MUFU.RCP R2, R2 ;  /* 0x0000000200027308 */ /* 0x002e640000001000 */
[----:B-1----:R-:W-:-:S06]  /*0da0*/  IADD3 R2, R2, 0xffffffe, RZ ;  /* 0x0ffffffe02027810 */ /* 0x002fcc0007ffe0ff */
[----:B------:R1:W2:Y:S02]  /*0db0*/  F2I.FTZ.U32.TRUNC.NTZ R3, R2 ;  /* 0x0000000200037305 */ /* 0x0002a4000021f000 */
[----:B-1----:R-:W-:Y:S01]  /*0dc0*/  IMAD.MOV R2, RZ, RZ, -R4 ;  /* 0x000000ffff027224 */ /* 0x002fe200078e0a04 */
[----:B--2---:R-:W-:-:S03]  /*0dd0*/  IADD3 R0, RZ, -R3, RZ ;  /* 0x80000003ff007210 */ /* 0x004fc60007ffe0ff */
[----:B------:R-:W-:Y:S01]  /*0de0*/  IMAD R8, R9, R2, R11 ;  /* 0x0000000209087224 */ /* 0x000fe200078e020b */
[----:B------:R-:W-:Y:S01]  /*0df0*/  IABS R9, R6 ;  /* 0x0000000600097213 */ /* 0x000fe20000000000 */
[----:B------:R-:W-:Y:S02]  /*0e00*/  IMAD.MOV.U32 R7, RZ, RZ, R0 ;  /* 0x000000ffff077224 */ /* 0x000fe400078e0000 */
[----:B------:R-:W-:Y:S01]  /*0e10*/  IMAD.MOV.U32 R2, RZ, RZ, RZ ;  /* 0x000000ffff027224 */ /* 0x000fe200078e00ff */
[----:B------:R-:W-:Y:S01]  /*0e20*/  IABS R0, R8 ;  /* 0x0000000800007213 */ /* 0x000fe20000000000 */
[----:B------:R-:W-:-:S04]  /*0e30*/  IMAD R7, R7, R5, RZ ;  /* 0x0000000507077224 */ /* 0x000fc800078e02ff */
[----:B------:R-:W-:Y:S01]  /*0e40*/  IMAD.MOV.U32 R4, RZ, RZ, R0 ;  /* 0x000000ffff047224 */ /* 0x000fe200078e0000 */
[----:B------:R-:W-:Y:S01]  /*0e50*/  IADD3 R0, RZ, -R9, RZ ;  /* 0x80000009ff007210 */ /* 0x000fe20007ffe0ff */
[----:B------:R-:W-:-:S04]  /*0e60*/  IMAD.HI.U32 R3, R3, R7, R2 ;  /* 0x0000000703037227 */ /* 0x000fc800078e0002 */
[----:B------:R-:W-:Y:S02]  /*0e70*/  IMAD.MOV.U32 R2, RZ, RZ, R0 ;  /* 0x000000ffff027224 */ /* 0x000fe400078e0000 */
[----:B------:R-:W-:Y:S01]  /*0e80*/  IMAD.HI.U32 R0, R3, R4, RZ ;  /* 0x0000000403007227 */ /* 0x000fe200078e00ff */
[----:B------:R-:W-:-:S03]  /*0e90*/  IADD3 R3, R10, 0x1000000, R8 ;  /* 0x010000000a037810 */ /* 0x000fc60007ffe008 */
[----:B------:R-:W-:-:S05]  /*0ea0*/  IMAD R2, R0, R2, R4 ;  /* 0x0000000200027224 */ /* 0x000fca00078e0204 */
[----:B------:R-:W-:-:S13]  /*0eb0*/  ISETP.GT.U32.AND P0, PT, R5, R2, PT ;  /* 0x000000020500720c */ /* 0x000fda0003f04070 */
[----:B------:R-:W-:Y:S01]  /*0ec0*/  @!P0 IMAD.IADD R2, R2, 0x1, -R5 ;  /* 0x0000000102028824 */ /* 0x000fe200078e0a05 */
[----:B------:R-:W-:Y:S02]  /*0ed0*/  @!P0 IADD3 R0, R0, 0x1, RZ ;  /* 0x0000000100008810 */ /* 0x000fe40007ffe0ff */
[----:B------:R-:W-:Y:S02]  /*0ee0*/  ISETP.NE.AND P0, PT, R6, RZ, PT ;  /* 0x000000ff0600720c */ /* 0x000fe40003f05270 */
[----:B------:R-:W-:Y:S02]  /*0ef0*/  ISETP.GE.U32.AND P2, PT, R2, R5, PT ;  /* 0x000000050200720c */ /* 0x000fe40003f46070 */
[----:B------:R-:W-:-:S04]  /*0f00*/  LOP3.LUT R2, R8, R6, RZ, 0x3c, !PT ;  /* 0x0000000608027212 */ /* 0x000fc800078e3cff */
[----:B------:R-:W-:Y:S01]  /*0f10*/  ISETP.GE.AND P1, PT, R2, RZ, PT ;  /* 0x000000ff0200720c */ /* 0x000fe20003f26270 */
[----:B------:R-:W-:-:S06]  /*0f20*/  IMAD.MOV R2, RZ, RZ, -R6 ;  /* 0x000000ffff027224 */ /* 0x000fcc00078e0a06 */
[----:B------:R-:W-:-:S06]  /*0f30*/  @P2 IADD3 R0, R0, 0x1, RZ ;  /* 0x0000000100002810 */ /* 0x000fcc0007ffe0ff */
[----:B------:R-:W-:Y:S02]  /*0f40*/  @!P1 IADD3 R0, -R0, RZ, RZ ;  /* 0x000000ff00009210 */ /* 0x000fe40007ffe1ff */
[----:B------:R-:W-:-:S05]  /*0f50*/  @!P0 LOP3.LUT R0, RZ, R6, RZ, 0x33, !PT ;  /* 0x00000006ff008212 */ /* 0x000fca00078e33ff */
[----:B------:R-:W-:-:S05]  /*0f60*/  IMAD R2, R0, R2, R3 ;  /* 0x0000000200027224 */ /* 0x000fca00078e0203 */
[----:B------:R1:W-:Y:S02]  /*0f70*/  STL [R1+0x28], R2 ;  /* 0x0000280201007387 */ /* 0x0003e40000100800 */
.L_x_473:
[----:B------:R-:W-:Y:S05]  /*0f80*/  BSYNC B0 ;  /* 0x0000000000007941 */ /* 0x000fea0003800000 */
.L_x_471:
[----:B------:R-:W-:-:S04]  /*0f90*/  LOP3.LUT R0, RZ, R0, RZ, 0x33, !PT ;  /* 0x00000000ff007212 */ /* 0x000fc800078e33ff */
[----:B------:R-:W-:-:S05]  /*0fa0*/  IADD3 R0, R0, R12, RZ ;  /* 0x0000000c00007210 */ /* 0x000fca0007ffe0ff */
[----:B------:R2:W-:Y:S01]  /*0fb0*/  STL [R1+0x24], R0 ;  /* 0x0000240001007387 */ /* 0x0005e20000100800 */
[----:B------:R-:W-:Y:S05]  /*0fc0*/  BRA `(.L_x_474) ;  /* 0x0000006000007947 */ /* 0x000fea0003800000 */
.L_x_462:
[----:B------:R-:W-:Y:S01]  /*0fd0*/  MOV R0, UR4 ;  /* 0x0000000400007c02 */ /* 0x000fe20008000f00 */
[----:B------:R-:W-:Y:S04]  /*0fe0*/  STL [R1+0x24], RZ ;  /* 0x000024ff01007387 */ /* 0x000fe80000100800 */
[----:B------:R-:W-:Y:S04]  /*0ff0*/  STL [R1+0x28], RZ ;  /* 0x000028ff01007387 */ /* 0x000fe80000100800 */
[----:B------:R1:W-:Y:S02]  /*1000*/  STL [R1+0x20], R0 ;  /* 0x0000200001007387 */ /* 0x0003e40000100800 */
[----:B-1----:R-:W-:-:S05]  /*1010*/  MOV R0, c[0x0][0x53c] ;  /* 0x00014f0000007a02 */ /* 0x002fca0000000f00 */
[----:B------:R1:W-:Y:S02]  /*1020*/  STL [R1+0x2c], R0 ;  /* 0x00002c0001007387 */ /* 0x0003e40000100800 */
.L_x_474:
[----:B------:R-:W3:Y:S04]  /*1030*/  LDL R4, [R1+0x20] ;  /* 0x0000200001047983 */ /* 0x000ee80000100800 */
[----:B------:R-:W3:Y:S04]  /*1040*/  LDL R5, [R1+0x24] ;  /* 0x0000240001057983 */ /* 0x000ee80000100800 */
[----:B------:R-:W3:Y:S04]  /*1050*/  LDL R6, [R1+0x28] ;  /* 0x0000280001067983 */ /* 0x000ee80000100800 */
[----:B------:R-:W3:Y:S01]  /*1060*/  LDL R7, [R1+0x2c] ;  /* 0x00002c0001077983 */ /* 0x000ee20000100800 */
[----:B------:R-:W-:Y:S01]  /*1070*/  ISETP.NE.AND P0, PT, R13, RZ, PT ;  /* 0x000000ff0d00720c */ /* 0x000fe20003f05270 */
[----:B------:R-:W-:-:S12]  /*1080*/  WARPSYNC 0xffffffff ;  /* 0xffffffff00007948 */ /* 0x000fd80003800000 */
[----:B---3--:R3:W-:Y:S04]  /*1090*/  @!P0 STS.128 [0xc080], R4 ;  /* 0x00c08004ff008388 */ /* 0x0087e80000000c00 */
[----:B------:R-:W-:Y:S06]  /*10a0*/  BAR.ARV 0x5, 0x80 ;  /* 0x0142000000007b1d */ /* 0x000fec0000002000 */
.L_x_460:
[----:B-12---:R-:W2:Y:S02]  /*10b0*/  LDL R0, [R1+0x2c] ;  /* 0x00002c0001007983 */ /* 0x006ea40000100800 */
[----:B--2---:R-:W-:-:S13]  /*10c0*/  ISETP.GE.AND P0, PT, R0, c[0x0][0x53c], PT ;  /* 0x00014f0000007a0c */ /* 0x004fda0003f06270 */
[----:B------:R-:W-:Y:S05]  /*10d0*/  @P0 EXIT ;  /* 0x000000000000094d */ /* 0x000fea0003800000 */
[----:B------:R-:W1:Y:S02]  /*10e0*/  S2R R11, SR_TID.X ;  /* 0x00000000000b7919 */ /* 0x000e640000002100 */
[----:B-1----:R-:W-:-:S04]  /*10f0*/  SHF.R.S32.HI R8, RZ, 0x1f, R11 ;  /* 0x0000001fff087819 */ /* 0x002fc8000001140b */
[CC--:B------:R-:W-:Y:S02]  /*1100*/  LEA.HI R17, R8.reuse, R11.reuse, RZ, 0x3 ;  /* 0x0000000b08117211 */ /* 0x0c0fe400078f18ff */
[----:B------:R-:W-:Y:S02]  /*1110*/  LEA.HI R3, R8, R11, RZ, 0x4 ;  /* 0x0000000b08037211 */ /* 0x000fe400078f20ff */
[----:B------:R-:W-:Y:S02]  /*1120*/  LOP3.LUT R2, R17, 0xfffffff8, RZ, 0xc0, !PT ;  /* 0xfffffff811027812 */ /* 0x000fe400078ec0ff */
[----:B---3--:R-:W-:Y:S02]  /*1130*/  SHF.R.S32.HI R5, RZ, 0x4, R3 ;  /* 0x00000004ff057819 */ /* 0x008fe40000011403 */
[----:B------:R-:W-:Y:S01]  /*1140*/  LOP3.LUT R0, R3, 0xfffffff0, RZ, 0xc0, !PT ;  /* 0xfffffff003007812 */ /* 0x000fe200078ec0ff */
[----:B------:R-:W-:Y:S01]  /*1150*/  IMAD.IADD R2, R11, 0x1, -R2 ;  /* 0x000000010b027824 */ /* 0x000fe200078e0a02 */
[----:B------:R-:W-:-:S02]  /*1160*/  LEA.HI R3, R3, R5, RZ, 0x1 ;  /* 0x0000000503037211 */ /* 0x000fc400078f08ff */
[----:B------:R-:W-:Y:S01]  /*1170*/  LEA.HI R6, R8, R11, RZ, 0x2 ;  /* 0x0000000b08067211 */ /* 0x000fe200078f10ff */
[----:B------:R-:W-:Y:S01]  /*1180*/  IMAD.IADD R0, R11, 0x1, -R0 ;  /* 0x000000010b007824 */ /* 0x000fe200078e0a00 */
[----:B------:R-:W-:Y:S02]  /*1190*/  LEA.HI R7, R2, R2, RZ, 0x1 ;  /* 0x0000000202077211 */ /* 0x000fe400078f08ff */
[----:B------:R-:W-:Y:S02]  /*11a0*/  LOP3.LUT R4, R3, 0xfffffffe, RZ, 0xc0, !PT ;  /* 0xfffffffe03047812 */ /* 0x000fe400078ec0ff */
[----:B------:R-:W-:Y:S02]  /*11b0*/  LOP3.LUT R3, R7, 0x3fffffe, RZ, 0xc0, !PT ;  /* 0x03fffffe07037812 */ /* 0x000fe400078ec0ff */
[----:B------:R-:W-:Y:S01]  /*11c0*/  LEA.HI R10, R0, R0, RZ, 0x1 ;  /* 0x00000000000a7211 */ /* 0x000fe200078f08ff */
[----:B------:R-:W-:Y:S01]  /*11d0*/  IMAD.IADD R12, R5, 0x1, -R4 ;  /* 0x00000001050c7824 */ /* 0x000fe200078e0a04 */
[----:B------:R-:W-:Y:S01]  /*11e0*/  SHF.R.S32.HI R4, RZ, 0x3, R17 ;  /* 0x00000003ff047819 */ /* 0x000fe20000011411 */
[----:B------:R-:W-:Y:S01]  /*11f0*/  IMAD.IADD R15, R2, 0x1, -R3 ;  /* 0x00000001020f7824 */ /* 0x000fe200078e0a03 */
[----:B------:R-:W-:-:S02]  /*1200*/  LOP3.LUT R2, R10, 0x7fffffe, RZ, 0xc0, !PT ;  /* 0x07fffffe0a027812 */ /* 0x000fc400078ec0ff */
[----:B------:R-:W-:Y:S02]  /*1210*/  SHF.R.S32.HI R3, RZ, 0x1f, R0 ;  /* 0x0000001fff037819 */ /* 0x000fe40000011400 */
[----:B------:R-:W-:Y:S01]  /*1220*/  LOP3.LUT R5, R6, 0xfffffffc, RZ, 0xc0, !PT ;  /* 0xfffffffc06057812 */ /* 0x000fe200078ec0ff */
[----:B------:R-:W-:Y:S01]  /*1230*/  IMAD.IADD R13, R0, 0x1, -R2 ;  /* 0x00000001000d7824 */ /* 0x000fe200078e0a02 */
[----:B------:R-:W-:Y:S01]  /*1240*/  LEA.HI R16, R3, R0, RZ, 0x3 ;  /* 0x0000000003107211 */ /* 0x000fe200078f18ff */
[----:B------:R-:W-:Y:S01]  /*1250*/  IMAD.SHL.U32 R0, R4, 0x40, RZ ;  /* 0x0000004004007824 */ /* 0x000fe200078e00ff */
[----:B------:R-:W-:Y:S01]  /*1260*/  LEA.HI R8, R8, R11, RZ, 0x5 ;  /* 0x0000000b08087211 */ /* 0x000fe200078f28ff */
[----:B------:R-:W-:Y:S01]  /*1270*/  IMAD.IADD R18, R11, 0x1, -R5 ;  /* 0x000000010b127824 */ /* 0x000fe200078e0a05 */
[----:B------:R-:W-:Y:S02]  /*1280*/  SHF.R.S32.HI R14, RZ, 0x2, R6 ;  /* 0x00000002ff0e7819 */ /* 0x000fe40000011406 */
[----:B------:R-:W-:Y:S01]  /*1290*/  LOP3.LUT R2, R8, 0xffffffe0, RZ, 0xc0, !PT ;  /* 0xffffffe008027812 */ /* 0x000fe200078ec0ff */
[----:B------:R-:W-:Y:S01]  /*12a0*/  IMAD.SHL.U32 R22, R18, 0x8, RZ ;  /* 0x0000000812167824 */ /* 0x000fe200078e00ff */
[----:B------:R-:W-:-:S02]  /*12b0*/  LOP3.LUT R0, R0, 0xc0, RZ, 0xc0, !PT ;  /* 0x000000c000007812 */ /* 0x000fc400078ec0ff */
[----:B------:R-:W-:Y:S01]  /*12c0*/  LEA.HI R5, R6, R14, RZ, 0x1 ;  /* 0x0000000e06057211 */ /* 0x000fe200078f08ff */
[----:B------:R-:W-:Y:S01]  /*12d0*/  IMAD.IADD R21, R11, 0x1, -R2 ;  /* 0x000000010b157824 */ /* 0x000fe200078e0a02 */
[----:B------:R-:W-:Y:S02]  /*12e0*/  SHF.R.U32.HI R4, RZ, 0x3, R0 ;  /* 0x00000003ff047819 */ /* 0x000fe40000011600 */
[----:B------:R-:W-:Y:S02]  /*12f0*/  LOP3.LUT R3, R0, 0x18, R22, 0xf8, !PT ;  /* 0x0000001800037812 */ /* 0x000fe400078ef816 */
[--C-:B------:R-:W-:Y:S02]  /*1300*/  SHF.R.S32.HI R9, RZ, 0x5, R8.reuse ;  /* 0x00000005ff097819 */ /* 0x100fe40000011408 */
[----:B------:R-:W-:Y:S02]  /*1310*/  SHF.R.S32.HI R0, RZ, 0x1f, R8 ;  /* 0x0000001fff007819 */ /* 0x000fe40000011408 */
[----:B------:R-:W-:-:S02]  /*1320*/  LOP3.LUT R2, R5, 0x7fffffe, RZ, 0xc0, !PT ;  /* 0x07fffffe05027812 */ /* 0x000fc400078ec0ff */
[----:B------:R-:W-:Y:S02]  /*1330*/  LEA.HI R0, R0, R9, RZ, 0x2 ;  /* 0x0000000900007211 */ /* 0x000fe400078f10ff */
[----:B------:R-:W-:Y:S01]  /*1340*/  LOP3.LUT R5, R3, R4, RZ, 0x3c, !PT ;  /* 0x0000000403057212 */ /* 0x000fe200078e3cff */
[----:B------:R-:W-:Y:S01]  /*1350*/  IMAD.IADD R2, R14, 0x1, -R2 ;  /* 0x000000010e027824 */ /* 0x000fe200078e0a02 */
[----:B------:R-:W-:Y:S02]  /*1360*/  SHF.R.S32.HI R4, RZ, 0x1f, R6 ;  /* 0x0000001fff047819 */ /* 0x000fe40000011406 */
[----:B------:R-:W-:Y:S02]  /*1370*/  SHF.R.S32.HI R8, RZ, 0x1f, R21 ;  /* 0x0000001fff087819 */ /* 0x000fe40000011415 */
[----:B------:R-:W-:Y:S01]  /*1380*/  LOP3.LUT R3, R0, 0xffffffc, RZ, 0xc0, !PT ;  /* 0x0ffffffc00037812 */ /* 0x000fe200078ec0ff */
[----:B------:R-:W-:Y:S01]  /*1390*/  IMAD R0, R9, 0x8, R2 ;  /* 0x0000000809007824 */ /* 0x000fe200078e0202 */
[----:B------:R-:W-:-:S02]  /*13a0*/  LEA.HI R2, R4, R14, RZ, 0x3 ;  /* 0x0000000e04027211 */ /* 0x000fc400078f18ff */
[----:B------:R-:W-:Y:S01]  /*13b0*/  LEA.HI R11, R8, R21, RZ, 0x2 ;  /* 0x00000015080b7211 */ /* 0x000fe200078f10ff */
[C---:B------:R-:W-:Y:S01]  /*13c0*/  IMAD.IADD R4, R9.reuse, 0x1, -R3 ;  /* 0x0000000109047824 */ /* 0x040fe200078e0a03 */
[----:B------:R-:W-:Y:S01]  /*13d0*/  LOP3.LUT R2, R2, 0xfffffff8, RZ, 0xc0, !PT ;  /* 0xfffffff802027812 */ /* 0x000fe200078ec0ff */
[----:B------:R-:W-:Y:S01]  /*13e0*/  IMAD.U32 R5, R0, 0x20, R5 ;  /* 0x0000002000057824 */ /* 0x000fe200078e0005 */
[----:B------:R-:W-:Y:S01]  /*13f0*/  SHF.R.S32.HI R3, RZ, 0x2, R11 ;  /* 0x00000002ff037819 */ /* 0x000fe2000001140b */
[----:B------:R-:W-:Y:S01]  /*1400*/  IMAD.SHL.U32 R9, R9, 0x200, RZ ;  /* 0x0000020009097824 */ /* 0x000fe200078e00ff */
[----:B------:R-:W-:Y:S01]  /*1410*/  LEA.HI R0, R18, R18, RZ, 0x1 ;  /* 0x0000001212007211 */ /* 0x000fe200078f08ff */
[----:B------:R-:W-:Y:S01]  /*1420*/  IMAD.IADD R6, R14, 0x1, -R2 ;  /* 0x000000010e067824 */ /* 0x000fe200078e0a02 */
[----:B------:R-:W-:Y:S01]  /*1430*/  SHF.R.S32.HI R8, RZ, 0x1, R10 ;  /* 0x00000001ff087819 */ /* 0x000fe2000001140a */
[----:B------:R-:W-:Y:S01]  /*1440*/  IMAD R19, R4, 0x10, R3 ;  /* 0x0000001004137824 */ /* 0x000fe200078e0203 */
[C---:B------:R-:W-:Y:S01]  /*1450*/  LOP3.LUT R2, R0.reuse, 0x1ffffffe, RZ, 0xc0, !PT ;  /* 0x1ffffffe00027812 */ /* 0x040fe200078ec0ff */
[----:B------:R-:W-:Y:S01]  /*1460*/  IMAD.SHL.U32 R0, R0, 0x20, RZ ;  /* 0x0000002000007824 */ /* 0x000fe200078e00ff */
[----:B------:R-:W-:Y:S01]  /*1470*/  SHF.R.S32.HI R3, RZ, 0x1, R7 ;  /* 0x00000001ff037819 */ /* 0x000fe20000011407 */
[----:B------:R1:W-:Y:S01]  /*1480*/  STL [R1+0x5c], R5 ;  /* 0x00005c0501007387 */ /* 0x0003e20000100800 */
[----:B------:R-:W-:Y:S01]  /*1490*/  LEA.HI R7, R6, R6, RZ, 0x1 ;  /* 0x0000000606077211 */ /* 0x000fe200078f08ff */
[----:B------:R-:W-:Y:S01]  /*14a0*/  IMAD.IADD R4, R18, 0x1, -R2 ;  /* 0x0000000112047824 */ /* 0x000fe200078e0a02 */
[----:B------:R-:W-:Y:S01]  /*14b0*/  LOP3.LUT R0, R0, 0xffffffc0, RZ, 0xc0, !PT ;  /* 0xffffffc000007812 */ /* 0x000fe200078ec0ff */
[C---:B------:R-:W-:Y:S01]  /*14c0*/  IMAD.SHL.U32 R2, R3.reuse, 0x40, RZ ;  /* 0x0000004003027824 */ /* 0x040fe200078e00ff */
[----:B------:R-:W-:Y:S01]  /*14d0*/  SHF.R.S32.HI R10, RZ, 0x1f, R10 ;  /* 0x0000001fff0a7819 */ /* 0x000fe2000001140a */
[----:B------:R-:W-:Y:S01]  /*14e0*/  STL [R1+0x64], R19 ;  /* 0x0000641301007387 */ /* 0x000fe20000100800 */
[----:B------:R-:W-:Y:S01]  /*14f0*/  LOP3.LUT P2, RZ, R3, 0x2, RZ, 0xc0, !PT ;  /* 0x0000000203ff7812 */ /* 0x000fe2000784c0ff */
[----:B------:R-:W-:Y:S01]  /*1500*/  IMAD R14, R4, 0x8, R0 ;  /* 0x00000008040e7824 */ /* 0x000fe200078e0200 */
[----:B------:R-:W-:-:S02]  /*1510*/  LEA.HI R3, R10, R8, RZ, 0x2 ;  /* 0x000000080a037211 */ /* 0x000fc400078f10ff */
[----:B------:R-:W-:Y:S02]  /*1520*/  LOP3.LUT R0, R2, 0xc0, RZ, 0xc0, !PT ;  /* 0x000000c002007812 */ /* 0x000fe400078ec0ff */
[----:B------:R-:W-:Y:S01]  /*1530*/  LOP3.LUT R2, R3, 0xfffffffc, RZ, 0xc0, !PT ;  /* 0xfffffffc03027812 */ /* 0x000fe200078ec0ff */
[----:B------:R-:W-:Y:S01]  /*1540*/  IMAD R3, R18, 0x2, R9 ;  /* 0x0000000212037824 */ /* 0x000fe200078e0209 */
[----:B------:R-:W-:Y:S02]  /*1550*/  SHF.R.U32.HI R4, RZ, 0x3, R0 ;  /* 0x00000003ff047819 */ /* 0x000fe40000011600 */
[----:B------:R-:W-:Y:S01]  /*1560*/  IADD3 R20, R22, 0x20, RZ ;  /* 0x0000002016147810 */ /* 0x000fe20007ffe0ff */
[----:B------:R-:W-:Y:S01]  /*1570*/  IMAD.IADD R2, R8, 0x1, -R2 ;  /* 0x0000000108027824 */ /* 0x000fe200078e0a02 */
[----:B------:R-:W-:Y:S01]  /*1580*/  SHF.R.S32.HI R23, RZ, 0x1f, R22 ;  /* 0x0000001fff177819 */ /* 0x000fe20000011416 */
[----:B------:R-:W-:-:S03]  /*1590*/  IMAD R8, R12, 0x8, R15 ;  /* 0x000000080c087824 */ /* 0x000fc600078e020f */
[C---:B------:R-:W-:Y:S01]  /*15a0*/  LOP3.LUT P3, RZ, R2.reuse, 0x2, RZ, 0xc0, !PT ;  /* 0x0000000202ff7812 */ /* 0x040fe2000786c0ff */
[----:B------:R-:W-:Y:S01]  /*15b0*/  IMAD.SHL.U32 R2, R2, 0x40, RZ ;  /* 0x0000004002027824 */ /* 0x000fe200078e00ff */
[----:B-1----:R-:W-:-:S04]  /*15c0*/  LOP3.LUT R5, R7, 0x3fffffe, RZ, 0xc0, !PT ;  /* 0x03fffffe07057812 */ /* 0x002fc800078ec0ff */
[----:B------:R-:W-:Y:S01]  /*15d0*/  LOP3.LUT R2, R2, 0xc0, RZ, 0xc0, !PT ;  /* 0x000000c002027812 */ /* 0x000fe200078ec0ff */
[----:B------:R-:W-:Y:S01]  /*15e0*/  IMAD.IADD R6, R6, 0x1, -R5 ;  /* 0x0000000106067824 */ /* 0x000fe200078e0a05 */
[----:B------:R-:W-:Y:S02]  /*15f0*/  LOP3.LUT R5, R0, 0x8, R17, 0xf8, !PT ;  /* 0x0000000800057812 */ /* 0x000fe400078ef811 */
[----:B------:R-:W-:Y:S01]  /*1600*/  SHF.R.S32.HI R0, RZ, 0x1, R7 ;  /* 0x00000001ff007819 */ /* 0x000fe20000011407 */
[----:B------:R-:W-:Y:S01]  /*1610*/  IMAD R6, R6, 0x20, R3 ;  /* 0x0000002006067824 */ /* 0x000fe200078e0203 */
[----:B------:R-:W-:Y:S01]  /*1620*/  LOP3.LUT R10, R5, R4, RZ, 0x3c, !PT ;  /* 0x00000004050a7212 */ /* 0x000fe200078e3cff */
[----:B------:R-:W-:Y:S01]  /*1630*/  IMAD.SHL.U32 R5, R16, 0x20, RZ ;  /* 0x0000002010057824 */ /* 0x000fe200078e00ff */
[C---:B------:R-:W-:Y:S01]  /*1640*/  LOP3.LUT P0, RZ, R0.reuse, 0x2, RZ, 0xc0, !PT ;  /* 0x0000000200ff7812 */ /* 0x040fe2000780c0ff */
[C---:B------:R-:W-:Y:S01]  /*1650*/  IMAD.SHL.U32 R3, R0.reuse, 0x40, RZ ;  /* 0x0000004000037824 */ /* 0x040fe200078e00ff */
[----:B------:R-:W-:Y:S01]  /*1660*/  LOP3.LUT R4, R0, 0x1, RZ, 0xc0, !PT ;  /* 0x0000000100047812 */ /* 0x000fe200078ec0ff */
[----:B------:R-:W-:Y:S01]  /*1670*/  IMAD.SHL.U32 R7, R12, 0x8, RZ ;  /* 0x000000080c077824 */ /* 0x000fe200078e00ff */
[----:B------:R-:W-:-:S02]  /*1680*/  LOP3.LUT R0, R5, 0xffffff00, RZ, 0xc0, !PT ;  /* 0xffffff0005007812 */ /* 0x000fc400078ec0ff */
[----:B------:R-:W-:Y:S02]  /*1690*/  LOP3.LUT R3, R3, 0xc0, RZ, 0xc0, !PT ;  /* 0x000000c003037812 */ /* 0x000fe400078ec0ff */
[----:B------:R-:W-:Y:S01]  /*16a0*/  ISETP.NE.U32.AND P1, PT, R4, 0x1, PT ;  /* 0x000000010400780c */ /* 0x000fe20003f25070 */
[----:B------:R-:W-:Y:S01]  /*16b0*/  IMAD.IADD R4, R0, 0x1, R9 ;  /* 0x0000000100047824 */ /* 0x000fe200078e0209 */
[----:B------:R-:W-:Y:S02]  /*16c0*/  LEA.HI R3, R3, R3, RZ, 0x1d ;  /* 0x0000000303037211 */ /* 0x000fe400078fe8ff */
[----:B------:R-:W-:-:S03]  /*16d0*/  SHF.R.U32.HI R5, RZ, 0x3, R2 ;  /* 0x00000003ff057819 */ /* 0x000fc60000011602 */
[----:B------:R-:W-:Y:S01]  /*16e0*/  IMAD.IADD R3, R3, 0x1, R6 ;  /* 0x0000000103037824 */ /* 0x000fe200078e0206 */
[----:B------:R-:W-:Y:S01]  /*16f0*/  LOP3.LUT R6, R2, 0x8, R7, 0xf8, !PT ;  /* 0x0000000802067812 */ /* 0x000fe200078ef807 */
[----:B------:R-:W-:Y:S01]  /*1700*/  IMAD R2, R13, 0x20, R4 ;  /* 0x000000200d027824 */ /* 0x000fe200078e0204 */
[----:B------:R-:W-:Y:S01]  /*1710*/  LOP3.LUT R4, R11, 0x7ffffffc, RZ, 0xc0, !PT ;  /* 0x7ffffffc0b047812 */ /* 0x000fe200078ec0ff */
[----:B------:R-:W-:Y:S01]  /*1720*/  IMAD.SHL.U32 R18, R3, 0x2, RZ ;  /* 0x0000000203127824 */ /* 0x000fe200078e00ff */
[----:B------:R-:W-:Y:S01]  /*1730*/  LOP3.LUT R3, R6, R5, RZ, 0x3c, !PT ;  /* 0x0000000506037212 */ /* 0x000fe200078e3cff */
[----:B------:R-:W-:Y:S02]  /*1740*/  IMAD R7, R13, 0x20, R0 ;  /* 0x000000200d077824 */ /* 0x000fe400078e0200 */
[----:B------:R-:W-:Y:S01]  /*1750*/  IMAD.IADD R4, R21, 0x1, -R4 ;  /* 0x0000000115047824 */ /* 0x000fe200078e0a04 */
[C---:B------:R-:W-:Y:S01]  /*1760*/  IADD3 R5, R18.reuse, 0x80, RZ ;  /* 0x0000008012057810 */ /* 0x040fe20007ffe0ff */
[----:B------:R-:W-:Y:S01]  /*1770*/  IMAD.MOV.U32 R6, RZ, RZ, 0x20 ;  /* 0x00000020ff067424 */ /* 0x000fe200078e00ff */
[----:B------:R-:W-:Y:S01]  /*1780*/  IADD3 R17, R18, 0x70, RZ ;  /* 0x0000007012117810 */ /* 0x000fe20007ffe0ff */
[----:B------:R-:W-:Y:S01]  /*1790*/  IMAD.SHL.U32 R236, R4, 0x2, RZ ;  /* 0x0000000204ec7824 */ /* 0x000fe200078e00ff */
[----:B------:R-:W-:Y:S01]  /*17a0*/  @P1 IADD3 R17, R5, 0x10, RZ ;  /* 0x0000001005111810 */ /* 0x000fe20007ffe0ff */
[----:B------:R-:W-:Y:S01]  /*17b0*/  STL [R1+0x44], R18 ;  /* 0x0000441201007387 */ /* 0x000fe20000100800 */
[----:B------:R-:W-:Y:S01]  /*17c0*/  IADD3 R5, R22, 0x40, RZ ;  /* 0x0000004016057810 */ /* 0x000fe20007ffe0ff */
[C---:B------:R-:W-:Y:S01]  /*17d0*/  IMAD.IADD R2, R3.reuse, 0x1, R2 ;  /* 0x0000000103027824 */ /* 0x040fe200078e0202 */
[----:B------:R-:W-:Y:S01]  /*17e0*/  IADD3 R16, R236, 0x10, RZ ;  /* 0x00000010ec107810 */ /* 0x000fe20007ffe0ff */
[----:B------:R-:W-:Y:S01]  /*17f0*/  IMAD.U32 R0, R8, 0x20, R10 ;  /* 0x0000002008007824 */ /* 0x000fe200078e000a */
[----:B------:R-:W-:Y:S01]  /*1800*/  STL [R1+0x48], R17 ;  /* 0x0000481101007387 */ /* 0x000fe20000100800 */
[----:B------:R-:W-:Y:S01]  /*1810*/  IMAD.IADD R3, R3, 0x1, R7 ;  /* 0x0000000103037824 */ /* 0x000fe200078e0207 */
[----:B------:R-:W-:-:S02]  /*1820*/  SHF.R.S32.HI R7, RZ, 0x1f, R20 ;  /* 0x0000001fff077819 */ /* 0x000fc40000011414 */
[----:B------:R-:W-:Y:S01]  /*1830*/  STL [R1+0x1c], R20 ;  /* 0x00001c1401007387 */ /* 0x000fe20000100800 */
[----:B------:R-:W-:Y:S02]  /*1840*/  SHF.R.S32.HI R4, RZ, 0x1f, R5 ;  /* 0x0000001fff047819 */ /* 0x000fe40000011405 */
[C---:B------:R-:W-:Y:S01]  /*1850*/  IADD3 R10, R236.reuse, 0x40, RZ ;  /* 0x00000040ec0a7810 */ /* 0x040fe20007ffe0ff */
[----:B------:R1:W-:Y:S01]  /*1860*/  STL [R1+0x38], R5 ;  /* 0x0000380501007387 */ /* 0x0003e20000100800 */
[----:B------:R-:W-:Y:S02]  /*1870*/  IADD3 R8, R236, 0x50, RZ ;  /* 0x00000050ec087810 */ /* 0x000fe40007ffe0ff */
[----:B------:R-:W-:Y:S01]  /*1880*/  LEA R184, R0, 0x3c80, 0x1 ;  /* 0x00003c8000b87811 */ /* 0x000fe200078e08ff */
[----:B------:R-:W-:Y:S01]  /*1890*/  STL.64 [R1+0x30], R22 ;  /* 0x0000301601007387 */ /* 0x000fe20000100a00 */
[----:B------:R-:W-:Y:S02]  /*18a0*/  SHF.R.S32.HI R0, RZ, 0x1f, R10 ;  /* 0x0000001fff007819 */ /* 0x000fe4000001140a */
[----:B------:R-:W-:Y:S01]  /*18b0*/  SHF.R.S32.HI R0, RZ, 0x1f, R8 ;  /* 0x0000001fff007819 */ /* 0x000fe20000011408 */
[----:B------:R2:W-:Y:S01]  /*18c0*/  STL [R1+0x58], R7 ;  /* 0x0000580701007387 */ /* 0x0005e20000100800 */
[----:B------:R-:W-:-:S02]  /*18d0*/  IADD3 R13, R236, 0x28, RZ ;  /* 0x00000028ec0d7810 */ /* 0x000fc40007ffe0ff */
[----:B------:R-:W-:Y:S01]  /*18e0*/  IADD3 R11, R236, 0x38, RZ ;  /* 0x00000038ec0b7810 */ /* 0x000fe20007ffe0ff */
[----:B------:R3:W-:Y:S01]  /*18f0*/  STL [R1+0x54], R4 ;  /* 0x0000540401007387 */ /* 0x0007e20000100800 */
[----:B------:R-:W-:Y:S02]  /*1900*/  IADD3 R189, R184, 0x20, RZ ;  /* 0x00000020b8bd7810 */ /* 0x000fe40007ffe0ff */
[----:B------:R-:W-:Y:S02]  /*1910*/  LEA R187, R2, 0x6080, 0x1 ;  /* 0x0000608002bb7811 */ /* 0x000fe400078e08ff */
[----:B------:R-:W-:Y:S02]  /*1920*/  LEA R185, R3, 0x1880, 0x1 ;  /* 0x0000188003b97811 */ /* 0x000fe400078e08ff */
[C---:B------:R-:W-:Y:S02]  /*1930*/  IADD3 R15, R236.reuse, 0x18, RZ ;  /* 0x00000018ec0f7810 */ /* 0x040fe40007ffe0ff */
[----:B------:R-:W-:-:S02]  /*1940*/  IADD3 R12, R236, 0x30, RZ ;  /* 0x00000030ec0c7810 */ /* 0x000fc40007ffe0ff */
[----:B------:R-:W-:Y:S02]  /*1950*/  IADD3 R9, R236, 0x48, RZ ;  /* 0x00000048ec097810 */ /* 0x000fe40007ffe0ff */
[----:B-1----:R-:W-:Y:S02]  /*1960*/  SEL R5, R6, 0xffffffe0, !P0 ;  /* 0xffffffe006057807 */ /* 0x002fe40004000000 */
[----:B------:R-:W-:Y:S02]  /*1970*/  @P2 IADD3 R189, R184, -0x20, RZ ;  /* 0xffffffe0b8bd2810 */ /* 0x000fe40007ffe0ff */
[----:B------:R-:W-:Y:S01]  /*1980*/  SHF.R.S32.HI R15, RZ, 0x1f, R15 ;  /* 0x0000001fff0f7819 */ /* 0x000fe2000001140f */
[----:B------:R-:W-:Y:S01]  /*1990*/  IMAD.IADD R0, R18, 0x1, R5 ;  /* 0x0000000112007824 */ /* 0x000fe200078e0205 */
[----:B------:R-:W-:Y:S01]  /*19a0*/  SHF.R.S32.HI R12, RZ, 0x1f, R12 ;  /* 0x0000001fff0c7819 */ /* 0x000fe2000001140c */
[----:B--2---:R-:W-:Y:S01]  /*19b0*/  IMAD.IADD R7, R19, 0x1, R14 ;  /* 0x0000000113077824 */ /* 0x004fe200078e020e */
[----:B------:R-:W-:-:S02]  /*19c0*/  IADD3 R19, R236, 0x8, RZ ;  /* 0x00000008ec137810 */ /* 0x000fc40007ffe0ff */
[----:B------:R-:W-:Y:S02]  /*19d0*/  IADD3 R14, R236, 0x20, RZ ;  /* 0x00000020ec0e7810 */ /* 0x000fe40007ffe0ff */
[----:B------:R1:W-:Y:S01]  /*19e0*/  STL [R1+0x3c], R7 ;  /* 0x00003c0701007387 */ /* 0x0003e20000100800 */
[----:B---3--:R-:W-:Y:S02]  /*19f0*/  SHF.R.S32.HI R4, RZ, 0x1f, R236 ;  /* 0x0000001fff047819 */ /* 0x008fe400000114ec */
[----:B------:R-:W-:Y:S01]  /*1a00*/  SEL R4, R6, 0xffffffe0, !P3 ;  /* 0xffffffe006047807 */ /* 0x000fe20005800000 */
[----:B------:R2:W-:Y:S01]  /*1a10*/  STL [R1+0x50], R0 ;  /* 0x0000500001007387 */ /* 0x0005e20000100800 */
[----:B------:R-:W-:Y:S02]  /*1a20*/  SHF.R.S32.HI R6, RZ, 0x1f, R16 ;  /* 0x0000001fff067819 */ /* 0x000fe40000011410 */
[----:B------:R-:W-:Y:S01]  /*1a30*/  SHF.R.S32.HI R6, RZ, 0x1f, R13 ;  /* 0x0000001fff067819 */ /* 0x000fe2000001140d */
[----:B------:R-:W-:Y:S01]  /*1a40*/  IMAD.IADD R188, R187, 0x1, R4 ;  /* 0x00000001bbbc7824 */ /* 0x000fe200078e0204 */
[----:B------:R-:W-:Y:S01]  /*1a50*/  SHF.R.S32.HI R6, RZ, 0x1f, R11 ;  /* 0x0000001fff067819 */ /* 0x000fe2000001140b */
[----:B------:R-:W-:Y:S01]  /*1a60*/  IMAD.IADD R186, R4, 0x1, R185 ;  /* 0x0000000104ba7824 */ /* 0x000fe200078e02b9 */
[----:B------:R-:W-:-:S02]  /*1a70*/  SHF.R.S32.HI R19, RZ, 0x1f, R19 ;  /* 0x0000001fff137819 */ /* 0x000fc40000011413 */
[----:B------:R-:W-:Y:S02]  /*1a80*/  SHF.R.S32.HI R14, RZ, 0x1f, R14 ;  /* 0x0000001fff0e7819 */ /* 0x000fe4000001140e */
[----:B------:R-:W-:Y:S02]  /*1a90*/  SHF.R.S32.HI R9, RZ, 0x1f, R9 ;  /* 0x0000001fff097819 */ /* 0x000fe40000011409 */
[C---:B------:R-:W-:Y:S02]  /*1aa0*/  IADD3 R197, R189.reuse, 0x400, RZ ;  /* 0x00000400bdc57810 */ /* 0x040fe40007ffe0ff */
[C---:B------:R-:W-:Y:S02]  /*1ab0*/  IADD3 R196, R189.reuse, 0x800, RZ ;  /* 0x00000800bdc47810 */ /* 0x040fe40007ffe0ff */
[C---:B------:R-:W-:Y:S02]  /*1ac0*/  IADD3 R195, R189.reuse, 0xc00, RZ ;  /* 0x00000c00bdc37810 */ /* 0x040fe40007ffe0ff */
[----:B------:R-:W-:-:S02]  /*1ad0*/  IADD3 R194, R189, 0x1000, RZ ;  /* 0x00001000bdc27810 */ /* 0x000fc40007ffe0ff */
[----:B-1----:R-:W-:Y:S02]  /*1ae0*/  IADD3 R7, R236, 0x58, RZ ;  /* 0x00000058ec077810 */ /* 0x002fe40007ffe0ff */
[----:B------:R-:W-:Y:S01]  /*1af0*/  IADD3 R193, R189, 0x1400, RZ ;  /* 0x00001400bdc17810 */ /* 0x000fe20007ffe0ff */
[----:B--2---:R-:W-:Y:S01]  /*1b00*/  IMAD.IADD R0, R5, 0x1, R17 ;  /* 0x0000000105007824 */ /* 0x004fe200078e0211 */
[----:B------:R-:W-:Y:S02]  /*1b10*/  SHF.R.S32.HI R6, RZ, 0x1f, R7 ;  /* 0x0000001fff067819 */ /* 0x000fe40000011407 */
[C---:B------:R-:W-:Y:S02]  /*1b20*/  IADD3 R192, R189.reuse, 0x1800, RZ ;  /* 0x00001800bdc07810 */ /* 0x040fe40007ffe0ff */
[----:B------:R1:W-:Y:S01]  /*1b30*/  STL [R1+0x4c], R0 ;  /* 0x00004c0001007387 */ /* 0x0003e20000100800 */
[C---:B------:R-:W-:Y:S02]  /*1b40*/  IADD3 R191, R189.reuse, 0x1c00, RZ ;  /* 0x00001c00bdbf7810 */ /* 0x040fe40007ffe0ff */
[----:B------:R-:W-:-:S02]  /*1b50*/  IADD3 R190, R189, 0x2000, RZ ;  /* 0x00002000bdbe7810 */ /* 0x000fc40007ffe0ff */
.L_x_644:
[----:B------:R-:W2:Y:S04]  /*1b60*/  LDL R77, [R1+0x2c] ;  /* 0x00002c00014d7983 */ /* 0x000ea80000100800 */
[----:B------:R-:W3:Y:S01]  /*1b70*/  LDL R15, [R1+0x28] ;  /* 0x00002800010f7983 */ /* 0x000ee20000100800 */
[----:B------:R-:W-:-:S02]  /*1b80*/  ISETP.NE.U32.AND P0, PT, RZ, c[0x0][0x370], PT ;  /* 0x0000dc00ff007a0c */ /* 0x000fc40003f05070 */
[----:B------:R-:W-:Y:S02]  /*1b90*/  ISETP.NE.U32.AND P2, PT, RZ, c[0x0][0x360], PT ;  /* 0x0000d800ff007a0c */ /* 0x000fe40003f45070 */
[----:B------:R-:W-:Y:S02]  /*1ba0*/  ISETP.NE.AND.EX P1, PT, RZ, c[0x0][0x374], PT, P0 ;  /* 0x0000dd00ff007a0c */ /* 0x000fe40003f25300 */
[----:B------:R-:W-:Y:S02]  /*1bb0*/  ISETP.NE.AND.EX P0, PT, RZ, c[0x0][0x364], PT, P2 ;  /* 0x0000d900ff007a0c */ /* 0x000fe40003f05320 */
[----:B------:R-:W-:Y:S02]  /*1bc0*/  ISETP.NE.U32.AND P3, PT, RZ, c[0x0][0x348], PT ;  /* 0x0000d200ff007a0c */ /* 0x000fe40003f65070 */
[----:B------:R-:W-:Y:S02]  /*1bd0*/  ISETP.NE.U32.AND P4, PT, RZ, c[0x0][0x350], PT ;  /* 0x0000d400ff007a0c */ /* 0x000fe40003f85070 */
[----:B------:R-:W-:-:S02]  /*1be0*/  ISETP.NE.AND.EX P3, PT, RZ, c[0x0][0x34c], PT, P3 ;  /* 0x0000d300ff007a0c */ /* 0x000fc40003f65330 */
[----:B------:R-:W-:Y:S01]  /*1bf0*/  ISETP.NE.AND.EX P4, PT, RZ, c[0x0][0x354], PT, P4 ;  /* 0x0000d500ff007a0c */ /* 0x000fe20003f85340 */
[----:B------:R-:W-:Y:S01]  /*1c00*/  IMAD.MOV.U32 R14, RZ, RZ, 0x4 ;  /* 0x00000004ff0e7424 */ /* 0x000fe200078e00ff */
[----:B------:R-:W-:Y:S01]  /*1c10*/  CS2R R12, SRZ ;  /* 0x00000000000c7805 */ /* 0x000fe2000001ff00 */
[----:B------:R-:W-:Y:S02]  /*1c20*/  IMAD.MOV.U32 R4, RZ, RZ, RZ ;  /* 0x000000ffff047224 */ /* 0x000fe400078e00ff */
[----:B--2---:R-:W-:-:S04]  /*1c30*/  @P1 IMAD.WIDE R10, R77, R14, c[0x0][0x370] ;  /* 0x0000dc004d0a1625 */ /* 0x004fc800078e020e */
[CC--:B------:R-:W-:Y:S01]  /*1c40*/  @P0 IMAD.WIDE R8, R77.reuse, R14.reuse, c[0x0][0x360] ;  /* 0x0000d8004d080625 */ /* 0x0c0fe200078e020e */
[----:B------:R2:W5:Y:S03]  /*1c50*/  @P1 LDG.E R4, [R10.64] ;  /* 0x000000060a041981 */ /* 0x000566000c1e1900 */
[CC--:B------:R-:W-:Y:S01]  /*1c60*/  IMAD.WIDE R6, R77.reuse, R14.reuse, c[0x0][0x348] ;  /* 0x0000d2004d067625 */ /* 0x0c0fe200078e020e */
[----:B------:R2:W5:Y:S03]  /*1c70*/  @P0 LDG.E R226, [R8.64] ;  /* 0x0000000608e20981 */ /* 0x000566000c1e1900 */
[----:B------:R-:W-:Y:S01]  /*1c80*/  IMAD.WIDE R2, R77, R14, c[0x0][0x350] ;  /* 0x0000d4004d027625 */ /* 0x000fe200078e020e */
[----:B------:R2:W5:Y:S04]  /*1c90*/  @P3 LDG.E R13, [R6.64] ;  /* 0x00000006060d3981 */ /* 0x000568000c1e1900 */
[----:B------:R2:W5:Y:S01]  /*1ca0*/  @P4 LDG.E R12, [R2.64] ;  /* 0x00000006020c4981 */ /* 0x000562000c1e1900 */
[----:B---3--:R-:W-:-:S05]  /*1cb0*/  LOP3.LUT R76, R15, 0xffff, RZ, 0xc0, !PT ;  /* 0x0000ffff0f4c7812 */ /* 0x008fca00078ec0ff */
[----:B------:R2:W-:Y:S01]  /*1cc0*/  STL [R1+0x40], R76 ;  /* 0x0000404c01007387 */ /* 0x0005e20000100800 */
[----:B------:R-:W-:Y:S01]  /*1cd0*/  YIELD ;  /* 0x0000000000007946 */ /* 0x000fe20003800000 */
[----:B------:R-:W-:Y:S05]  /*1ce0*/  @P0 BRA `(.L_x_475) ;  /* 0x0000005000000947 */ /* 0x000fea0003800000 */
[----:B-----5:R-:W-:Y:S01]  /*1cf0*/  MOV R226, c[0x0][0x168] ;  /* 0x00005a0000e27a02 */ /* 0x020fe20000000f00 */
[----:B------:R-:W-:Y:S05]  /*1d00*/  @!P3 BRA `(.L_x_475) ;  /* 0x000000300000b947 */ /* 0x000fea0003800000 */
[----:B------:R-:W3:Y:S04]  /*1d10*/  LDG.E R5, [R6.64] ;  /* 0x0000000606057981 */ /* 0x000ee8000c1e1900 */
[----:B-1----:R-:W3:Y:S02]  /*1d20*/  LDG.E R0, [R6.64+0x4] ;  /* 0x0000040606007981 */ /* 0x002ee4000c1e1900 */
[----:B---3--:R-:W-:Y:S02]  /*1d30*/  IADD3 R226, -R5, R0, RZ ;  /* 0x0000000005e27210 */ /* 0x008fe40007ffe1ff */
.L_x_475:
[----:B------:R-:W-:-:S04]  /*1d40*/  ISETP.NE.U32.AND P0, PT, RZ, c[0x0][0x368], PT ;  /* 0x0000da00ff007a0c */ /* 0x000fc80003f05070 */
[----:B------:R-:W-:-:S13]  /*1d50*/  ISETP.NE.AND.EX P0, PT, RZ, c[0x0][0x36c], PT, P0 ;  /* 0x0000db00ff007a0c */ /* 0x000fda0003f05300 */
[----:B------:R-:W-:Y:S05]  /*1d60*/  @!P0 BRA `(.L_x_476) ;  /* 0x0000003000008947 */ /* 0x000fea0003800000 */
[----:B--2---:R-:W-:-:S05]  /*1d70*/  IMAD.WIDE R2, R77, R14, c[0x0][0x368] ;  /* 0x0000da004d027625 */ /* 0x004fca00078e020e */
[----:B-1----:R1:W5:Y:S01]  /*1d80*/  LDG.E R0, [R2.64] ;  /* 0x0000000602007981 */ /* 0x002362000c1e1900 */
[----:B------:R-:W-:Y:S05]  /*1d90*/  BRA `(.L_x_477) ;  /* 0x0000005000007947 */ /* 0x000fea0003800000 */
.L_x_476:
[----:B-1----:R-:W-:Y:S01]  /*1da0*/  MOV R0, c[0x0][0x1d0] ;  /* 0x0000740000007a02 */ /* 0x002fe20000000f00 */
[----:B------:R-:W-:Y:S05]  /*1db0*/  @!P4 BRA `(.L_x_477) ;  /* 0x000000300000c947 */ /* 0x000fea0003800000 */
[----:B------:R-:W3:Y:S04]  /*1dc0*/  LDG.E R5, [R2.64] ;  /* 0x0000000602057981 */ /* 0x000ee8000c1e1900 */
[----:B------:R-:W3:Y:S02]  /*1dd0*/  LDG.E R0, [R2.64+0x4] ;  /* 0x0000040602007981 */ /* 0x000ee4000c1e1900 */
[----:B---3--:R-:W-:Y:S02]  /*1de0*/  IADD3 R0, -R5, R0, RZ ;  /* 0x0000000005007210 */ /* 0x008fe40007ffe1ff */
.L_x_477:
[----:B-12---:R-:W2:Y:S01]  /*1df0*/  LDL.LU R2, [R1+0x24] ;  /* 0x0000240001027983 */ /* 0x006ea20000300800 */
[----:B------:R-:W-:Y:S01]  /*1e00*/  IMAD.MOV.U32 R3, RZ, RZ, c[0x0][0x2c4] ;  /* 0x0000b100ff037624 */ /* 0x000fe200078e00ff */
[----:B------:R-:W-:Y:S01]  /*1e10*/  LOP3.LUT R198, R198, 0xfffff7ff, RZ, 0xc0, !PT ;  /* 0xfffff7ffc6c67812 */ /* 0x000fe200078ec0ff */
[----:B------:R-:W-:-:S02]  /*1e20*/  IMAD.MOV.U32 R6, RZ, RZ, c[0x0][0x32c] ;  /* 0x0000cb00ff067624 */ /* 0x000fc400078e00ff */
[--C-:B-----5:R-:W-:Y:S01]  /*1e30*/  IMAD.IADD R227, R0, 0x1, -R4.reuse ;  /* 0x0000000100e37824 */ /* 0x120fe200078e0a04 */
[----:B------:R-:W-:Y:S01]  /*1e40*/  ISETP.NE.AND P5, PT, R3, 0x1, PT ;  /* 0x000000010300780c */ /* 0x000fe20003fa5270 */
[----:B------:R-:W-:Y:S01]  /*1e50*/  IMAD.IADD R12, R12, 0x1, R4 ;  /* 0x000000010c0c7824 */ /* 0x000fe200078e0204 */
[----:B------:R-:W-:-:S11]  /*1e60*/  ISETP.GE.AND P1, PT, R6, 0x1, PT ;  /* 0x000000010600780c */ /* 0x000fd60003f26270 */
[----:B------:R-:W-:-:S04]  /*1e70*/  @P5 LOP3.LUT R198, R198, 0x800, RZ, 0xfc, !PT ;  /* 0x00000800c6c65812 */ /* 0x000fc800078efcff */
[----:B------:R-:W-:-:S04]  /*1e80*/  LOP3.LUT R198, R198, 0xfffffbff, RZ, 0xc0, !PT ;  /* 0xfffffbffc6c67812 */ /* 0x000fc800078ec0ff */
[----:B------:R-:W-:Y:S01]  /*1e90*/  @P1 LOP3.LUT R198, R198, 0x400, RZ, 0xfc, !PT ;  /* 0x00000400c6c61812 */ /* 0x000fe200078efcff */
[----:B--2---:R-:W-:-:S05]  /*1ea0*/  IMAD.SHL.U32 R20, R2, 0x80, RZ ;  /* 0x0000008002147824 */ /* 0x004fca00078e00ff */
[----:B------:R1:W-:Y:S01]  /*1eb0*/  STL [R1+0x18], R20 ;  /* 0x0000181401007387 */ /* 0x0003e20000100800 */
[----:B------:R-:W-:-:S05]  /*1ec0*/  IADD3 R2, R20, 0x7f, RZ ;  /* 0x0000007f14027810 */ /* 0x000fca0007ffe0ff */
[----:B------:R-:W-:-:S04]  /*1ed0*/  @P5 IMAD.HI.U32 R3, R2, c[0x0][0x2c8], RZ ;  /* 0x0000b20002035a27 */ /* 0x000fc800078e00ff */
[----:B------:R-:W-:Y:S01]  /*1ee0*/  IMAD.MOV.U32 R0, RZ, RZ, R2 ;  /* 0x000000ffff007224 */ /* 0x000fe200078e0002 */
[----:B------:R-:W-:Y:S02]  /*1ef0*/  IADD3 R2, R227, 0x1, -R226 ;  /* 0x00000001e3027810 */ /* 0x000fe40007ffe8e2 */
[----:B------:R-:W-:-:S05]  /*1f00*/  @P5 SHF.R.U32.HI R0, RZ, c[0x0][0x2cc], R3 ;  /* 0x0000b300ff005a19 */ /* 0x000fca0000011603 */
[----:B------:R-:W-:-:S05]  /*1f10*/  IMAD.IADD R0, R2, 0x1, R0 ;  /* 0x0000000102007824 */ /* 0x000fca00078e0200 */
[----:B------:R-:W-:Y:S01]  /*1f20*/  IADD3 R3, R0, c[0x0][0x328], RZ ;  /* 0x0000ca0000037a10 */ /* 0x000fe20007ffe0ff */
[----:B------:R-:W-:Y:S05]  /*1f30*/  @!P1 BRA `(.L_x_478) ;  /* 0x0000010000009947 */ /* 0x000fea0003800000 */
[C---:B------:R-:W-:Y:S01]  /*1f40*/  ISETP.GT.AND P0, PT, R0.reuse, RZ, PT ;  /* 0x000000ff0000720c */ /* 0x040fe20003f04270 */
[----:B------:R-:W-:Y:S01]  /*1f50*/  BSSY B0, `(.L_x_479) ;  /* 0x000000c000007945 */ /* 0x000fe20003800000 */
[----:B------:R-:W-:-:S11]  /*1f60*/  IADD3 R2, R0, -0x1, RZ ;  /* 0xffffffff00027810 */ /* 0x000fd60007ffe0ff */
[----:B------:R-:W-:Y:S05]  /*1f70*/  @P0 BRA `(.L_x_480) ;  /* 0x0000006000000947 */ /* 0x000fea0003800000 */
[----:B------:R-:W-:Y:S01]  /*1f80*/  ISETP.NE.AND P0, PT, R6, 0x1, PT ;  /* 0x000000010600780c */ /* 0x000fe20003f05270 */
[----:B------:R-:W-:-:S12]  /*1f90*/  IMAD.MOV R0, RZ, RZ, -R0 ;  /* 0x000000ffff007224 */ /* 0x000fd800078e0a00 */
[----:B------:R-:W-:-:S05]  /*1fa0*/  @P0 IMAD.HI.U32 R2, R0, c[0x0][0x330], RZ ;  /* 0x0000cc0000020a27 */ /* 0x000fca00078e00ff */
[----:B------:R-:W-:-:S04]  /*1fb0*/  @P0 SHF.R.U32.HI R0, RZ, c[0x0][0x334], R2 ;  /* 0x0000cd00ff000a19 */ /* 0x000fc80000011602 */
[----:B------:R-:W-:Y:S01]  /*1fc0*/  LOP3.LUT R2, RZ, R0, RZ, 0x33, !PT ;  /* 0x00000000ff027212 */ /* 0x000fe200078e33ff */
[----:B------:R-:W-:Y:S05]  /*1fd0*/  BRA `(.L_x_481) ;  /* 0x0000003000007947 */ /* 0x000fea0003800000 */
.L_x_480:
[----:B------:R-:W-:-:S13]  /*1fe0*/  ISETP.NE.AND P0, PT, R6, 0x1, PT ;  /* 0x000000010600780c */ /* 0x000fda0003f05270 */
[----:B------:R-:W-:-:S05]  /*1ff0*/  @P0 IMAD.HI.U32 R0, R2, c[0x0][0x330], RZ ;  /* 0x0000cc0002000a27 */ /* 0x000fca00078e00ff */
[----:B------:R-:W-:Y:S02]  /*2000*/  @P0 SHF.R.U32.HI R2, RZ, c[0x0][0x334], R0 ;  /* 0x0000cd00ff020a19 */ /* 0x000fe40000011600 */
.L_x_481:
[----:B------:R-:W-:Y:S05]  /*2010*/  BSYNC B0 ;  /* 0x0000000000007941 */ /* 0x000fea0003800000 */
.L_x_479:
[----:B------:R-:W-:-:S05]  /*2020*/  IMAD R2, R2, R6, c[0x0][0x32c] ;  /* 0x0000cb0002027624 */ /* 0x000fca00078e0206 */
[----:B------:R-:W-:-:S04]  /*2030*/  IMNMX R3, R3, R2, PT ;  /* 0x0000000203037217 */ /* 0x000fc80003800200 */
.L_x_478:
[----:B------:R-:W-:Y:S01]  /*2040*/  IADD3 R3, R3, 0x2f, RZ ;  /* 0x0000002f03037810 */ /* 0x000fe20007ffe0ff */
[----:B------:R-:W-:Y:S01]  /*2050*/  @P5 IMAD.HI.U32 R4, R20, c[0x0][0x2c8], RZ ;  /* 0x0000b20014045a27 */ /* 0x000fe200078e00ff */
[----:B------:R-:W-:-:S03]  /*2060*/  IADD3 R2, R227, 0x2f, RZ ;  /* 0x0000002fe3027810 */ /* 0x000fc60007ffe0ff */
[----:B------:R-:W-:-:S04]  /*2070*/  IMAD.HI R5, R3, 0x2aaaaaab, RZ ;  /* 0x2aaaaaab03057827 */ /* 0x000fc800078e02ff */
[----:B------:R-:W-:-:S04]  /*2080*/  IMAD.HI R2, R2, 0x2aaaaaab, RZ ;  /* 0x2aaaaaab02027827 */ /* 0x000fc800078e02ff */
[----:B------:R-:W-:Y:S01]  /*2090*/  IMAD.MOV.U32 R0, RZ, RZ, R20 ;  /* 0x000000ffff007224 */ /* 0x000fe200078e0014 */
[----:B------:R-:W-:Y:S01]  /*20a0*/  @P5 SHF.R.U32.HI R0, RZ, c[0x0][0x2cc], R4 ;  /* 0x0000b300ff005a19 */ /* 0x000fe20000011604 */
[----:B------:R-:W-:Y:S01]  /*20b0*/  IMAD.IADD R240, R227, 0x1, -R226 ;  /* 0x00000001e3f07824 */ /* 0x000fe200078e0ae2 */
[----:B------:R-:W-:Y:S02]  /*20c0*/  SHF.R.U32.HI R4, RZ, 0x1f, R5 ;  /* 0x0000001fff047819 */ /* 0x000fe40000011605 */
[----:B------:R-:W-:Y:S01]  /*20d0*/  SHF.R.U32.HI R3, RZ, 0x1f, R2 ;  /* 0x0000001fff037819 */ /* 0x000fe20000011602 */
[----:B------:R-:W-:Y:S01]  /*20e0*/  IMAD.IADD R0, R240, 0x1, R0 ;  /* 0x00000001f0007824 */ /* 0x000fe200078e0200 */
[----:B------:R-:W-:Y:S02]  /*20f0*/  LEA.HI.SX32 R4, R5, R4, 0x1d ;  /* 0x0000000405047211 */ /* 0x000fe400078feaff */
[----:B------:R-:W-:Y:S02]  /*2100*/  LEA.HI.SX32 R3, R2, R3, 0x1d ;  /* 0x0000000302037211 */ /* 0x000fe400078feaff */
[----:B------:R-:W-:-:S02]  /*2110*/  IADD3 R2, R0, -c[0x0][0x324], RZ ;  /* 0x8000c90000027a10 */ /* 0x000fc40007ffe0ff */
[----:B------:R-:W-:Y:S01]  /*2120*/  IMNMX R10, R3, R4, PT ;  /* 0x00000004030a7217 */ /* 0x000fe20003800200 */
[----:B------:R-:W-:Y:S05]  /*2130*/  @!P1 BRA `(.L_x_482) ;  /* 0x000000f000009947 */ /* 0x000fea0003800000 */
[----:B------:R-:W-:Y:S01]  /*2140*/  ISETP.GT.AND P0, PT, R0, -0x1, PT ;  /* 0xffffffff0000780c */ /* 0x000fe20003f04270 */
[----:B------:R-:W-:-:S12]  /*2150*/  BSSY B0, `(.L_x_483) ;  /* 0x000000b000007945 */ /* 0x000fd80003800000 */
[----:B------:R-:W-:Y:S05]  /*2160*/  @P0 BRA `(.L_x_484) ;  /* 0x0000006000000947 */ /* 0x000fea0003800000 */
[----:B------:R-:W-:Y:S02]  /*2170*/  ISETP.NE.AND P0, PT, R6, 0x1, PT ;  /* 0x000000010600780c */ /* 0x000fe40003f05270 */
[----:B------:R-:W-:-:S11]  /*2180*/  LOP3.LUT R0, RZ, R0, RZ, 0x33, !PT ;  /* 0x00000000ff007212 */ /* 0x000fd600078e33ff */
[----:B------:R-:W-:-:S05]  /*2190*/  @P0 IMAD.HI.U32 R3, R0, c[0x0][0x330], RZ ;  /* 0x0000cc0000030a27 */ /* 0x000fca00078e00ff */
[----:B------:R-:W-:-:S04]  /*21a0*/  @P0 SHF.R.U32.HI R0, RZ, c[0x0][0x334], R3 ;  /* 0x0000cd00ff000a19 */ /* 0x000fc80000011603 */
[----:B------:R-:W-:Y:S01]  /*21b0*/  LOP3.LUT R0, RZ, R0, RZ, 0x33, !PT ;  /* 0x00000000ff007212 */ /* 0x000fe200078e33ff */
[----:B------:R-:W-:Y:S05]  /*21c0*/  BRA `(.L_x_485) ;  /* 0x0000003000007947 */ /* 0x000fea0003800000 */
.L_x_484:
[----:B------:R-:W-:-:S13]  /*21d0*/  ISETP.NE.AND P0, PT, R6, 0x1, PT ;  /* 0x000000010600780c */ /* 0x000fda0003f05270 */
[----:B------:R-:W-:-:S05]  /*21e0*/  @P0 IMAD.HI.U32 R3, R0, c[0x0][0x330], RZ ;  /* 0x0000cc0000030a27 */ /* 0x000fca00078e00ff */
[----:B------:R-:W-:Y:S02]  /*21f0*/  @P0 SHF.R.U32.HI R0, RZ, c[0x0][0x334], R3 ;  /* 0x0000cd00ff000a19 */ /* 0x000fe40000011603 */
.L_x_485:
[----:B------:R-:W-:Y:S05]  /*2200*/  BSYNC B0 ;  /* 0x0000000000007941 */ /* 0x000fea0003800000 */
.L_x_483:
[----:B------:R-:W-:-:S05]  /*2210*/  IMAD R0, R0, c[0x0][0x32c], RZ ;  /* 0x0000cb0000007a24 */ /* 0x000fca00078e02ff */
[----:B------:R-:W-:-:S05]  /*2220*/  IMNMX R2, R2, R0, !PT ;  /* 0x0000000002027217 */ /* 0x000fca0007800200 */
.L_x_482:
[----:B------:R-:W-:Y:S01]  /*2230*/  IMAD.HI R2, R2, 0x2aaaaaab, RZ ;  /* 0x2aaaaaab02027827 */ /* 0x000fe200078e02ff */
[C---:B------:R-:W-:Y:S01]  /*2240*/  LOP3.LUT R3, R15.reuse, 0xff000000, RZ, 0xc0, !PT ;  /* 0xff0000000f037812 */ /* 0x040fe200078ec0ff */
[----:B------:R-:W-:Y:S03]  /*2250*/  BSSY B0, `(.L_x_486) ;  /* 0x000002d000007945 */ /* 0x000fe60003800000 */
[----:B------:R-:W-:Y:S02]  /*2260*/  SHF.R.U32.HI R0, RZ, 0x1f, R2 ;  /* 0x0000001fff007819 */ /* 0x000fe40000011602 */
[----:B------:R-:W-:Y:S02]  /*2270*/  SHF.R.U32.HI R3, RZ, 0x8, R3 ;  /* 0x00000008ff037819 */ /* 0x000fe40000011603 */
[----:B------:R-:W-:Y:S02]  /*2280*/  LEA.HI.SX32 R2, R2, R0, 0x1d ;  /* 0x0000000002027211 */ /* 0x000fe400078feaff */
[----:B------:R-:W-:-:S02]  /*2290*/  LOP3.LUT R0, R15, 0xff0000, RZ, 0xc0, !PT ;  /* 0x00ff00000f007812 */ /* 0x000fc400078ec0ff */
[----:B------:R-:W-:Y:S01]  /*22a0*/  IMNMX R6, RZ, R2, !PT ;  /* 0x00000002ff067217 */ /* 0x000fe20007800200 */
[----:B------:R-:W-:Y:S01]  /*22b0*/  IMAD.MOV.U32 R2, RZ, RZ, RZ ;  /* 0x000000ffff027224 */ /* 0x000fe200078e00ff */
[----:B------:R-:W-:Y:S02]  /*22c0*/  LEA.HI R0, R0, R3, RZ, 0x10 ;  /* 0x0000000300007211 */ /* 0x000fe400078f80ff */
[----:B------:R-:W-:Y:S02]  /*22d0*/  ISETP.GT.AND P0, PT, R10, R6, PT ;  /* 0x000000060a00720c */ /* 0x000fe40003f04270 */
[----:B------:R-:W-:Y:S02]  /*22e0*/  LOP3.LUT R15, R0, 0xff, RZ, 0xc0, !PT ;  /* 0x000000ff000f7812 */ /* 0x000fe400078ec0ff */
[----:B------:R-:W-:-:S03]  /*22f0*/  SHF.R.U32.HI R5, RZ, 0x10, R0 ;  /* 0x00000010ff057819 */ /* 0x000fc60000011600 */
[----:B------:R2:W-:Y:S04]  /*2300*/  STL [R1+0x28], R15 ;  /* 0x0000280f01007387 */ /* 0x0005e80000100800 */
[----:B------:R2:W-:Y:S02]  /*2310*/  STL [R1+0x24], R5 ;  /* 0x0000240501007387 */ /* 0x0005e40000100800 */
[----:B------:R-:W-:Y:S05]  /*2320*/  @!P0 BRA `(.L_x_487) ;  /* 0x000001f000008947 */ /* 0x000fea0003800000 */
[----:B------:R-:W-:-:S04]  /*2330*/  ISETP.NE.AND P0, PT, R5, RZ, PT ;  /* 0x000000ff0500720c */ /* 0x000fc80003f05270 */
[----:B------:R-:W-:-:S04]  /*2340*/  SEL R0, R5, c[0x0][0x338], P0 ;  /* 0x0000ce0005007a07 */ /* 0x000fc80000000000 */
[----:B------:R-:W-:Y:S02]  /*2350*/  IABS R3, R0 ;  /* 0x0000000000037213 */ /* 0x000fe40000000000 */
[----:B------:R-:W-:Y:S02]  /*2360*/  IADD3 R7, R0, -0x1, R10 ;  /* 0xffffffff00077810 */ /* 0x000fe40007ffe00a */
[----:B------:R-:W3:Y:S03]  /*2370*/  I2F.RP R2, R3 ;  /* 0x0000000300027306 */ /* 0x000ee60000209400 */
[----:B------:R-:W-:-:S05]  /*2380*/  IMAD.IADD R7, R7, 0x1, -R6 ;  /* 0x0000000107077824 */ /* 0x000fca00078e0a06 */
[----:B------:R-:W-:Y:S01]  /*2390*/  IABS R11, R7 ;  /* 0x00000007000b7213 */ /* 0x000fe20000000000 */
[----:B---3--:R-:W3:Y:S02]  /*23a0*/  MUFU.RCP R2, R2 ;  /* 0x0000000200027308 */ /* 0x008ee40000001000 */
[----:B---3--:R-:W-:-:S06]  /*23b0*/  IADD3 R2, R2, 0xffffffe, RZ ;  /* 0x0ffffffe02027810 */ /* 0x008fcc0007ffe0ff */
[----:B--2---:R-:W2:Y:S02]  /*23c0*/  F2I.FTZ.U32.TRUNC.NTZ R5, R2 ;  /* 0x0000000200057305 */ /* 0x004ea4000021f000 */
[----:B--2---:R-:W-:-:S04]  /*23d0*/  IMAD.MOV R2, RZ, RZ, -R5 ;  /* 0x000000ffff027224 */ /* 0x004fc800078e0a05 */
        /* <DEDUP_REMOVED lines=20> */
.L_x_487:
[----:B------:R-:W-:Y:S05]  /*2520*/  BSYNC B0 ;  /* 0x0000000000007941 */ /* 0x000fea0003800000 */
.L_x_486:
[----:B------:R-:W-:Y:S01]  /*2530*/  IMAD R3, R15, R2, R6 ;  /* 0x000000020f037224 */ /* 0x000fe200078e0206 */
        /* <DEDUP_REMOVED lines=56> */
[----:B---3--:R-:W-:Y:S01]  /*28c0*/  ISETP.NE.U32.AND P0, PT, RZ, c[0x0][0x340], PT ;  /* 0x0000d000ff007a0c */ /* 0x008fe20003f05070 */
[----:B------:R-:W3:Y:S03]  /*28d0*/  LDL.64 R74, [R1+0x30] ;  /* 0x00003000014a7983 */ /* 0x000ee60000100a00 */
[----:B------:R-:W-:Y:S01]  /*28e0*/  ISETP.NE.AND.EX P0, PT, RZ, c[0x0][0x344], PT, P0 ;  /* 0x0000d100ff007a0c */ /* 0x000fe20003f05300 */
[----:B------:R-:W4:Y:S04]  /*28f0*/  LDL R21, [R1+0x1c] ;  /* 0x00001c0001157983 */ /* 0x000f280000100800 */
[----:B------:R-:W5:Y:S04]  /*2900*/  LDL R18, [R1+0x38] ;  /* 0x0000380001127983 */ /* 0x000f680000100800 */
[----:B--2---:R-:W2:Y:S04]  /*2910*/  S2R R5, SR_TID.X ;  /* 0x0000000000057919 */ /* 0x004ea80000002100 */
[----:B------:R-:W-:-:S05]  /*2920*/  @P0 IMAD.WIDE R2, R77, R14, c[0x0][0x340] ;  /* 0x0000d0004d020625 */ /* 0x000fca00078e020e */
[----:B------:R1:W5:Y:S01]  /*2930*/  @P0 LDG.E R16, [R2.64] ;  /* 0x0000000602100981 */ /* 0x000362000c1e1900 */
[----:B------:R-:W-:-:S05]  /*2940*/  SHF.R.S32.HI R0, RZ, 0x1f, R13 ;  /* 0x0000001fff007819 */ /* 0x000fca000001140d */
[----:B------:R-:W-:Y:S01]  /*2950*/  IMAD R0, R0, c[0x0][0x178], RZ ;  /* 0x00005e0000007a24 */ /* 0x000fe200078e02ff */
[--C-:B--2---:R-:W-:Y:S02]  /*2960*/  SHF.R.S32.HI R7, RZ, 0x1f, R5.reuse ;  /* 0x0000001fff077819 */ /* 0x104fe40000011405 */
[----:B------:R-:W-:Y:S02]  /*2970*/  SHF.R.S32.HI R19, RZ, 0x1f, R5 ;  /* 0x0000001fff137819 */ /* 0x000fe40000011405 */
[-C--:B------:R-:W-:Y:S02]  /*2980*/  LEA.HI R7, R7, R5.reuse, RZ, 0x2 ;  /* 0x0000000507077211 */ /* 0x080fe400078f10ff */
[----:B------:R-:W-:Y:S02]  /*2990*/  LEA.HI R19, R19, R5, RZ, 0x2 ;  /* 0x0000000513137211 */ /* 0x000fe400078f10ff */
[----:B------:R-:W-:Y:S01]  /*29a0*/  LOP3.LUT R7, R7, 0xfffffffc, RZ, 0xc0, !PT ;  /* 0xfffffffc07077812 */ /* 0x000fe200078ec0ff */
[C---:B------:R-:W-:Y:S01]  /*29b0*/  IMAD R0, R13.reuse, c[0x0][0x17c], R0 ;  /* 0x00005f000d007a24 */ /* 0x040fe200078e0200 */
[----:B------:R-:W-:Y:S01]  /*29c0*/  SHF.R.S32.HI R19, RZ, 0x2, R19 ;  /* 0x00000002ff137819 */ /* 0x000fe20000011413 */
[----:B-1----:R-:W-:-:S04]  /*29d0*/  IMAD.WIDE.U32 R2, R13, c[0x0][0x178], RZ ;  /* 0x00005e000d027a25 */ /* 0x002fc800078e00ff */
[----:B------:R-:W-:Y:S02]  /*29e0*/  IMAD.IADD R7, R5, 0x1, -R7 ;  /* 0x0000000105077824 */ /* 0x000fe400078e0a07 */
[----:B------:R-:W-:Y:S01]  /*29f0*/  IMAD.IADD R5, R3, 0x1, R0 ;  /* 0x0000000103057824 */ /* 0x000fe200078e0200 */
[----:B------:R-:W-:Y:S02]  /*2a00*/  SHF.R.S32.HI R14, RZ, 0x1f, R77 ;  /* 0x0000001fff0e7819 */ /* 0x000fe4000001144d */
[----:B------:R-:W-:Y:S01]  /*2a10*/  LEA R0, R7, R19, 0x5 ;  /* 0x0000001307007211 */ /* 0x000fe200078e28ff */
[----:B------:R-:W-:Y:S01]  /*2a20*/  IMAD.MOV.U32 R4, RZ, RZ, R2 ;  /* 0x000000ffff047224 */ /* 0x000fe200078e0002 */
[----:B------:R-:W-:Y:S02]  /*2a30*/  SEL R6, R14, RZ, !P3 ;  /* 0x000000ff0e067207 */ /* 0x000fe40005800000 */
[----:B------:R-:W-:Y:S01]  /*2a40*/  SHF.R.S32.HI R9, RZ, 0x1f, R12 ;  /* 0x0000001fff097819 */ /* 0x000fe2000001140c */
[----:B------:R-:W-:Y:S01]  /*2a50*/  IMAD.IADD R8, R20, 0x1, R0 ;  /* 0x0000000114087824 */ /* 0x000fe200078e0200 */
[----:B------:R-:W-:Y:S01]  /*2a60*/  IADD3 R2, P1, R19, R12, RZ ;  /* 0x0000000c13027210 */ /* 0x000fe20007f3e0ff */
[----:B------:R-:W-:Y:S01]  /*2a70*/  IMAD.WIDE.U32 R4, R76, c[0x0][0x1b8], R4 ;  /* 0x00006e004c047a25 */ /* 0x000fe200078e0004 */
[----:B------:R-:W-:-:S02]  /*2a80*/  SEL R3, R77, RZ, !P3 ;  /* 0x000000ff4d037207 */ /* 0x000fc40005800000 */
[----:B------:R-:W-:Y:S01]  /*2a90*/  LEA.HI.X.SX32 R9, R19, R9, 0x1, P1 ;  /* 0x0000000913097211 */ /* 0x000fe200008f0eff */
[----:B------:R-:W-:Y:S01]  /*2aa0*/  @P5 IMAD.HI.U32 R7, R8, c[0x0][0x2c8], RZ ;  /* 0x0000b20008075a27 */ /* 0x000fe200078e00ff */
[----:B------:R-:W-:-:S03]  /*2ab0*/  MOV R0, R8 ;  /* 0x0000000800007202 */ /* 0x000fc60000000f00 */
[----:B------:R-:W-:Y:S02]  /*2ac0*/  IMAD R5, R76, c[0x0][0x1bc], R5 ;  /* 0x00006f004c057a24 */ /* 0x000fe400078e0205 */
[----:B------:R-:W-:Y:S01]  /*2ad0*/  IMAD R6, R6, c[0x0][0x1c0], RZ ;  /* 0x0000700006067a24 */ /* 0x000fe200078e02ff */
[----:B------:R-:W-:Y:S01]  /*2ae0*/  @P5 SHF.R.U32.HI R0, RZ, c[0x0][0x2cc], R7 ;  /* 0x0000b300ff005a19 */ /* 0x000fe20000011607 */
[----:B------:R-:W-:-:S04]  /*2af0*/  IMAD.WIDE.U32 R4, R3, c[0x0][0x1c0], R4 ;  /* 0x0000700003047a25 */ /* 0x000fc800078e0004 */
[----:B------:R-:W-:Y:S02]  /*2b00*/  IMAD R12, R3, c[0x0][0x1c4], R6 ;  /* 0x00007100030c7a24 */ /* 0x000fe400078e0206 */
[C---:B------:R-:W-:Y:S02]  /*2b10*/  IMAD R13, R9.reuse, c[0x0][0x1e0], RZ ;  /* 0x00007800090d7a24 */ /* 0x040fe400078e02ff */
[----:B------:R-:W-:Y:S02]  /*2b20*/  IMAD R3, R9, c[0x0][0x208], RZ ;  /* 0x0000820009037a24 */ /* 0x000fe400078e02ff */
[C---:B------:R-:W-:Y:S02]  /*2b30*/  IMAD R13, R2.reuse, c[0x0][0x1e4], R13 ;  /* 0x00007900020d7a24 */ /* 0x040fe400078e020d */
[----:B------:R-:W-:Y:S02]  /*2b40*/  IMAD.MOV R9, RZ, RZ, -R0 ;  /* 0x000000ffff097224 */ /* 0x000fe400078e0a00 */
[----:B------:R-:W-:-:S02]  /*2b50*/  IMAD R15, R2, c[0x0][0x20c], R3 ;  /* 0x00008300020f7a24 */ /* 0x000fc400078e0203 */
[----:B------:R-:W-:Y:S02]  /*2b60*/  IMAD.IADD R3, R5, 0x1, R12 ;  /* 0x0000000105037824 */ /* 0x000fe400078e020c */
[----:B------:R-:W-:Y:S01]  /*2b70*/  IMAD R12, R9, c[0x0][0x2c4], R8 ;  /* 0x0000b100090c7a24 */ /* 0x000fe200078e0208 */
[----:B------:R-:W-:Y:S02]  /*2b80*/  LOP3.LUT R198, R198, 0xffffff7f, RZ, 0xc0, !PT ;  /* 0xffffff7fc6c67812 */ /* 0x000fe400078ec0ff */
[----:B------:R-:W-:Y:S01]  /*2b90*/  IADD3 R96, R200, -0x1, RZ ;  /* 0xffffffffc8607810 */ /* 0x000fe20007ffe0ff */
[----:B---3--:R-:W-:-:S04]  /*2ba0*/  IMAD.WIDE.U32 R6, R2, c[0x0][0x1e0], R74 ;  /* 0x0000780002067a25 */ /* 0x008fc800078e004a */
[----:B------:R-:W-:Y:S01]  /*2bb0*/  IMAD.WIDE.U32 R10, R2, c[0x0][0x208], R74 ;  /* 0x00008200020a7a25 */ /* 0x000fe200078e004a */
[----:B----4-:R-:W-:Y:S02]  /*2bc0*/  ISETP.GE.AND P3, PT, R21, c[0x0][0x1d4], PT ;  /* 0x0000750015007a0c */ /* 0x010fe40003f66270 */
[----:B------:R-:W-:Y:S02]  /*2bd0*/  SHF.R.S32.HI R2, RZ, 0x1f, R0 ;  /* 0x0000001fff027819 */ /* 0x000fe40000011400 */
[----:B------:R-:W-:Y:S02]  /*2be0*/  SEL R8, RZ, 0xffffffff, P3 ;  /* 0xffffffffff087807 */ /* 0x000fe40001800000 */
[----:B------:R-:W-:Y:S01]  /*2bf0*/  ISETP.GE.AND P2, PT, R74, c[0x0][0x1d4], PT ;  /* 0x000075004a007a0c */ /* 0x000fe20003f46270 */
[----:B------:R-:W-:Y:S01]  /*2c00*/  IMAD R5, R2, c[0x0][0x1b0], RZ ;  /* 0x00006c0002057a24 */ /* 0x000fe200078e02ff */
[----:B------:R-:W-:Y:S01]  /*2c10*/  MOV R2, R4 ;  /* 0x0000000400027202 */ /* 0x000fe20000000f00 */
[----:B------:R-:W-:Y:S01]  /*2c20*/  IMAD.SHL.U32 R8, R8, 0x2, RZ ;  /* 0x0000000208087824 */ /* 0x000fe200078e00ff */
[----:B------:R-:W-:Y:S01]  /*2c30*/  SEL R4, RZ, 0x1, P2 ;  /* 0x00000001ff047807 */ /* 0x000fe20001000000 */
[----:B------:R-:W-:-:S02]  /*2c40*/  IMAD R5, R0, c[0x0][0x1b4], R5 ;  /* 0x00006d0000057a24 */ /* 0x000fc400078e0205 */
[----:B------:R-:W-:Y:S01]  /*2c50*/  IMAD.WIDE.U32 R2, R0, c[0x0][0x1b0], R2 ;  /* 0x00006c0000027a25 */ /* 0x000fe200078e0002 */
[----:B------:R-:W-:Y:S02]  /*2c60*/  SHF.R.S32.HI R0, RZ, 0x1f, R12 ;  /* 0x0000001fff007819 */ /* 0x000fe4000001140c */
[----:B------:R-:W-:Y:S01]  /*2c70*/  LOP3.LUT R17, R8, 0x2, R4, 0xe2, !PT ;  /* 0x0000000208117812 */ /* 0x000fe200078ee204 */
[----:B------:R-:W-:Y:S01]  /*2c80*/  IMAD.IADD R9, R7, 0x1, R13 ;  /* 0x0000000107097824 */ /* 0x000fe200078e020d */
[----:B------:R-:W-:Y:S01]  /*2c90*/  IADD3 R7, R11, R15, RZ ;  /* 0x0000000f0b077210 */ /* 0x000fe20007ffe0ff */
[----:B------:R-:W-:Y:S01]  /*2ca0*/  IMAD.MOV.U32 R8, RZ, RZ, R6 ;  /* 0x000000ffff087224 */ /* 0x000fe200078e0006 */
[----:B------:R-:W-:Y:S01]  /*2cb0*/  MOV R6, R10 ;  /* 0x0000000a00067202 */ /* 0x000fe20000000f00 */
[----:B------:R-:W-:Y:S02]  /*2cc0*/  IMAD.IADD R5, R3, 0x1, R5 ;  /* 0x0000000103057824 */ /* 0x000fe400078e0205 */
[----:B------:R-:W-:Y:S01]  /*2cd0*/  IMAD.MOV.U32 R4, RZ, RZ, R2 ;  /* 0x000000ffff047224 */ /* 0x000fe200078e0002 */
[----:B-----5:R-:W-:Y:S01]  /*2ce0*/  @P0 SHF.R.S32.HI R3, RZ, 0x1f, R16 ;  /* 0x0000001fff030819 */ /* 0x020fe20000011410 */
[----:B------:R-:W-:-:S02]  /*2cf0*/  IMAD R0, R0, c[0x0][0x1a8], RZ ;  /* 0x00006a0000007a24 */ /* 0x000fc400078e02ff */
[----:B------:R-:W-:Y:S01]  /*2d00*/  @P0 IMAD.MOV.U32 R2, RZ, RZ, R16 ;  /* 0x000000ffff020224 */ /* 0x000fe200078e0010 */
[----:B------:R-:W-:Y:S01]  /*2d10*/  @!P0 MOV R2, R77 ;  /* 0x0000004d00028202 */ /* 0x000fe20000000f00 */
[----:B------:R-:W-:Y:S01]  /*2d20*/  @!P0 IMAD.MOV.U32 R3, RZ, RZ, R14 ;  /* 0x000000ffff038224 */ /* 0x000fe200078e000e */
[----:B------:R-:W-:Y:S01]  /*2d30*/  ISETP.GE.AND P1, PT, R18, c[0x0][0x1d4], PT ;  /* 0x0000750012007a0c */ /* 0x000fe20003f26270 */
[----:B------:R-:W-:Y:S01]  /*2d40*/  IMAD.WIDE.U32 R10, R12, c[0x0][0x1a8], R4 ;  /* 0x00006a000c0a7a25 */ /* 0x000fe200078e0004 */
[----:B------:R-:W-:-:S03]  /*2d50*/  @P3 LOP3.LUT R198, R198, 0x80, RZ, 0xfc, !PT ;  /* 0x00000080c6c63812 */ /* 0x000fc600078efcff */
[----:B------:R-:W-:Y:S02]  /*2d60*/  IMAD R13, R12, c[0x0][0x1ac], R0 ;  /* 0x00006b000c0d7a24 */ /* 0x000fe400078e0200 */
[----:B------:R-:W-:Y:S01]  /*2d70*/  IMAD.WIDE.U32 R4, R76, c[0x0][0x1e8], R8 ;  /* 0x00007a004c047a25 */ /* 0x000fe200078e0008 */
[----:B------:R-:W-:-:S03]  /*2d80*/  SEL R8, R2, RZ, !P4 ;  /* 0x000000ff02087207 */ /* 0x000fc60006000000 */
[C---:B------:R-:W-:Y:S01]  /*2d90*/  IMAD.WIDE.U32 R6, R76.reuse, c[0x0][0x210], R6 ;  /* 0x000084004c067a25 */ /* 0x040fe200078e0006 */
[----:B------:R-:W-:Y:S02]  /*2da0*/  SEL R2, RZ, 0x4, P1 ;  /* 0x00000004ff027807 */ /* 0x000fe40000800000 */
[----:B------:R-:W-:Y:S01]  /*2db0*/  SEL R0, R3, RZ, !P4 ;  /* 0x000000ff03007207 */ /* 0x000fe20006000000 */
[----:B------:R-:W-:Y:S01]  /*2dc0*/  IMAD R3, R76, c[0x0][0x214], R7 ;  /* 0x000085004c037a24 */ /* 0x000fe200078e0207 */
[----:B------:R-:W-:Y:S02]  /*2dd0*/  IADD3 R7, R11, R13, RZ ;  /* 0x0000000d0b077210 */ /* 0x000fe40007ffe0ff */
[----:B------:R-:W-:Y:S02]  /*2de0*/  LOP3.LUT R198, R198, 0xfffffeff, RZ, 0xc0, !PT ;  /* 0xfffffeffc6c67812 */ /* 0x000fe400078ec0ff */
[----:B------:R-:W-:Y:S01]  /*2df0*/  LOP3.LUT R13, R17, R2, RZ, 0xfc, !PT ;  /* 0x00000002110d7212 */ /* 0x000fe200078efcff */
[----:B------:R-:W-:-:S02]  /*2e00*/  IMAD.MOV.U32 R2, RZ, RZ, R6 ;  /* 0x000000ffff027224 */ /* 0x000fc400078e0006 */
[----:B------:R-:W-:Y:S01]  /*2e10*/  IMAD R6, R0, c[0x0][0x1f0], RZ ;  /* 0x00007c0000067a24 */ /* 0x000fe200078e02ff */
[----:B------:R-:W-:Y:S01]  /*2e20*/  @P2 LOP3.LUT R198, R198, 0x100, RZ, 0xfc, !PT ;  /* 0x00000100c6c62812 */ /* 0x000fe200078efcff */
[----:B------:R-:W-:Y:S02]  /*2e30*/  IMAD R0, R0, c[0x0][0x218], RZ ;  /* 0x0000860000007a24 */ /* 0x000fe400078e02ff */
[----:B------:R-:W-:Y:S01]  /*2e40*/  IMAD R5, R76, c[0x0][0x1ec], R5 ;  /* 0x00007b004c057a24 */ /* 0x000fe200078e0205 */
[----:B------:R-:W-:Y:S01]  /*2e50*/  LOP3.LUT R198, R198, 0xffffffbf, RZ, 0xc0, !PT ;  /* 0xffffffbfc6c67812 */ /* 0x000fe200078ec0ff */
[----:B------:R-:W-:Y:S01]  /*2e60*/  IMAD.WIDE.U32 R228, R8, c[0x0][0x218], R2 ;  /* 0x0000860008e47a25 */ /* 0x000fe200078e0002 */
[----:B------:R-:W-:-:S03]  /*2e70*/  LEA R12, P0, R10, c[0x0][0x160], 0x1 ;  /* 0x000058000a0c7a11 */ /* 0x000fc600078008ff */
[C---:B------:R-:W-:Y:S02]  /*2e80*/  IMAD R0, R8.reuse, c[0x0][0x21c], R0 ;  /* 0x0000870008007a24 */ /* 0x040fe400078e0200 */
[----:B------:R-:W-:-:S04]  /*2e90*/  IMAD.WIDE.U32 R246, R8, c[0x0][0x1f0], R4 ;  /* 0x00007c0008f67a25 */ /* 0x000fc800078e0004 */
[----:B------:R-:W-:Y:S01]  /*2ea0*/  IMAD R2, R8, c[0x0][0x1f4], R6 ;  /* 0x00007d0008027a24 */ /* 0x000fe200078e0206 */
[----:B------:R-:W-:Y:S02]  /*2eb0*/  @P1 LOP3.LUT R198, R198, 0x40, RZ, 0xfc, !PT ;  /* 0x00000040c6c61812 */ /* 0x000fe400078efcff */
[----:B------:R-:W-:Y:S01]  /*2ec0*/  LEA.HI.X R11, R10, c[0x0][0x164], R7, 0x1, P0 ;  /* 0x000059000a0b7a11 */ /* 0x000fe200000f0c07 */
[----:B------:R-:W-:Y:S01]  /*2ed0*/  IMAD.IADD R252, R247, 0x1, R2 ;  /* 0x00000001f7fc7824 */ /* 0x000fe200078e0202 */
[----:B------:R-:W-:Y:S02]  /*2ee0*/  ISETP.GE.AND P4, PT, R74, c[0x0][0x198], PT ;  /* 0x000066004a007a0c */ /* 0x000fe40003f86270 */
[----:B------:R-:W-:Y:S02]  /*2ef0*/  ISETP.GE.AND P3, PT, R21, c[0x0][0x198], PT ;  /* 0x0000660015007a0c */ /* 0x000fe40003f66270 */
[----:B------:R-:W-:Y:S02]  /*2f00*/  IADD3 R9, R19, R20, RZ ;  /* 0x0000001413097210 */ /* 0x000fe40007ffe0ff */
[----:B------:R-:W-:-:S02]  /*2f10*/  IADD3 R232, R229, R0, RZ ;  /* 0x00000000e5e87210 */ /* 0x000fc40007ffe0ff */
[----:B------:R-:W-:Y:S01]  /*2f20*/  ISETP.GE.AND P2, PT, R18, c[0x0][0x198], PT ;  /* 0x0000660012007a0c */ /* 0x000fe20003f46270 */
[----:B------:R-:W-:Y:S10]  /*2f30*/  BRA.DIV ~URZ, `(.L_x_489) ;  /* 0x00015c527f007947 */ /* 0x000ff4000b800000 */
[----:B------:R1:W2:Y:S02]  /*2f40*/  SHFL.IDX PT, R8, R11, RZ, 0x1c1f ;  /* 0x001c1fff0b087589 */ /* 0x0002a400000e0000 */
.L_x_649:
[----:B------:R-:W-:Y:S05]  /*2f50*/  BRA.DIV ~URZ, `(.L_x_490) ;  /* 0x00015ca27f007947 */ /* 0x000fea000b800000 */
[----:B------:R3:W4:Y:S02]  /*2f60*/  SHFL.IDX PT, R0, R12, RZ, 0x1c1f ;  /* 0x001c1fff0c007589 */ /* 0x00072400000e0000 */
.L_x_650:
[----:B------:R-:W-:Y:S01]  /*2f70*/  IMAD R10, R226, c[0x0][0x2c4], RZ ;  /* 0x0000b100e20a7a24 */ /* 0x000fe200078e02ff */
[----:B------:R-:W-:Y:S04]  /*2f80*/  BSSY B0, `(.L_x_491) ;  /* 0x0000016000007945 */ /* 0x000fe80003800000 */
[----:B------:R-:W-:-:S13]  /*2f90*/  ISETP.GE.AND P0, PT, R9, R10, PT ;  /* 0x0000000a0900720c */ /* 0x000fda0003f06270 */
[----:B------:R-:W-:Y:S05]  /*2fa0*/  @P0 BRA `(.L_x_492) ;  /* 0x0000013000000947 */ /* 0x000fea0003800000 */
[----:B------:R-:W5:Y:S04]  /*2fb0*/  LDL.64 R4, [R1+0x30] ;  /* 0x0000300001047983 */ /* 0x000f680000100a00 */
[----:B---3--:R-:W3:Y:S04]  /*2fc0*/  LDL R2, [R1+0x1c] ;  /* 0x00001c0001027983 */ /* 0x008ee80000100800 */
[----:B----4-:R-:W4:Y:S04]  /*2fd0*/  LDL R3, [R1+0x58] ;  /* 0x0000580001037983 */ /* 0x010f280000100800 */
[----:B--2---:R-:W2:Y:S04]  /*2fe0*/  LDL R15, [R1+0x38] ;  /* 0x00003800010f7983 */ /* 0x004ea80000100800 */
[----:B------:R-:W2:Y:S04]  /*2ff0*/  LDL R14, [R1+0x5c] ;  /* 0x00005c00010e7983 */ /* 0x000ea80000100800 */
[----:B------:R-:W2:Y:S01]  /*3000*/  LDL R16, [R1+0x54] ;  /* 0x0000540001107983 */ /* 0x000ea20000100800 */
[----:B-----5:R-:W-:-:S04]  /*3010*/  LEA R6, P0, R4, R0, 0x1 ;  /* 0x0000000004067211 */ /* 0x020fc800078008ff */
[----:B------:R-:W-:Y:S02]  /*3020*/  LEA.HI.X R7, R4, R8, R5, 0x1, P0 ;  /* 0x0000000804077211 */ /* 0x000fe400000f0c05 */
[----:B---3--:R-:W-:-:S04]  /*3030*/  LEA R4, P0, R2, R0, 0x1 ;  /* 0x0000000002047211 */ /* 0x008fc800078008ff */
[----:B----4-:R-:W-:Y:S02]  /*3040*/  LEA.HI.X R5, R2, R8, R3, 0x1, P0 ;  /* 0x0000000802057211 */ /* 0x010fe400000f0c03 */
[----:B--2---:R-:W-:Y:S01]  /*3050*/  LEA R2, P0, R15, R0, 0x1 ;  /* 0x000000000f027211 */ /* 0x004fe200078008ff */
[----:B------:R-:W-:-:S03]  /*3060*/  IMAD.SHL.U32 R0, R14, 0x2, RZ ;  /* 0x000000020e007824 */ /* 0x000fc600078e00ff */
[----:B------:R-:W-:Y:S02]  /*3070*/  LEA.HI.X R3, R15, R8, R16, 0x1, P0 ;  /* 0x000000080f037211 */ /* 0x000fe400000f0c10 */
[----:B------:R-:W-:Y:S01]  /*3080*/  @!PT LDS RZ, [RZ] ;  /* 0x00000000fffff984 */ /* 0x000fe20000000800 */
[----:B------:R-:W-:Y:S01]  /*3090*/  @!PT LDS RZ, [RZ] ;  /* 0x00000000fffff984 */ /* 0x000fe20000000800 */
[----:B------:R-:W-:Y:S01]  /*30a0*/  @!PT LDS RZ, [RZ] ;  /* 0x00000000fffff984 */ /* 0x000fe20000000800 */
[----:B------:R2:W-:Y:S04]  /*30b0*/  LDGSTS.E.BYPASS.LTC128B.128 [R0+0x6080], [R6.64], !P4 ;  /* 0x0608000006007fae */ /* 0x0005e8000e101d46 */
[----:B------:R2:W-:Y:S04]  /*30c0*/  LDGSTS.E.BYPASS.LTC128B.128 [R0+0x8080], [R4.64], !P3 ;  /* 0x0808000004007fae */ /* 0x0005e8000d901d46 */
[----:B------:R2:W-:Y:S02]  /*30d0*/  LDGSTS.E.BYPASS.LTC128B.128 [R0+0xa080], [R2.64], !P2 ;  /* 0x0a08000002007fae */ /* 0x0005e4000d101d46 */
.L_x_492:
[----:B------:R-:W-:Y:S05]  /*30e0*/  BSYNC B0 ;  /* 0x0000000000007941 */ /* 0x000fea0003800000 */
.L_x_491:
[----:B------:R-:W-:Y:S05]  /*30f0*/  BRA.DIV ~URZ, `(.L_x_493) ;  /* 0x00015b627f007947 */ /* 0x000fea000b800000 */
[----:B--2---:R2:W1:Y:S04]  /*3100*/  SHFL.IDX PT, R8, R11, 0x1, 0x1c1f ;  /* 0x003c1f000b087f89 */ /* 0x00446800000e0000 */
[----:B----4-:R2:W4:Y:S02]  /*3110*/  SHFL.IDX PT, R0, R12, 0x1, 0x1c1f ;  /* 0x003c1f000c007f89 */ /* 0x01052400000e0000 */
.L_x_651:
[----:B------:R-:W-:Y:S01]  /*3120*/  IADD3 R2, R9, 0x20, RZ ;  /* 0x0000002009027810 */ /* 0x000fe20007ffe0ff */
[----:B------:R-:W-:Y:S03]  /*3130*/  BSSY B0, `(.L_x_494) ;  /* 0x0000016000007945 */ /* 0x000fe60003800000 */
[----:B------:R-:W-:-:S13]  /*3140*/  ISETP.GE.AND P0, PT, R2, R10, PT ;  /* 0x0000000a0200720c */ /* 0x000fda0003f06270 */
[----:B------:R-:W-:Y:S05]  /*3150*/  @P0 BRA `(.L_x_495) ;  /* 0x0000013000000947 */ /* 0x000fea0003800000 */
[----:B------:R-:W5:Y:S04]  /*3160*/  LDL.64 R4, [R1+0x30] ;  /* 0x0000300001047983 */ /* 0x000f680000100a00 */
[----:B--2---:R-:W2:Y:S04]  /*3170*/  LDL R3, [R1+0x1c] ;  /* 0x00001c0001037983 */ /* 0x004ea80000100800 */
[----:B---3--:R-:W3:Y:S04]  /*3180*/  LDL R17, [R1+0x58] ;  /* 0x0000580001117983 */ /* 0x008ee80000100800 */
[----:B----4-:R-:W4:Y:S04]  /*3190*/  LDL R15, [R1+0x38] ;  /* 0x00003800010f7983 */ /* 0x010f280000100800 */
[----:B------:R-:W4:Y:S04]  /*31a0*/  LDL R14, [R1+0x5c] ;  /* 0x00005c00010e7983 */ /* 0x000f280000100800 */
[----:B------:R-:W4:Y:S01]  /*31b0*/  LDL R16, [R1+0x54] ;  /* 0x0000540001107983 */ /* 0x000f220000100800 */
[----:B-----5:R-:W-:-:S04]  /*31c0*/  LEA R6, P0, R4, R0, 0x1 ;  /* 0x0000000004067211 */ /* 0x020fc800078008ff */
[----:B-1----:R-:W-:Y:S02]  /*31d0*/  LEA.HI.X R7, R4, R8, R5, 0x1, P0 ;  /* 0x0000000804077211 */ /* 0x002fe400000f0c05 */
[----:B--2---:R-:W-:-:S04]  /*31e0*/  LEA R4, P0, R3, R0, 0x1 ;  /* 0x0000000003047211 */ /* 0x004fc800078008ff */
[----:B---3--:R-:W-:Y:S02]  /*31f0*/  LEA.HI.X R5, R3, R8, R17, 0x1, P0 ;  /* 0x0000000803057211 */ /* 0x008fe400000f0c11 */
[----:B----4-:R-:W-:Y:S01]  /*3200*/  LEA R2, P0, R15, R0, 0x1 ;  /* 0x000000000f027211 */ /* 0x010fe200078008ff */
        /* <DEDUP_REMOVED lines=8> */
.L_x_495:
[----:B------:R-:W-:Y:S05]  /*3290*/  BSYNC B0 ;  /* 0x0000000000007941 */ /* 0x000fea0003800000 */
.L_x_494:
[----:B------:R-:W-:Y:S05]  /*32a0*/  BRA.DIV ~URZ, `(.L_x_496) ;  /* 0x00015a727f007947 */ /* 0x000fea000b800000 */
[----:B-1----:R1:W2:Y:S02]  /*32b0*/  SHFL.IDX PT, R8, R11, 0x2, 0x1c1f ;  /* 0x005c1f000b087f89 */ /* 0x0022a400000e0000 */
.L_x_652:
[----:B------:R-:W-:Y:S05]  /*32c0*/  BRA.DIV ~URZ, `(.L_x_497) ;  /* 0x00015ac27f007947 */ /* 0x000fea000b800000 */
[----:B----4-:R4:W1:Y:S02]  /*32d0*/  SHFL.IDX PT, R0, R12, 0x2, 0x1c1f ;  /* 0x005c1f000c007f89 */ /* 0x01086400000e0000 */
.L_x_653:
[----:B------:R-:W-:Y:S01]  /*32e0*/  IADD3 R2, R9, 0x40, RZ ;  /* 0x0000004009027810 */ /* 0x000fe20007ffe0ff */
[----:B------:R-:W-:Y:S03]  /*32f0*/  BSSY B0, `(.L_x_498) ;  /* 0x0000016000007945 */ /* 0x000fe60003800000 */
        /* <DEDUP_REMOVED lines=8> */
[----:B-1---5:R-:W-:-:S04]  /*3380*/  LEA R6, P0, R4, R0, 0x1 ;  /* 0x0000000004067211 */ /* 0x022fc800078008ff */
        /* <DEDUP_REMOVED lines=12> */
.L_x_499:
[----:B------:R-:W-:Y:S05]  /*3450*/  BSYNC B0 ;  /* 0x0000000000007941 */ /* 0x000fea0003800000 */
.L_x_498:
[----:B------:R-:W-:Y:S05]  /*3460*/  BRA.DIV ~URZ, `(.L_x_500) ;  /* 0x000159827f007947 */ /* 0x000fea000b800000 */
[----:B-1----:R1:W3:Y:S04]  /*3470*/  SHFL.IDX PT, R7, R11, 0x3, 0x1c1f ;  /* 0x007c1f000b077f89 */ /* 0x0022e800000e0000 */
[----:B------:R1:W4:Y:S02]  /*3480*/  SHFL.IDX PT, R0, R12, 0x3, 0x1c1f ;  /* 0x007c1f000c007f89 */ /* 0x00032400000e0000 */
.L_x_654:
[----:B------:R-:W5:Y:S04]  /*3490*/  LDL.64 R16, [R1+0x30] ;  /* 0x0000300001107983 */ /* 0x000f680000100a00 */
[----:B----4-:R-:W4:Y:S04]  /*34a0*/  LDL R6, [R1+0x1c] ;  /* 0x00001c0001067983 */ /* 0x010f280000100800 */
[----:B---3--:R-:W3:Y:S04]  /*34b0*/  LDL R14, [R1+0x58] ;  /* 0x00005800010e7983 */ /* 0x008ee80000100800 */
[----:B-12---:R-:W2:Y:S04]  /*34c0*/  LDL R11, [R1+0x38] ;  /* 0x00003800010b7983 */ /* 0x006ea80000100800 */
[----:B------:R-:W2:Y:S04]  /*34d0*/  LDL R8, [R1+0x5c] ;  /* 0x00005c0001087983 */ /* 0x000ea80000100800 */
[----:B------:R-:W2:Y:S01]  /*34e0*/  LDL R12, [R1+0x54] ;  /* 0x00005400010c7983 */ /* 0x000ea20000100800 */
[----:B------:R-:W-:-:S03]  /*34f0*/  IADD3 R2, R9, 0x60, RZ ;  /* 0x0000006009027810 */ /* 0x000fc60007ffe0ff */
[----:B------:R-:W1:Y:S01]  /*3500*/  S2R R24, SR_TID.X ;  /* 0x0000000000187919 */ /* 0x000e620000002100 */
[----:B------:R-:W-:Y:S02]  /*3510*/  ISETP.GE.AND P0, PT, R2, R10, PT ;  /* 0x0000000a0200720c */ /* 0x000fe40003f06270 */
[----:B------:R-:W-:Y:S01]  /*3520*/  SHF.R.S32.HI R9, RZ, 0x1f, R96 ;  /* 0x0000001fff097819 */ /* 0x000fe20000011460 */
[----:B------:R-:W2:Y:S01]  /*3530*/  LDL R241, [R1+0x10] ;  /* 0x0000100001f17983 */ /* 0x000ea20000100800 */
[----:B------:R-:W-:Y:S02]  /*3540*/  MOV R98, R246 ;  /* 0x000000f600627202 */ /* 0x000fe40000000f00 */
[----:B-1----:R-:W-:-:S04]  /*3550*/  SHF.R.S32.HI R132, RZ, 0x1f, R24 ;  /* 0x0000001fff847819 */ /* 0x002fc80000011418 */
[----:B------:R-:W-:-:S04]  /*3560*/  LEA.HI R132, R132, R24, RZ, 0x2 ;  /* 0x0000001884847211 */ /* 0x000fc800078f10ff */
[----:B------:R-:W-:Y:S02]  /*3570*/  SHF.R.S32.HI R132, RZ, 0x2, R132 ;  /* 0x00000002ff847819 */ /* 0x000fe40000011484 */
[----:B------:R-:W-:Y:S02]  /*3580*/  MOV R99, R252 ;  /* 0x000000fc00637202 */ /* 0x000fe40000000f00 */
[C---:B------:R-:W-:Y:S02]  /*3590*/  LOP3.LUT P6, RZ, R198.reuse, 0x80, RZ, 0xc0, !PT ;  /* 0x00000080c6ff7812 */ /* 0x040fe400078cc0ff */
[----:B------:R-:W-:Y:S02]  /*35a0*/  LOP3.LUT P5, RZ, R198, 0x40, RZ, 0xc0, !PT ;  /* 0x00000040c6ff7812 */ /* 0x000fe400078ac0ff */
[----:B-----5:R-:W-:-:S04]  /*35b0*/  @!P0 LEA R4, P1, R16, R0, 0x1 ;  /* 0x0000000010048211 */ /* 0x020fc800078208ff */
[----:B------:R-:W-:Y:S02]  /*35c0*/  @!P0 LEA.HI.X R5, R16, R7, R17, 0x1, P1 ;  /* 0x0000000710058211 */ /* 0x000fe400008f0c11 */
[----:B----4-:R-:W-:-:S04]  /*35d0*/  @!P0 LEA R2, P1, R6, R0, 0x1 ;  /* 0x0000000006028211 */ /* 0x010fc800078208ff */
[----:B---3--:R-:W-:Y:S02]  /*35e0*/  @!P0 LEA.HI.X R3, R6, R7, R14, 0x1, P1 ;  /* 0x0000000706038211 */ /* 0x008fe400008f0c0e */
[----:B--2---:R-:W-:Y:S02]  /*35f0*/  @!P0 LEA R6, P1, R11, R0, 0x1 ;  /* 0x000000000b068211 */ /* 0x004fe400078208ff */
[----:B------:R-:W-:Y:S02]  /*3600*/  MOV R0, 0x30 ;  /* 0x0000003000007802 */ /* 0x000fe40000000f00 */
[----:B------:R-:W-:-:S03]  /*3610*/  SHF.L.U32 R199, R8, 0x1, RZ ;  /* 0x0000000108c77819 */ /* 0x000fc600000006ff */
[----:B------:R-:W-:Y:S02]  /*3620*/  IMAD R0, R200, -0x30, R0 ;  /* 0xffffffd0c8007824 */ /* 0x000fe400078e0200 */
[----:B------:R-:W-:Y:S01]  /*3630*/  @!PT LDS RZ, [RZ] ;  /* 0x00000000fffff984 */ /* 0x000fe20000000800 */
[----:B------:R-:W-:Y:S01]  /*3640*/  @!PT LDS RZ, [RZ] ;  /* 0x00000000fffff984 */ /* 0x000fe20000000800 */
[----:B------:R-:W-:Y:S01]  /*3650*/  @!PT LDS RZ, [RZ] ;  /* 0x00000000fffff984 */ /* 0x000fe20000000800 */
[----:B------:R1:W-:Y:S03]  /*3660*/  @!P0 LDGSTS.E.BYPASS.LTC128B.128 [R199+0x7880], [R4.64], !P4 ;  /* 0x0788000004c78fae */ /* 0x0003e6000e101d46 */
[----:B------:R-:W-:Y:S01]  /*3670*/  IADD3 R97, R227, R0, RZ ;  /* 0x00000000e3617210 */ /* 0x000fe20007ffe0ff */
[----:B------:R2:W-:Y:S01]  /*3680*/  @!P0 LDGSTS.E.BYPASS.LTC128B.128 [R199+0x9880], [R2.64], !P3 ;  /* 0x0988000002c78fae */ /* 0x0005e2000d901d46 */
[----:B------:R-:W-:-:S05]  /*3690*/  @!P0 LEA.HI.X R7, R11, R7, R12, 0x1, P1 ;  /* 0x000000070b078211 */ /* 0x000fca00008f0c0c */
[----:B------:R3:W-:Y:S04]  /*36a0*/  @!P0 LDGSTS.E.BYPASS.LTC128B.128 [R199+0xb880], [R6.64], !P2 ;  /* 0x0b88000006c78fae */ /* 0x0007e8000d101d46 */
[----:B------:R-:W0:Y:S01]  /*36b0*/  LDGDEPBAR ;  /* 0x00000000000079af */ /* 0x000e220000000000 */
[----:B------:R-:W-:Y:S03]  /*36c0*/  WARPSYNC 0xffffffff ;  /* 0xffffffff00007948 */ /* 0x000fe60003800000 */
[----:B------:R-:W-:Y:S01]  /*36d0*/  BAR.SYNC.DEFER_BLOCKING 0x0 ;  /* 0x0000000000007b1d */ /* 0x000fe20000010000 */
[----:B-1----:R-:W-:Y:S01]  /*36e0*/  IMNMX R4, R97, 0x30, PT ;  /* 0x0000003061047817 */ /* 0x002fe20003800200 */
[----:B------:R-:W-:-:S03]  /*36f0*/  IMAD R5, R9, c[0x0][0x1e0], RZ ;  /* 0x0000780009057a24 */ /* 0x000fc600078e02ff */
[----:B------:R-:W-:Y:S01]  /*3700*/  IADD3 R8, -R132, R4, RZ ;  /* 0x0000000484087210 */ /* 0x000fe20007ffe1ff */
[----:B--2---:R-:W-:-:S04]  /*3710*/  IMAD.WIDE.U32 R2, R96, c[0x0][0x1e0], RZ ;  /* 0x0000780060027a25 */ /* 0x004fc800078e00ff */
[----:B------:R-:W-:Y:S01]  /*3720*/  IMAD R4, R96, c[0x0][0x1e4], R5 ;  /* 0x0000790060047a24 */ /* 0x000fe200078e0205 */
[----:B------:R-:W-:-:S04]  /*3730*/  ISETP.GE.AND P1, PT, R8, 0x1, PT ;  /* 0x000000010800780c */ /* 0x000fc80003f26270 */
[----:B------:R-:W-:Y:S01]  /*3740*/  IADD3 R4, R3, R4, RZ ;  /* 0x0000000403047210 */ /* 0x000fe20007ffe0ff */
[----:B------:R-:W-:-:S04]  /*3750*/  IMAD.WIDE.U32 R2, R2, 0x30, R98 ;  /* 0x0000003002027825 */ /* 0x000fc800078e0062 */
[----:B------:R-:W-:Y:S01]  /*3760*/  IMAD R4, R4, 0x30, RZ ;  /* 0x0000003004047824 */ /* 0x000fe200078e02ff */
[----:B------:R-:W-:-:S04]  /*3770*/  LOP3.LUT P4, RZ, R198, 0x100, RZ, 0xc0, !PT ;  /* 0x00000100c6ff7812 */ /* 0x000fc8000788c0ff */
[----:B------:R-:W-:Y:S02]  /*3780*/  IADD3 R3, R3, R4, RZ ;  /* 0x0000000403037210 */ /* 0x000fe40007ffe0ff */
[----:B------:R-:W-:-:S04]  /*3790*/  @P1 LEA R4, P0, R2, c[0x0][0x1c8], 0x1 ;  /* 0x0000720002041a11 */ /* 0x000fc800078008ff */
[----:B------:R-:W-:Y:S02]  /*37a0*/  @P1 LEA.HI.X R5, R2, c[0x0][0x1cc], R3, 0x1, P0 ;  /* 0x0000730002051a11 */ /* 0x000fe400000f0c03 */
[----:B------:R-:W-:Y:S02]  /*37b0*/  ISETP.GE.AND P0, PT, R8, 0x21, PT ;  /* 0x000000210800780c */ /* 0x000fe40003f06270 */
[----:B---3--:R-:W-:Y:S01]  /*37c0*/  MOV R6, 0x20 ;  /* 0x0000002000067802 */ /* 0x008fe20000000f00 */
[----:B------:R-:W-:Y:S01]  /*37d0*/  @!PT LDS RZ, [RZ] ;  /* 0x00000000fffff984 */ /* 0x000fe20000000800 */
[----:B------:R-:W-:Y:S01]  /*37e0*/  @!PT LDS RZ, [RZ] ;  /* 0x00000000fffff984 */ /* 0x000fe20000000800 */
[----:B------:R-:W-:Y:S01]  /*37f0*/  @!PT LDS RZ, [RZ] ;  /* 0x00000000fffff984 */ /* 0x000fe20000000800 */
[----:B------:R1:W-:Y:S04]  /*3800*/  @P1 LDGSTS.E.BYPASS.LTC128B.128 [R199+0x3c80], [R4.64], !P4 ;  /* 0x03c8000004c71fae */ /* 0x0003e8000e101d46 */
[C---:B------:R-:W-:Y:S01]  /*3810*/  IMAD.WIDE.U32 R10, R6.reuse, c[0x0][0x1e0], RZ ;  /* 0x00007800060a7a25 */ /* 0x040fe200078e00ff */
[----:B------:R1:W-:Y:S04]  /*3820*/  @P1 LDGSTS.E.BYPASS.LTC128B.128 [R199+0x4880], [R4.64+0x40], !P6 ;  /* 0x0488004004c71fae */ /* 0x0003e8000f101d46 */
[----:B------:R1:W-:Y:S02]  /*3830*/  @P1 LDGSTS.E.BYPASS.LTC128B.128 [R199+0x5480], [R4.64+0x80], !P5 ;  /* 0x0548008004c71fae */ /* 0x0003e4000e901d46 */
[----:B-1----:R-:W-:Y:S01]  /*3840*/  IMAD R4, R6, c[0x0][0x1e4], RZ ;  /* 0x0000790006047a24 */ /* 0x002fe200078e02ff */
[----:B------:R-:W-:-:S04]  /*3850*/  @P0 IADD3 R6, P1, R2, R10, RZ ;  /* 0x0000000a02060210 */ /* 0x000fc80007f3e0ff */
[----:B------:R-:W-:Y:S02]  /*3860*/  @P0 IADD3.X R3, R3, R11, R4, P1, !PT ;  /* 0x0000000b03030210 */ /* 0x000fe40000ffe404 */
[----:B------:R-:W-:-:S04]  /*3870*/  @P0 LEA R2, P1, R6, c[0x0][0x1c8], 0x1 ;  /* 0x0000720006020a11 */ /* 0x000fc800078208ff */
[----:B------:R-:W-:-:S05]  /*3880*/  @P0 LEA.HI.X R3, R6, c[0x0][0x1cc], R3, 0x1, P1 ;  /* 0x0000730006030a11 */ /* 0x000fca00008f0c03 */
        /* <DEDUP_REMOVED lines=8> */
[----:B------:R-:W-:Y:S02]  /*3910*/  IADD3 R7, R5, R7, RZ ;  /* 0x0000000705077210 */ /* 0x000fe40007ffe0ff */
[----:B-1----:R-:W-:Y:S01]  /*3920*/  MOV R2, R228 ;  /* 0x000000e400027202 */ /* 0x002fe20000000f00 */
[----:B------:R-:W-:-:S04]  /*3930*/  DEPBAR.LE SB0, 0x1 ;  /* 0x000080400000791a */ /* 0x000fc80000000000 */
[----:B------:R-:W-:Y:S01]  /*3940*/  MOV R3, R232 ;  /* 0x000000e800037202 */ /* 0x000fe20000000f00 */
[----:B------:R-:W-:-:S04]  /*3950*/  DEPBAR.LE SB0, 0x0 ;  /* 0x000080000000791a */ /* 0x000fc80000000000 */
[----:B------:R-:W-:Y:S01]  /*3960*/  IMAD.WIDE.U32 R4, R4, 0x30, R2 ;  /* 0x0000003004047825 */ /* 0x000fe200078e0002 */
[----:B------:R-:W-:Y:S03]  /*3970*/  BAR.SYNC.DEFER_BLOCKING 0x0 ;  /* 0x0000000000007b1d */ /* 0x000fe60000010000 */
[----:B------:R-:W-:Y:S01]  /*3980*/  IMAD R3, R7, 0x30, RZ ;  /* 0x0000003007037824 */ /* 0x000fe200078e02ff */
[----:B------:R-:W-:-:S04]  /*3990*/  LEA R2, P0, R4, c[0x0][0x1f8], 0x1 ;  /* 0x00007e0004027a11 */ /* 0x000fc800078008ff */
[----:B------:R-:W-:Y:S02]  /*39a0*/  IADD3 R3, R5, R3, RZ ;  /* 0x0000000305037210 */ /* 0x000fe40007ffe0ff */
[----:B------:R-:W-:Y:S02]  /*39b0*/  @!P3 MOV R5, c[0x0][0x208] ;  /* 0x000082000005ba02 */ /* 0x000fe40000000f00 */
[----:B------:R-:W-:Y:S02]  /*39c0*/  LEA.HI.X R3, R4, c[0x0][0x1fc], R3, 0x1, P0 ;  /* 0x00007f0004037a11 */ /* 0x000fe400000f0c03 */
[----:B------:R-:W-:Y:S02]  /*39d0*/  @!P3 MOV R4, c[0x0][0x20c] ;  /* 0x000083000004ba02 */ /* 0x000fe40000000f00 */
[----:B------:R-:W-:Y:S02]  /*39e0*/  @!P3 LEA R14, P0, R5, R2, 0x6 ;  /* 0x00000002050eb211 */ /* 0x000fe400078030ff */
[----:B------:R-:W-:-:S02]  /*39f0*/  LOP3.LUT P2, RZ, R13, 0x1, RZ, 0xc0, !PT ;  /* 0x000000010dff7812 */ /* 0x000fc4000784c0ff */
[----:B------:R-:W-:Y:S02]  /*3a00*/  IADD3 R12, R0, R227, -R132 ;  /* 0x000000e3000c7210 */ /* 0x000fe40007ffe884 */
[----:B------:R-:W-:Y:S02]  /*3a10*/  @!P3 LEA.HI.X R15, R5, R3, R4, 0x6, P0 ;  /* 0x00000003050fb211 */ /* 0x000fe400000f3404 */
[----:B------:R-:W-:Y:S01]  /*3a20*/  ISETP.LT.OR P0, PT, R12, 0x1, !P2 ;  /* 0x000000010c00780c */ /* 0x000fe20005701670 */
        /* <DEDUP_REMOVED lines=14> */
[----:B------:R-:W-:-:S04]  /*3b10*/  LOP3.LUT P0, RZ, R13, 0x2, RZ, 0xc0, !PT ;  /* 0x000000020dff7812 */ /* 0x000fc8000780c0ff */
[----:B------:R-:W-:Y:S02]  /*3b20*/  ISETP.LT.OR P1, PT, R12, 0x1, !P0 ;  /* 0x000000010c00780c */ /* 0x000fe40004721670 */
[----:B------:R-:W-:-:S04]  /*3b30*/  LOP3.LUT R198, R198, 0xfffffdff, RZ, 0xc0, !PT ;  /* 0xfffffdffc6c67812 */ /* 0x000fc800078ec0ff */
[----:B------:R-:W-:-:S07]  /*3b40*/  @P3 LOP3.LUT R198, R198, 0x200, RZ, 0xfc, !PT ;  /* 0x00000200c6c63812 */ /* 0x000fce00078efcff */
[----:B------:R5:W-:Y:S01]  /*3b50*/  LDGSTS.E.BYPASS.LTC128B.128 [R199+0x2480], [R2.64+0x40], !P1 ;  /* 0x0248004002c77fae */ /* 0x000be2000c901d46 */
[----:B------:R-:W-:-:S04]  /*3b60*/  LOP3.LUT P1, RZ, R13, 0x4, RZ, 0xc0, !PT ;  /* 0x000000040dff7812 */ /* 0x000fc8000782c0ff */
[----:B------:R-:W-:-:S13]  /*3b70*/  ISETP.LT.OR P3, PT, R12, 0x1, !P1 ;  /* 0x000000010c00780c */ /* 0x000fda0004f61670 */
[----:B------:R5:W-:Y:S01]  /*3b80*/  LDGSTS.E.BYPASS.LTC128B.128 [R199+0x3080], [R2.64+0x80], !P3 ;  /* 0x0308008002c77fae */ /* 0x000be2000d901d46 */
[----:B------:R-:W-:-:S13]  /*3b90*/  ISETP.GT.AND P3, PT, R24, 0x3f, PT ;  /* 0x0000003f1800780c */ /* 0x000fda0003f64270 */
[C---:B------:R-:W-:Y:S02]  /*3ba0*/  @!P3 ISETP.LT.OR P2, PT, R12.reuse, 0x21, !P2 ;  /* 0x000000210c00b80c */ /* 0x040fe40005741670 */
[C---:B------:R-:W-:Y:S01]  /*3bb0*/  @!P3 ISETP.LT.OR P0, PT, R12.reuse, 0x21, !P0 ;  /* 0x000000210c00b80c */ /* 0x040fe20004701670 */
[-C--:B-1----:R-:W-:Y:S10]  /*3bc0*/  HMMA.16816.F32.BF16 R24, R8, R16.reuse, RZ ;  /* 0x000000100818723c */ /* 0x082ff400000418ff */
[----:B------:R1:W-:Y:S04]  /*3bd0*/  @!P3 LDGSTS.E.BYPASS.LTC128B.128 [R199+0x2080], [R14.64], !P2 ;  /* 0x020800000ec7bfae */ /* 0x0003e8000d101d46 */
[----:B------:R1:W-:Y:S01]  /*3be0*/  @!P3 LDGSTS.E.BYPASS.LTC128B.128 [R199+0x2c80], [R14.64+0x40], !P0 ;  /* 0x02c800400ec7bfae */ /* 0x0003e2000c101d46 */
[----:B------:R-:W-:Y:S01]  /*3bf0*/  @!P3 ISETP.LT.OR P0, PT, R12, 0x21, !P1 ;  /* 0x000000210c00b80c */ /* 0x000fe20004f01670 */
[C---:B------:R-:W-:Y:S11]  /*3c00*/  HMMA.16816.F32.BF16 R52, R4.reuse, R16, RZ ;  /* 0x000000100434723c */ /* 0x040ff600000418ff */
[----:B------:R-:W-:Y:S01]  /*3c10*/  @!UPT UIADD3 URZ, URZ, URZ, URZ ;  /* 0x0000003f3f3ff290 */ /* 0x000fe2000fffe03f */
[----:B------:R1:W-:Y:S04]  /*3c20*/  @!P3 LDGSTS.E.BYPASS.LTC128B.128 [R199+0x3880], [R14.64+0x80], !P0 ;  /* 0x038800800ec7bfae */ /* 0x0003e8000c101d46 */
[----:B------:R-:W-:Y:S04]  /*3c30*/  LDSM.16.M88.4 R60, [R184+0xc00] ;  /* 0x000c0000b83c783b */ /* 0x000fe80000000200 */
[----:B------:R-:W4:Y:S01]  /*3c40*/  LDSM.16.M88.4 R36, [R187+0x2000] ;  /* 0x00200000bb24783b */ /* 0x000f220000000200 */
[C---:B--2---:R-:W-:Y:S03]  /*3c50*/  HMMA.16816.F32.BF16 R76, R4.reuse, R20, RZ ;  /* 0x00000014044c723c */ /* 0x044fe600000418ff */
[----:B------:R-:W2:Y:S04]  /*3c60*/  LDSM.16.M88.4 R28, [R187+0x3000] ;  /* 0x00300000bb1c783b */ /* 0x000ea80000000200 */
[----:B------:R-:W-:Y:S01]  /*3c70*/  LDSM.16.M88.4 R56, [R195] ;  /* 0x00000000c338783b */ /* 0x000fe20000000200 */
[C---:B---3--:R-:W-:Y:S03]  /*3c80*/  HMMA.16816.F32.BF16 R64, R4.reuse, R44, RZ ;  /* 0x0000002c0440723c */ /* 0x048fe600000418ff */
[----:B------:R-:W0:Y:S05]  /*3c90*/  LDGDEPBAR ;  /* 0x00000000000079af */ /* 0x000e2a0000000000 */
[C---:B------:R-:W-:Y:S08]  /*3ca0*/  HMMA.16816.F32.BF16 R68, R4.reuse, R22, RZ ;  /* 0x000000160444723c */ /* 0x040ff000000418ff */
[C---:B-1----:R-:W-:Y:S08]  /*3cb0*/  HMMA.16816.F32.BF16 R12, R4.reuse, R18, RZ ;  /* 0x00000012040c723c */ /* 0x042ff000000418ff */
[----:B------:R-:W-:Y:S08]  /*3cc0*/  HMMA.16816.F32.BF16 R80, R4, R46, RZ ;  /* 0x0000002e0450723c */ /* 0x000ff000000418ff */
[----:B----4-:R-:W-:Y:S01]  /*3cd0*/  HMMA.16816.F32.BF16 R4, R40, R48, R24 ;  /* 0x000000302804723c */ /* 0x010fe20000041818 */
        /* <DEDUP_REMOVED lines=10> */
[----:B------:R-:W4:Y:S07]  /*3d80*/  LDSM.16.M88.4 R52, [R184+0x1800] ;  /* 0x00180000b834783b */ /* 0x000f2e0000000200 */
[----:B------:R-:W-:Y:S08]  /*3d90*/  HMMA.16816.F32.BF16 R4, R36, R60, R4 ;  /* 0x0000003c2404723c */ /* 0x000ff00000041804 */
[-C--:B------:R-:W-:Y:S01]  /*3da0*/  HMMA.16816.F32.BF16 R100, R32, R50.reuse, R12 ;  /* 0x000000322064723c */ /* 0x080fe2000004180c */
[----:B------:R-:W3:Y:S07]  /*3db0*/  LDSM.16.M88.4 R12, [R187+0x5000] ;  /* 0x00500000bb0c783b */ /* 0x000eee0000000200 */
[----:B------:R-:W-:Y:S08]  /*3dc0*/  HMMA.16816.F32.BF16 R72, R40, R50, R72 ;  /* 0x000000322848723c */ /* 0x000ff00000041848 */
[----:B--2---:R-:W-:Y:S01]  /*3dd0*/  HMMA.16816.F32.BF16 R48, R28, R60, R8 ;  /* 0x0000003c1c30723c */ /* 0x004fe20000041808 */
[----:B------:R-:W2:Y:S07]  /*3de0*/  LDSM.16.M88.4 R8, [R188+0x4000] ;  /* 0x00400000bc08783b */ /* 0x000eae0000000200 */
        /* <DEDUP_REMOVED lines=8> */
[-C--:B------:R-:W-:Y:S08]  /*3e70*/  HMMA.16816.F32.BF16 R72, R36, R62.reuse, R72 ;  /* 0x0000003e2448723c */ /* 0x080ff00000041848 */
[----:B------:R-:W-:Y:S01]  /*3e80*/  HMMA.16816.F32.BF16 R76, R28, R62, R100 ;  /* 0x0000003e1c4c723c */ /* 0x000fe20000041864 */
[----:B------:R-:W3:Y:S07]  /*3e90*/  LDSM.16.M88.4 R60, [R194] ;  /* 0x00000000c23c783b */ /* 0x000eee0000000200 */
[----:B----4-:R-:W-:Y:S08]  /*3ea0*/  HMMA.16816.F32.BF16 R68, R16, R52, R64 ;  /* 0x000000341044723c */ /* 0x010ff00000041840 */
[----:B------:R-:W-:Y:S08]  /*3eb0*/  HMMA.16816.F32.BF16 R92, R40, R88, R92 ;  /* 0x00000058285c723c */ /* 0x000ff0000004185c */
[----:B------:R-:W-:Y:S08]  /*3ec0*/  HMMA.16816.F32.BF16 R32, R12, R52, R32 ;  /* 0x000000340c20723c */ /* 0x000ff00000041820 */
[-C--:B------:R-:W-:Y:S08]  /*3ed0*/  HMMA.16816.F32.BF16 R64, R24, R58.reuse, R72 ;  /* 0x0000003a1840723c */ /* 0x080ff00000041848 */
[----:B------:R-:W-:Y:S08]  /*3ee0*/  HMMA.16816.F32.BF16 R72, R20, R58, R76 ;  /* 0x0000003a1448723c */ /* 0x000ff0000004184c */
[----:B--2---:R-:W-:Y:S08]  /*3ef0*/  HMMA.16816.F32.BF16 R80, R8, R44, R68 ;  /* 0x0000002c0850723c */ /* 0x004ff00000041844 */
[----:B-1----:R-:W-:Y:S08]  /*3f00*/  HMMA.16816.F32.BF16 R68, R36, R48, R92 ;  /* 0x000000302444723c */ /* 0x002ff0000004185c */
[C---:B------:R-:W-:Y:S08]  /*3f10*/  HMMA.16816.F32.BF16 R104, R40.reuse, R84, R104 ;  /* 0x000000542868723c */ /* 0x040ff00000041868 */
[----:B------:R-:W-:Y:S08]  /*3f20*/  HMMA.16816.F32.BF16 R112, R40, R86, R112 ;  /* 0x000000562870723c */ /* 0x000ff00000041870 */
[----:B------:R-:W-:Y:S01]  /*3f30*/  HMMA.16816.F32.BF16 R84, R4, R44, R32 ;  /* 0x0000002c0454723c */ /* 0x000fe20000041820 */
[----:B------:R-:W1:Y:S07]  /*3f40*/  LDSM.16.M88.4 R32, [R184+0x1c00] ;  /* 0x001c0000b820783b */ /* 0x000e6e0000000200 */
[----:B------:R-:W-:Y:S01]  /*3f50*/  HMMA.16816.F32.BF16 R56, R16, R54, R64 ;  /* 0x000000361038723c */ /* 0x000fe20000041840 */
[----:B-----5:R-:W-:-:S07]  /*3f60*/  FMUL.FTZ R2, R80, c[0x0][0x320] ;  /* 0x0000c80050027a20 */ /* 0x020fce0000410000 */
[----:B------:R-:W-:Y:S01]  /*3f70*/  HMMA.16816.F32.BF16 R100, R40, R90, R116 ;  /* 0x0000005a2864723c */ /* 0x000fe20000041874 */
[----:B------:R2:W4:Y:S07]  /*3f80*/  MUFU.TANH R116, R2 ;  /* 0x0000000200747308 */ /* 0x00052e0000002400 */
[----:B------:R-:W-:Y:S08]  /*3f90*/  HMMA.16816.F32.BF16 R40, R28, R48, R108 ;  /* 0x000000301c28723c */ /* 0x000ff0000004186c */
[----:B------:R-:W-:Y:S01]  /*3fa0*/  HMMA.16816.F32.BF16 R52, R12, R54, R72 ;  /* 0x000000360c34723c */ /* 0x000fe20000041848 */
[----:B--2---:R-:W-:-:S04]  /*3fb0*/  FMUL.FTZ R2, R81, c[0x0][0x320] ;  /* 0x0000c80051027a20 */ /* 0x004fc80000410000 */
[----:B------:R2:W1:Y:S03]  /*3fc0*/  MUFU.TANH R108, R2 ;  /* 0x00000002006c7308 */ /* 0x0004660000002400 */
[----:B---3--:R-:W-:Y:S08]  /*3fd0*/  HMMA.16816.F32.BF16 R68, R24, R60, R68 ;  /* 0x0000003c1844723c */ /* 0x008ff00000041844 */
[----:B------:R-:W-:Y:S01]  /*3fe0*/  HMMA.16816.F32.BF16 R76, R8, R46, R56 ;  /* 0x0000002e084c723c */ /* 0x000fe20000041838 */
[----:B------:R-:W-:Y:S01]  /*3ff0*/  LDSM.16.M88.4 R56, [R191] ;  /* 0x00000000bf38783b */ /* 0x000fe20000000200 */
[----:B--2---:R-:W-:-:S04]  /*4000*/  FMUL.FTZ R2, R82, c[0x0][0x320] ;  /* 0x0000c80052027a20 */ /* 0x004fc80000410000 */
[----:B------:R2:W3:Y:S02]  /*4010*/  MUFU.TANH R111, R2 ;  /* 0x00000002006f7308 */ /* 0x0004e40000002400 */
[----:B------:R-:W-:Y:S01]  /*4020*/  HMMA.16816.F32.BF16 R40, R20, R60, R40 ;  /* 0x0000003c1428723c */ /* 0x000fe20000041828 */
[----:B--2---:R-:W-:-:S05]  /*4030*/  FMUL.FTZ R2, R83, c[0x0][0x320] ;  /* 0x0000c80053027a20 */ /* 0x004fca0000410000 */
[----:B------:R2:W1:Y:S02]  /*4040*/  MUFU.TANH R109, R2 ;  /* 0x00000002006d7308 */ /* 0x0004640000002400 */
        /* <DEDUP_REMOVED lines=127> */
[----:B------:R-:W-:Y:S02]  /*4840*/  IADD3 R4, R200, -0x2, RZ ;  /* 0xfffffffec8047810 */ /* 0x000fe40007ffe0ff */
[----:B------:R-:W-:-:S02]  /*4850*/  ISETP.GE.AND P0, PT, R6, 0x21, PT ;  /* 0x000000210600780c */ /* 0x000fc40003f06270 */
[----:B-1----:R-:W-:-:S05]  /*4860*/  SHF.R.S32.HI R2, RZ, 0x1f, R4 ;  /* 0x0000001fff027819 */ /* 0x002fca0000011404 */
[----:B------:R-:W-:-:S04]  /*4870*/  IMAD R2, R2, c[0x0][0x1e0], RZ ;  /* 0x0000780002027a24 */ /* 0x000fc800078e02ff */
[----:B------:R-:W-:Y:S02]  /*4880*/  IMAD R7, R4, c[0x0][0x1e4], R2 ;  /* 0x0000790004077a24 */ /* 0x000fe400078e0202 */
[----:B------:R-:W-:Y:S02]  /*4890*/  @P0 IMAD.MOV.U32 R5, RZ, RZ, c[0x0][0x1e0] ;  /* 0x00007800ff050624 */ /* 0x000fe400078e00ff */
[----:B------:R-:W-:Y:S02]  /*48a0*/  @P0 IMAD.MOV.U32 R3, RZ, RZ, 0x5 ;  /* 0x00000005ff030424 */ /* 0x000fe400078e00ff */
[----:B------:R-:W-:-:S03]  /*48b0*/  @P0 IMAD.SHL.U32 R2, R5, 0x20, RZ ;  /* 0x0000002005020824 */ /* 0x000fc600078e00ff */
[----:B------:R-:W-:Y:S01]  /*48c0*/  @P0 SHF.L.U64.HI R3, R5, R3, c[0x0][0x1e4] ;  /* 0x0000790005030619 */ /* 0x000fe20000010203 */
[----:B------:R-:W-:-:S04]  /*48d0*/  IMAD.WIDE.U32 R4, R4, c[0x0][0x1e0], RZ ;  /* 0x0000780004047a25 */ /* 0x000fc800078e00ff */
[----:B------:R-:W-:Y:S02]  /*48e0*/  IMAD.IADD R5, R5, 0x1, R7 ;  /* 0x0000000105057824 */ /* 0x000fe400078e0207 */
[----:B------:R-:W-:-:S04]  /*48f0*/  @P0 IMAD.WIDE.U32 R2, R4, 0x30, R2 ;  /* 0x0000003004020825 */ /* 0x000fc800078e0002 */
[----:B------:R-:W-:Y:S01]  /*4900*/  @P0 IMAD R8, R5, 0x30, RZ ;  /* 0x0000003005080824 */ /* 0x000fe200078e02ff */
[----:B------:R-:W-:-:S04]  /*4910*/  @P0 IADD3 R7, P1, R246, R2, RZ ;  /* 0x00000002f6070210 */ /* 0x000fc80007f3e0ff */
[----:B------:R-:W-:Y:S02]  /*4920*/  @P0 IADD3.X R8, R252, R8, R3, P1, !PT ;  /* 0x00000008fc080210 */ /* 0x000fe40000ffe403 */
[----:B------:R-:W-:-:S13]  /*4930*/  ISETP.GE.AND P1, PT, R6, 0x1, PT ;  /* 0x000000010600780c */ /* 0x000fda0003f26270 */
[----:B------:R-:W-:-:S04]  /*4940*/  @P1 IMAD.WIDE.U32 R2, R4, 0x30, R98 ;  /* 0x0000003004021825 */ /* 0x000fc800078e0062 */
[----:B------:R-:W-:Y:S01]  /*4950*/  @P1 IMAD R5, R5, 0x30, RZ ;  /* 0x0000003005051824 */ /* 0x000fe200078e02ff */
[----:B------:R-:W-:-:S03]  /*4960*/  @P1 LEA R4, P2, R2, c[0x0][0x1c8], 0x1 ;  /* 0x0000720002041a11 */ /* 0x000fc600078408ff */
[----:B------:R-:W-:-:S05]  /*4970*/  @P1 IMAD.IADD R3, R3, 0x1, R5 ;  /* 0x0000000103031824 */ /* 0x000fca00078e0205 */
[----:B------:R-:W-:Y:S02]  /*4980*/  @P1 LEA.HI.X R5, R2, c[0x0][0x1cc], R3, 0x1, P2 ;  /* 0x0000730002051a11 */ /* 0x000fe400010f0c03 */
[----:B------:R-:W-:-:S03]  /*4990*/  @P0 LEA R2, P2, R7, c[0x0][0x1c8], 0x1 ;  /* 0x0000720007020a11 */ /* 0x000fc600078408ff */
[----:B------:R-:W-:Y:S01]  /*49a0*/  @!PT LDS RZ, [RZ] ;  /* 0x00000000fffff984 */ /* 0x000fe20000000800 */
[----:B------:R-:W-:Y:S01]  /*49b0*/  @!PT LDS RZ, [RZ] ;  /* 0x00000000fffff984 */ /* 0x000fe20000000800 */
[----:B------:R-:W-:Y:S01]  /*49c0*/  @!PT LDS RZ, [RZ] ;  /* 0x00000000fffff984 */ /* 0x000fe20000000800 */
[----:B------:R1:W-:Y:S01]  /*49d0*/  @P1 LDGSTS.E.BYPASS.LTC128B.128 [R199+0x3c80], [R4.64], !P4 ;  /* 0x03c8000004c71fae */ /* 0x0003e2000e101d46 */
[----:B------:R-:W-:-:S03]  /*49e0*/  @P0 LEA.HI.X R3, R7, c[0x0][0x1cc], R8, 0x1, P2 ;  /* 0x0000730007030a11 */ /* 0x000fc600010f0c08 */
[----:B------:R1:W-:Y:S04]  /*49f0*/  @P1 LDGSTS.E.BYPASS.LTC128B.128 [R199+0x4880], [R4.64+0x40], !P6 ;  /* 0x0488004004c71fae */ /* 0x0003e8000f101d46 */
[----:B------:R1:W-:Y:S04]  /*4a00*/  @P1 LDGSTS.E.BYPASS.LTC128B.128 [R199+0x5480], [R4.64+0x80], !P5 ;  /* 0x0548008004c71fae */ /* 0x0003e8000e901d46 */
[----:B------:R1:W-:Y:S04]  /*4a10*/  @P0 LDGSTS.E.BYPASS.LTC128B.128 [R199+0x4480], [R2.64], !P4 ;  /* 0x0448000002c70fae */ /* 0x0003e8000e101d46 */
[----:B------:R1:W-:Y:S04]  /*4a20*/  @P0 LDGSTS.E.BYPASS.LTC128B.128 [R199+0x5080], [R2.64+0x40], !P6 ;  /* 0x0508004002c70fae */ /* 0x0003e8000f101d46 */
[----:B------:R1:W-:Y:S02]  /*4a30*/  @P0 LDGSTS.E.BYPASS.LTC128B.128 [R199+0x5c80], [R2.64+0x80], !P5 ;  /* 0x05c8008002c70fae */ /* 0x0003e4000e901d46 */
.L_x_502:
[----:B--234-:R-:W-:Y:S05]  /*4a40*/  BSYNC B0 ;  /* 0x0000000000007941 */ /* 0x01cfea0003800000 */
.L_x_501:
[----:B-1----:R-:W2:Y:S01]  /*4a50*/  LDL R2, [R1+0x3c] ;  /* 0x00003c0001027983 */ /* 0x002ea20000100800 */
[----:B------:R-:W-:-:S03]  /*4a60*/  IMAD.MOV.U32 R244, RZ, RZ, c[0x0][0x2c4] ;  /* 0x0000b100fff47624 */ /* 0x000fc600078e00ff */
[----:B------:R-:W2:Y:S01]  /*4a70*/  LDL R243, [R1+0x18] ;  /* 0x0000180001f37983 */ /* 0x000ea20000100800 */
[----:B------:R-:W-:Y:S01]  /*4a80*/  IMAD.MOV.U32 R242, RZ, RZ, c[0x0][0x32c] ;  /* 0x0000cb00fff27624 */ /* 0x000fe200078e00ff */
[----:B------:R-:W-:Y:S01]  /*4a90*/  ISETP.NE.AND P0, PT, R244, 0x1, PT ;  /* 0x00000001f400780c */ /* 0x000fe20003f05270 */
[----:B------:R-:W-:Y:S01]  /*4aa0*/  ULDC UR4, c[0x0][0x324] ;  /* 0x0000c90000047ab9 */ /* 0x000fe20000000800 */
[--C-:B------:R-:W-:Y:S01]  /*4ab0*/  IMAD.IADD R8, R97, 0x1, -R236.reuse ;  /* 0x0000000161087824 */ /* 0x100fe200078e0aec */
[----:B------:R-:W-:Y:S01]  /*4ac0*/  ULOP3.LUT UR4, URZ, UR4, URZ, 0x33, !UPT ;  /* 0x000000043f047292 */ /* 0x000fe2000f8e333f */
[----:B------:R-:W0:Y:S01]  /*4ad0*/  LDGDEPBAR ;  /* 0x00000000000079af */ /* 0x000e220000000000 */
[----:B------:R-:W-:Y:S02]  /*4ae0*/  IMAD.IADD R9, R0, 0x1, -R236 ;  /* 0x0000000100097824 */ /* 0x000fe400078e0aec */
[----:B--2---:R-:W-:-:S06]  /*4af0*/  IMAD.IADD R2, R2, 0x1, R243 ;  /* 0x0000000102027824 */ /* 0x004fcc00078e02f3 */
[----:B------:R-:W-:-:S04]  /*4b00*/  @P0 IMAD.HI.U32 R3, R2, c[0x0][0x2c8], RZ ;  /* 0x0000b20002030a27 */ /* 0x000fc800078e00ff */
[----:B------:R-:W-:Y:S01]  /*4b10*/  IMAD.MOV.U32 R5, RZ, RZ, R2 ;  /* 0x000000ffff057224 */ /* 0x000fe200078e0002 */
[----:B------:R-:W-:Y:S02]  /*4b20*/  @P0 SHF.R.U32.HI R5, RZ, c[0x0][0x2cc], R3 ;  /* 0x0000b300ff050a19 */ /* 0x000fe40000011603 */
[----:B------:R-:W-:Y:S02]  /*4b30*/  IADD3 R2, -R236, 0x1, R97 ;  /* 0x00000001ec027810 */ /* 0x000fe40007ffe161 */
[----:B------:R-:W-:Y:S01]  /*4b40*/  ISETP.GE.AND P0, PT, R242, 0x1, PT ;  /* 0x00000001f200780c */ /* 0x000fe20003f06270 */
[----:B------:R-:W1:Y:S01]  /*4b50*/  SHFL.IDX PT, R4, R5, RZ, 0x1c1f ;  /* 0x001c1fff05047589 */ /* 0x000e6200000e0000 */
[----:B------:R-:W-:-:S04]  /*4b60*/  IADD3 R2, R2, -R226, RZ ;  /* 0x800000e202027210 */ /* 0x000fc80007ffe0ff */
[C---:B------:R-:W-:Y:S02]  /*4b70*/  IADD3 R6, R2.reuse, c[0x0][0x328], RZ ;  /* 0x0000ca0002067a10 */ /* 0x040fe40007ffe0ff */
[----:B------:R-:W-:Y:S02]  /*4b80*/  IADD3 R7, R2, UR4, RZ ;  /* 0x0000000402077c10 */ /* 0x000fe4000fffe0ff */
[-C--:B-1----:R-:W-:Y:S02]  /*4b90*/  IADD3 R3, R6, R4.reuse, RZ ;  /* 0x0000000406037210 */ /* 0x082fe40007ffe0ff */
[----:B------:R-:W-:Y:S02]  /*4ba0*/  IADD3 R2, R7, R4, RZ ;  /* 0x0000000407027210 */ /* 0x000fe40007ffe0ff */
[----:B------:R-:W-:Y:S01]  /*4bb0*/  IMNMX R3, R8, R3, PT ;  /* 0x0000000308037217 */ /* 0x000fe20003800200 */
[----:B------:R-:W-:Y:S05]  /*4bc0*/  @!P0 BRA `(.L_x_503) ;  /* 0x0000014000008947 */ /* 0x000fea0003800000 */
[----:B------:R-:W-:Y:S01]  /*4bd0*/  IADD3 R4, -R226, R227, R4 ;  /* 0x000000e3e2047210 */ /* 0x000fe20007ffe104 */
[----:B------:R-:W-:Y:S03]  /*4be0*/  BSSY B0, `(.L_x_504) ;  /* 0x000000e000007945 */ /* 0x000fe60003800000 */
        /* <DEDUP_REMOVED lines=9> */
.L_x_505:
[----:B------:R-:W-:-:S04]  /*4c80*/  MOV R10, c[0x0][0x32c] ;  /* 0x0000cb00000a7a02 */ /* 0x000fc80000000f00 */
[----:B------:R-:W-:-:S13]  /*4c90*/  ISETP.NE.AND P0, PT, R10, 0x1, PT ;  /* 0x000000010a00780c */ /* 0x000fda0003f05270 */
[----:B------:R-:W-:-:S05]  /*4ca0*/  @P0 IMAD.HI.U32 R10, R4, c[0x0][0x330], RZ ;  /* 0x0000cc00040a0a27 */ /* 0x000fca00078e00ff */
[----:B------:R-:W-:Y:S02]  /*4cb0*/  @P0 SHF.R.U32.HI R4, RZ, c[0x0][0x334], R10 ;  /* 0x0000cd00ff040a19 */ /* 0x000fe4000001160a */
.L_x_506:
[----:B------:R-:W-:Y:S05]  /*4cc0*/  BSYNC B0 ;  /* 0x0000000000007941 */ /* 0x000fea0003800000 */
.L_x_504:
[----:B------:R-:W-:-:S05]  /*4cd0*/  IMAD R4, R4, c[0x0][0x32c], R9 ;  /* 0x0000cb0004047a24 */ /* 0x000fca00078e0209 */
[----:B------:R-:W-:Y:S02]  /*4ce0*/  IADD3 R10, R4, c[0x0][0x32c], RZ ;  /* 0x0000cb00040a7a10 */ /* 0x000fe40007ffe0ff */
[----:B------:R-:W-:Y:S02]  /*4cf0*/  IMNMX R2, R2, R4, !PT ;  /* 0x0000000402027217 */ /* 0x000fe40007800200 */
[----:B------:R-:W-:Y:S02]  /*4d00*/  IMNMX R3, R3, R10, PT ;  /* 0x0000000a03037217 */ /* 0x000fe40003800200 */
.L_x_503:
[C---:B------:R-:W-:Y:S02]  /*4d10*/  ISETP.GE.AND P0, PT, R0.reuse, 0x2, PT ;  /* 0x000000020000780c */ /* 0x040fe40003f06270 */
[----:B------:R-:W-:Y:S02]  /*4d20*/  ISETP.GE.AND P1, PT, R0, 0x9, PT ;  /* 0x000000090000780c */ /* 0x000fe40003f26270 */
[----:B------:R-:W-:Y:S02]  /*4d30*/  P2R R13, PR, RZ, 0x1 ;  /* 0x00000001ff0d7803 */ /* 0x000fe40000000000 */
[----:B------:R-:W-:-:S02]  /*4d40*/  ISETP.GT.AND P0, PT, R2, 0x1, !P0 ;  /* 0x000000010200780c */ /* 0x000fc40004704270 */
[----:B------:R-:W-:Y:S02]  /*4d50*/  P2R R12, PR, RZ, 0x2 ;  /* 0x00000002ff0c7803 */ /* 0x000fe40000000000 */
[----:B------:R-:W-:Y:S02]  /*4d60*/  ISETP.LT.OR P0, PT, R3, 0x2, P0 ;  /* 0x000000020300780c */ /* 0x000fe40000701670 */
[----:B------:R-:W-:Y:S02]  /*4d70*/  ISETP.GE.AND P6, PT, R0, 0x12, PT ;  /* 0x000000120000780c */ /* 0x000fe40003fc6270 */
[----:B------:R-:W-:Y:S02]  /*4d80*/  FSEL R17, R108, -INF , !P0 ;  /* 0xff8000006c117808 */ /* 0x000fe40004000000 */
[----:B------:R-:W-:Y:S02]  /*4d90*/  ISETP.GT.AND P0, PT, R2, 0x8, !P1 ;  /* 0x000000080200780c */ /* 0x000fe40004f04270 */
[----:B------:R-:W-:-:S02]  /*4da0*/  ISETP.GE.AND P1, PT, R0, 0xa, PT ;  /* 0x0000000a0000780c */ /* 0x000fc40003f26270 */
[----:B------:R-:W-:Y:S02]  /*4db0*/  ISETP.LT.OR P0, PT, R3, 0x9, P0 ;  /* 0x000000090300780c */ /* 0x000fe40000701670 */
[----:B------:R-:W-:Y:S02]  /*4dc0*/  P2R R11, PR, RZ, 0x2 ;  /* 0x00000002ff0b7803 */ /* 0x000fe40000000000 */
[----:B------:R-:W-:Y:S02]  /*4dd0*/  FSEL R18, R93, -INF , !P0 ;  /* 0xff8000005d127808 */ /* 0x000fe40004000000 */
[----:B------:R-:W-:Y:S02]  /*4de0*/  ISETP.GT.AND P0, PT, R2, 0x9, !P1 ;  /* 0x000000090200780c */ /* 0x000fe40004f04270 */
[----:B------:R-:W-:Y:S02]  /*4df0*/  ISETP.GE.AND P1, PT, R0, 0x11, PT ;  /* 0x000000110000780c */ /* 0x000fe40003f26270 */
[----:B------:R-:W-:-:S02]  /*4e00*/  ISETP.LT.OR P0, PT, R3, 0xa, P0 ;  /* 0x0000000a0300780c */ /* 0x000fc40000701670 */
[----:B------:R-:W-:Y:S02]  /*4e10*/  ISETP.GE.AND P5, PT, R0, 0x19, PT ;  /* 0x000000190000780c */ /* 0x000fe40003fa6270 */
[----:B------:R-:W-:Y:S02]  /*4e20*/  FSEL R19, R92, -INF , !P0 ;  /* 0xff8000005c137808 */ /* 0x000fe40004000000 */
[----:B------:R-:W-:Y:S02]  /*4e30*/  ISETP.GT.AND P0, PT, R2, 0x10, !P1 ;  /* 0x000000100200780c */ /* 0x000fe40004f04270 */
[C---:B------:R-:W-:Y:S02]  /*4e40*/  ISETP.GE.AND P4, PT, R0.reuse, 0x1a, PT ;  /* 0x0000001a0000780c */ /* 0x040fe40003f86270 */
[----:B------:R-:W-:Y:S02]  /*4e50*/  ISETP.LT.OR P0, PT, R3, 0x11, P0 ;  /* 0x000000110300780c */ /* 0x000fe40000701670 */
[----:B------:R-:W-:-:S02]  /*4e60*/  ISETP.GE.AND P3, PT, R0, 0x21, PT ;  /* 0x000000210000780c */ /* 0x000fc40003f66270 */
[----:B------:R-:W-:Y:S02]  /*4e70*/  FSEL R21, R85, -INF , !P0 ;  /* 0xff80000055157808 */ /* 0x000fe40004000000 */
[----:B------:R-:W-:Y:S02]  /*4e80*/  ISETP.GT.AND P0, PT, R2, 0x11, !P6 ;  /* 0x000000110200780c */ /* 0x000fe40007704270 */
[----:B------:R-:W-:Y:S02]  /*4e90*/  ISETP.GE.AND P2, PT, R0, 0x22, PT ;  /* 0x000000220000780c */ /* 0x000fe40003f46270 */
[----:B------:R-:W-:Y:S02]  /*4ea0*/  ISETP.LT.OR P0, PT, R3, 0x12, P0 ;  /* 0x000000120300780c */ /* 0x000fe40000701670 */
[----:B------:R-:W-:Y:S02]  /*4eb0*/  P2R R10, PR, RZ, 0x2 ;  /* 0x00000002ff0a7803 */ /* 0x000fe40000000000 */
[----:B------:R-:W-:-:S02]  /*4ec0*/  FSEL R23, R84, -INF , !P0 ;  /* 0xff80000054177808 */ /* 0x000fc40004000000 */
[----:B------:R-:W-:Y:S02]  /*4ed0*/  ISETP.GT.AND P0, PT, R2, 0x18, !P5 ;  /* 0x000000180200780c */ /* 0x000fe40006f04270 */
[----:B------:R-:W-:Y:S02]  /*4ee0*/  ISETP.GE.AND P1, PT, R0, 0x29, PT ;  /* 0x000000290000780c */ /* 0x000fe40003f26270 */
[----:B------:R-:W-:-:S04]  /*4ef0*/  ISETP.LT.OR P0, PT, R3, 0x19, P0 ;  /* 0x000000190300780c */ /* 0x000fc80000701670 */
[----:B------:R-:W-:Y:S02]  /*4f00*/  FSEL R25, R53, -INF , !P0 ;  /* 0xff80000035197808 */ /* 0x000fe40004000000 */
[----:B------:R-:W-:-:S04]  /*4f10*/  ISETP.GT.AND P0, PT, R2, 0x19, !P4 ;  /* 0x000000190200780c */ /* 0x000fc80006704270 */
        /* <DEDUP_REMOVED lines=11> */
[----:B------:R-:W-:-:S04]  /*4fd0*/  ISETP.GE.AND P0, PT, R0, 0x1, PT ;  /* 0x000000010000780c */ /* 0x000fc80003f06270 */
[----:B------:R-:W-:Y:S02]  /*4fe0*/  P2R R14, PR, RZ, 0x1 ;  /* 0x00000001ff0e7803 */ /* 0x000fe40000000000 */
[----:B------:R-:W-:-:S04]  /*4ff0*/  ISETP.GT.AND P0, PT, R2, RZ, !P0 ;  /* 0x000000ff0200720c */ /* 0x000fc80004704270 */
[----:B------:R-:W-:-:S04]  /*5000*/  ISETP.LT.OR P0, PT, R3, 0x1, P0 ;  /* 0x000000010300780c */ /* 0x000fc80000701670 */
[----:B------:R-:W-:Y:S02]  /*5010*/  FSEL R16, R116, -INF , !P0 ;  /* 0xff80000074107808 */ /* 0x000fe40004000000 */
[----:B------:R-:W-:-:S04]  /*5020*/  ISETP.GE.AND P0, PT, R0, 0x2a, PT ;  /* 0x0000002a0000780c */ /* 0x000fc80003f06270 */
[----:B------:R-:W-:Y:S02]  /*5030*/  P2R R4, PR, RZ, 0x1 ;  /* 0x00000001ff047803 */ /* 0x000fe40000000000 */
[----:B------:R-:W-:-:S04]  /*5040*/  ISETP.GT.AND P0, PT, R2, 0x29, !P0 ;  /* 0x000000290200780c */ /* 0x000fc80004704270 */
[----:B------:R-:W-:Y:S02]  /*5050*/  ISETP.LT.OR P0, PT, R3, 0x2a, P0 ;  /* 0x0000002a0300780c */ /* 0x000fe40000701670 */
[----:B------:R-:W1:Y:S02]  /*5060*/  SHFL.IDX PT, R3, R5, 0x1, 0x1c1f ;  /* 0x003c1f0005037f89 */ /* 0x000e6400000e0000 */
[----:B------:R-:W-:Y:S02]  /*5070*/  FSEL R123, R15, -INF , !P0 ;  /* 0xff8000000f7b7808 */ /* 0x000fe40004000000 */
[----:B------:R-:W-:Y:S01]  /*5080*/  ISETP.GE.AND P0, PT, R242, 0x1, PT ;  /* 0x00000001f200780c */ /* 0x000fe20003f06270 */
[--C-:B-1----:R-:W-:Y:S02]  /*5090*/  IMAD.IADD R2, R6, 0x1, R3.reuse ;  /* 0x0000000106027824 */ /* 0x102fe400078e0203 */
[----:B------:R-:W-:-:S03]  /*50a0*/  IMAD.IADD R0, R7, 0x1, R3 ;  /* 0x0000000107007824 */ /* 0x000fc600078e0203 */
[----:B------:R-:W-:-:S07]  /*50b0*/  IMNMX R2, R8, R2, PT ;  /* 0x0000000208027217 */ /* 0x000fce0003800200 */
        /* <DEDUP_REMOVED lines=12> */
.L_x_509:
[----:B------:R-:W-:-:S04]  /*5180*/  MOV R15, c[0x0][0x32c] ;  /* 0x0000cb00000f7a02 */ /* 0x000fc80000000f00 */
[----:B------:R-:W-:-:S13]  /*5190*/  ISETP.NE.AND P0, PT, R15, 0x1, PT ;  /* 0x000000010f00780c */ /* 0x000fda0003f05270 */
[----:B------:R-:W-:-:S05]  /*51a0*/  @P0 IMAD.HI.U32 R15, R3, c[0x0][0x330], RZ ;  /* 0x0000cc00030f0a27 */ /* 0x000fca00078e00ff */
[----:B------:R-:W-:Y:S02]  /*51b0*/  @P0 SHF.R.U32.HI R3, RZ, c[0x0][0x334], R15 ;  /* 0x0000cd00ff030a19 */ /* 0x000fe4000001160f */
.L_x_510:
[----:B------:R-:W-:Y:S05]  /*51c0*/  BSYNC B0 ;  /* 0x0000000000007941 */ /* 0x000fea0003800000 */
.L_x_508:
[----:B------:R-:W-:-:S05]  /*51d0*/  IMAD R3, R3, c[0x0][0x32c], R9 ;  /* 0x0000cb0003037a24 */ /* 0x000fca00078e0209 */
[----:B------:R-:W-:Y:S02]  /*51e0*/  IADD3 R15, R3, c[0x0][0x32c], RZ ;  /* 0x0000cb00030f7a10 */ /* 0x000fe40007ffe0ff */
[----:B------:R-:W-:Y:S02]  /*51f0*/  IMNMX R0, R0, R3, !PT ;  /* 0x0000000300007217 */ /* 0x000fe40007800200 */
[----:B------:R-:W-:Y:S02]  /*5200*/  IMNMX R2, R2, R15, PT ;  /* 0x0000000f02027217 */ /* 0x000fe40003800200 */
.L_x_507:
[----:B------:R-:W-:Y:S01]  /*5210*/  ISETP.NE.AND P0, PT, R13, RZ, PT ;  /* 0x000000ff0d00720c */ /* 0x000fe20003f05270 */
[----:B------:R-:W1:Y:S03]  /*5220*/  SHFL.IDX PT, R3, R5, 0x2, 0x1c1f ;  /* 0x005c1f0005037f89 */ /* 0x000e6600000e0000 */
[----:B------:R-:W-:-:S04]  /*5230*/  ISETP.GT.AND P0, PT, R0, 0x1, !P0 ;  /* 0x000000010000780c */ /* 0x000fc80004704270 */
[----:B------:R-:W-:-:S04]  /*5240*/  ISETP.LT.OR P0, PT, R2, 0x2, P0 ;  /* 0x000000020200780c */ /* 0x000fc80000701670 */
[----:B------:R-:W-:Y:S02]  /*5250*/  FSEL R24, R109, -INF , !P0 ;  /* 0xff8000006d187808 */ /* 0x000fe40004000000 */
        /* <DEDUP_REMOVED lines=34> */
[----:B------:R-:W-:-:S04]  /*5480*/  ISETP.NE.AND P0, PT, R4, RZ, PT ;  /* 0x000000ff0400720c */ /* 0x000fc80003f05270 */
[----:B------:R-:W-:Y:S01]  /*5490*/  ISETP.GT.AND P0, PT, R0, 0x29, !P0 ;  /* 0x000000290000780c */ /* 0x000fe20004704270 */
[----:B-1----:R-:W-:-:S03]  /*54a0*/  IMAD.IADD R0, R7, 0x1, R3 ;  /* 0x0000000107007824 */ /* 0x002fc600078e0203 */
[----:B------:R-:W-:Y:S01]  /*54b0*/  ISETP.LT.OR P0, PT, R2, 0x2a, P0 ;  /* 0x0000002a0200780c */ /* 0x000fe20000701670 */
[----:B------:R-:W-:-:S03]  /*54c0*/  IMAD.IADD R2, R6, 0x1, R3 ;  /* 0x0000000106027824 */ /* 0x000fc600078e0203 */
[----:B------:R-:W-:Y:S02]  /*54d0*/  FSEL R111, R20, -INF , !P0 ;  /* 0xff800000146f7808 */ /* 0x000fe40004000000 */
[----:B------:R-:W-:Y:S02]  /*54e0*/  ISETP.GE.AND P0, PT, R242, 0x1, PT ;  /* 0x00000001f200780c */ /* 0x000fe40003f06270 */
[----:B------:R-:W-:-:S11]  /*54f0*/  IMNMX R2, R8, R2, PT ;  /* 0x0000000208027217 */ /* 0x000fd60003800200 */
        /* <DEDUP_REMOVED lines=12> */
.L_x_513:
[----:B------:R-:W-:-:S04]  /*55c0*/  MOV R15, c[0x0][0x32c] ;  /* 0x0000cb00000f7a02 */ /* 0x000fc80000000f00 */
[----:B------:R-:W-:-:S13]  /*55d0*/  ISETP.NE.AND P0, PT, R15, 0x1, PT ;  /* 0x000000010f00780c */ /* 0x000fda0003f05270 */
[----:B------:R-:W-:-:S05]  /*55e0*/  @P0 IMAD.HI.U32 R15, R3, c[0x0][0x330], RZ ;  /* 0x0000cc00030f0a27 */ /* 0x000fca00078e00ff */
[----:B------:R-:W-:Y:S02]  /*55f0*/  @P0 SHF.R.U32.HI R3, RZ, c[0x0][0x334], R15 ;  /* 0x0000cd00ff030a19 */ /* 0x000fe4000001160f */
.L_x_514:
[----:B------:R-:W-:Y:S05]  /*5600*/  BSYNC B0 ;  /* 0x0000000000007941 */ /* 0x000fea0003800000 */
.L_x_512:
[----:B------:R-:W-:-:S05]  /*5610*/  IMAD R3, R3, c[0x0][0x32c], R9 ;  /* 0x0000cb0003037a24 */ /* 0x000fca00078e0209 */
[----:B------:R-:W-:Y:S02]  /*5620*/  IADD3 R15, R3, c[0x0][0x32c], RZ ;  /* 0x0000cb00030f7a10 */ /* 0x000fe40007ffe0ff */
[----:B------:R-:W-:Y:S02]  /*5630*/  IMNMX R0, R0, R3, !PT ;  /* 0x0000000300007217 */ /* 0x000fe40007800200 */
[----:B------:R-:W-:Y:S02]  /*5640*/  IMNMX R2, R2, R15, PT ;  /* 0x0000000f02027217 */ /* 0x000fe40003800200 */
.L_x_511:
        /* <DEDUP_REMOVED lines=59> */
.L_x_517:
[----:B------:R-:W-:-:S04]  /*5a00*/  MOV R5, c[0x0][0x32c] ;  /* 0x0000cb0000057a02 */ /* 0x000fc80000000f00 */
[----:B------:R-:W-:-:S13]  /*5a10*/  ISETP.NE.AND P0, PT, R5, 0x1, PT ;  /* 0x000000010500780c */ /* 0x000fda0003f05270 */
[----:B------:R-:W-:-:S05]  /*5a20*/  @P0 IMAD.HI.U32 R5, R3, c[0x0][0x330], RZ ;  /* 0x0000cc0003050a27 */ /* 0x000fca00078e00ff */
[----:B------:R-:W-:Y:S02]  /*5a30*/  @P0 SHF.R.U32.HI R3, RZ, c[0x0][0x334], R5 ;  /* 0x0000cd00ff030a19 */ /* 0x000fe40000011605 */
.L_x_518:
[----:B------:R-:W-:Y:S05]  /*5a40*/  BSYNC B0 ;  /* 0x0000000000007941 */ /* 0x000fea0003800000 */
.L_x_516:
[----:B------:R-:W-:-:S05]  /*5a50*/  IMAD R3, R3, c[0x0][0x32c], R9 ;  /* 0x0000cb0003037a24 */ /* 0x000fca00078e0209 */
[----:B------:R-:W-:Y:S02]  /*5a60*/  IADD3 R5, R3, c[0x0][0x32c], RZ ;  /* 0x0000cb0003057a10 */ /* 0x000fe40007ffe0ff */
[----:B------:R-:W-:Y:S02]  /*5a70*/  IMNMX R0, R0, R3, !PT ;  /* 0x0000000300007217 */ /* 0x000fe40007800200 */
[----:B------:R-:W-:Y:S02]  /*5a80*/  IMNMX R2, R2, R5, PT ;  /* 0x0000000502027217 */ /* 0x000fe40003800200 */
.L_x_515:
[----:B------:R-:W-:Y:S01]  /*5a90*/  ISETP.NE.AND P0, PT, R13, RZ, PT ;  /* 0x000000ff0d00720c */ /* 0x000fe20003f05270 */
[----:B------:R-:W-:Y:S01]  /*5aa0*/  LDSM.16.MT88.4 R64, [R186+0xc00] ;  /* 0x000c0000ba40783b */ /* 0x000fe20000004200 */
[----:B------:R-:W-:Y:S02]  /*5ab0*/  FMNMX.FTZ R3, R16, R17, !PT ;  /* 0x0000001110037209 */ /* 0x000fe40007810000 */
[----:B------:R-:W-:Y:S01]  /*5ac0*/  ISETP.GT.AND P0, PT, R0, 0x1, !P0 ;  /* 0x000000010000780c */ /* 0x000fe20004704270 */
[----:B------:R-:W-:Y:S01]  /*5ad0*/  LDSM.16.MT88.4 R60, [R185+0x1800] ;  /* 0x00180000b93c783b */ /* 0x000fe20000004200 */
[----:B------:R-:W-:-:S02]  /*5ae0*/  FMNMX.FTZ R3, R18, R3, !PT ;  /* 0x0000000312037209 */ /* 0x000fc40007810000 */
[----:B------:R-:W-:Y:S01]  /*5af0*/  ISETP.LT.OR P0, PT, R2, 0x2, P0 ;  /* 0x000000020200780c */ /* 0x000fe20000701670 */
[----:B------:R-:W-:Y:S01]  /*5b00*/  LDSM.16.MT88.4 R152, [R185+0x1400] ;  /* 0x00140000b998783b */ /* 0x000fe20000004200 */
[----:B------:R-:W-:Y:S02]  /*5b10*/  FMNMX.FTZ R3, R19, R3, !PT ;  /* 0x0000000313037209 */ /* 0x000fe40007810000 */
[----:B------:R-:W-:Y:S01]  /*5b20*/  FSEL R9, R102, -INF , !P0 ;  /* 0xff80000066097808 */ /* 0x000fe20004000000 */
[----:B------:R-:W-:Y:S01]  /*5b30*/  LDSM.16.MT88.4 R136, [R186+0x800] ;  /* 0x00080000ba88783b */ /* 0x000fe20000004200 */
        /* <DEDUP_REMOVED lines=15> */
[----:B------:R-:W-:Y:S02]  /*5c30*/  FMNMX.FTZ R3, R128, R3, !PT ;  /* 0x0000000380037209 */ /* 0x000fe40007810000 */
[----:B------:R-:W-:Y:S02]  /*5c40*/  ISETP.GT.AND P0, PT, R0, 0x10, !P0 ;  /* 0x000000100000780c */ /* 0x000fe40004704270 */
[----:B------:R-:W-:Y:S02]  /*5c50*/  FMNMX.FTZ R3, R123, R3, !PT ;  /* 0x000000037b037209 */ /* 0x000fe40007810000 */
[----:B------:R-:W-:Y:S02]  /*5c60*/  ISETP.LT.OR P0, PT, R2, 0x11, P0 ;  /* 0x000000110200780c */ /* 0x000fe40000701670 */
[----:B------:R-:W-:Y:S02]  /*5c70*/  IADD3 R200, R200, -0x2, RZ ;  /* 0xfffffffec8c87810 */ /* 0x000fe40007ffe0ff */
[----:B------:R-:W-:-:S02]  /*5c80*/  FSEL R37, R72, -INF , !P0 ;  /* 0xff80000048257808 */ /* 0x000fc40004000000 */
[----:B------:R-:W-:Y:S02]  /*5c90*/  ISETP.GT.AND P0, PT, R0, 0x11, !P6 ;  /* 0x000000110000780c */ /* 0x000fe40007704270 */
[----:B------:R-:W-:Y:S02]  /*5ca0*/  ISETP.NE.AND P6, PT, R14, RZ, PT ;  /* 0x000000ff0e00720c */ /* 0x000fe40003fc5270 */
[----:B------:R-:W-:-:S04]  /*5cb0*/  ISETP.LT.OR P0, PT, R2, 0x12, P0 ;  /* 0x000000120200780c */ /* 0x000fc80000701670 */
[----:B------:R-:W-:Y:S02]  /*5cc0*/  FSEL R10, R59, -INF , !P0 ;  /* 0xff8000003b0a7808 */ /* 0x000fe40004000000 */
[----:B------:R-:W-:-:S04]  /*5cd0*/  ISETP.GT.AND P0, PT, R0, 0x18, !P5 ;  /* 0x000000180000780c */ /* 0x000fc80006f04270 */
[----:B------:R-:W-:-:S04]  /*5ce0*/  ISETP.LT.OR P0, PT, R2, 0x19, P0 ;  /* 0x000000190200780c */ /* 0x000fc80000701670 */
[----:B------:R-:W-:Y:S02]  /*5cf0*/  FSEL R68, R58, -INF , !P0 ;  /* 0xff8000003a447808 */ /* 0x000fe40004000000 */
[----:B------:R-:W-:Y:S01]  /*5d00*/  ISETP.GT.AND P0, PT, R0, 0x19, !P4 ;  /* 0x000000190000780c */ /* 0x000fe20006704270 */
[----:B------:R-:W-:Y:S03]  /*5d10*/  LDSM.16.MT88.4 R56, [R185+0xc00] ;  /* 0x000c0000b938783b */ /* 0x000fe60000004200 */
[----:B------:R-:W-:-:S04]  /*5d20*/  ISETP.LT.OR P0, PT, R2, 0x1a, P0 ;  /* 0x0000001a0200780c */ /* 0x000fc80000701670 */
[----:B------:R-:W-:Y:S02]  /*5d30*/  FSEL R69, R54, -INF , !P0 ;  /* 0xff80000036457808 */ /* 0x000fe40004000000 */
[----:B------:R-:W-:Y:S01]  /*5d40*/  ISETP.GT.AND P0, PT, R0, 0x20, !P3 ;  /* 0x000000200000780c */ /* 0x000fe20005f04270 */
[----:B------:R-:W-:Y:S03]  /*5d50*/  LDSM.16.MT88.4 R52, [R185+0x400] ;  /* 0x00040000b934783b */ /* 0x000fe60000004200 */
        /* <DEDUP_REMOVED lines=8> */
[----:B------:R-:W-:Y:S01]  /*5de0*/  ISETP.GT.AND P0, PT, R0, RZ, !P6 ;  /* 0x000000ff0000720c */ /* 0x000fe20007704270 */
[----:B------:R-:W-:Y:S01]  /*5df0*/  LDSM.16.MT88.4 R40, [R186] ;  /* 0x00000000ba28783b */ /* 0x000fe20000004200 */
[----:B------:R-:W-:Y:S02]  /*5e00*/  ISETP.NE.AND P6, PT, R4, RZ, PT ;  /* 0x000000ff0400720c */ /* 0x000fe40003fc5270 */
[----:B------:R-:W-:Y:S01]  /*5e10*/  ISETP.LT.OR P0, PT, R2, 0x1, P0 ;  /* 0x000000010200780c */ /* 0x000fe20000701670 */
[----:B------:R-:W1:Y:S03]  /*5e20*/  SHFL.BFLY PT, R4, R3, 0x2, 0x1f ;  /* 0x0c401f0003047f89 */ /* 0x000e6600000e0000 */
[----:B------:R-:W-:-:S02]  /*5e30*/  FSEL R8, R118, -INF , !P0 ;  /* 0xff80000076087808 */ /* 0x000fc40004000000 */
[----:B-1----:R-:W-:-:S05]  /*5e40*/  FMNMX.FTZ R3, R3, R4, !PT ;  /* 0x0000000403037209 */ /* 0x002fca0007810000 */
[----:B------:R-:W1:Y:S02]  /*5e50*/  SHFL.BFLY PT, R4, R3, 0x1, 0x1f ;  /* 0x0c201f0003047f89 */ /* 0x000e6400000e0000 */
[----:B-1----:R-:W-:-:S04]  /*5e60*/  FMNMX.FTZ R108, R3, R4, !PT ;  /* 0x00000004036c7209 */ /* 0x002fc80007810000 */
[C---:B------:R-:W-:Y:S01]  /*5e70*/  FSETP.NEU.FTZ.AND P0, PT, R108.reuse, -INF , PT ;  /* 0xff8000006c00780b */ /* 0x040fe20003f1d000 */
[----:B------:R-:W-:-:S05]  /*5e80*/  FMUL.FTZ R3, R108, c[0x0][0x2d0] ;  /* 0x0000b4006c037a20 */ /* 0x000fca0000410000 */
[----:B------:R-:W-:Y:S02]  /*5e90*/  FSEL R20, R3, RZ, P0 ;  /* 0x000000ff03147208 */ /* 0x000fe40000000000 */
[----:B------:R-:W-:-:S03]  /*5ea0*/  FMNMX.FTZ R3, R22, R24, !PT ;  /* 0x0000001816037209 */ /* 0x000fc60007810000 */
[--C-:B------:R-:W-:Y:S01]  /*5eb0*/  FFMA.FTZ R5, R16, c[0x0][0x2d0], -R20.reuse ;  /* 0x0000b40010057a23 */ /* 0x100fe20000010814 */
[----:B------:R-:W-:Y:S01]  /*5ec0*/  FMNMX.FTZ R3, R26, R3, !PT ;  /* 0x000000031a037209 */ /* 0x000fe20007810000 */
[----:B------:R-:W-:Y:S02]  /*5ed0*/  FFMA.FTZ R6, R21, c[0x0][0x2d0], -R20 ;  /* 0x0000b40015067a23 */ /* 0x000fe40000010814 */
[----:B------:R1:W-:Y:S01]  /*5ee0*/  MUFU.EX2 R237, R5 ;  /* 0x0000000500ed7308 */ /* 0x0003e20000000800 */
[----:B------:R-:W-:-:S04]  /*5ef0*/  FMNMX.FTZ R3, R27, R3, !PT ;  /* 0x000000031b037209 */ /* 0x000fc80007810000 */
[----:B------:R-:W-:-:S03]  /*5f00*/  FMNMX.FTZ R3, R29, R3, !PT ;  /* 0x000000031d037209 */ /* 0x000fc60007810000 */
[----:B------:R-:W-:Y:S01]  /*5f10*/  MUFU.EX2 R235, R6 ;  /* 0x0000000600eb7308 */ /* 0x000fe20000000800 */
[----:B------:R-:W-:-:S04]  /*5f20*/  FMNMX.FTZ R3, R31, R3, !PT ;  /* 0x000000031f037209 */ /* 0x000fc80007810000 */
[----:B------:R-:W-:Y:S01]  /*5f30*/  FMNMX.FTZ R3, R32, R3, !PT ;  /* 0x0000000320037209 */ /* 0x000fe20007810000 */
[----:B-1----:R-:W-:-:S03]  /*5f40*/  FFMA.FTZ R5, R17, c[0x0][0x2d0], -R20 ;  /* 0x0000b40011057a23 */ /* 0x002fc60000010814 */
[----:B------:R-:W-:Y:S01]  /*5f50*/  FMNMX.FTZ R3, R34, R3, !PT ;  /* 0x0000000322037209 */ /* 0x000fe20007810000 */
[----:B------:R1:W2:Y:S03]  /*5f60*/  MUFU.EX2 R233, R5 ;  /* 0x0000000500e97308 */ /* 0x0002a60000000800 */
[----:B------:R-:W-:-:S04]  /*5f70*/  FMNMX.FTZ R3, R122, R3, !PT ;  /* 0x000000037a037209 */ /* 0x000fc80007810000 */
[----:B------:R-:W-:-:S04]  /*5f80*/  FMNMX.FTZ R3, R121, R3, !PT ;  /* 0x0000000379037209 */ /* 0x000fc80007810000 */
[----:B------:R-:W-:-:S04]  /*5f90*/  FMNMX.FTZ R3, R120, R3, !PT ;  /* 0x0000000378037209 */ /* 0x000fc80007810000 */
[----:B------:R-:W-:Y:S01]  /*5fa0*/  FMNMX.FTZ R3, R111, R3, !PT ;  /* 0x000000036f037209 */ /* 0x000fe20007810000 */
[----:B-1----:R-:W-:Y:S01]  /*5fb0*/  FFMA.FTZ R5, R18, c[0x0][0x2d0], -R20 ;  /* 0x0000b40012057a23 */ /* 0x002fe20000010814 */
[----:B--2---:R-:W-:-:S03]  /*5fc0*/  F2FP.BF16.PACK_AB R16, R233, R237 ;  /* 0x000000ede910723e */ /* 0x004fc600000010ff */
[----:B------:R-:W1:Y:S01]  /*5fd0*/  SHFL.BFLY PT, R4, R3, 0x2, 0x1f ;  /* 0x0c401f0003047f89 */ /* 0x000e6200000e0000 */
[----:B------:R2:W-:Y:S02]  /*5fe0*/  MUFU.EX2 R231, R5 ;  /* 0x0000000500e77308 */ /* 0x0005e40000000800 */
[----:B--2---:R-:W-:-:S06]  /*5ff0*/  FFMA.FTZ R5, R19, c[0x0][0x2d0], -R20 ;  /* 0x0000b40013057a23 */ /* 0x004fcc0000010814 */
[----:B------:R2:W3:Y:S01]  /*6000*/  MUFU.EX2 R230, R5 ;  /* 0x0000000500e67308 */ /* 0x0004e20000000800 */
[----:B-1----:R-:W-:-:S05]  /*6010*/  FMNMX.FTZ R3, R3, R4, !PT ;  /* 0x0000000403037209 */ /* 0x002fca0007810000 */
[----:B------:R-:W1:Y:S01]  /*6020*/  SHFL.BFLY PT, R4, R3, 0x1, 0x1f ;  /* 0x0c201f0003047f89 */ /* 0x000e6200000e0000 */
[----:B--2---:R-:W-:Y:S02]  /*6030*/  FMNMX.FTZ R5, R8, R9, !PT ;  /* 0x0000000908057209 */ /* 0x004fe40007810000 */
[----:B---3--:R-:W-:Y:S02]  /*6040*/  F2FP.BF16.PACK_AB R18, R230, R231 ;  /* 0x000000e7e612723e */ /* 0x008fe400000010ff */
[----:B------:R-:W-:-:S04]  /*6050*/  FMNMX.FTZ R5, R12, R5, !PT ;  /* 0x000000050c057209 */ /* 0x000fc80007810000 */
[----:B------:R-:W-:Y:S01]  /*6060*/  FMNMX.FTZ R6, R11, R5, !PT ;  /* 0x000000050b067209 */ /* 0x000fe20007810000 */
[----:B------:R-:W-:-:S03]  /*6070*/  FFMA.FTZ R5, R23, c[0x0][0x2d0], -R20 ;  /* 0x0000b40017057a23 */ /* 0x000fc60000010814 */
[----:B------:R-:W-:Y:S01]  /*6080*/  FMNMX.FTZ R6, R37, R6, !PT ;  /* 0x0000000625067209 */ /* 0x000fe20007810000 */
[----:B------:R2:W-:Y:S01]  /*6090*/  MUFU.EX2 R234, R5 ;  /* 0x0000000500ea7308 */ /* 0x0005e20000000800 */
[----:B-1----:R-:W-:Y:S02]  /*60a0*/  FMNMX.FTZ R107, R3, R4, !PT ;  /* 0x00000004036b7209 */ /* 0x002fe40007810000 */
[----:B------:R-:W-:Y:S02]  /*60b0*/  FMNMX.FTZ R4, R15, R30, !PT ;  /* 0x0000001e0f047209 */ /* 0x000fe40007810000 */
[----:B------:R-:W-:Y:S01]  /*60c0*/  FMNMX.FTZ R6, R10, R6, !PT ;  /* 0x000000060a067209 */ /* 0x000fe20007810000 */
[----:B------:R-:W-:Y:S01]  /*60d0*/  FMUL.FTZ R3, R107, c[0x0][0x2d0] ;  /* 0x0000b4006b037a20 */ /* 0x000fe20000410000 */
[----:B------:R-:W-:Y:S02]  /*60e0*/  FMNMX.FTZ R4, R33, R4, !PT ;  /* 0x0000000421047209 */ /* 0x000fe40007810000 */
[----:B------:R-:W-:-:S02]  /*60f0*/  FMNMX.FTZ R6, R68, R6, !PT ;  /* 0x0000000644067209 */ /* 0x000fc40007810000 */
[----:B------:R-:W-:Y:S02]  /*6100*/  FMNMX.FTZ R4, R35, R4, !PT ;  /* 0x0000000423047209 */ /* 0x000fe40007810000 */
[----:B------:R-:W-:Y:S02]  /*6110*/  FSETP.NEU.FTZ.AND P0, PT, R107, -INF , PT ;  /* 0xff8000006b00780b */ /* 0x000fe40003f1d000 */
[----:B------:R-:W-:Y:S01]  /*6120*/  FMNMX.FTZ R4, R36, R4, !PT ;  /* 0x0000000424047209 */ /* 0x000fe20007810000 */
[----:B--2---:R-:W-:Y:S01]  /*6130*/  FFMA.FTZ R5, R25, c[0x0][0x2d0], -R20 ;  /* 0x0000b40019057a23 */ /* 0x004fe20000010814 */
[----:B------:R-:W-:Y:S02]  /*6140*/  FMNMX.FTZ R6, R69, R6, !PT ;  /* 0x0000000645067209 */ /* 0x000fe40007810000 */
[----:B------:R-:W-:Y:S01]  /*6150*/  FMNMX.FTZ R4, R38, R4, !PT ;  /* 0x0000000426047209 */ /* 0x000fe20007810000 */
[----:B------:R1:W-:Y:S01]  /*6160*/  MUFU.EX2 R238, R5 ;  /* 0x0000000500ee7308 */ /* 0x0003e20000000800 */
[----:B------:R-:W-:-:S02]  /*6170*/  FSEL R3, R3, RZ, P0 ;  /* 0x000000ff03037208 */ /* 0x000fc40000000000 */
[----:B------:R-:W-:Y:S02]  /*6180*/  FMNMX.FTZ R4, R48, R4, !PT ;  /* 0x0000000430047209 */ /* 0x000fe40007810000 */
[----:B------:R-:W-:Y:S02]  /*6190*/  ISETP.GT.AND P0, PT, R0, 0x29, !P6 ;  /* 0x000000290000780c */ /* 0x000fe40007704270 */
[----:B------:R-:W-:Y:S02]  /*61a0*/  FMNMX.FTZ R4, R49, R4, !PT ;  /* 0x0000000431047209 */ /* 0x000fe40007810000 */
[----:B------:R-:W-:Y:S02]  /*61b0*/  FMNMX.FTZ R0, R100, R6, !PT ;  /* 0x0000000664007209 */ /* 0x000fe40007810000 */
[----:B------:R-:W-:Y:S02]  /*61c0*/  FMNMX.FTZ R4, R110, R4, !PT ;  /* 0x000000046e047209 */ /* 0x000fe40007810000 */
[----:B------:R-:W-:-:S02]  /*61d0*/  ISETP.LT.OR P0, PT, R2, 0x2a, P0 ;  /* 0x0000002a0200780c */ /* 0x000fc40000701670 */
[----:B------:R-:W-:Y:S01]  /*61e0*/  FMNMX.FTZ R4, R109, R4, !PT ;  /* 0x000000046d047209 */ /* 0x000fe20007810000 */
[----:B-1----:R-:W-:Y:S01]  /*61f0*/  FFMA.FTZ R5, R28, c[0x0][0x2d0], -R20 ;  /* 0x0000b4001c057a23 */ /* 0x002fe20000010814 */
[----:B------:R-:W-:Y:S01]  /*6200*/  FMNMX.FTZ R2, R101, R0, !PT ;  /* 0x0000000065027209 */ /* 0x000fe20007810000 */
[----:B------:R-:W-:Y:S01]  /*6210*/  FFMA.FTZ R0, R22, c[0x0][0x2d0], -R3 ;  /* 0x0000b40016007a23 */ /* 0x000fe20000010803 */
[----:B------:R-:W-:Y:S01]  /*6220*/  FMNMX.FTZ R4, R105, R4, !PT ;  /* 0x0000000469047209 */ /* 0x000fe20007810000 */
[----:B------:R1:W-:Y:S01]  /*6230*/  MUFU.EX2 R239, R5 ;  /* 0x0000000500ef7308 */ /* 0x0003e20000000800 */
[----:B------:R-:W-:Y:S02]  /*6240*/  FSEL R21, R46, -INF , !P0 ;  /* 0xff8000002e157808 */ /* 0x000fe40004000000 */
[----:B------:R-:W-:Y:S01]  /*6250*/  FMNMX.FTZ R4, R104, R4, !PT ;  /* 0x0000000468047209 */ /* 0x000fe20007810000 */
[----:B------:R-:W-:Y:S01]  /*6260*/  LDSM.16.MT88.4 R44, [R185] ;  /* 0x00000000b92c783b */ /* 0x000fe20000004200 */
[----:B------:R-:W-:-:S02]  /*6270*/  FMNMX.FTZ R2, R103, R2, !PT ;  /* 0x0000000267027209 */ /* 0x000fc40007810000 */
[----:B------:R-:W-:Y:S01]  /*6280*/  ISETP.NE.AND P6, PT, R244, 0x1, PT ;  /* 0x00000001f400780c */ /* 0x000fe20003fc5270 */
[----:B------:R-:W2:Y:S01]  /*6290*/  SHFL.BFLY PT, R7, R4, 0x2, 0x1f ;  /* 0x0c401f0004077f89 */ /* 0x000ea200000e0000 */
[----:B------:R2:W-:Y:S01]  /*62a0*/  MUFU.EX2 R221, R0 ;  /* 0x0000000000dd7308 */ /* 0x0005e20000000800 */
[----:B------:R-:W-:-:S05]  /*62b0*/  FMNMX.FTZ R2, R21, R2, !PT ;  /* 0x0000000215027209 */ /* 0x000fca0007810000 */
[----:B-1----:R-:W-:Y:S01]  /*62c0*/  SHFL.BFLY PT, R5, R2, 0x2, 0x1f ;  /* 0x0c401f0002057f89 */ /* 0x002fe200000e0000 */
[----:B--2---:R-:W-:Y:S01]  /*62d0*/  FMNMX.FTZ R0, R4, R7, !PT ;  /* 0x0000000704007209 */ /* 0x004fe20007810000 */
[----:B------:R-:W-:-:S04]  /*62e0*/  FFMA.FTZ R4, R24, c[0x0][0x2d0], -R3 ;  /* 0x0000b40018047a23 */ /* 0x000fc80000010803 */
[----:B------:R-:W1:Y:S01]  /*62f0*/  SHFL.BFLY PT, R6, R0, 0x1, 0x1f ;  /* 0x0c201f0000067f89 */ /* 0x000e6200000e0000 */
[----:B------:R2:W3:Y:S02]  /*6300*/  MUFU.EX2 R218, R4 ;  /* 0x0000000400da7308 */ /* 0x0004e40000000800 */
[----:B--2---:R-:W-:Y:S01]  /*6310*/  FFMA.FTZ R4, R26, c[0x0][0x2d0], -R3 ;  /* 0x0000b4001a047a23 */ /* 0x004fe20000010803 */
[----:B---3--:R-:W-:-:S05]  /*6320*/  F2FP.BF16.PACK_AB R17, R218, R221 ;  /* 0x000000ddda11723e */ /* 0x008fca00000010ff */
[----:B------:R2:W-:Y:S01]  /*6330*/  MUFU.EX2 R219, R4 ;  /* 0x0000000400db7308 */ /* 0x0005e20000000800 */
[----:B-1----:R-:W-:Y:S02]  /*6340*/  FMNMX.FTZ R106, R0, R6, !PT ;  /* 0x00000006006a7209 */ /* 0x002fe40007810000 */
[----:B------:R-:W-:Y:S02]  /*6350*/  FMNMX.FTZ R0, R2, R5, !PT ;  /* 0x0000000502007209 */ /* 0x000fe40007810000 */
[C---:B------:R-:W-:Y:S01]  /*6360*/  FSETP.NEU.FTZ.AND P0, PT, R106.reuse, -INF , PT ;  /* 0xff8000006a00780b */ /* 0x040fe20003f1d000 */
[----:B------:R-:W-:Y:S02]  /*6370*/  FMUL.FTZ R2, R106, c[0x0][0x2d0] ;  /* 0x0000b4006a027a20 */ /* 0x000fe40000410000 */
[----:B------:R-:W1:Y:S03]  /*6380*/  SHFL.BFLY PT, R5, R0, 0x1, 0x1f ;  /* 0x0c201f0000057f89 */ /* 0x000e6600000e0000 */
[----:B------:R-:W-:Y:S01]  /*6390*/  FSEL R2, R2, RZ, P0 ;  /* 0x000000ff02027208 */ /* 0x000fe20000000000 */
[----:B--2---:R-:W-:-:S02]  /*63a0*/  FFMA.FTZ R4, R27, c[0x0][0x2d0], -R3 ;  /* 0x0000b4001b047a23 */ /* 0x004fc40000010803 */
[----:B------:R-:W-:Y:S02]  /*63b0*/  LDSM.16.MT88.4 R24, [R186+0x1800] ;  /* 0x00180000ba18783b */ /* 0x000fe40000004200 */
[----:B------:R-:W2:Y:S01]  /*63c0*/  MUFU.EX2 R220, R4 ;  /* 0x0000000400dc7308 */ /* 0x000ea20000000800 */
[----:B-1----:R-:W-:Y:S01]  /*63d0*/  FMNMX.FTZ R102, R0, R5, !PT ;  /* 0x0000000500667209 */ /* 0x002fe20007810000 */
[----:B------:R-:W-:Y:S01]  /*63e0*/  FFMA.FTZ R0, R35, c[0x0][0x2d0], -R2 ;  /* 0x0000b40023007a23 */ /* 0x000fe20000010802 */
[----:B--2---:R-:W-:Y:S01]  /*63f0*/  F2FP.BF16.PACK_AB R19, R220, R219 ;  /* 0x000000dbdc13723e */ /* 0x004fe200000010ff */
[----:B------:R-:W-:Y:S01]  /*6400*/  FFMA.FTZ R4, R29, c[0x0][0x2d0], -R3 ;  /* 0x0000b4001d047a23 */ /* 0x000fe20000010803 */
[----:B------:R-:W-:-:S03]  /*6410*/  FSETP.NEU.FTZ.AND P0, PT, R102, -INF , PT ;  /* 0xff8000006600780b */ /* 0x000fc60003f1d000 */
[----:B------:R1:W-:Y:S01]  /*6420*/  MUFU.EX2 R215, R0 ;  /* 0x0000000000d77308 */ /* 0x0003e20000000800 */
[----:B------:R-:W-:Y:S01]  /*6430*/  FFMA.FTZ R5, R49, c[0x0][0x2d0], -R2 ;  /* 0x0000b40031057a23 */ /* 0x000fe20000010802 */
[C---:B------:R-:W-:Y:S06]  /*6440*/  HMMA.16816.F32.BF16 R96, R16.reuse, R56, RZ ;  /* 0x000000381060723c */ /* 0x040fec00000418ff */
[----:B------:R2:W-:Y:S02]  /*6450*/  MUFU.EX2 R222, R4 ;  /* 0x0000000400de7308 */ /* 0x0005e40000000800 */
[----:B------:R-:W-:Y:S01]  /*6460*/  HMMA.16816.F32.BF16 R92, R16, R64, RZ ;  /* 0x00000040105c723c */ /* 0x000fe200000418ff */
[----:B-1----:R-:W-:-:S05]  /*6470*/  FMUL.FTZ R0, R102, c[0x0][0x2d0] ;  /* 0x0000b40066007a20 */ /* 0x002fca0000410000 */
[----:B------:R-:W-:Y:S02]  /*6480*/  MUFU.EX2 R217, R5 ;  /* 0x0000000500d97308 */ /* 0x000fe40000000800 */
[----:B------:R-:W-:Y:S01]  /*6490*/  HMMA.16816.F32.BF16 R88, R16, R60, RZ ;  /* 0x0000003c1058723c */ /* 0x000fe200000418ff */
[----:B------:R-:W-:Y:S01]  /*64a0*/  FSEL R0, R0, RZ, P0 ;  /* 0x000000ff00007208 */ /* 0x000fe20000000000 */
[----:B--2---:R-:W-:-:S04]  /*64b0*/  FFMA.FTZ R4, R31, c[0x0][0x2d0], -R3 ;  /* 0x0000b4001f047a23 */ /* 0x004fc80000010803 */
[----:B------:R1:W-:Y:S02]  /*64c0*/  MUFU.EX2 R224, R4 ;  /* 0x0000000400e07308 */ /* 0x0003e40000000800 */
[C---:B------:R-:W-:Y:S08]  /*64d0*/  HMMA.16816.F32.BF16 R116, R16.reuse, R44, RZ ;  /* 0x0000002c1074723c */ /* 0x040ff000000418ff */
[----:B------:R-:W-:Y:S01]  /*64e0*/  HMMA.16816.F32.BF16 R112, R16, R40, RZ ;  /* 0x000000281070723c */ /* 0x000fe200000418ff */
[----:B-1----:R-:W-:-:S04]  /*64f0*/  FFMA.FTZ R4, R32, c[0x0][0x2d0], -R3 ;  /* 0x0000b40020047a23 */ /* 0x002fc80000010803 */
[----:B------:R1:W-:Y:S02]  /*6500*/  MUFU.EX2 R223, R4 ;  /* 0x0000000400df7308 */ /* 0x0003e40000000800 */
[----:B-1----:R-:W-:-:S06]  /*6510*/  FFMA.FTZ R4, R34, c[0x0][0x2d0], -R3 ;  /* 0x0000b40022047a23 */ /* 0x002fcc0000010803 */
[----:B------:R1:W-:Y:S02]  /*6520*/  MUFU.EX2 R225, R4 ;  /* 0x0000000400e17308 */ /* 0x0003e40000000800 */
[----:B-1----:R-:W-:-:S06]  /*6530*/  FFMA.FTZ R4, R15, c[0x0][0x2d0], -R2 ;  /* 0x0000b4000f047a23 */ /* 0x002fcc0000010802 */
[----:B------:R1:W-:Y:S02]  /*6540*/  MUFU.EX2 R212, R4 ;  /* 0x0000000400d47308 */ /* 0x0003e40000000800 */
[--C-:B-1----:R-:W-:Y:S02]  /*6550*/  FFMA.FTZ R4, R30, c[0x0][0x2d0], -R2.reuse ;  /* 0x0000b4001e047a23 */ /* 0x102fe40000010802 */
[----:B------:R-:W1:Y:S04]  /*6560*/  LDSM.16.MT88.4 R28, [R185+0x1000] ;  /* 0x00100000b91c783b */ /* 0x000e680000004200 */
[----:B------:R2:W-:Y:S02]  /*6570*/  MUFU.EX2 R210, R4 ;  /* 0x0000000400d27308 */ /* 0x0005e40000000800 */
[----:B--2---:R-:W-:-:S02]  /*6580*/  FFMA.FTZ R4, R33, c[0x0][0x2d0], -R2 ;  /* 0x0000b40021047a23 */ /* 0x004fc40000010802 */
[----:B------:R-:W-:Y:S04]  /*6590*/  LDSM.16.MT88.4 R32, [R186+0x400] ;  /* 0x00040000ba20783b */ /* 0x000fe80000004200 */
[----:B------:R2:W3:Y:S02]  /*65a0*/  MUFU.EX2 R211, R4 ;  /* 0x0000000400d37308 */ /* 0x0004e40000000800 */
[----:B--2---:R-:W-:Y:S01]  /*65b0*/  FFMA.FTZ R4, R36, c[0x0][0x2d0], -R2 ;  /* 0x0000b40024047a23 */ /* 0x004fe20000010802 */
[----:B---3--:R-:W-:-:S05]  /*65c0*/  F2FP.BF16.PACK_AB R14, R215, R211 ;  /* 0x000000d3d70e723e */ /* 0x008fca00000010ff */
[----:B------:R2:W-:Y:S02]  /*65d0*/  MUFU.EX2 R216, R4 ;  /* 0x0000000400d87308 */ /* 0x0005e40000000800 */
[----:B--2---:R-:W-:Y:S01]  /*65e0*/  FFMA.FTZ R4, R8, c[0x0][0x2d0], -R0 ;  /* 0x0000b40008047a23 */ /* 0x004fe20000010800 */
[----:B------:R-:W-:-:S05]  /*65f0*/  F2FP.BF16.PACK_AB R8, R234, R235 ;  /* 0x000000ebea08723e */ /* 0x000fca00000010ff */
[----:B------:R2:W-:Y:S02]  /*6600*/  MUFU.EX2 R22, R4 ;  /* 0x0000000400167308 */ /* 0x0005e40000000800 */
[----:B--2---:R-:W-:Y:S01]  /*6610*/  FFMA.FTZ R4, R9, c[0x0][0x2d0], -R0 ;  /* 0x0000b40009047a23 */ /* 0x004fe20000010800 */
[----:B------:R-:W-:-:S05]  /*6620*/  F2FP.BF16.PACK_AB R9, R224, R222 ;  /* 0x000000dee009723e */ /* 0x000fca00000010ff */
        /* <DEDUP_REMOVED lines=8> */
[----:B--2---:R-:W-:Y:S01]  /*66b0*/  FFMA.FTZ R4, R38, c[0x0][0x2d0], -R2 ;  /* 0x0000b40026047a23 */ /* 0x004fe20000010802 */
[----:B---3--:R-:W-:-:S05]  /*66c0*/  F2FP.BF16.PACK_AB R15, R209, R208 ;  /* 0x000000d0d10f723e */ /* 0x008fca00000010ff */
[----:B------:R2:W-:Y:S02]  /*66d0*/  MUFU.EX2 R213, R4 ;  /* 0x0000000400d57308 */ /* 0x0005e40000000800 */
[C---:B------:R-:W-:Y:S08]  /*66e0*/  HMMA.16816.F32.BF16 R84, R12.reuse, R44, RZ ;  /* 0x0000002c0c54723c */ /* 0x040ff000000418ff */
[----:B------:R-:W-:Y:S01]  /*66f0*/  HMMA.16816.F32.BF16 R80, R12, R40, RZ ;  /* 0x000000280c50723c */ /* 0x000fe200000418ff */
[----:B--2---:R-:W-:-:S02]  /*6700*/  FFMA.FTZ R4, R48, c[0x0][0x2d0], -R2 ;  /* 0x0000b40030047a23 */ /* 0x004fc40000010802 */
[----:B------:R-:W2:Y:S02]  /*6710*/  LDSM.16.MT88.4 R48, [R185+0x1c00] ;  /* 0x001c0000b930783b */ /* 0x000ea40000004200 */
[----:B------:R3:W4:Y:S03]  /*6720*/  MUFU.EX2 R214, R4 ;  /* 0x0000000400d67308 */ /* 0x0007260000000800 */
[C---:B------:R-:W-:Y:S08]  /*6730*/  HMMA.16816.F32.BF16 R76, R12.reuse, R56, RZ ;  /* 0x000000380c4c723c */ /* 0x040ff000000418ff */
[----:B------:R-:W-:Y:S01]  /*6740*/  HMMA.16816.F32.BF16 R72, R12, R64, RZ ;  /* 0x000000400c48723c */ /* 0x000fe200000418ff */
[--C-:B---3--:R-:W-:Y:S01]  /*6750*/  FFMA.FTZ R4, R37, c[0x0][0x2d0], -R0.reuse ;  /* 0x0000b40025047a23 */ /* 0x108fe20000010800 */
[----:B----4-:R-:W-:Y:S01]  /*6760*/  F2FP.BF16.PACK_AB R6, R217, R214 ;  /* 0x000000d6d906723e */ /* 0x010fe200000010ff */
[----:B------:R-:W3:Y:S02]  /*6770*/  LDSM.16.MT88.4 R36, [R186+0x1000] ;  /* 0x00100000ba24783b */ /* 0x000ee40000004200 */
[----:B------:R4:W-:Y:S02]  /*6780*/  MUFU.EX2 R160, R4 ;  /* 0x0000000400a07308 */ /* 0x0009e40000000800 */
[----:B----4-:R-:W-:Y:S01]  /*6790*/  FFMA.FTZ R4, R10, c[0x0][0x2d0], -R0 ;  /* 0x0000b4000a047a23 */ /* 0x010fe20000010800 */
[----:B------:R-:W-:-:S05]  /*67a0*/  F2FP.BF16.PACK_AB R10, R239, R238 ;  /* 0x000000eeef0a723e */ /* 0x000fca00000010ff */
[----:B------:R4:W5:Y:S02]  /*67b0*/  MUFU.EX2 R23, R4 ;  /* 0x0000000400177308 */ /* 0x0009640000000800 */
[C---:B-1----:R-:W-:Y:S08]  /*67c0*/  HMMA.16816.F32.BF16 R144, R8.reuse, R28, R96 ;  /* 0x0000001c0890723c */ /* 0x042ff00000041860 */
[----:B--2---:R-:W-:Y:S01]  /*67d0*/  HMMA.16816.F32.BF16 R168, R8, R48, R88 ;  /* 0x0000003008a8723c */ /* 0x004fe20000041858 */
[----:B----4-:R-:W-:Y:S01]  /*67e0*/  FFMA.FTZ R4, R68, c[0x0][0x2d0], -R0 ;  /* 0x0000b40044047a23 */ /* 0x010fe20000010800 */
[----:B-----5:R-:W-:-:S03]  /*67f0*/  F2FP.BF16.PACK_AB R5, R23, R160 ;  /* 0x000000a01705723e */ /* 0x020fc600000010ff */
[----:B------:R1:W-:Y:S03]  /*6800*/  MUFU.EX2 R162, R4 ;  /* 0x0000000400a27308 */ /* 0x0003e60000000800 */
[----:B---3--:R-:W-:Y:S08]  /*6810*/  HMMA.16816.F32.BF16 R172, R8, R36, R92 ;  /* 0x0000002408ac723c */ /* 0x008ff0000004185c */
[----:B------:R-:W-:Y:S01]  /*6820*/  HMMA.16816.F32.BF16 R88, R12, R66, RZ ;  /* 0x000000420c58723c */ /* 0x000fe200000418ff */
[----:B-1----:R-:W-:-:S07]  /*6830*/  FFMA.FTZ R4, R69, c[0x0][0x2d0], -R0 ;  /* 0x0000b40045047a23 */ /* 0x002fce0000010800 */
[C---:B------:R-:W-:Y:S01]  /*6840*/  HMMA.16816.F32.BF16 R96, R12.reuse, R62, RZ ;  /* 0x0000003e0c60723c */ /* 0x040fe200000418ff */
[----:B------:R1:W2:Y:S07]  /*6850*/  MUFU.EX2 R161, R4 ;  /* 0x0000000400a17308 */ /* 0x0002ae0000000800 */
[C---:B------:R-:W-:Y:S08]  /*6860*/  HMMA.16816.F32.BF16 R68, R12.reuse, R60, RZ ;  /* 0x0000003c0c44723c */ /* 0x040ff000000418ff */
[----:B------:R-:W-:Y:S01]  /*6870*/  HMMA.16816.F32.BF16 R92, R12, R26, RZ ;  /* 0x0000001a0c5c723c */ /* 0x000fe200000418ff */
[----:B-1----:R-:W-:-:S02]  /*6880*/  F2FP.BF16.PACK_AB R4, R213, R216 ;  /* 0x000000d8d504723e */ /* 0x002fc400000010ff */
[----:B--2---:R-:W-:-:S05]  /*6890*/  F2FP.BF16.PACK_AB R7, R161, R162 ;  /* 0x000000a2a107723e */ /* 0x004fca00000010ff */
[----:B------:R-:W-:Y:S08]  /*68a0*/  HMMA.16816.F32.BF16 R64, R16, R66, RZ ;  /* 0x000000421040723c */ /* 0x000ff000000418ff */
[C---:B------:R-:W-:Y:S08]  /*68b0*/  HMMA.16816.F32.BF16 R124, R4.reuse, R52, R84 ;  /* 0x00000034047c723c */ /* 0x040ff00000041854 */
[C---:B------:R-:W-:Y:S08]  /*68c0*/  HMMA.16816.F32.BF16 R132, R4.reuse, R32, R80 ;  /* 0x000000200484723c */ /* 0x040ff00000041850 */
[C---:B------:R-:W-:Y:S08]  /*68d0*/  HMMA.16816.F32.BF16 R148, R4.reuse, R28, R76 ;  /* 0x0000001c0494723c */ /* 0x040ff0000004184c */
[----:B------:R-:W-:Y:S08]  /*68e0*/  HMMA.16816.F32.BF16 R180, R4, R36, R72 ;  /* 0x0000002404b4723c */ /* 0x000ff00000041848 */
[C---:B------:R-:W-:Y:S08]  /*68f0*/  HMMA.16816.F32.BF16 R72, R12.reuse, R24, RZ ;  /* 0x000000180c48723c */ /* 0x040ff000000418ff */
[C---:B------:R-:W-:Y:S08]  /*6900*/  HMMA.16816.F32.BF16 R76, R12.reuse, R46, RZ ;  /* 0x0000002e0c4c723c */ /* 0x040ff000000418ff */
[C---:B------:R-:W-:Y:S08]  /*6910*/  HMMA.16816.F32.BF16 R80, R12.reuse, R42, RZ ;  /* 0x0000002a0c50723c */ /* 0x040ff000000418ff */
[----:B------:R-:W-:Y:S01]  /*6920*/  HMMA.16816.F32.BF16 R84, R12, R58, RZ ;  /* 0x0000003a0c54723c */ /* 0x000fe200000418ff */
[----:B------:R-:W1:Y:S07]  /*6930*/  LDSM.16.MT88.4 R12, [R186+0x1c00] ;  /* 0x001c0000ba0c783b */ /* 0x000e6e0000004200 */
[----:B------:R-:W-:Y:S08]  /*6940*/  HMMA.16816.F32.BF16 R176, R4, R48, R68 ;  /* 0x0000003004b0723c */ /* 0x000ff00000041844 */
[C---:B------:R-:W-:Y:S08]  /*6950*/  HMMA.16816.F32.BF16 R68, R16.reuse, R46, RZ ;  /* 0x0000002e1044723c */ /* 0x040ff000000418ff */
[C---:B------:R-:W-:Y:S08]  /*6960*/  HMMA.16816.F32.BF16 R44, R16.reuse, R42, RZ ;  /* 0x0000002a102c723c */ /* 0x040ff000000418ff */
[C---:B------:R-:W-:Y:S08]  /*6970*/  HMMA.16816.F32.BF16 R56, R16.reuse, R58, RZ ;  /* 0x0000003a1038723c */ /* 0x040ff000000418ff */
[C---:B------:R-:W-:Y:S08]  /*6980*/  HMMA.16816.F32.BF16 R60, R16.reuse, R62, RZ ;  /* 0x0000003e103c723c */ /* 0x040ff000000418ff */
[C---:B------:R-:W-:Y:S08]  /*6990*/  HMMA.16816.F32.BF16 R40, R16.reuse, R24, RZ ;  /* 0x000000181028723c */ /* 0x040ff000000418ff */
[----:B------:R-:W-:Y:S08]  /*69a0*/  HMMA.16816.F32.BF16 R16, R16, R26, RZ ;  /* 0x0000001a1010723c */ /* 0x000ff000000418ff */
[C---:B------:R-:W-:Y:S08]  /*69b0*/  HMMA.16816.F32.BF16 R116, R8.reuse, R52, R116 ;  /* 0x000000340874723c */ /* 0x040ff00000041874 */
[C---:B-1----:R-:W-:Y:S08]  /*69c0*/  HMMA.16816.F32.BF16 R156, R8.reuse, R12, R40 ;  /* 0x0000000c089c723c */ /* 0x042ff00000041828 */
[C---:B------:R-:W-:Y:S08]  /*69d0*/  HMMA.16816.F32.BF16 R140, R8.reuse, R32, R112 ;  /* 0x00000020088c723c */ /* 0x040ff00000041870 */
[C---:B------:R-:W-:Y:S08]  /*69e0*/  HMMA.16816.F32.BF16 R68, R8.reuse, R54, R68 ;  /* 0x000000360844723c */ /* 0x040ff00000041844 */
[C---:B------:R-:W-:Y:S08]  /*69f0*/  HMMA.16816.F32.BF16 R44, R8.reuse, R34, R44 ;  /* 0x00000022082c723c */ /* 0x040ff0000004182c */
[C---:B------:R-:W-:Y:S08]  /*6a00*/  HMMA.16816.F32.BF16 R56, R8.reuse, R30, R56 ;  /* 0x0000001e0838723c */ /* 0x040ff00000041838 */
[C---:B------:R-:W-:Y:S08]  /*6a10*/  HMMA.16816.F32.BF16 R64, R8.reuse, R38, R64 ;  /* 0x000000260840723c */ /* 0x040ff00000041840 */
[C---:B------:R-:W-:Y:S01]  /*6a20*/  HMMA.16816.F32.BF16 R40, R8.reuse, R50, R60 ;  /* 0x000000320828723c */ /* 0x040fe2000004183c */
[----:B------:R-:W-:Y:S07]  /*6a30*/  LDSM.16.MT88.4 R60, [R186+0x1400] ;  /* 0x00140000ba3c783b */ /* 0x000fee0000004200 */
[----:B------:R-:W-:Y:S07]  /*6a40*/  HMMA.16816.F32.BF16 R24, R8, R14, R16 ;  /* 0x0000000e0818723c */ /* 0x000fee0000041810 */
[----:B------:R-:W-:Y:S01]  /*6a50*/  FFMA.FTZ R8, R130, c[0x0][0x2d0], -R20 ;  /* 0x0000b40082087a23 */ /* 0x000fe20000010814 */
[----:B------:R-:W-:Y:S01]  /*6a60*/  HMMA.16816.F32.BF16 R88, R4, R38, R88 ;  /* 0x000000260458723c */ /* 0x000fe20000041858 */
[----:B------:R-:W-:-:S02]  /*6a70*/  FADD.FTZ R11, R237, R233 ;  /* 0x000000e9ed0b7221 */ /* 0x000fc40000010000 */
[----:B------:R1:W-:Y:S02]  /*6a80*/  MUFU.EX2 R204, R8 ;  /* 0x0000000800cc7308 */ /* 0x0003e40000000800 */
[----:B------:R-:W-:-:S03]  /*6a90*/  FADD.FTZ R11, R231, R11 ;  /* 0x0000000be70b7221 */ /* 0x000fc60000010000 */
[----:B------:R-:W-:Y:S01]  /*6aa0*/  HMMA.16816.F32.BF16 R164, R4, R12, R72 ;  /* 0x0000000c04a4723c */ /* 0x000fe20000041848 */
[----:B------:R-:W-:-:S04]  /*6ab0*/  FADD.FTZ R11, R230, R11 ;  /* 0x0000000be60b7221 */ /* 0x000fc80000010000 */
[----:B------:R-:W-:Y:S02]  /*6ac0*/  FADD.FTZ R11, R235, R11 ;  /* 0x0000000beb0b7221 */ /* 0x000fe40000010000 */
[----:B------:R-:W-:Y:S01]  /*6ad0*/  FADD.FTZ R13, R221, R218 ;  /* 0x000000dadd0d7221 */ /* 0x000fe20000010000 */
[C---:B------:R-:W-:Y:S01]  /*6ae0*/  HMMA.16816.F32.BF16 R52, R4.reuse, R54, R76 ;  /* 0x000000360434723c */ /* 0x040fe2000004184c */
[----:B------:R-:W-:Y:S01]  /*6af0*/  LDSM.16.MT88.4 R76, [R185+0x2000] ;  /* 0x00200000b94c783b */ /* 0x000fe20000004200 */
[----:B------:R-:W-:Y:S02]  /*6b00*/  FADD.FTZ R12, R212, R210 ;  /* 0x000000d2d40c7221 */ /* 0x000fe40000010000 */
[----:B-1----:R-:W-:Y:S02]  /*6b10*/  FFMA.FTZ R8, R129, c[0x0][0x2d0], -R20 ;  /* 0x0000b40081087a23 */ /* 0x002fe40000010814 */
[----:B------:R-:W-:Y:S02]  /*6b20*/  FADD.FTZ R13, R219, R13 ;  /* 0x0000000ddb0d7221 */ /* 0x000fe40000010000 */
[----:B------:R1:W2:Y:S01]  /*6b30*/  MUFU.EX2 R205, R8 ;  /* 0x0000000800cd7308 */ /* 0x0002a20000000800 */
        /* <DEDUP_REMOVED lines=8> */
[----:B-1----:R-:W-:-:S03]  /*6bc0*/  FFMA.FTZ R8, R128, c[0x0][0x2d0], -R20 ;  /* 0x0000b40080087a23 */ /* 0x002fc60000010814 */
[C---:B------:R-:W-:Y:S01]  /*6bd0*/  HMMA.16816.F32.BF16 R48, R4.reuse, R50, R96 ;  /* 0x000000320430723c */ /* 0x040fe20000041860 */
[----:B------:R1:W-:Y:S06]  /*6be0*/  MUFU.EX2 R206, R8 ;  /* 0x0000000800ce7308 */ /* 0x0003ec0000000800 */
[----:B--2---:R-:W-:Y:S01]  /*6bf0*/  F2FP.BF16.PACK_AB R96, R205, R204 ;  /* 0x000000cccd60723e */ /* 0x004fe200000010ff */
[----:B------:R-:W-:Y:S01]  /*6c00*/  HMMA.16816.F32.BF16 R16, R4, R14, R92 ;  /* 0x0000000e0410723c */ /* 0x000fe2000004185c */
[----:B------:R-:W2:Y:S01]  /*6c10*/  LDSM.16.MT88.4 R4, [R186+0x2000] ;  /* 0x00200000ba04783b */ /* 0x000ea20000004200 */
[----:B-1----:R-:W-:-:S04]  /*6c20*/  FFMA.FTZ R8, R123, c[0x0][0x2d0], -R20 ;  /* 0x0000b4007b087a23 */ /* 0x002fc80000010814 */
[----:B------:R1:W3:Y:S02]  /*6c30*/  MUFU.EX2 R203, R8 ;  /* 0x0000000800cb7308 */ /* 0x0002e40000000800 */
[----:B-1----:R-:W-:Y:S01]  /*6c40*/  FFMA.FTZ R8, R122, c[0x0][0x2d0], -R3 ;  /* 0x0000b4007a087a23 */ /* 0x002fe20000010803 */
[----:B---3--:R-:W-:-:S05]  /*6c50*/  F2FP.BF16.PACK_AB R98, R203, R206 ;  /* 0x000000cecb62723e */ /* 0x008fca00000010ff */
[----:B------:R1:W-:Y:S02]  /*6c60*/  MUFU.EX2 R163, R8 ;  /* 0x0000000800a37308 */ /* 0x0003e40000000800 */
[----:B-1----:R-:W-:-:S06]  /*6c70*/  FFMA.FTZ R8, R121, c[0x0][0x2d0], -R3 ;  /* 0x0000b40079087a23 */ /* 0x002fcc0000010803 */
[----:B------:R1:W3:Y:S02]  /*6c80*/  MUFU.EX2 R201, R8 ;  /* 0x0000000800c97308 */ /* 0x0002e40000000800 */
[--C-:B-1----:R-:W-:Y:S01]  /*6c90*/  FFMA.FTZ R8, R120, c[0x0][0x2d0], -R3.reuse ;  /* 0x0000b40078087a23 */ /* 0x102fe20000010803 */
[----:B---3--:R-:W-:Y:S01]  /*6ca0*/  F2FP.BF16.PACK_AB R97, R201, R163 ;  /* 0x000000a3c961723e */ /* 0x008fe200000010ff */
[----:B------:R-:W-:Y:S01]  /*6cb0*/  FFMA.FTZ R3, R111, c[0x0][0x2d0], -R3 ;  /* 0x0000b4006f037a23 */ /* 0x000fe20000010803 */
[----:B------:R-:W1:Y:S03]  /*6cc0*/  LDSM.16.MT88.4 R120, [R185+0x800] ;  /* 0x00080000b978783b */ /* 0x000e660000004200 */
[----:B------:R-:W-:Y:S08]  /*6cd0*/  MUFU.EX2 R202, R8 ;  /* 0x0000000800ca7308 */ /* 0x000ff00000000800 */
[----:B------:R3:W4:Y:S02]  /*6ce0*/  MUFU.EX2 R39, R3 ;  /* 0x0000000300277308 */ /* 0x0007240000000800 */
[----:B---3--:R-:W-:Y:S01]  /*6cf0*/  FFMA.FTZ R3, R110, c[0x0][0x2d0], -R2 ;  /* 0x0000b4006e037a23 */ /* 0x008fe20000010802 */
[----:B----4-:R-:W-:-:S05]  /*6d00*/  F2FP.BF16.PACK_AB R99, R39, R202 ;  /* 0x000000ca2763723e */ /* 0x010fca00000010ff */
[----:B------:R3:W-:Y:S02]  /*6d10*/  MUFU.EX2 R20, R3 ;  /* 0x0000000300147308 */ /* 0x0007e40000000800 */
[C---:B--2---:R-:W-:Y:S08]  /*6d20*/  HMMA.16816.F32.BF16 R84, R96.reuse, R4, R156 ;  /* 0x000000046054723c */ /* 0x044ff0000004189c */
[----:B-1----:R-:W-:Y:S01]  /*6d30*/  HMMA.16816.F32.BF16 R112, R96, R120, R116 ;  /* 0x000000786070723c */ /* 0x002fe20000041874 */
[----:B---3--:R-:W-:-:S04]  /*6d40*/  FFMA.FTZ R3, R109, c[0x0][0x2d0], -R2 ;  /* 0x0000b4006d037a23 */ /* 0x008fc80000010802 */
[----:B------:R1:W2:Y:S03]  /*6d50*/  MUFU.EX2 R36, R3 ;  /* 0x0000000300247308 */ /* 0x0002a60000000800 */
[C---:B------:R-:W-:Y:S08]  /*6d60*/  HMMA.16816.F32.BF16 R156, R96.reuse, R154, R56 ;  /* 0x0000009a609c723c */ /* 0x040ff00000041838 */
[----:B------:R-:W-:Y:S01]  /*6d70*/  HMMA.16816.F32.BF16 R64, R96, R62, R64 ;  /* 0x0000003e6040723c */ /* 0x000fe20000041840 */
[--C-:B-1----:R-:W-:Y:S01]  /*6d80*/  FFMA.FTZ R3, R105, c[0x0][0x2d0], -R2.reuse ;  /* 0x0000b40069037a23 */ /* 0x102fe20000010802 */
[----:B--2---:R-:W-:Y:S01]  /*6d90*/  F2FP.BF16.PACK_AB R92, R36, R20 ;  /* 0x00000014245c723e */ /* 0x004fe200000010ff */
[----:B------:R-:W-:-:S05]  /*6da0*/  FFMA.FTZ R2, R104, c[0x0][0x2d0], -R2 ;  /* 0x0000b40068027a23 */ /* 0x000fca0000010802 */
[C---:B------:R-:W-:Y:S01]  /*6db0*/  HMMA.16816.F32.BF16 R128, R96.reuse, R136, R140 ;  /* 0x000000886080723c */ /* 0x040fe2000004188c */
[----:B------:R-:W-:Y:S07]  /*6dc0*/  MUFU.EX2 R37, R3 ;  /* 0x0000000300257308 */ /* 0x000fee0000000800 */
[C---:B------:R-:W-:Y:S01]  /*6dd0*/  HMMA.16816.F32.BF16 R140, R96.reuse, R138, R44 ;  /* 0x0000008a608c723c */ /* 0x040fe2000004182c */
[----:B------:R1:W2:Y:S07]  /*6de0*/  MUFU.EX2 R38, R2 ;  /* 0x0000000200267308 */ /* 0x0002ae0000000800 */
[C---:B------:R-:W-:Y:S08]  /*6df0*/  HMMA.16816.F32.BF16 R144, R96.reuse, R152, R144 ;  /* 0x000000986090723c */ /* 0x040ff00000041890 */
[----:B------:R-:W-:Y:S01]  /*6e00*/  HMMA.16816.F32.BF16 R80, R96, R78, R40 ;  /* 0x0000004e6050723c */ /* 0x000fe20000041828 */
[----:B-1----:R-:W-:Y:S01]  /*6e10*/  FFMA.FTZ R2, R100, c[0x0][0x2d0], -R0 ;  /* 0x0000b40064027a23 */ /* 0x002fe20000010800 */
[----:B--2---:R-:W-:-:S03]  /*6e20*/  F2FP.BF16.PACK_AB R94, R38, R37 ;  /* 0x00000025265e723e */ /* 0x004fc600000010ff */
[----:B------:R1:W-:Y:S02]  /*6e30*/  MUFU.EX2 R10, R2 ;  /* 0x00000002000a7308 */ /* 0x0003e40000000800 */
[----:B-1----:R-:W-:-:S06]  /*6e40*/  FFMA.FTZ R2, R101, c[0x0][0x2d0], -R0 ;  /* 0x0000b40065027a23 */ /* 0x002fcc0000010800 */
[----:B------:R1:W2:Y:S02]  /*6e50*/  MUFU.EX2 R9, R2 ;  /* 0x0000000200097308 */ /* 0x0002a40000000800 */
[--C-:B-1----:R-:W-:Y:S01]  /*6e60*/  FFMA.FTZ R2, R103, c[0x0][0x2d0], -R0.reuse ;  /* 0x0000b40067027a23 */ /* 0x102fe20000010800 */
[----:B--2---:R-:W-:Y:S01]  /*6e70*/  F2FP.BF16.PACK_AB R93, R9, R10 ;  /* 0x0000000a095d723e */ /* 0x004fe200000010ff */
[----:B------:R-:W-:-:S04]  /*6e80*/  FFMA.FTZ R0, R21, c[0x0][0x2d0], -R0 ;  /* 0x0000b40015007a23 */ /* 0x000fc80000010800 */
[----:B------:R1:W-:Y:S08]  /*6e90*/  MUFU.EX2 R3, R2 ;  /* 0x0000000200037308 */ /* 0x0003f00000000800 */
[----:B------:R2:W3:Y:S01]  /*6ea0*/  MUFU.EX2 R8, R0 ;  /* 0x0000000000087308 */ /* 0x0004e20000000800 */
[----:B-1----:R-:W-:-:S04]  /*6eb0*/  @P6 IMAD.HI.U32 R2, R243, c[0x0][0x2c8], RZ ;  /* 0x0000b200f3026a27 */ /* 0x002fc800078e00ff */
[----:B--2---:R-:W-:Y:S01]  /*6ec0*/  IMAD.MOV.U32 R0, RZ, RZ, R243 ;  /* 0x000000ffff007224 */ /* 0x004fe200078e00f3 */
[----:B------:R-:W-:Y:S02]  /*6ed0*/  @P6 SHF.R.U32.HI R0, RZ, c[0x0][0x2cc], R2 ;  /* 0x0000b300ff006a19 */ /* 0x000fe40000011602 */
[----:B---3--:R-:W-:Y:S02]  /*6ee0*/  F2FP.BF16.PACK_AB R95, R8, R3 ;  /* 0x00000003085f723e */ /* 0x008fe400000010ff */
[----:B------:R-:W-:Y:S01]  /*6ef0*/  ISETP.GE.AND P6, PT, R242, 0x1, PT ;  /* 0x00000001f200780c */ /* 0x000fe20003fc6270 */
[----:B------:R-:W-:Y:S02]  /*6f00*/  IMAD.IADD R2, R240, 0x1, R0 ;  /* 0x00000001f0027824 */ /* 0x000fe400078e0200 */
[----:B------:R-:W-:Y:S02]  /*6f10*/  FADD.FTZ R0, R22, R207 ;  /* 0x000000cf16007221 */ /* 0x000fe40000010000 */
[----:B------:R-:W-:Y:S02]  /*6f20*/  HMMA.16816.F32.BF16 R116, R92, R120, R124 ;  /* 0x000000785c74723c */ /* 0x000fe4000004187c */
[----:B------:R-:W-:-:S04]  /*6f30*/  FADD.FTZ R0, R208, R0 ;  /* 0x00000000d0007221 */ /* 0x000fc80000010000 */
[----:B------:R-:W-:Y:S02]  /*6f40*/  FADD.FTZ R0, R209, R0 ;  /* 0x00000000d1007221 */ /* 0x000fe40000010000 */
[-C--:B------:R-:W-:Y:S08]  /*6f50*/  HMMA.16816.F32.BF16 R124, R96, R122.reuse, R68 ;  /* 0x0000007a607c723c */ /* 0x080ff00000041844 */
[----:B------:R-:W-:Y:S08]  /*6f60*/  HMMA.16816.F32.BF16 R120, R92, R122, R52 ;  /* 0x0000007a5c78723c */ /* 0x000ff00000041834 */
[-C--:B------:R-:W-:Y:S08]  /*6f70*/  HMMA.16816.F32.BF16 R52, R96, R60.reuse, R172 ;  /* 0x0000003c6034723c */ /* 0x080ff000000418ac */
[C---:B------:R-:W-:Y:S08]  /*6f80*/  HMMA.16816.F32.BF16 R56, R92.reuse, R60, R180 ;  /* 0x0000003c5c38723c */ /* 0x040ff000000418b4 */
[C---:B------:R-:W-:Y:S08]  /*6f90*/  HMMA.16816.F32.BF16 R60, R92.reuse, R62, R88 ;  /* 0x0000003e5c3c723c */ /* 0x040ff00000041858 */
        /* <DEDUP_REMOVED lines=12> */
[-C--:B------:R-:W-:Y:S01]  /*7060*/  HMMA.16816.F32.BF16 R68, R96, R76.reuse, R168 ;  /* 0x0000004c6044723c */ /* 0x080fe200000418a8 */
[----:B------:R-:W-:Y:S02]  /*7070*/  FADD.FTZ R0, R161, R0 ;  /* 0x00000000a1007221 */ /* 0x000fe40000010000 */
[----:B------:R-:W-:Y:S02]  /*7080*/  FADD.FTZ R5, R204, R5 ;  /* 0x00000005cc057221 */ /* 0x000fe40000010000 */
[----:B------:R-:W-:Y:S02]  /*7090*/  FADD.FTZ R0, R10, R0 ;  /* 0x000000000a007221 */ /* 0x000fe40000010000 */
[----:B------:R-:W-:Y:S01]  /*70a0*/  FADD.FTZ R5, R205, R5 ;  /* 0x00000005cd057221 */ /* 0x000fe20000010000 */
[C---:B------:R-:W-:Y:S08]  /*70b0*/  HMMA.16816.F32.BF16 R72, R92.reuse, R76, R176 ;  /* 0x0000004c5c48723c */ /* 0x040ff000000418b0 */
[C---:B------:R-:W-:Y:S08]  /*70c0*/  HMMA.16816.F32.BF16 R136, R92.reuse, R138, R32 ;  /* 0x0000008a5c88723c */ /* 0x040ff00000041820 */
[C---:B------:R-:W-:Y:S08]  /*70d0*/  HMMA.16816.F32.BF16 R152, R92.reuse, R154, R28 ;  /* 0x0000009a5c98723c */ /* 0x040ff0000004181c */
[----:B------:R-:W-:Y:S08]  /*70e0*/  HMMA.16816.F32.BF16 R76, R92, R78, R48 ;  /* 0x0000004e5c4c723c */ /* 0x000ff00000041830 */
[-C--:B------:R-:W-:Y:S08]  /*70f0*/  HMMA.16816.F32.BF16 R96, R96, R6.reuse, R24 ;  /* 0x000000066060723c */ /* 0x080ff00000041818 */
[----:B------:R-:W-:Y:S07]  /*7100*/  HMMA.16816.F32.BF16 R92, R92, R6, R16 ;  /* 0x000000065c5c723c */ /* 0x000fee0000041810 */
        /* <DEDUP_REMOVED lines=12> */
[----:B------:R-:W-:Y:S01]  /*71d0*/  FADD.FTZ R3, R3, R4 ;  /* 0x0000000403037221 */ /* 0x000fe20000010000 */
[----:B------:R-:W-:Y:S01]  /*71e0*/  STL [R1+0x4], R7 ;  /* 0x0000040701007387 */ /* 0x000fe20000100800 */
[----:B------:R-:W-:-:S03]  /*71f0*/  FADD.FTZ R4, R38, R6 ;  /* 0x0000000626047221 */ /* 0x000fc60000010000 */
[----:B------:R1:W-:Y:S04]  /*7200*/  STL [R1], R0 ;  /* 0x0000000001007387 */ /* 0x0003e80000100800 */
[----:B------:R2:W-:Y:S01]  /*7210*/  STL [R1+0x8], R4 ;  /* 0x0000080401007387 */ /* 0x0005e20000100800 */
[----:B-1----:R-:W-:Y:S01]  /*7220*/  FADD.FTZ R0, R8, R3 ;  /* 0x0000000308007221 */ /* 0x002fe20000010000 */
[----:B------:R-:W-:-:S04]  /*7230*/  IADD3 R3, R2, c[0x0][0x328], RZ ;  /* 0x0000ca0002037a10 */ /* 0x000fc80007ffe0ff */
[----:B------:R2:W-:Y:S01]  /*7240*/  STL [R1+0xc], R0 ;  /* 0x00000c0001007387 */ /* 0x0005e20000100800 */
[----:B------:R-:W-:Y:S05]  /*7250*/  @!P6 BRA `(.L_x_519) ;  /* 0x000001100000e947 */ /* 0x000fea0003800000 */
[C---:B------:R-:W-:Y:S01]  /*7260*/  ISETP.GT.AND P0, PT, R2.reuse, RZ, PT ;  /* 0x000000ff0200720c */ /* 0x040fe20003f04270 */
[----:B------:R-:W-:Y:S01]  /*7270*/  BSSY B0, `(.L_x_520) ;  /* 0x000000d000007945 */ /* 0x000fe20003800000 */
[----:B--2---:R-:W-:Y:S01]  /*7280*/  IADD3 R0, R2, -0x1, RZ ;  /* 0xffffffff02007810 */ /* 0x004fe20007ffe0ff */
[----:B------:R-:W-:-:S10]  /*7290*/  IMAD.MOV.U32 R4, RZ, RZ, c[0x0][0x32c] ;  /* 0x0000cb00ff047624 */ /* 0x000fd400078e00ff */
[----:B------:R-:W-:Y:S05]  /*72a0*/  @P0 BRA `(.L_x_521) ;  /* 0x0000006000000947 */ /* 0x000fea0003800000 */
[----:B------:R-:W-:Y:S01]  /*72b0*/  ISETP.NE.AND P0, PT, R4, 0x1, PT ;  /* 0x000000010400780c */ /* 0x000fe20003f05270 */
[----:B------:R-:W-:-:S12]  /*72c0*/  IMAD.MOV R0, RZ, RZ, -R2 ;  /* 0x000000ffff007224 */ /* 0x000fd800078e0a02 */
[----:B------:R-:W-:-:S05]  /*72d0*/  @P0 IMAD.HI.U32 R2, R0, c[0x0][0x330], RZ ;  /* 0x0000cc0000020a27 */ /* 0x000fca00078e00ff */
[----:B------:R-:W-:-:S04]  /*72e0*/  @P0 SHF.R.U32.HI R0, RZ, c[0x0][0x334], R2 ;  /* 0x0000cd00ff000a19 */ /* 0x000fc80000011602 */
[----:B------:R-:W-:Y:S01]  /*72f0*/  LOP3.LUT R0, RZ, R0, RZ, 0x33, !PT ;  /* 0x00000000ff007212 */ /* 0x000fe200078e33ff */
[----:B------:R-:W-:Y:S05]  /*7300*/  BRA `(.L_x_522) ;  /* 0x0000003000007947 */ /* 0x000fea0003800000 */
.L_x_521:
[----:B------:R-:W-:-:S13]  /*7310*/  ISETP.NE.AND P0, PT, R4, 0x1, PT ;  /* 0x000000010400780c */ /* 0x000fda0003f05270 */
[----:B------:R-:W-:-:S05]  /*7320*/  @P0 IMAD.HI.U32 R2, R0, c[0x0][0x330], RZ ;  /* 0x0000cc0000020a27 */ /* 0x000fca00078e00ff */
[----:B------:R-:W-:Y:S02]  /*7330*/  @P0 SHF.R.U32.HI R0, RZ, c[0x0][0x334], R2 ;  /* 0x0000cd00ff000a19 */ /* 0x000fe40000011602 */
.L_x_522:
[----:B------:R-:W-:Y:S05]  /*7340*/  BSYNC B0 ;  /* 0x0000000000007941 */ /* 0x000fea0003800000 */
.L_x_520:
[----:B------:R-:W-:-:S05]  /*7350*/  IMAD R0, R0, R4, c[0x0][0x32c] ;  /* 0x0000cb0000007624 */ /* 0x000fca00078e0204 */
[----:B------:R-:W-:-:S05]  /*7360*/  IMNMX R3, R3, R0, PT ;  /* 0x0000000003037217 */ /* 0x000fca0003800200 */
.L_x_519:
[----:B------:R-:W-:-:S05]  /*7370*/  IMAD.HI R3, R3, 0x2aaaaaab, RZ ;  /* 0x2aaaaaab03037827 */ /* 0x000fca00078e02ff */
[----:B--2---:R-:W-:-:S04]  /*7380*/  SHF.R.U32.HI R0, RZ, 0x1f, R3 ;  /* 0x0000001fff007819 */ /* 0x004fc80000011603 */
[----:B------:R-:W-:-:S04]  /*7390*/  LEA.HI.SX32 R3, R3, R0, 0x1d ;  /* 0x0000000003037211 */ /* 0x000fc800078feaff */
[----:B------:R-:W-:-:S04]  /*73a0*/  IMNMX R2, R241, R3, !PT ;  /* 0x00000003f1027217 */ /* 0x000fc80007800200 */
[----:B------:R-:W-:Y:S01]  /*73b0*/  ISETP.GE.AND P0, PT, R200, R2, PT ;  /* 0x00000002c800720c */ /* 0x000fe20003f06270 */
[----:B------:R1:W-:-:S12]  /*73c0*/  STL [R1+0x14], R2 ;  /* 0x0000140201007387 */ /* 0x0003d80000100800 */
[----:B------:R-:W-:Y:S05]  /*73d0*/  @!P0 BRA `(.L_x_523) ;  /* 0x0000439000008947 */ /* 0x000fea0003800000 */
[----:B------:R-:W-:Y:S01]  /*73e0*/  IMAD.MOV.U32 R101, RZ, RZ, R107 ;  /* 0x000000ffff657224 */ /* 0x000fe200078e006b */
[----:B------:R-:W-:Y:S01]  /*73f0*/  MOV R104, R102 ;  /* 0x0000006600687202 */ /* 0x000fe20000000f00 */
[----:B------:R-:W-:Y:S01]  /*7400*/  IMAD.MOV.U32 R100, RZ, RZ, R108 ;  /* 0x000000ffff647224 */ /* 0x000fe200078e006c */
[----:B------:R-:W-:Y:S02]  /*7410*/  MOV R103, R106 ;  /* 0x0000006a00677202 */ /* 0x000fe40000000f00 */
.L_x_544:
[----:B------:R-:W2:Y:S01]  /*7420*/  LDL R180, [R1+0x10] ;  /* 0x0000100001b47983 */ /* 0x000ea20000100800 */
[----:B------:R-:W-:Y:S04]  /*7430*/  DEPBAR.LE SB0, 0x0 ;  /* 0x000080000000791a */ /* 0x000fe80000000000 */
[----:B------:R-:W3:Y:S01]  /*7440*/  S2R R181, SR_TID.X ;  /* 0x0000000000b57919 */ /* 0x000ee20000002100 */
[----:B------:R-:W-:Y:S01]  /*7450*/  WARPSYNC 0xffffffff ;  /* 0xffffffff00007948 */ /* 0x000fe20003800000 */
[----:B------:R-:W-:Y:S02]  /*7460*/  BSSY B0, `(.L_x_524) ;  /* 0x0000030000007945 */ /* 0x000fe40003800000 */
[----:B------:R-:W-:Y:S01]  /*7470*/  BAR.SYNC.DEFER_BLOCKING 0x0 ;  /* 0x0000000000007b1d */ /* 0x000fe20000010000 */
[C---:B------:R-:W-:Y:S02]  /*7480*/  LOP3.LUT P5, RZ, R198.reuse, 0x100, RZ, 0xc0, !PT ;  /* 0x00000100c6ff7812 */ /* 0x040fe400078ac0ff */
[C---:B------:R-:W-:Y:S02]  /*7490*/  LOP3.LUT P4, RZ, R198.reuse, 0x80, RZ, 0xc0, !PT ;  /* 0x00000080c6ff7812 */ /* 0x040fe4000788c0ff */
[----:B------:R-:W-:Y:S01]  /*74a0*/  LOP3.LUT P3, RZ, R198, 0x40, RZ, 0xc0, !PT ;  /* 0x00000040c6ff7812 */ /* 0x000fe2000786c0ff */
[----:B------:R4:W1:Y:S04]  /*74b0*/  LDSM.16.M88.4 R48, [R187] ;  /* 0x00000000bb30783b */ /* 0x0008680000000200 */
[----:B------:R4:W1:Y:S04]  /*74c0*/  LDSM.16.M88.4 R44, [R187+0x1000] ;  /* 0x00100000bb2c783b */ /* 0x0008680000000200 */
[----:B------:R4:W1:Y:S04]  /*74d0*/  LDSM.16.M88.4 R16, [R184] ;  /* 0x00000000b810783b */ /* 0x0008680000000200 */
[----:B------:R4:W1:Y:S04]  /*74e0*/  LDSM.16.M88.4 R32, [R184+0x400] ;  /* 0x00040000b820783b */ /* 0x0008680000000200 */
[----:B------:R4:W1:Y:S04]  /*74f0*/  LDSM.16.M88.4 R108, [R184+0x800] ;  /* 0x00080000b86c783b */ /* 0x0008680000000200 */
[----:B------:R4:W1:Y:S04]  /*7500*/  LDSM.16.M88.4 R160, [R188] ;  /* 0x00000000bca0783b */ /* 0x0008680000000200 */
[----:B------:R4:W1:Y:S04]  /*7510*/  LDSM.16.M88.4 R168, [R188+0x1000] ;  /* 0x00100000bca8783b */ /* 0x0008680000000200 */
[----:B------:R4:W1:Y:S04]  /*7520*/  LDSM.16.M88.4 R164, [R189] ;  /* 0x00000000bda4783b */ /* 0x0008680000000200 */
[----:B------:R4:W1:Y:S04]  /*7530*/  LDSM.16.M88.4 R172, [R197] ;  /* 0x00000000c5ac783b */ /* 0x0008680000000200 */
[----:B------:R4:W1:Y:S01]  /*7540*/  LDSM.16.M88.4 R176, [R196] ;  /* 0x00000000c4b0783b */ /* 0x0008620000000200 */
[----:B--2---:R-:W-:Y:S11]  /*7550*/  ISETP.GT.AND P0, PT, R180, R200, PT ;  /* 0x000000c8b400720c */ /* 0x004ff60003f04270 */
[----:B------:R-:W-:Y:S02]  /*7560*/  @!UPT UIADD3 URZ, URZ, URZ, URZ ;  /* 0x0000003f3f3ff290 */ /* 0x000fe4000fffe03f */
[----:B------:R-:W-:-:S05]  /*7570*/  @P0 BRA `(.L_x_525) ;  /* 0x000001e000000947 */ /* 0x000fca0003800000 */
[----:B-1-34-:R-:W-:Y:S01]  /*7580*/  SHF.R.S32.HI R0, RZ, 0x1f, R200 ;  /* 0x0000001fff007819 */ /* 0x01afe200000114c8 */
[----:B------:R-:W-:Y:S01]  /*7590*/  IMAD.WIDE.U32 R2, R200, c[0x0][0x208], RZ ;  /* 0x00008200c8027a25 */ /* 0x000fe200078e00ff */
[----:B------:R-:W-:Y:S03]  /*75a0*/  ISETP.GT.AND P1, PT, R181, 0x3f, PT ;  /* 0x0000003fb500780c */ /* 0x000fe60003f24270 */
[----:B------:R-:W-:Y:S04]  /*75b0*/  IMAD R0, R0, c[0x0][0x208], RZ ;  /* 0x0000820000007a24 */ /* 0x000fe800078e02ff */
[----:B------:R-:W-:Y:S04]  /*75c0*/  IMAD R0, R200, c[0x0][0x20c], R0 ;  /* 0x00008300c8007a24 */ /* 0x000fe800078e0200 */
[----:B------:R-:W-:Y:S02]  /*75d0*/  IMAD.IADD R0, R3, 0x1, R0 ;  /* 0x0000000103007824 */ /* 0x000fe400078e0200 */
[----:B------:R-:W-:Y:S02]  /*75e0*/  @!P1 IMAD.MOV.U32 R4, RZ, RZ, c[0x0][0x208] ;  /* 0x00008200ff049624 */ /* 0x000fe400078e00ff */
[----:B------:R-:W-:Y:S04]  /*75f0*/  IMAD.WIDE.U32 R2, R2, 0x30, RZ ;  /* 0x0000003002027825 */ /* 0x000fe800078e00ff */
[----:B------:R-:W-:Y:S01]  /*7600*/  IMAD R0, R0, 0x30, RZ ;  /* 0x0000003000007824 */ /* 0x000fe200078e02ff */
[C---:B------:R-:W-:Y:S01]  /*7610*/  @!P1 LEA R6, P0, R4.reuse, R2, 0x5 ;  /* 0x0000000204069211 */ /* 0x040fe200078028ff */
[----:B------:R-:W-:Y:S03]  /*7620*/  @!P1 IMAD.MOV.U32 R5, RZ, RZ, c[0x0][0x20c] ;  /* 0x00008300ff059624 */ /* 0x000fe600078e00ff */
[----:B------:R-:W-:Y:S04]  /*7630*/  IADD3 R0, R3, R0, RZ ;  /* 0x0000000003007210 */ /* 0x000fe80007ffe0ff */
[----:B------:R-:W-:Y:S02]  /*7640*/  @!P1 LEA.HI.X R3, R4, R0, R5, 0x5, P0 ;  /* 0x0000000004039211 */ /* 0x000fe400000f2c05 */
[----:B------:R-:W-:Y:S05]  /*7650*/  IADD3 R2, P0, R228, R2, RZ ;  /* 0x00000002e4027210 */ /* 0x000fea0007f1e0ff */
[----:B------:R-:W-:Y:S01]  /*7660*/  IMAD.X R0, R0, 0x1, R232, P0 ;  /* 0x0000000100007824 */ /* 0x000fe200000e06e8 */
[C---:B------:R-:W-:Y:S04]  /*7670*/  LEA R4, P0, R2.reuse, c[0x0][0x1f8], 0x1 ;  /* 0x00007e0002047a11 */ /* 0x040fe800078008ff */
[----:B------:R-:W-:Y:S02]  /*7680*/  LEA.HI.X R5, R2, c[0x0][0x1fc], R0, 0x1, P0 ;  /* 0x00007f0002057a11 */ /* 0x000fe400000f0c00 */
[----:B------:R-:W-:Y:S03]  /*7690*/  @!P1 IADD3 R0, P0, R6, R228, RZ ;  /* 0x000000e406009210 */ /* 0x000fe60007f1e0ff */
[----:B------:R-:W-:Y:S01]  /*76a0*/  @!PT LDS RZ, [RZ] ;  /* 0x00000000fffff984 */ /* 0x000fe20000000800 */
[----:B------:R-:W-:Y:S01]  /*76b0*/  @!PT LDS RZ, [RZ] ;  /* 0x00000000fffff984 */ /* 0x000fe20000000800 */
[----:B------:R-:W-:Y:S01]  /*76c0*/  @!PT LDS RZ, [RZ] ;  /* 0x00000000fffff984 */ /* 0x000fe20000000800 */
[----:B------:R1:W-:Y:S01]  /*76d0*/  LDGSTS.E.BYPASS.LTC128B.128 [R199+0x1880], [R4.64], !P5 ;  /* 0x0188000004c77fae */ /* 0x0003e2000e901d46 */
[----:B------:R-:W-:Y:S02]  /*76e0*/  @!P1 IADD3.X R3, R3, R232, RZ, P0, !PT ;  /* 0x000000e803039210 */ /* 0x000fe400007fe4ff */
[C---:B------:R-:W-:Y:S01]  /*76f0*/  @!P1 LEA R2, P0, R0.reuse, c[0x0][0x1f8], 0x1 ;  /* 0x00007e0000029a11 */ /* 0x040fe200078008ff */
[----:B------:R1:W-:Y:S03]  /*7700*/  LDGSTS.E.BYPASS.LTC128B.128 [R199+0x2480], [R4.64+0x40], !P4 ;  /* 0x0248004004c77fae */ /* 0x0003e6000e101d46 */
[----:B------:R-:W-:Y:S01]  /*7710*/  @!P1 LEA.HI.X R3, R0, c[0x0][0x1fc], R3, 0x1, P0 ;  /* 0x00007f0000039a11 */ /* 0x000fe200000f0c03 */
[----:B------:R1:W-:Y:S04]  /*7720*/  LDGSTS.E.BYPASS.LTC128B.128 [R199+0x3080], [R4.64+0x80], !P3 ;  /* 0x0308008004c77fae */ /* 0x0003e8000d901d46 */
[----:B------:R1:W-:Y:S04]  /*7730*/  @!P1 LDGSTS.E.BYPASS.LTC128B.128 [R199+0x2080], [R2.64], !P5 ;  /* 0x0208000002c79fae */ /* 0x0003e8000e901d46 */
[----:B------:R1:W-:Y:S04]  /*7740*/  @!P1 LDGSTS.E.BYPASS.LTC128B.128 [R199+0x2c80], [R2.64+0x40], !P4 ;  /* 0x02c8004002c79fae */ /* 0x0003e8000e101d46 */
[----:B------:R1:W-:Y:S02]  /*7750*/  @!P1 LDGSTS.E.BYPASS.LTC128B.128 [R199+0x3880], [R2.64+0x80], !P3 ;  /* 0x0388008002c79fae */ /* 0x0003e4000d901d46 */
.L_x_525:
[----:B-1-34-:R-:W-:Y:S05]  /*7760*/  BSYNC B0 ;  /* 0x0000000000007941 */ /* 0x01afea0003800000 */
.L_x_524:
[-C--:B------:R-:W-:Y:S01]  /*7770*/  HMMA.16816.F32.BF16 R4, R48, R16.reuse, RZ ;  /* 0x000000103004723c */ /* 0x080fe200000418ff */
[----:B------:R-:W0:Y:S01]  /*7780*/  LDGDEPBAR ;  /* 0x00000000000079af */ /* 0x000e220000000000 */
[----:B------:R-:W-:Y:S01]  /*7790*/  BSSY B0, `(.L_x_526) ;  /* 0x00000e7000007945 */ /* 0x000fe20003800000 */
[----:B------:R-:W-:Y:S05]  /*77a0*/  ISETP.GT.AND P0, PT, R200, R180, PT ;  /* 0x000000b4c800720c */ /* 0x000fea0003f04270 */
[C---:B------:R-:W-:Y:S08]  /*77b0*/  HMMA.16816.F32.BF16 R8, R44.reuse, R16, RZ ;  /* 0x000000102c08723c */ /* 0x040ff000000418ff */
[-C--:B------:R-:W-:Y:S08]  /*77c0*/  HMMA.16816.F32.BF16 R12, R44, R18.reuse, RZ ;  /* 0x000000122c0c723c */ /* 0x080ff000000418ff */
        /* <DEDUP_REMOVED lines=8> */
[----:B------:R-:W-:Y:S01]  /*7850*/  HMMA.16816.F32.BF16 R48, R48, R110, RZ ;  /* 0x0000006e3030723c */ /* 0x000fe200000418ff */
[----:B------:R-:W-:Y:S07]  /*7860*/  LDSM.16.M88.4 R108, [R187+0x2000] ;  /* 0x00200000bb6c783b */ /* 0x000fee0000000200 */
[-C--:B------:R-:W-:Y:S08]  /*7870*/  HMMA.16816.F32.BF16 R4, R160, R164.reuse, R4 ;  /* 0x000000a4a004723c */ /* 0x080ff00000041804 */
[C---:B------:R-:W-:Y:S08]  /*7880*/  HMMA.16816.F32.BF16 R8, R168.reuse, R164, R8 ;  /* 0x000000a4a808723c */ /* 0x040ff00000041808 */
[-C--:B------:R-:W-:Y:S08]  /*7890*/  HMMA.16816.F32.BF16 R12, R168, R166.reuse, R12 ;  /* 0x000000a6a80c723c */ /* 0x080ff0000004180c */
[C---:B------:R-:W-:Y:S01]  /*78a0*/  HMMA.16816.F32.BF16 R16, R160.reuse, R166, R16 ;  /* 0x000000a6a010723c */ /* 0x040fe20000041810 */
[----:B------:R-:W1:Y:S07]  /*78b0*/  LDSM.16.M88.4 R164, [R184+0xc00] ;  /* 0x000c0000b8a4783b */ /* 0x000e6e0000000200 */
        /* <DEDUP_REMOVED lines=24> */
[----:B------:R-:W2:Y:S07]  /*7a40*/  LDSM.16.M88.4 R168, [R188+0x3000] ;  /* 0x00300000bca8783b */ /* 0x000eae0000000200 */
        /* <DEDUP_REMOVED lines=44> */
[----:B------:R-:W3:Y:S01]  /*7d10*/  MUFU.TANH R211, R3 ;  /* 0x0000000300d37308 */ /* 0x000ee20000002400 */
[----:B-1----:R-:W-:Y:S02]  /*7d20*/  FMUL.FTZ R0, R5, c[0x0][0x320] ;  /* 0x0000c80005007a20 */ /* 0x002fe40000410000 */
[----:B------:R-:W-:Y:S07]  /*7d30*/  FMUL.FTZ R2, R11, c[0x0][0x320] ;  /* 0x0000c8000b027a20 */ /* 0x000fee0000410000 */
[----:B------:R1:W4:Y:S10]  /*7d40*/  MUFU.TANH R175, R0 ;  /* 0x0000000000af7308 */ /* 0x0003340000002400 */
[----:B------:R-:W2:Y:S01]  /*7d50*/  MUFU.TANH R210, R2 ;  /* 0x0000000200d27308 */ /* 0x000ea20000002400 */
[----:B-1----:R-:W-:Y:S09]  /*7d60*/  FMUL.FTZ R0, R6, c[0x0][0x320] ;  /* 0x0000c80006007a20 */ /* 0x002ff20000410000 */
[----:B------:R1:W1:Y:S02]  /*7d70*/  MUFU.TANH R201, R0 ;  /* 0x0000000000c97308 */ /* 0x0002640000002400 */
[----:B-1----:R-:W-:Y:S02]  /*7d80*/  FMUL.FTZ R0, R7, c[0x0][0x320] ;  /* 0x0000c80007007a20 */ /* 0x002fe40000410000 */
[----:B------:R-:W1:Y:S06]  /*7d90*/  LDSM.16.M88.4 R4, [R191] ;  /* 0x00000000bf04783b */ /* 0x000e6c0000000200 */
[----:B------:R5:W1:Y:S02]  /*7da0*/  MUFU.TANH R183, R0 ;  /* 0x0000000000b77308 */ /* 0x000a640000002400 */
[----:B-----5:R-:W-:Y:S08]  /*7db0*/  FMUL.FTZ R0, R8, c[0x0][0x320] ;  /* 0x0000c80008007a20 */ /* 0x020ff00000410000 */
[----:B------:R5:W2:Y:S01]  /*7dc0*/  MUFU.TANH R209, R0 ;  /* 0x0000000000d17308 */ /* 0x000aa20000002400 */
[-C--:B-1----:R-:W-:Y:S08]  /*7dd0*/  HMMA.16816.F32.BF16 R20, R160, R4.reuse, R20 ;  /* 0x00000004a014723c */ /* 0x082ff00000041814 */
[C---:B------:R-:W-:Y:S04]  /*7de0*/  HMMA.16816.F32.BF16 R24, R168.reuse, R4, R24 ;  /* 0x00000004a818723c */ /* 0x040fe80000041818 */
[----:B-----5:R-:W-:Y:S02]  /*7df0*/  FMUL.FTZ R0, R9, c[0x0][0x320] ;  /* 0x0000c80009007a20 */ /* 0x020fe40000410000 */
[----:B------:R-:W1:Y:S02]  /*7e00*/  LDSM.16.M88.4 R8, [R190] ;  /* 0x00000000be08783b */ /* 0x000e640000000200 */
[----:B------:R-:W-:Y:S04]  /*7e10*/  DEPBAR.LE SB0, 0x0 ;  /* 0x000080000000791a */ /* 0x000fe80000000000 */
[----:B------:R5:W1:Y:S01]  /*7e20*/  MUFU.TANH R202, R0 ;  /* 0x0000000000ca7308 */ /* 0x000a620000002400 */
[-C--:B------:R-:W-:Y:S01]  /*7e30*/  HMMA.16816.F32.BF16 R28, R168, R6.reuse, R28 ;  /* 0x00000006a81c723c */ /* 0x080fe2000004181c */
[----:B------:R-:W-:Y:S07]  /*7e40*/  BAR.SYNC.DEFER_BLOCKING 0x0 ;  /* 0x0000000000007b1d */ /* 0x000fee0000010000 */
[C---:B------:R-:W-:Y:S04]  /*7e50*/  HMMA.16816.F32.BF16 R32, R160.reuse, R6, R32 ;  /* 0x00000006a020723c */ /* 0x040fe80000041820 */
[----:B------:R-:W-:Y:S02]  /*7e60*/  FMUL.FTZ R2, R27, c[0x0][0x320] ;  /* 0x0000c8001b027a20 */ /* 0x000fe40000410000 */
[----:B------:R-:W-:Y:S02]  /*7e70*/  FMUL.FTZ R3, R26, c[0x0][0x320] ;  /* 0x0000c8001a037a20 */ /* 0x000fe40000410000 */
[----:B------:R-:W2:Y:S01]  /*7e80*/  MUFU.TANH R177, R2 ;  /* 0x0000000200b17308 */ /* 0x000ea20000002400 */
[----:B-----5:R-:W-:Y:S09]  /*7e90*/  FMUL.FTZ R0, R12, c[0x0][0x320] ;  /* 0x0000c8000c007a20 */ /* 0x020ff20000410000 */
[----:B------:R-:W2:Y:S01]  /*7ea0*/  MUFU.TANH R178, R3 ;  /* 0x0000000300b27308 */ /* 0x000ea20000002400 */
[-C--:B-1----:R-:W-:Y:S09]  /*7eb0*/  HMMA.16816.F32.BF16 R36, R160, R8.reuse, R36 ;  /* 0x00000008a024723c */ /* 0x082ff20000041824 */
[----:B------:R1:W1:Y:S01]  /*7ec0*/  MUFU.TANH R182, R0 ;  /* 0x0000000000b67308 */ /* 0x0002620000002400 */
[C---:B------:R-:W-:Y:S08]  /*7ed0*/  HMMA.16816.F32.BF16 R40, R168.reuse, R8, R40 ;  /* 0x00000008a828723c */ /* 0x040ff00000041828 */
[-C--:B------:R-:W-:Y:S08]  /*7ee0*/  HMMA.16816.F32.BF16 R44, R168, R10.reuse, R44 ;  /* 0x0000000aa82c723c */ /* 0x080ff0000004182c */
[----:B------:R-:W-:Y:S04]  /*7ef0*/  HMMA.16816.F32.BF16 R48, R160, R10, R48 ;  /* 0x0000000aa030723c */ /* 0x000fe80000041830 */
[----:B-1----:R-:W-:Y:S04]  /*7f00*/  FMUL.FTZ R0, R13, c[0x0][0x320] ;  /* 0x0000c8000d007a20 */ /* 0x002fe80000410000 */
[----:B------:R1:W1:Y:S04]  /*7f10*/  MUFU.TANH R179, R0 ;  /* 0x0000000000b37308 */ /* 0x0002680000002400 */
[----:B-1----:R-:W-:Y:S06]  /*7f20*/  FMUL.FTZ R0, R14, c[0x0][0x320] ;  /* 0x0000c8000e007a20 */ /* 0x002fec0000410000 */
        /* <DEDUP_REMOVED lines=70> */
[----:B------:R1:W1:Y:S01]  /*8390*/  MUFU.TANH R14, R0 ;  /* 0x00000000000e7308 */ /* 0x0002620000002400 */
[----:B------:R-:W-:-:S05]  /*83a0*/  @!P0 BRA `(.L_x_527) ;  /* 0x0000025000008947 */ /* 0x000fca0003800000 */
[----:B--234-:R-:W-:Y:S02]  /*83b0*/  SHF.R.S32.HI R180, RZ, 0x1f, R181 ;  /* 0x0000001fffb47819 */ /* 0x01cfe400000114b5 */
[----:B-1----:R-:W-:Y:S02]  /*83c0*/  IADD3 R0, R200, -0x1, RZ ;  /* 0xffffffffc8007810 */ /* 0x002fe40007ffe0ff */
[----:B------:R-:W-:Y:S02]  /*83d0*/  LEA.HI R180, R180, R181, RZ, 0x2 ;  /* 0x000000b5b4b47211 */ /* 0x000fe400078f10ff */
[----:B------:R-:W-:Y:S02]  /*83e0*/  SHF.R.S32.HI R2, RZ, 0x1f, R0 ;  /* 0x0000001fff027819 */ /* 0x000fe40000011400 */
[----:B------:R-:W-:Y:S03]  /*83f0*/  SHF.R.S32.HI R180, RZ, 0x2, R180 ;  /* 0x00000002ffb47819 */ /* 0x000fe600000114b4 */
[----:B------:R-:W-:Y:S01]  /*8400*/  IMAD R5, R2, c[0x0][0x1e0], RZ ;  /* 0x0000780002057a24 */ /* 0x000fe200078e02ff */
[----:B------:R-:W-:Y:S01]  /*8410*/  IADD3 R4, -R180, 0x30, RZ ;  /* 0x00000030b4047810 */ /* 0x000fe20007ffe1ff */
[----:B------:R-:W-:Y:S03]  /*8420*/  IMAD.WIDE.U32 R2, R0, c[0x0][0x1e0], RZ ;  /* 0x0000780000027a25 */ /* 0x000fe600078e00ff */
[----:B------:R-:W-:Y:S01]  /*8430*/  ISETP.GE.AND P0, PT, R4, 0x21, PT ;  /* 0x000000210400780c */ /* 0x000fe20003f06270 */
[----:B------:R-:W-:Y:S04]  /*8440*/  IMAD R0, R0, c[0x0][0x1e4], R5 ;  /* 0x0000790000007a24 */ /* 0x000fe800078e0205 */
[----:B------:R-:W-:Y:S02]  /*8450*/  IMAD.IADD R0, R3, 0x1, R0 ;  /* 0x0000000103007824 */ /* 0x000fe400078e0200 */
[----:B------:R-:W-:Y:S04]  /*8460*/  IMAD.WIDE.U32 R2, R2, 0x30, RZ ;  /* 0x0000003002027825 */ /* 0x000fe800078e00ff */
[----:B------:R-:W-:Y:S02]  /*8470*/  IMAD R0, R0, 0x30, RZ ;  /* 0x0000003000007824 */ /* 0x000fe400078e02ff */
[----:B------:R-:W-:Y:S02]  /*8480*/  @P0 IMAD.MOV.U32 R6, RZ, RZ, c[0x0][0x1e0] ;  /* 0x00007800ff060624 */ /* 0x000fe400078e00ff */
[----:B------:R-:W-:Y:S02]  /*8490*/  @P0 IMAD.MOV.U32 R5, RZ, RZ, c[0x0][0x1e4] ;  /* 0x00007900ff050624 */ /* 0x000fe400078e00ff */
[----:B------:R-:W-:Y:S01]  /*84a0*/  IMAD.IADD R0, R3, 0x1, R0 ;  /* 0x0000000103007824 */ /* 0x000fe200078e0200 */
[C---:B------:R-:W-:Y:S04]  /*84b0*/  @P0 LEA R3, P1, R6.reuse, R2, 0x5 ;  /* 0x0000000206030211 */ /* 0x040fe800078228ff */
[----:B------:R-:W-:Y:S02]  /*84c0*/  @P0 LEA.HI.X R6, R6, R0, R5, 0x5, P1 ;  /* 0x0000000006060211 */ /* 0x000fe400008f2c05 */
[----:B------:R-:W-:Y:S11]  /*84d0*/  ISETP.GE.AND P1, PT, R4, 0x1, PT ;  /* 0x000000010400780c */ /* 0x000ff60003f26270 */
[----:B------:R-:W-:Y:S02]  /*84e0*/  @!UPT UIADD3 URZ, URZ, URZ, URZ ;  /* 0x0000003f3f3ff290 */ /* 0x000fe4000fffe03f */
[----:B------:R-:W-:Y:S05]  /*84f0*/  @P1 IADD3 R2, P2, R246, R2, RZ ;  /* 0x00000002f6021210 */ /* 0x000fea0007f5e0ff */
[----:B------:R-:W-:Y:S01]  /*8500*/  @P1 IMAD.X R0, R0, 0x1, R252, P2 ;  /* 0x0000000100001824 */ /* 0x000fe200010e06fc */
[C---:B------:R-:W-:Y:S04]  /*8510*/  @P1 LEA R4, P2, R2.reuse, c[0x0][0x1c8], 0x1 ;  /* 0x0000720002041a11 */ /* 0x040fe800078408ff */
[----:B------:R-:W-:Y:S02]  /*8520*/  @P1 LEA.HI.X R5, R2, c[0x0][0x1cc], R0, 0x1, P2 ;  /* 0x0000730002051a11 */ /* 0x000fe400010f0c00 */
[----:B------:R-:W-:Y:S03]  /*8530*/  @P0 IADD3 R0, P2, R3, R246, RZ ;  /* 0x000000f603000210 */ /* 0x000fe60007f5e0ff */
[----:B------:R-:W-:Y:S01]  /*8540*/  @!PT LDS RZ, [RZ] ;  /* 0x00000000fffff984 */ /* 0x000fe20000000800 */
[----:B------:R-:W-:Y:S01]  /*8550*/  @!PT LDS RZ, [RZ] ;  /* 0x00000000fffff984 */ /* 0x000fe20000000800 */
[----:B------:R-:W-:Y:S01]  /*8560*/  @!PT LDS RZ, [RZ] ;  /* 0x00000000fffff984 */ /* 0x000fe20000000800 */
[----:B------:R1:W-:Y:S02]  /*8570*/  @P1 LDGSTS.E.BYPASS.LTC128B.128 [R199+0x3c80], [R4.64], !P5 ;  /* 0x03c8000004c71fae */ /* 0x0003e4000e901d46 */
[----:B------:R-:W-:Y:S01]  /*8580*/  @P0 IMAD.X R3, R6, 0x1, R252, P2 ;  /* 0x0000000106030824 */ /* 0x000fe200010e06fc */
[C---:B------:R-:W-:Y:S01]  /*8590*/  @P0 LEA R2, P2, R0.reuse, c[0x0][0x1c8], 0x1 ;  /* 0x0000720000020a11 */ /* 0x040fe200078408ff */
[----:B------:R1:W-:Y:S03]  /*85a0*/  @P1 LDGSTS.E.BYPASS.LTC128B.128 [R199+0x4880], [R4.64+0x40], !P4 ;  /* 0x0488004004c71fae */ /* 0x0003e6000e101d46 */
[----:B------:R-:W-:Y:S01]  /*85b0*/  @P0 LEA.HI.X R3, R0, c[0x0][0x1cc], R3, 0x1, P2 ;  /* 0x0000730000030a11 */ /* 0x000fe200010f0c03 */
[----:B------:R1:W-:Y:S04]  /*85c0*/  @P1 LDGSTS.E.BYPASS.LTC128B.128 [R199+0x5480], [R4.64+0x80], !P3 ;  /* 0x0548008004c71fae */ /* 0x0003e8000d901d46 */
[----:B------:R1:W-:Y:S04]  /*85d0*/  @P0 LDGSTS.E.BYPASS.LTC128B.128 [R199+0x4480], [R2.64], !P5 ;  /* 0x0448000002c70fae */ /* 0x0003e8000e901d46 */
[----:B------:R1:W-:Y:S04]  /*85e0*/  @P0 LDGSTS.E.BYPASS.LTC128B.128 [R199+0x5080], [R2.64+0x40], !P4 ;  /* 0x0508004002c70fae */ /* 0x0003e8000e101d46 */
[----:B------:R1:W-:Y:S02]  /*85f0*/  @P0 LDGSTS.E.BYPASS.LTC128B.128 [R199+0x5c80], [R2.64+0x80], !P3 ;  /* 0x05c8008002c70fae */ /* 0x0003e4000d901d46 */
.L_x_527:
[----:B--234-:R-:W-:Y:S05]  /*8600*/  BSYNC B0 ;  /* 0x0000000000007941 */ /* 0x01cfea0003800000 */
.L_x_526:
[----:B-1----:R-:W2:Y:S01]  /*8610*/  LDL R2, [R1+0x18] ;  /* 0x0000180001027983 */ /* 0x002ea20000100800 */
[----:B------:R-:W-:Y:S01]  /*8620*/  IMAD.MOV.U32 R3, RZ, RZ, c[0x0][0x2c4] ;  /* 0x0000b100ff037624 */ /* 0x000fe200078e00ff */
[----:B------:R-:W-:Y:S01]  /*8630*/  ULDC UR4, c[0x0][0x324] ;  /* 0x0000c90000047ab9 */ /* 0x000fe20000000800 */
[----:B------:R-:W-:Y:S01]  /*8640*/  IMAD.MOV.U32 R33, RZ, RZ, c[0x0][0x32c] ;  /* 0x0000cb00ff217624 */ /* 0x000fe200078e00ff */
[----:B------:R-:W2:Y:S01]  /*8650*/  LDL R0, [R1+0x3c] ;  /* 0x00003c0001007983 */ /* 0x000ea20000100800 */
[----:B------:R-:W-:Y:S01]  /*8660*/  ULOP3.LUT UR4, URZ, UR4, URZ, 0x33, !UPT ;  /* 0x000000043f047292 */ /* 0x000fe2000f8e333f */
[----:B------:R-:W-:Y:S02]  /*8670*/  ISETP.NE.AND P0, PT, R3, 0x1, PT ;  /* 0x000000010300780c */ /* 0x000fe40003f05270 */
[----:B------:R-:W0:Y:S01]  /*8680*/  LDGDEPBAR ;  /* 0x00000000000079af */ /* 0x000e220000000000 */
[----:B--2---:R-:W-:Y:S10]  /*8690*/  IMAD.IADD R5, R0, 0x1, R2 ;  /* 0x0000000100057824 */ /* 0x004ff400078e0202 */
[----:B------:R-:W-:Y:S05]  /*86a0*/  @P0 IMAD.HI.U32 R0, R5, c[0x0][0x2c8], RZ ;  /* 0x0000b20005000a27 */ /* 0x000fea00078e00ff */
[----:B------:R-:W-:Y:S01]  /*86b0*/  @P0 SHF.R.U32.HI R5, RZ, c[0x0][0x2cc], R0 ;  /* 0x0000b300ff050a19 */ /* 0x000fe20000011600 */
[----:B------:R-:W-:Y:S01]  /*86c0*/  IMAD R0, R200, -0x30, RZ ;  /* 0xffffffd0c8007824 */ /* 0x000fe200078e02ff */
[----:B------:R-:W-:Y:S03]  /*86d0*/  ISETP.GE.AND P0, PT, R33, 0x1, PT ;  /* 0x000000012100780c */ /* 0x000fe60003f06270 */
[----:B------:R-:W1:Y:S01]  /*86e0*/  SHFL.IDX PT, R4, R5, RZ, 0x1c1f ;  /* 0x001c1fff05047589 */ /* 0x000e6200000e0000 */
[----:B------:R-:W-:Y:S04]  /*86f0*/  IADD3 R2, -R236, 0x1, R0 ;  /* 0x00000001ec027810 */ /* 0x000fe80007ffe100 */
[----:B------:R-:W-:Y:S04]  /*8700*/  IADD3 R2, -R226, R2, R227 ;  /* 0x00000002e2027210 */ /* 0x000fe80007ffe1e3 */
[C---:B------:R-:W-:Y:S02]  /*8710*/  IADD3 R6, R2.reuse, c[0x0][0x328], RZ ;  /* 0x0000ca0002067a10 */ /* 0x040fe40007ffe0ff */
[----:B------:R-:W-:Y:S03]  /*8720*/  IADD3 R7, R2, UR4, RZ ;  /* 0x0000000402077c10 */ /* 0x000fe6000fffe0ff */
[----:B-1----:R-:W-:Y:S02]  /*8730*/  IMAD.IADD R3, R6, 0x1, R4 ;  /* 0x0000000106037824 */ /* 0x002fe400078e0204 */
[----:B------:R-:W-:Y:S01]  /*8740*/  IMAD.IADD R2, R4, 0x1, R7 ;  /* 0x0000000104027824 */ /* 0x000fe200078e0207 */
[----:B------:R-:W-:-:S05]  /*8750*/  @!P0 BRA `(.L_x_528) ;  /* 0x0000018000008947 */ /* 0x000fca0003800000 */
[----:B------:R-:W-:Y:S01]  /*8760*/  IADD3 R4, -R226, R227, R4 ;  /* 0x000000e3e2047210 */ /* 0x000fe20007ffe104 */
[----:B------:R-:W-:Y:S03]  /*8770*/  BSSY B0, `(.L_x_529) ;  /* 0x0000011000007945 */ /* 0x000fe60003800000 */
        /* <DEDUP_REMOVED lines=11> */
.L_x_530:
[----:B------:R-:W-:Y:S04]  /*8830*/  MOV R8, c[0x0][0x32c] ;  /* 0x0000cb0000087a02 */ /* 0x000fe80000000f00 */
[----:B------:R-:W-:Y:S11]  /*8840*/  ISETP.NE.AND P0, PT, R8, 0x1, PT ;  /* 0x000000010800780c */ /* 0x000ff60003f05270 */
[----:B------:R-:W-:Y:S02]  /*8850*/  @!UPT UIADD3 URZ, URZ, URZ, URZ ;  /* 0x0000003f3f3ff290 */ /* 0x000fe4000fffe03f */
[----:B------:R-:W-:Y:S05]  /*8860*/  @P0 IMAD.HI.U32 R8, R4, c[0x0][0x330], RZ ;  /* 0x0000cc0004080a27 */ /* 0x000fea00078e00ff */
[----:B------:R-:W-:Y:S02]  /*8870*/  @P0 SHF.R.U32.HI R4, RZ, c[0x0][0x334], R8 ;  /* 0x0000cd00ff040a19 */ /* 0x000fe40000011608 */
.L_x_531:
[----:B------:R-:W-:Y:S05]  /*8880*/  BSYNC B0 ;  /* 0x0000000000007941 */ /* 0x000fea0003800000 */
.L_x_529:
[----:B------:R-:W-:Y:S04]  /*8890*/  IMAD.IADD R8, R0, 0x1, -R236 ;  /* 0x0000000100087824 */ /* 0x000fe800078e0aec */
[----:B------:R-:W-:Y:S05]  /*88a0*/  IMAD R4, R4, c[0x0][0x32c], R8 ;  /* 0x0000cb0004047a24 */ /* 0x000fea00078e0208 */
[----:B------:R-:W-:Y:S02]  /*88b0*/  IADD3 R8, R4, c[0x0][0x32c], RZ ;  /* 0x0000cb0004087a10 */ /* 0x000fe40007ffe0ff */
[----:B------:R-:W-:Y:S02]  /*88c0*/  IMNMX R2, R2, R4, !PT ;  /* 0x0000000402027217 */ /* 0x000fe40007800200 */
[----:B------:R-:W-:Y:S02]  /*88d0*/  IMNMX R3, R3, R8, PT ;  /* 0x0000000803037217 */ /* 0x000fe40003800200 */
.L_x_528:
[C---:B------:R-:W-:Y:S01]  /*88e0*/  ISETP.GE.AND P0, PT, R0.reuse, 0x1, PT ;  /* 0x000000010000780c */ /* 0x040fe20003f06270 */
[----:B------:R-:W1:Y:S01]  /*88f0*/  SHFL.IDX PT, R4, R5, 0x1, 0x1c1f ;  /* 0x003c1f0005047f89 */ /* 0x000e6200000e0000 */
[----:B------:R-:W-:Y:S02]  /*8900*/  ISETP.GE.AND P1, PT, R0, 0x2, PT ;  /* 0x000000020000780c */ /* 0x000fe40003f26270 */
[----:B------:R-:W-:Y:S02]  /*8910*/  LOP3.LUT R198, R198, 0xffffffef, RZ, 0xc0, !PT ;  /* 0xffffffefc6c67812 */ /* 0x000fe400078ec0ff */
[C---:B------:R-:W-:Y:S02]  /*8920*/  ISETP.GE.AND P6, PT, R0.reuse, 0x12, PT ;  /* 0x000000120000780c */ /* 0x040fe40003fc6270 */
[C---:B------:R-:W-:Y:S02]  /*8930*/  ISETP.GE.AND P5, PT, R0.reuse, 0x19, PT ;  /* 0x000000190000780c */ /* 0x040fe40003fa6270 */
[C---:B------:R-:W-:Y:S02]  /*8940*/  ISETP.GE.AND P4, PT, R0.reuse, 0x1a, PT ;  /* 0x0000001a0000780c */ /* 0x040fe40003f86270 */
[----:B------:R-:W-:Y:S02]  /*8950*/  ISETP.GE.AND P3, PT, R0, 0x21, PT ;  /* 0x000000210000780c */ /* 0x000fe40003f66270 */
[----:B------:R-:W-:Y:S02]  /*8960*/  @P0 LOP3.LUT R198, R198, 0x10, RZ, 0xfc, !PT ;  /* 0x00000010c6c60812 */ /* 0x000fe400078efcff */
[----:B------:R-:W-:Y:S02]  /*8970*/  ISETP.GT.AND P0, PT, R2, RZ, !P0 ;  /* 0x000000ff0200720c */ /* 0x000fe40004704270 */
[----:B------:R-:W-:Y:S02]  /*8980*/  LOP3.LUT R198, R198, 0xfffffff7, RZ, 0xc0, !PT ;  /* 0xfffffff7c6c67812 */ /* 0x000fe400078ec0ff */
[C---:B------:R-:W-:Y:S02]  /*8990*/  ISETP.LT.OR P0, PT, R3.reuse, 0x1, P0 ;  /* 0x000000010300780c */ /* 0x040fe40000701670 */
[----:B------:R-:W-:Y:S02]  /*89a0*/  @P1 LOP3.LUT R198, R198, 0x8, RZ, 0xfc, !PT ;  /* 0x00000008c6c61812 */ /* 0x000fe400078efcff */
[----:B------:R-:W-:Y:S02]  /*89b0*/  FSEL R9, R176, -INF , !P0 ;  /* 0xff800000b0097808 */ /* 0x000fe40004000000 */
[----:B------:R-:W-:Y:S02]  /*89c0*/  ISETP.GT.AND P0, PT, R2, 0x1, !P1 ;  /* 0x000000010200780c */ /* 0x000fe40004f04270 */
[----:B------:R-:W-:Y:S02]  /*89d0*/  ISETP.GE.AND P1, PT, R0, 0x9, PT ;  /* 0x000000090000780c */ /* 0x000fe40003f26270 */
[----:B------:R-:W-:Y:S02]  /*89e0*/  ISETP.LT.OR P0, PT, R3, 0x2, P0 ;  /* 0x000000020300780c */ /* 0x000fe40000701670 */
[----:B------:R-:W-:Y:S02]  /*89f0*/  LOP3.LUT R198, R198, 0xfffffffb, RZ, 0xc0, !PT ;  /* 0xfffffffbc6c67812 */ /* 0x000fe400078ec0ff */
[----:B------:R-:W-:Y:S02]  /*8a00*/  FSEL R11, R175, -INF , !P0 ;  /* 0xff800000af0b7808 */ /* 0x000fe40004000000 */
[----:B------:R-:W-:Y:S02]  /*8a10*/  ISETP.GT.AND P0, PT, R2, 0x8, !P1 ;  /* 0x000000080200780c */ /* 0x000fe40004f04270 */
[----:B------:R-:W-:Y:S02]  /*8a20*/  ISETP.GE.AND P2, PT, R0, 0x22, PT ;  /* 0x000000220000780c */ /* 0x000fe40003f46270 */
[C---:B------:R-:W-:Y:S02]  /*8a30*/  ISETP.LT.OR P0, PT, R3.reuse, 0x9, P0 ;  /* 0x000000090300780c */ /* 0x040fe40000701670 */
[----:B------:R-:W-:Y:S02]  /*8a40*/  @P1 LOP3.LUT R198, R198, 0x4, RZ, 0xfc, !PT ;  /* 0x00000004c6c61812 */ /* 0x000fe400078efcff */
[----:B------:R-:W-:Y:S02]  /*8a50*/  ISETP.GE.AND P1, PT, R0, 0xa, PT ;  /* 0x0000000a0000780c */ /* 0x000fe40003f26270 */
[----:B------:R-:W-:Y:S02]  /*8a60*/  FSEL R12, R12, -INF , !P0 ;  /* 0xff8000000c0c7808 */ /* 0x000fe40004000000 */
[----:B------:R-:W-:Y:S02]  /*8a70*/  LOP3.LUT R198, R198, 0xfffffffd, RZ, 0xc0, !PT ;  /* 0xfffffffdc6c67812 */ /* 0x000fe400078ec0ff */
[----:B------:R-:W-:Y:S04]  /*8a80*/  ISETP.GT.AND P0, PT, R2, 0x9, !P1 ;  /* 0x000000090200780c */ /* 0x000fe80004f04270 */
[----:B------:R-:W-:Y:S03]  /*8a90*/  ISETP.LT.OR P0, PT, R3, 0xa, P0 ;  /* 0x0000000a0300780c */ /* 0x000fe60000701670 */
[----:B------:R-:W-:Y:S02]  /*8aa0*/  @P1 LOP3.LUT R198, R198, 0x2, RZ, 0xfc, !PT ;  /* 0x00000002c6c61812 */ /* 0x000fe400078efcff */
[----:B------:R-:W-:Y:S02]  /*8ab0*/  ISETP.GE.AND P1, PT, R0, 0x11, PT ;  /* 0x000000110000780c */ /* 0x000fe40003f26270 */
[----:B------:R-:W-:Y:S02]  /*8ac0*/  FSEL R18, R111, -INF , !P0 ;  /* 0xff8000006f127808 */ /* 0x000fe40004000000 */
[----:B------:R-:W-:Y:S02]  /*8ad0*/  ISETP.GT.AND P0, PT, R2, 0x10, !P1 ;  /* 0x000000100200780c */ /* 0x000fe40004f04270 */
[----:B------:R-:W-:Y:S02]  /*8ae0*/  LOP3.LUT R198, R198, 0xfffffffe, RZ, 0xc0, !PT ;  /* 0xfffffffec6c67812 */ /* 0x000fe400078ec0ff */
[C---:B------:R-:W-:Y:S04]  /*8af0*/  ISETP.LT.OR P0, PT, R3.reuse, 0x11, P0 ;  /* 0x000000110300780c */ /* 0x040fe80000701670 */
[----:B------:R-:W-:Y:S02]  /*8b00*/  FSEL R167, R106, -INF , !P0 ;  /* 0xff8000006aa77808 */ /* 0x000fe40004000000 */
[----:B------:R-:W-:Y:S02]  /*8b10*/  ISETP.GT.AND P0, PT, R2, 0x11, !P6 ;  /* 0x000000110200780c */ /* 0x000fe40007704270 */
[----:B------:R-:W-:Y:S02]  /*8b20*/  @P1 LOP3.LUT R198, R198, 0x1, RZ, 0xfc, !PT ;  /* 0x00000001c6c61812 */ /* 0x000fe400078efcff */
[C---:B------:R-:W-:Y:S02]  /*8b30*/  ISETP.LT.OR P0, PT, R3.reuse, 0x12, P0 ;  /* 0x000000120300780c */ /* 0x040fe40000701670 */
[----:B------:R-:W-:Y:S02]  /*8b40*/  ISETP.GE.AND P1, PT, R0, 0x29, PT ;  /* 0x000000290000780c */ /* 0x000fe40003f26270 */
[----:B------:R-:W-:Y:S02]  /*8b50*/  FSEL R166, R102, -INF , !P0 ;  /* 0xff80000066a67808 */ /* 0x000fe40004000000 */
[----:B------:R-:W-:Y:S02]  /*8b60*/  ISETP.GT.AND P0, PT, R2, 0x18, !P5 ;  /* 0x000000180200780c */ /* 0x000fe40006f04270 */
[----:B------:R-:W-:Y:S02]  /*8b70*/  LOP3.LUT R198, R198, 0xffffffdf, RZ, 0xc0, !PT ;  /* 0xffffffdfc6c67812 */ /* 0x000fe400078ec0ff */
[----:B------:R-:W-:Y:S04]  /*8b80*/  ISETP.LT.OR P0, PT, R3, 0x19, P0 ;  /* 0x000000190300780c */ /* 0x000fe80000701670 */
[----:B------:R-:W-:Y:S02]  /*8b90*/  FSEL R180, R21, -INF , !P0 ;  /* 0xff80000015b47808 */ /* 0x000fe40004000000 */
[C---:B------:R-:W-:Y:S04]  /*8ba0*/  ISETP.GT.AND P0, PT, R2.reuse, 0x19, !P4 ;  /* 0x000000190200780c */ /* 0x040fe80006704270 */
[----:B------:R-:W-:Y:S04]  /*8bb0*/  ISETP.LT.OR P0, PT, R3, 0x1a, P0 ;  /* 0x0000001a0300780c */ /* 0x000fe80000701670 */
[----:B------:R-:W-:Y:S02]  /*8bc0*/  FSEL R181, R19, -INF , !P0 ;  /* 0xff80000013b57808 */ /* 0x000fe40004000000 */
[C---:B------:R-:W-:Y:S04]  /*8bd0*/  ISETP.GT.AND P0, PT, R2.reuse, 0x20, !P3 ;  /* 0x000000200200780c */ /* 0x040fe80005f04270 */
[----:B------:R-:W-:Y:S04]  /*8be0*/  ISETP.LT.OR P0, PT, R3, 0x21, P0 ;  /* 0x000000210300780c */ /* 0x000fe80000701670 */
[----:B------:R-:W-:Y:S02]  /*8bf0*/  FSEL R205, R17, -INF , !P0 ;  /* 0xff80000011cd7808 */ /* 0x000fe40004000000 */
[----:B------:R-:W-:Y:S04]  /*8c00*/  ISETP.GT.AND P0, PT, R2, 0x21, !P2 ;  /* 0x000000210200780c */ /* 0x000fe80005704270 */
[C---:B------:R-:W-:Y:S04]  /*8c10*/  ISETP.LT.OR P0, PT, R3.reuse, 0x22, P0 ;  /* 0x000000220300780c */ /* 0x040fe80000701670 */
[----:B------:R-:W-:Y:S02]  /*8c20*/  FSEL R208, R16, -INF , !P0 ;  /* 0xff80000010d07808 */ /* 0x000fe40004000000 */
[----:B------:R-:W-:Y:S04]  /*8c30*/  ISETP.GT.AND P0, PT, R2, 0x28, !P1 ;  /* 0x000000280200780c */ /* 0x000fe80004f04270 */
[----:B------:R-:W-:Y:S04]  /*8c40*/  ISETP.LT.OR P0, PT, R3, 0x29, P0 ;  /* 0x000000290300780c */ /* 0x000fe80000701670 */
[----:B------:R-:W-:Y:S02]  /*8c50*/  FSEL R207, R13, -INF , !P0 ;  /* 0xff8000000dcf7808 */ /* 0x000fe40004000000 */
[----:B------:R-:W-:Y:S11]  /*8c60*/  ISETP.GE.AND P0, PT, R0, 0x2a, PT ;  /* 0x0000002a0000780c */ /* 0x000ff60003f06270 */
[----:B------:R-:W-:Y:S02]  /*8c70*/  @!UPT UIADD3 URZ, URZ, URZ, URZ ;  /* 0x0000003f3f3ff290 */ /* 0x000fe4000fffe03f */
[----:B------:R-:W-:Y:S02]  /*8c80*/  @P0 LOP3.LUT R198, R198, 0x20, RZ, 0xfc, !PT ;  /* 0x00000020c6c60812 */ /* 0x000fe400078efcff */
[----:B------:R-:W-:Y:S01]  /*8c90*/  ISETP.GT.AND P0, PT, R2, 0x29, !P0 ;  /* 0x000000290200780c */ /* 0x000fe20004704270 */
[--C-:B-1----:R-:W-:Y:S03]  /*8ca0*/  IMAD.IADD R2, R7, 0x1, R4.reuse ;  /* 0x0000000107027824 */ /* 0x102fe600078e0204 */
[----:B------:R-:W-:Y:S01]  /*8cb0*/  ISETP.LT.OR P0, PT, R3, 0x2a, P0 ;  /* 0x0000002a0300780c */ /* 0x000fe20000701670 */
[----:B------:R-:W-:Y:S03]  /*8cc0*/  IMAD.IADD R3, R6, 0x1, R4 ;  /* 0x0000000106037824 */ /* 0x000fe600078e0204 */
[----:B------:R-:W-:Y:S02]  /*8cd0*/  FSEL R206, R10, -INF , !P0 ;  /* 0xff8000000ace7808 */ /* 0x000fe40004000000 */
[----:B------:R-:W-:Y:S11]  /*8ce0*/  ISETP.GE.AND P0, PT, R33, 0x1, PT ;  /* 0x000000012100780c */ /* 0x000ff60003f06270 */
[----:B------:R-:W-:Y:S02]  /*8cf0*/  @!UPT UIADD3 URZ, URZ, URZ, URZ ;  /* 0x0000003f3f3ff290 */ /* 0x000fe4000fffe03f */
        /* <DEDUP_REMOVED lines=14> */
.L_x_534:
[----:B------:R-:W-:Y:S04]  /*8de0*/  MOV R8, c[0x0][0x32c] ;  /* 0x0000cb0000087a02 */ /* 0x000fe80000000f00 */
[----:B------:R-:W-:Y:S11]  /*8df0*/  ISETP.NE.AND P0, PT, R8, 0x1, PT ;  /* 0x000000010800780c */ /* 0x000ff60003f05270 */
[----:B------:R-:W-:Y:S02]  /*8e00*/  @!UPT UIADD3 URZ, URZ, URZ, URZ ;  /* 0x0000003f3f3ff290 */ /* 0x000fe4000fffe03f */
[----:B------:R-:W-:Y:S05]  /*8e10*/  @P0 IMAD.HI.U32 R8, R4, c[0x0][0x330], RZ ;  /* 0x0000cc0004080a27 */ /* 0x000fea00078e00ff */
[----:B------:R-:W-:Y:S02]  /*8e20*/  @P0 SHF.R.U32.HI R4, RZ, c[0x0][0x334], R8 ;  /* 0x0000cd00ff040a19 */ /* 0x000fe40000011608 */
.L_x_535:
[----:B------:R-:W-:Y:S05]  /*8e30*/  BSYNC B0 ;  /* 0x0000000000007941 */ /* 0x000fea0003800000 */
.L_x_533:
[----:B------:R-:W-:Y:S04]  /*8e40*/  IMAD.IADD R8, R0, 0x1, -R236 ;  /* 0x0000000100087824 */ /* 0x000fe800078e0aec */
[----:B------:R-:W-:Y:S05]  /*8e50*/  IMAD R4, R4, c[0x0][0x32c], R8 ;  /* 0x0000cb0004047a24 */ /* 0x000fea00078e0208 */
[----:B------:R-:W-:Y:S02]  /*8e60*/  IADD3 R8, R4, c[0x0][0x32c], RZ ;  /* 0x0000cb0004087a10 */ /* 0x000fe40007ffe0ff */
[----:B------:R-:W-:Y:S02]  /*8e70*/  IMNMX R2, R2, R4, !PT ;  /* 0x0000000402027217 */ /* 0x000fe40007800200 */
[----:B------:R-:W-:Y:S02]  /*8e80*/  IMNMX R3, R3, R8, PT ;  /* 0x0000000803037217 */ /* 0x000fe40003800200 */
.L_x_532:
[----:B------:R-:W-:Y:S01]  /*8e90*/  LOP3.LUT P0, RZ, R198, 0x8, RZ, 0xc0, !PT ;  /* 0x00000008c6ff7812 */ /* 0x000fe2000780c0ff */
[----:B------:R-:W1:Y:S03]  /*8ea0*/  SHFL.IDX PT, R4, R5, 0x2, 0x1c1f ;  /* 0x005c1f0005047f89 */ /* 0x000e6600000e0000 */
[----:B------:R-:W-:Y:S04]  /*8eb0*/  ISETP.GT.AND P0, PT, R2, 0x1, !P0 ;  /* 0x000000010200780c */ /* 0x000fe80004704270 */
[----:B------:R-:W-:Y:S04]  /*8ec0*/  ISETP.LT.OR P0, PT, R3, 0x2, P0 ;  /* 0x000000020300780c */ /* 0x000fe80000701670 */
[----:B------:R-:W-:Y:S02]  /*8ed0*/  FSEL R13, R183, -INF , !P0 ;  /* 0xff800000b70d7808 */ /* 0x000fe40004000000 */
[----:B------:R-:W-:Y:S04]  /*8ee0*/  LOP3.LUT P0, RZ, R198, 0x4, RZ, 0xc0, !PT ;  /* 0x00000004c6ff7812 */ /* 0x000fe8000780c0ff */
[----:B------:R-:W-:Y:S04]  /*8ef0*/  ISETP.GT.AND P0, PT, R2, 0x8, !P0 ;  /* 0x000000080200780c */ /* 0x000fe80004704270 */
[----:B------:R-:W-:Y:S04]  /*8f00*/  ISETP.LT.OR P0, PT, R3, 0x9, P0 ;  /* 0x000000090300780c */ /* 0x000fe80000701670 */
[----:B------:R-:W-:Y:S02]  /*8f10*/  FSEL R17, R165, -INF , !P0 ;  /* 0xff800000a5117808 */ /* 0x000fe40004000000 */
[----:B------:R-:W-:Y:S04]  /*8f20*/  LOP3.LUT P0, RZ, R198, 0x2, RZ, 0xc0, !PT ;  /* 0x00000002c6ff7812 */ /* 0x000fe8000780c0ff */
[----:B------:R-:W-:Y:S04]  /*8f30*/  ISETP.GT.AND P0, PT, R2, 0x9, !P0 ;  /* 0x000000090200780c */ /* 0x000fe80004704270 */
[C---:B------:R-:W-:Y:S04]  /*8f40*/  ISETP.LT.OR P0, PT, R3.reuse, 0xa, P0 ;  /* 0x0000000a0300780c */ /* 0x040fe80000701670 */
[----:B------:R-:W-:Y:S02]  /*8f50*/  FSEL R21, R164, -INF , !P0 ;  /* 0xff800000a4157808 */ /* 0x000fe40004000000 */
[----:B------:R-:W-:Y:S04]  /*8f60*/  LOP3.LUT P0, RZ, R198, 0x1, RZ, 0xc0, !PT ;  /* 0x00000001c6ff7812 */ /* 0x000fe8000780c0ff */
[C---:B------:R-:W-:Y:S04]  /*8f70*/  ISETP.GT.AND P0, PT, R2.reuse, 0x10, !P0 ;  /* 0x000000100200780c */ /* 0x040fe80004704270 */
[----:B------:R-:W-:Y:S04]  /*8f80*/  ISETP.LT.OR P0, PT, R3, 0x11, P0 ;  /* 0x000000110300780c */ /* 0x000fe80000701670 */
[----:B------:R-:W-:Y:S02]  /*8f90*/  FSEL R164, R109, -INF , !P0 ;  /* 0xff8000006da47808 */ /* 0x000fe40004000000 */
[----:B------:R-:W-:Y:S04]  /*8fa0*/  ISETP.GT.AND P0, PT, R2, 0x11, !P6 ;  /* 0x000000110200780c */ /* 0x000fe80007704270 */
[C---:B------:R-:W-:Y:S04]  /*8fb0*/  ISETP.LT.OR P0, PT, R3.reuse, 0x12, P0 ;  /* 0x000000120300780c */ /* 0x040fe80000701670 */
        /* <DEDUP_REMOVED lines=14> */
[----:B------:R-:W-:Y:S04]  /*90a0*/  ISETP.LT.OR P0, PT, R3, 0x29, P0 ;  /* 0x000000290300780c */ /* 0x000fe80000701670 */
[----:B------:R-:W-:Y:S02]  /*90b0*/  FSEL R218, R15, -INF , !P0 ;  /* 0xff8000000fda7808 */ /* 0x000fe40004000000 */
[----:B------:R-:W-:Y:S04]  /*90c0*/  LOP3.LUT P0, RZ, R198, 0x10, RZ, 0xc0, !PT ;  /* 0x00000010c6ff7812 */ /* 0x000fe8000780c0ff */
[----:B------:R-:W-:Y:S04]  /*90d0*/  ISETP.GT.AND P0, PT, R2, RZ, !P0 ;  /* 0x000000ff0200720c */ /* 0x000fe80004704270 */
[----:B------:R-:W-:Y:S04]  /*90e0*/  ISETP.LT.OR P0, PT, R3, 0x1, P0 ;  /* 0x000000010300780c */ /* 0x000fe80000701670 */
[----:B------:R-:W-:Y:S02]  /*90f0*/  FSEL R10, R201, -INF , !P0 ;  /* 0xff800000c90a7808 */ /* 0x000fe40004000000 */
[----:B------:R-:W-:Y:S04]  /*9100*/  LOP3.LUT P0, RZ, R198, 0x20, RZ, 0xc0, !PT ;  /* 0x00000020c6ff7812 */ /* 0x000fe8000780c0ff */
        /* <DEDUP_REMOVED lines=21> */
.L_x_538:
[----:B------:R-:W-:Y:S04]  /*9260*/  MOV R8, c[0x0][0x32c] ;  /* 0x0000cb0000087a02 */ /* 0x000fe80000000f00 */
[----:B------:R-:W-:Y:S11]  /*9270*/  ISETP.NE.AND P0, PT, R8, 0x1, PT ;  /* 0x000000010800780c */ /* 0x000ff60003f05270 */
[----:B------:R-:W-:Y:S02]  /*9280*/  @!UPT UIADD3 URZ, URZ, URZ, URZ ;  /* 0x0000003f3f3ff290 */ /* 0x000fe4000fffe03f */
[----:B------:R-:W-:Y:S05]  /*9290*/  @P0 IMAD.HI.U32 R8, R4, c[0x0][0x330], RZ ;  /* 0x0000cc0004080a27 */ /* 0x000fea00078e00ff */
[----:B------:R-:W-:Y:S02]  /*92a0*/  @P0 SHF.R.U32.HI R4, RZ, c[0x0][0x334], R8 ;  /* 0x0000cd00ff040a19 */ /* 0x000fe40000011608 */
.L_x_539:
[----:B------:R-:W-:Y:S05]  /*92b0*/  BSYNC B0 ;  /* 0x0000000000007941 */ /* 0x000fea0003800000 */
.L_x_537:
[----:B------:R-:W-:Y:S04]  /*92c0*/  IMAD.IADD R8, R0, 0x1, -R236 ;  /* 0x0000000100087824 */ /* 0x000fe800078e0aec */
[----:B------:R-:W-:Y:S05]  /*92d0*/  IMAD R4, R4, c[0x0][0x32c], R8 ;  /* 0x0000cb0004047a24 */ /* 0x000fea00078e0208 */
[----:B------:R-:W-:Y:S02]  /*92e0*/  IADD3 R8, R4, c[0x0][0x32c], RZ ;  /* 0x0000cb0004087a10 */ /* 0x000fe40007ffe0ff */
[----:B------:R-:W-:Y:S02]  /*92f0*/  IMNMX R2, R2, R4, !PT ;  /* 0x0000000402027217 */ /* 0x000fe40007800200 */
[----:B------:R-:W-:Y:S02]  /*9300*/  IMNMX R3, R3, R8, PT ;  /* 0x0000000803037217 */ /* 0x000fe40003800200 */
.L_x_536:
[----:B------:R-:W-:Y:S01]  /*9310*/  LOP3.LUT P0, RZ, R198, 0x8, RZ, 0xc0, !PT ;  /* 0x00000008c6ff7812 */ /* 0x000fe2000780c0ff */
[----:B------:R-:W1:Y:S03]  /*9320*/  SHFL.IDX PT, R4, R5, 0x3, 0x1c1f ;  /* 0x007c1f0005047f89 */ /* 0x000e6600000e0000 */
[----:B------:R-:W-:Y:S04]  /*9330*/  ISETP.GT.AND P0, PT, R2, 0x1, !P0 ;  /* 0x000000010200780c */ /* 0x000fe80004704270 */
[C---:B------:R-:W-:Y:S04]  /*9340*/  ISETP.LT.OR P0, PT, R3.reuse, 0x2, P0 ;  /* 0x000000020300780c */ /* 0x040fe80000701670 */
[----:B------:R-:W-:Y:S02]  /*9350*/  FSEL R15, R202, -INF , !P0 ;  /* 0xff800000ca0f7808 */ /* 0x000fe40004000000 */
[----:B------:R-:W-:Y:S04]  /*9360*/  LOP3.LUT P0, RZ, R198, 0x4, RZ, 0xc0, !PT ;  /* 0x00000004c6ff7812 */ /* 0x000fe8000780c0ff */
[----:B------:R-:W-:Y:S04]  /*9370*/  ISETP.GT.AND P0, PT, R2, 0x8, !P0 ;  /* 0x000000080200780c */ /* 0x000fe80004704270 */
[C---:B------:R-:W-:Y:S04]  /*9380*/  ISETP.LT.OR P0, PT, R3.reuse, 0x9, P0 ;  /* 0x000000090300780c */ /* 0x040fe80000701670 */
        /* <DEDUP_REMOVED lines=9> */
[C---:B------:R-:W-:Y:S04]  /*9420*/  ISETP.GT.AND P0, PT, R2.reuse, 0x11, !P6 ;  /* 0x000000110200780c */ /* 0x040fe80007704270 */
        /* <DEDUP_REMOVED lines=43> */
.L_x_542:
[----:B------:R-:W-:Y:S04]  /*96e0*/  MOV R5, c[0x0][0x32c] ;  /* 0x0000cb0000057a02 */ /* 0x000fe80000000f00 */
[----:B------:R-:W-:Y:S11]  /*96f0*/  ISETP.NE.AND P0, PT, R5, 0x1, PT ;  /* 0x000000010500780c */ /* 0x000ff60003f05270 */
[----:B------:R-:W-:Y:S02]  /*9700*/  @!UPT UIADD3 URZ, URZ, URZ, URZ ;  /* 0x0000003f3f3ff290 */ /* 0x000fe4000fffe03f */
[----:B------:R-:W-:Y:S05]  /*9710*/  @P0 IMAD.HI.U32 R5, R4, c[0x0][0x330], RZ ;  /* 0x0000cc0004050a27 */ /* 0x000fea00078e00ff */
[----:B------:R-:W-:Y:S02]  /*9720*/  @P0 SHF.R.U32.HI R4, RZ, c[0x0][0x334], R5 ;  /* 0x0000cd00ff040a19 */ /* 0x000fe40000011605 */
.L_x_543:
[----:B------:R-:W-:Y:S05]  /*9730*/  BSYNC B0 ;  /* 0x0000000000007941 */ /* 0x000fea0003800000 */
.L_x_541:
[----:B------:R-:W-:Y:S04]  /*9740*/  IMAD.IADD R0, R0, 0x1, -R236 ;  /* 0x0000000100007824 */ /* 0x000fe800078e0aec */
[----:B------:R-:W-:Y:S05]  /*9750*/  IMAD R0, R4, c[0x0][0x32c], R0 ;  /* 0x0000cb0004007a24 */ /* 0x000fea00078e0200 */
[----:B------:R-:W-:Y:S02]  /*9760*/  IADD3 R4, R0, c[0x0][0x32c], RZ ;  /* 0x0000cb0000047a10 */ /* 0x000fe40007ffe0ff */
[----:B------:R-:W-:Y:S02]  /*9770*/  IMNMX R2, R2, R0, !PT ;  /* 0x0000000002027217 */ /* 0x000fe40007800200 */
[----:B------:R-:W-:Y:S02]  /*9780*/  IMNMX R3, R3, R4, PT ;  /* 0x0000000403037217 */ /* 0x000fe40003800200 */
.L_x_540:
[----:B------:R-:W-:Y:S01]  /*9790*/  LOP3.LUT P0, RZ, R198, 0x10, RZ, 0xc0, !PT ;  /* 0x00000010c6ff7812 */ /* 0x000fe2000780c0ff */
[----:B------:R-:W-:Y:S01]  /*97a0*/  LDSM.16.MT88.4 R36, [R186] ;  /* 0x00000000ba24783b */ /* 0x000fe20000004200 */
[----:B------:R-:W-:Y:S02]  /*97b0*/  FMNMX.FTZ R0, R9, R100, !PT ;  /* 0x0000006409007209 */ /* 0x000fe40007810000 */
[----:B------:R-:W-:Y:S02]  /*97c0*/  ISETP.GT.AND P0, PT, R2, RZ, !P0 ;  /* 0x000000ff0200720c */ /* 0x000fe40004704270 */
[----:B------:R-:W-:Y:S02]  /*97d0*/  FMNMX.FTZ R0, R11, R0, !PT ;  /* 0x000000000b007209 */ /* 0x000fe40007810000 */
[----:B------:R-:W-:Y:S02]  /*97e0*/  ISETP.LT.OR P0, PT, R3, 0x1, P0 ;  /* 0x000000010300780c */ /* 0x000fe40000701670 */
[----:B------:R-:W-:Y:S02]  /*97f0*/  FMNMX.FTZ R0, R12, R0, !PT ;  /* 0x000000000c007209 */ /* 0x000fe40007810000 */
[----:B------:R-:W-:Y:S02]  /*9800*/  FSEL R14, R211, -INF , !P0 ;  /* 0xff800000d30e7808 */ /* 0x000fe40004000000 */
[----:B------:R-:W-:Y:S02]  /*9810*/  LOP3.LUT P0, RZ, R198, 0x8, RZ, 0xc0, !PT ;  /* 0x00000008c6ff7812 */ /* 0x000fe4000780c0ff */
[----:B------:R-:W-:Y:S02]  /*9820*/  FMNMX.FTZ R0, R18, R0, !PT ;  /* 0x0000000012007209 */ /* 0x000fe40007810000 */
[----:B------:R-:W-:Y:S02]  /*9830*/  ISETP.GT.AND P0, PT, R2, 0x1, !P0 ;  /* 0x000000010200780c */ /* 0x000fe40004704270 */
        /* <DEDUP_REMOVED lines=21> */
[----:B------:R-:W-:Y:S01]  /*9990*/  FMNMX.FTZ R4, R13, R4, !PT ;  /* 0x000000040d047209 */ /* 0x000fe20007810000 */
[----:B------:R-:W1:Y:S01]  /*99a0*/  SHFL.BFLY PT, R6, R0, 0x2, 0x1f ;  /* 0x0c401f0000067f89 */ /* 0x000e6200000e0000 */
[----:B------:R-:W-:Y:S02]  /*99b0*/  ISETP.LT.OR P0, PT, R3, 0x11, P0 ;  /* 0x000000110300780c */ /* 0x000fe40000701670 */
[----:B------:R-:W-:Y:S02]  /*99c0*/  FMNMX.FTZ R4, R17, R4, !PT ;  /* 0x0000000411047209 */ /* 0x000fe40007810000 */
[----:B------:R-:W-:Y:S02]  /*99d0*/  FSEL R171, R178, -INF , !P0 ;  /* 0xff800000b2ab7808 */ /* 0x000fe40004000000 */
[----:B------:R-:W-:Y:S02]  /*99e0*/  ISETP.GT.AND P0, PT, R2, 0x11, !P6 ;  /* 0x000000110200780c */ /* 0x000fe40007704270 */
[----:B------:R-:W-:Y:S02]  /*99f0*/  FMNMX.FTZ R4, R21, R4, !PT ;  /* 0x0000000415047209 */ /* 0x000fe40007810000 */
        /* <DEDUP_REMOVED lines=11> */
[----:B-1----:R-:W-:Y:S02]  /*9ab0*/  FMNMX.FTZ R0, R0, R6, !PT ;  /* 0x0000000600007209 */ /* 0x002fe40007810000 */
[----:B------:R-:W-:Y:S02]  /*9ac0*/  FSEL R179, R110, -INF , !P0 ;  /* 0xff8000006eb37808 */ /* 0x000fe40004000000 */
[----:B------:R-:W-:Y:S01]  /*9ad0*/  ISETP.GT.AND P0, PT, R2, 0x20, !P3 ;  /* 0x000000200200780c */ /* 0x000fe20005f04270 */
[----:B------:R-:W1:Y:S01]  /*9ae0*/  SHFL.BFLY PT, R6, R0, 0x1, 0x1f ;  /* 0x0c201f0000067f89 */ /* 0x000e6200000e0000 */
[----:B------:R-:W-:Y:S02]  /*9af0*/  FMNMX.FTZ R4, R215, R4, !PT ;  /* 0x00000004d7047209 */ /* 0x000fe40007810000 */
[----:B------:R-:W-:Y:S02]  /*9b00*/  ISETP.LT.OR P0, PT, R3, 0x21, P0 ;  /* 0x000000210300780c */ /* 0x000fe40000701670 */
[----:B------:R-:W-:Y:S02]  /*9b10*/  FMNMX.FTZ R4, R216, R4, !PT ;  /* 0x00000004d8047209 */ /* 0x000fe40007810000 */
[----:B------:R-:W-:Y:S02]  /*9b20*/  FSEL R182, R31, -INF , !P0 ;  /* 0xff8000001fb67808 */ /* 0x000fe40004000000 */
[----:B------:R-:W-:Y:S02]  /*9b30*/  FMNMX.FTZ R4, R218, R4, !PT ;  /* 0x00000004da047209 */ /* 0x000fe40007810000 */
[----:B------:R-:W-:Y:S02]  /*9b40*/  ISETP.GT.AND P0, PT, R2, 0x21, !P2 ;  /* 0x000000210200780c */ /* 0x000fe40005704270 */
[----:B------:R-:W-:Y:S02]  /*9b50*/  FMNMX.FTZ R4, R217, R4, !PT ;  /* 0x00000004d9047209 */ /* 0x000fe40007810000 */
[C---:B------:R-:W-:Y:S02]  /*9b60*/  ISETP.LT.OR P0, PT, R3.reuse, 0x22, P0 ;  /* 0x000000220300780c */ /* 0x040fe40000701670 */
[----:B------:R-:W-:Y:S01]  /*9b70*/  LOP3.LUT P6, RZ, R198, 0x20, RZ, 0xc0, !PT ;  /* 0x00000020c6ff7812 */ /* 0x000fe200078cc0ff */
[----:B------:R-:W2:Y:S01]  /*9b80*/  SHFL.BFLY PT, R7, R4, 0x2, 0x1f ;  /* 0x0c401f0004077f89 */ /* 0x000ea200000e0000 */
[----:B------:R-:W-:Y:S02]  /*9b90*/  FSEL R183, R30, -INF , !P0 ;  /* 0xff8000001eb77808 */ /* 0x000fe40004000000 */
[----:B------:R-:W-:Y:S02]  /*9ba0*/  ISETP.GT.AND P0, PT, R2, 0x28, !P1 ;  /* 0x000000280200780c */ /* 0x000fe40004f04270 */
[----:B------:R-:W-:Y:S02]  /*9bb0*/  FMNMX.FTZ R5, R8, R103, !PT ;  /* 0x0000006708057209 */ /* 0x000fe40007810000 */
[----:B------:R-:W-:Y:S02]  /*9bc0*/  ISETP.LT.OR P0, PT, R3, 0x29, P0 ;  /* 0x000000290300780c */ /* 0x000fe40000701670 */
[----:B------:R-:W-:Y:S02]  /*9bd0*/  FMNMX.FTZ R5, R15, R5, !PT ;  /* 0x000000050f057209 */ /* 0x000fe40007810000 */
[----:B------:R-:W-:Y:S02]  /*9be0*/  FSEL R201, R26, -INF , !P0 ;  /* 0xff8000001ac97808 */ /* 0x000fe40004000000 */
[----:B------:R-:W-:Y:S02]  /*9bf0*/  ISETP.GT.AND P0, PT, R2, 0x29, !P6 ;  /* 0x000000290200780c */ /* 0x000fe40007704270 */
[----:B-1----:R-:W-:Y:S02]  /*9c00*/  FMNMX.FTZ R108, R0, R6, !PT ;  /* 0x00000006006c7209 */ /* 0x002fe40007810000 */
[----:B------:R-:W-:Y:S02]  /*9c10*/  ISETP.LT.OR P0, PT, R3, 0x2a, P0 ;  /* 0x0000002a0300780c */ /* 0x000fe40000701670 */
[----:B------:R-:W-:Y:S01]  /*9c20*/  FMNMX.FTZ R5, R16, R5, !PT ;  /* 0x0000000510057209 */ /* 0x000fe20007810000 */
[----:B------:R-:W-:Y:S01]  /*9c30*/  FMUL.FTZ R3, R108, c[0x0][0x2d0] ;  /* 0x0000b4006c037a20 */ /* 0x000fe20000410000 */
[----:B------:R-:W-:Y:S02]  /*9c40*/  FSEL R105, R32, -INF , !P0 ;  /* 0xff80000020697808 */ /* 0x000fe40004000000 */
[----:B------:R-:W-:Y:S02]  /*9c50*/  FSETP.NEU.FTZ.AND P0, PT, R108, -INF , PT ;  /* 0xff8000006c00780b */ /* 0x000fe40003f1d000 */
[----:B------:R-:W-:Y:S02]  /*9c60*/  FMNMX.FTZ R5, R19, R5, !PT ;  /* 0x0000000513057209 */ /* 0x000fe40007810000 */
[----:B------:R-:W-:Y:S02]  /*9c70*/  FSEL R109, R3, RZ, P0 ;  /* 0x000000ff036d7208 */ /* 0x000fe40000000000 */
[----:B------:R-:W-:Y:S02]  /*9c80*/  FMNMX.FTZ R5, R170, R5, !PT ;  /* 0x00000005aa057209 */ /* 0x000fe40007810000 */
[----:B--2---:R-:W-:Y:S01]  /*9c90*/  FMNMX.FTZ R0, R4, R7, !PT ;  /* 0x0000000704007209 */ /* 0x004fe20007810000 */
[--C-:B------:R-:W-:Y:S01]  /*9ca0*/  FFMA.FTZ R4, R11, c[0x0][0x2d0], -R109.reuse ;  /* 0x0000b4000b047a23 */ /* 0x100fe2000001086d */
[----:B------:R-:W-:Y:S01]  /*9cb0*/  FMNMX.FTZ R5, R169, R5, !PT ;  /* 0x00000005a9057209 */ /* 0x000fe20007810000 */
[--C-:B------:R-:W-:Y:S02]  /*9cc0*/  FFMA.FTZ R3, R9, c[0x0][0x2d0], -R109.reuse ;  /* 0x0000b40009037a23 */ /* 0x100fe4000001086d */
[----:B------:R1:W-:Y:S01]  /*9cd0*/  MUFU.EX2 R251, R4 ;  /* 0x0000000400fb7308 */ /* 0x0003e20000000800 */
[----:B------:R-:W-:Y:S04]  /*9ce0*/  FMNMX.FTZ R5, R168, R5, !PT ;  /* 0x00000005a8057209 */ /* 0x000fe80007810000 */
[----:B------:R-:W-:Y:S04]  /*9cf0*/  FMNMX.FTZ R5, R173, R5, !PT ;  /* 0x00000005ad057209 */ /* 0x000fe80007810000 */
[----:B------:R-:W-:Y:S01]  /*9d00*/  FMNMX.FTZ R5, R214, R5, !PT ;  /* 0x00000005d6057209 */ /* 0x000fe20007810000 */
[----:B------:R2:W3:Y:S03]  /*9d10*/  MUFU.EX2 R248, R3 ;  /* 0x0000000300f87308 */ /* 0x0004e60000000800 */
[----:B------:R-:W-:Y:S02]  /*9d20*/  FMNMX.FTZ R2, R213, R5, !PT ;  /* 0x00000005d5027209 */ /* 0x000fe40007810000 */
[----:B------:R-:W4:Y:S02]  /*9d30*/  SHFL.BFLY PT, R5, R0, 0x1, 0x1f ;  /* 0x0c201f0000057f89 */ /* 0x000f2400000e0000 */
[----:B------:R-:W-:Y:S04]  /*9d40*/  FMNMX.FTZ R2, R212, R2, !PT ;  /* 0x00000002d4027209 */ /* 0x000fe80007810000 */
[----:B------:R-:W-:Y:S01]  /*9d50*/  FMNMX.FTZ R2, R202, R2, !PT ;  /* 0x00000002ca027209 */ /* 0x000fe20007810000 */
[--C-:B-1----:R-:W-:Y:S04]  /*9d60*/  FFMA.FTZ R4, R12, c[0x0][0x2d0], -R109.reuse ;  /* 0x0000b4000c047a23 */ /* 0x102fe8000001086d */
[----:B------:R-:W1:Y:S01]  /*9d70*/  SHFL.BFLY PT, R6, R2, 0x2, 0x1f ;  /* 0x0c401f0002067f89 */ /* 0x000e6200000e0000 */
[----:B------:R5:W-:Y:S01]  /*9d80*/  MUFU.EX2 R249, R4 ;  /* 0x0000000400f97308 */ /* 0x000be20000000800 */
[----:B--2---:R-:W-:Y:S02]  /*9d90*/  FMNMX.FTZ R3, R14, R104, !PT ;  /* 0x000000680e037209 */ /* 0x004fe40007810000 */
[----:B---3--:R-:W-:Y:S02]  /*9da0*/  F2FP.BF16.PACK_AB R160, R251, R248 ;  /* 0x000000f8fba0723e */ /* 0x008fe400000010ff */
[----:B------:R-:W-:Y:S02]  /*9db0*/  FMNMX.FTZ R3, R20, R3, !PT ;  /* 0x0000000314037209 */ /* 0x000fe40007810000 */
[----:B----4-:R-:W-:Y:S02]  /*9dc0*/  FMNMX.FTZ R107, R0, R5, !PT ;  /* 0x00000005006b7209 */ /* 0x010fe40007810000 */
[----:B------:R-:W-:Y:S04]  /*9dd0*/  FMNMX.FTZ R3, R24, R3, !PT ;  /* 0x0000000318037209 */ /* 0x000fe80007810000 */
[----:B------:R-:W-:Y:S02]  /*9de0*/  FMNMX.FTZ R0, R25, R3, !PT ;  /* 0x0000000319007209 */ /* 0x000fe40007810000 */
[----:B------:R-:W-:Y:S02]  /*9df0*/  FSEL R3, R108, RZ, P0 ;  /* 0x000000ff6c037208 */ /* 0x000fe40000000000 */
[----:B-1----:R-:W-:Y:S02]  /*9e00*/  FMNMX.FTZ R2, R2, R6, !PT ;  /* 0x0000000602027209 */ /* 0x002fe40007810000 */
[----:B------:R-:W-:Y:S01]  /*9e10*/  FMNMX.FTZ R6, R171, R0, !PT ;  /* 0x00000000ab067209 */ /* 0x000fe20007810000 */
[C---:B------:R-:W-:Y:S01]  /*9e20*/  FMUL.FTZ R0, R107.reuse, c[0x0][0x2d0] ;  /* 0x0000b4006b007a20 */ /* 0x040fe20000410000 */
[----:B------:R-:W-:Y:S01]  /*9e30*/  FSETP.NEU.FTZ.AND P0, PT, R107, -INF , PT ;  /* 0xff8000006b00780b */ /* 0x000fe20003f1d000 */
[----:B-----5:R-:W-:Y:S01]  /*9e40*/  FFMA.FTZ R4, R18, c[0x0][0x2d0], -R109 ;  /* 0x0000b40012047a23 */ /* 0x020fe2000001086d */
[----:B------:R-:W-:Y:S01]  /*9e50*/  FMNMX.FTZ R6, R174, R6, !PT ;  /* 0x00000006ae067209 */ /* 0x000fe20007810000 */
[----:B------:R-:W1:Y:S01]  /*9e60*/  SHFL.BFLY PT, R5, R2, 0x1, 0x1f ;  /* 0x0c201f0002057f89 */ /* 0x000e6200000e0000 */
[----:B------:R-:W-:Y:S01]  /*9e70*/  FSEL R111, R0, RZ, P0 ;  /* 0x000000ff006f7208 */ /* 0x000fe20000000000 */
[----:B------:R2:W3:Y:S04]  /*9e80*/  MUFU.EX2 R28, R4 ;  /* 0x00000004001c7308 */ /* 0x0004e80000000800 */
[--C-:B------:R-:W-:Y:S06]  /*9e90*/  FFMA.FTZ R0, R10, c[0x0][0x2d0], -R111.reuse ;  /* 0x0000b4000a007a23 */ /* 0x100fec000001086f */
[----:B------:R4:W-:Y:S01]  /*9ea0*/  MUFU.EX2 R240, R0 ;  /* 0x0000000000f07308 */ /* 0x0009e20000000800 */
[----:B-1----:R-:W-:Y:S02]  /*9eb0*/  FMNMX.FTZ R106, R2, R5, !PT ;  /* 0x00000005026a7209 */ /* 0x002fe40007810000 */
[----:B--2---:R-:W-:Y:S01]  /*9ec0*/  FMNMX.FTZ R4, R172, R6, !PT ;  /* 0x00000006ac047209 */ /* 0x004fe20007810000 */
[--C-:B------:R-:W-:Y:S01]  /*9ed0*/  FFMA.FTZ R6, R21, c[0x0][0x2d0], -R111.reuse ;  /* 0x0000b40015067a23 */ /* 0x100fe2000001086f */
[----:B------:R-:W-:Y:S02]  /*9ee0*/  FSEL R5, R107, RZ, P0 ;  /* 0x000000ff6b057208 */ /* 0x000fe40000000000 */
[----:B------:R-:W-:Y:S03]  /*9ef0*/  FMNMX.FTZ R4, R179, R4, !PT ;  /* 0x00000004b3047209 */ /* 0x000fe60007810000 */
[----:B------:R-:W-:Y:S01]  /*9f00*/  MUFU.EX2 R27, R6 ;  /* 0x00000006001b7308 */ /* 0x000fe20000000800 */
[----:B------:R-:W-:Y:S02]  /*9f10*/  FSETP.NEU.FTZ.AND P0, PT, R106, -INF , PT ;  /* 0xff8000006a00780b */ /* 0x000fe40003f1d000 */
[----:B---3--:R-:W-:Y:S02]  /*9f20*/  F2FP.BF16.PACK_AB R162, R28, R249 ;  /* 0x000000f91ca2723e */ /* 0x008fe400000010ff */
[----:B----4-:R-:W-:Y:S01]  /*9f30*/  FMNMX.FTZ R0, R182, R4, !PT ;  /* 0x00000004b6007209 */ /* 0x010fe20007810000 */
[--C-:B------:R-:W-:Y:S03]  /*9f40*/  FFMA.FTZ R4, R13, c[0x0][0x2d0], -R111.reuse ;  /* 0x0000b4000d047a23 */ /* 0x100fe6000001086f */
[----:B------:R-:W-:Y:S01]  /*9f50*/  FMNMX.FTZ R0, R183, R0, !PT ;  /* 0x00000000b7007209 */ /* 0x000fe20007810000 */
[----:B------:R1:W2:Y:S03]  /*9f60*/  MUFU.EX2 R241, R4 ;  /* 0x0000000400f17308 */ /* 0x0002a60000000800 */
[----:B------:R-:W-:Y:S04]  /*9f70*/  FMNMX.FTZ R0, R201, R0, !PT ;  /* 0x00000000c9007209 */ /* 0x000fe80007810000 */
[----:B------:R-:W-:Y:S05]  /*9f80*/  FMNMX.FTZ R0, R105, R0, !PT ;  /* 0x0000000069007209 */ /* 0x000fea0007810000 */
[----:B------:R-:W3:Y:S01]  /*9f90*/  SHFL.BFLY PT, R2, R0, 0x2, 0x1f ;  /* 0x0c401f0000027f89 */ /* 0x000ee200000e0000 */
[----:B-1----:R-:W-:Y:S01]  /*9fa0*/  FFMA.FTZ R4, R17, c[0x0][0x2d0], -R111 ;  /* 0x0000b40011047a23 */ /* 0x002fe2000001086f */
[----:B--2---:R-:W-:Y:S03]  /*9fb0*/  F2FP.BF16.PACK_AB R161, R241, R240 ;  /* 0x000000f0f1a1723e */ /* 0x004fe600000010ff */
[----:B------:R1:W2:Y:S02]  /*9fc0*/  MUFU.EX2 R242, R4 ;  /* 0x0000000400f27308 */ /* 0x0002a40000000800 */
[----:B-1----:R-:W-:Y:S01]  /*9fd0*/  FMUL.FTZ R4, R106, c[0x0][0x2d0] ;  /* 0x0000b4006a047a20 */ /* 0x002fe20000410000 */
[----:B--2---:R-:W-:Y:S04]  /*9fe0*/  F2FP.BF16.PACK_AB R163, R27, R242 ;  /* 0x000000f21ba3723e */ /* 0x004fe800000010ff */
[----:B------:R-:W-:Y:S05]  /*9ff0*/  FSEL R110, R4, RZ, P0 ;  /* 0x000000ff046e7208 */ /* 0x000fea0000000000 */
[--C-:B------:R-:W-:Y:S04]  /*a000*/  FFMA.FTZ R4, R8, c[0x0][0x2d0], -R110.reuse ;  /* 0x0000b40008047a23 */ /* 0x100fe8000001086e */
[----:B------:R1:W-:Y:S02]  /*a010*/  MUFU.EX2 R237, R4 ;  /* 0x0000000400ed7308 */ /* 0x0003e40000000800 */
[--C-:B-1----:R-:W-:Y:S08]  /*a020*/  FFMA.FTZ R4, R15, c[0x0][0x2d0], -R110.reuse ;  /* 0x0000b4000f047a23 */ /* 0x102ff0000001086e */
[----:B------:R3:W-:Y:S02]  /*a030*/  MUFU.EX2 R239, R4 ;  /* 0x0000000400ef7308 */ /* 0x0007e40000000800 */
[----:B---3--:R-:W-:Y:S01]  /*a040*/  FMNMX.FTZ R4, R0, R2, !PT ;  /* 0x0000000200047209 */ /* 0x008fe20007810000 */
[--C-:B------:R-:W-:Y:S02]  /*a050*/  FFMA.FTZ R0, R16, c[0x0][0x2d0], -R110.reuse ;  /* 0x0000b40010007a23 */ /* 0x100fe4000001086e */
[----:B------:R-:W-:Y:S05]  /*a060*/  FADD.FTZ R2, -R5, R101 ;  /* 0x0000006505027221 */ /* 0x000fea0000010100 */
[----:B------:R1:W-:Y:S01]  /*a070*/  MUFU.EX2 R250, R0 ;  /* 0x0000000000fa7308 */ /* 0x0003e20000000800 */
[----:B------:R-:W2:Y:S01]  /*a080*/  SHFL.BFLY PT, R6, R4, 0x1, 0x1f ;  /* 0x0c201f0004067f89 */ /* 0x000ea200000e0000 */
[----:B------:R-:W-:Y:S02]  /*a090*/  FMUL.FTZ R2, R2, c[0x0][0x2d0] ;  /* 0x0000b40002027a20 */ /* 0x000fe40000410000 */
[----:B-1----:R-:W-:Y:S01]  /*a0a0*/  FFMA.FTZ R0, R19, c[0x0][0x2d0], -R110 ;  /* 0x0000b40013007a23 */ /* 0x002fe2000001086e */
[----:B--2---:R-:W-:Y:S05]  /*a0b0*/  FMNMX.FTZ R102, R4, R6, !PT ;  /* 0x0000000604667209 */ /* 0x004fea0007810000 */
[----:B------:R1:W-:Y:S01]  /*a0c0*/  MUFU.EX2 R29, R0 ;  /* 0x00000000001d7308 */ /* 0x0003e20000000800 */
[----:B------:R-:W-:Y:S02]  /*a0d0*/  FMUL.FTZ R4, R102, c[0x0][0x2d0] ;  /* 0x0000b40066047a20 */ /* 0x000fe40000410000 */
[----:B-1----:R-:W-:Y:S07]  /*a0e0*/  FADD.FTZ R0, -R3, R100 ;  /* 0x0000006403007221 */ /* 0x002fee0000010100 */
[----:B------:R-:W1:Y:S01]  /*a0f0*/  MUFU.EX2 R3, R2 ;  /* 0x0000000200037308 */ /* 0x000e620000000800 */
[----:B------:R-:W-:Y:S09]  /*a100*/  FMUL.FTZ R0, R0, c[0x0][0x2d0] ;  /* 0x0000b40000007a20 */ /* 0x000ff20000410000 */
[----:B------:R2:W3:Y:S01]  /*a110*/  MUFU.EX2 R100, R0 ;  /* 0x0000000000647308 */ /* 0x0004e20000000800 */
[----:B-1----:R-:W-:Y:S01]  /*a120*/  FMUL.FTZ R6, R3, R114 ;  /* 0x0000007203067220 */ /* 0x002fe20000410000 */
[----:B------:R-:W-:Y:S01]  /*a130*/  F2FP.BF16.PACK_AB R114, R29, R250 ;  /* 0x000000fa1d72723e */ /* 0x000fe200000010ff */
[C---:B------:R-:W-:Y:S02]  /*a140*/  FMUL.FTZ R7, R3.reuse, R115 ;  /* 0x0000007303077220 */ /* 0x040fe40000410000 */
[C---:B------:R-:W-:Y:S02]  /*a150*/  FMUL.FTZ R18, R3.reuse, R126 ;  /* 0x0000007e03127220 */ /* 0x040fe40000410000 */
[C---:B------:R-:W-:Y:S02]  /*a160*/  FMUL.FTZ R19, R3.reuse, R127 ;  /* 0x0000007f03137220 */ /* 0x040fe40000410000 */
[----:B------:R-:W-:Y:S01]  /*a170*/  FMUL.FTZ R34, R3, R142 ;  /* 0x0000008e03227220 */ /* 0x000fe20000410000 */
[----:B--2---:R-:W-:Y:S01]  /*a180*/  FSEL R0, R106, RZ, P0 ;  /* 0x000000ff6a007208 */ /* 0x004fe20000000000 */
[----:B---3--:R-:W-:Y:S01]  /*a190*/  FMUL.FTZ R17, R100, R125 ;  /* 0x0000007d64117220 */ /* 0x008fe20000410000 */
[----:B------:R-:W-:Y:S01]  /*a1a0*/  FSETP.NEU.FTZ.AND P0, PT, R102, -INF , PT ;  /* 0xff8000006600780b */ /* 0x000fe20003f1d000 */
[----:B------:R-:W-:Y:S02]  /*a1b0*/  FMUL.FTZ R16, R100, R124 ;  /* 0x0000007c64107220 */ /* 0x000fe40000410000 */
[----:B------:R-:W-:Y:S01]  /*a1c0*/  FADD.FTZ R0, -R0, R103 ;  /* 0x0000006700007221 */ /* 0x000fe20000010100 */
[----:B------:R-:W-:Y:S01]  /*a1d0*/  FSEL R101, R4, RZ, P0 ;  /* 0x000000ff04657208 */ /* 0x000fe20000000000 */
[----:B------:R-:W-:Y:S02]  /*a1e0*/  FFMA.FTZ R103, R167, c[0x0][0x2d0], -R109 ;  /* 0x0000b400a7677a23 */ /* 0x000fe4000001086d */
[----:B------:R-:W-:Y:S02]  /*a1f0*/  FMUL.FTZ R0, R0, c[0x0][0x2d0] ;  /* 0x0000b40000007a20 */ /* 0x000fe40000410000 */
[----:B------:R1:W-:Y:S01]  /*a200*/  MUFU.EX2 R234, R103 ;  /* 0x0000006700ea7308 */ /* 0x0003e20000000800 */
[--C-:B------:R-:W-:Y:S02]  /*a210*/  FFMA.FTZ R5, R24, c[0x0][0x2d0], -R101.reuse ;  /* 0x0000b40018057a23 */ /* 0x100fe40000010865 */
[----:B------:R-:W-:Y:S02]  /*a220*/  FFMA.FTZ R4, R25, c[0x0][0x2d0], -R101 ;  /* 0x0000b40019047a23 */ /* 0x000fe40000010865 */
[C---:B------:R-:W-:Y:S02]  /*a230*/  FMUL.FTZ R32, R100.reuse, R140 ;  /* 0x0000008c64207220 */ /* 0x040fe40000410000 */
[C---:B------:R-:W-:Y:S02]  /*a240*/  FMUL.FTZ R33, R100.reuse, R141 ;  /* 0x0000008d64217220 */ /* 0x040fe40000410000 */
[C---:B------:R-:W-:Y:S01]  /*a250*/  FMUL.FTZ R35, R3.reuse, R143 ;  /* 0x0000008f03237220 */ /* 0x040fe20000410000 */
[----:B------:R2:W3:Y:S01]  /*a260*/  MUFU.EX2 R2, R0 ;  /* 0x0000000000027308 */ /* 0x0004e20000000800 */
[C---:B------:R-:W-:Y:S01]  /*a270*/  FMUL.FTZ R48, R100.reuse, R156 ;  /* 0x0000009c64307220 */ /* 0x040fe20000410000 */
[----:B------:R-:W-:Y:S01]  /*a280*/  LDSM.16.MT88.4 R140, [R186+0x800] ;  /* 0x00080000ba8c783b */ /* 0x000fe20000004200 */
[C---:B------:R-:W-:Y:S02]  /*a290*/  FMUL.FTZ R49, R100.reuse, R157 ;  /* 0x0000009d64317220 */ /* 0x040fe40000410000 */
[C---:B------:R-:W-:Y:S02]  /*a2a0*/  FMUL.FTZ R50, R3.reuse, R158 ;  /* 0x0000009e03327220 */ /* 0x040fe40000410000 */
[C---:B------:R-:W-:Y:S02]  /*a2b0*/  FMUL.FTZ R51, R3.reuse, R159 ;  /* 0x0000009f03337220 */ /* 0x040fe40000410000 */
[C---:B------:R-:W-:Y:S01]  /*a2c0*/  FMUL.FTZ R52, R100.reuse, R52 ;  /* 0x0000003464347220 */ /* 0x040fe20000410000 */
[----:B------:R4:W-:Y:S01]  /*a2d0*/  MUFU.EX2 R244, R5 ;  /* 0x0000000500f47308 */ /* 0x0009e20000000800 */
[----:B------:R-:W-:Y:S01]  /*a2e0*/  FMUL.FTZ R53, R100, R53 ;  /* 0x0000003564357220 */ /* 0x000fe20000410000 */
[----:B------:R-:W-:Y:S01]  /*a2f0*/  LDSM.16.MT88.4 R156, [R185+0x1400] ;  /* 0x00140000b99c783b */ /* 0x000fe20000004200 */
[C---:B------:R-:W-:Y:S02]  /*a300*/  FMUL.FTZ R54, R3.reuse, R54 ;  /* 0x0000003603367220 */ /* 0x040fe40000410000 */
[----:B-1----:R-:W-:Y:S02]  /*a310*/  FFMA.FTZ R103, R166, c[0x0][0x2d0], -R109 ;  /* 0x0000b400a6677a23 */ /* 0x002fe4000001086d */
[C---:B------:R-:W-:Y:S02]  /*a320*/  FMUL.FTZ R55, R3.reuse, R55 ;  /* 0x0000003703377220 */ /* 0x040fe40000410000 */
[C---:B------:R-:W-:Y:S01]  /*a330*/  FMUL.FTZ R64, R100.reuse, R64 ;  /* 0x0000004064407220 */ /* 0x040fe20000410000 */
[----:B------:R1:W-:Y:S01]  /*a340*/  MUFU.EX2 R235, R103 ;  /* 0x0000006700eb7308 */ /* 0x0003e20000000800 */
[----:B------:R-:W-:Y:S02]  /*a350*/  FMUL.FTZ R65, R100, R65 ;  /* 0x0000004164417220 */ /* 0x000fe40000410000 */
[C---:B------:R-:W-:Y:S02]  /*a360*/  FMUL.FTZ R66, R3.reuse, R66 ;  /* 0x0000004203427220 */ /* 0x040fe40000410000 */
[----:B--2---:R-:W-:Y:S02]  /*a370*/  FFMA.FTZ R0, R14, c[0x0][0x2d0], -R101 ;  /* 0x0000b4000e007a23 */ /* 0x004fe40000010865 */
[C---:B---3--:R-:W-:Y:S02]  /*a380*/  FMUL.FTZ R8, R2.reuse, R116 ;  /* 0x0000007402087220 */ /* 0x048fe40000410000 */
[C---:B------:R-:W-:Y:S01]  /*a390*/  FMUL.FTZ R9, R2.reuse, R117 ;  /* 0x0000007502097220 */ /* 0x040fe20000410000 */
[----:B------:R2:W-:Y:S01]  /*a3a0*/  MUFU.EX2 R238, R0 ;  /* 0x0000000000ee7308 */ /* 0x0005e20000000800 */
[C---:B------:R-:W-:Y:S02]  /*a3b0*/  FMUL.FTZ R12, R2.reuse, R120 ;  /* 0x00000078020c7220 */ /* 0x040fe40000410000 */
[----:B------:R-:W-:Y:S02]  /*a3c0*/  FMUL.FTZ R13, R2, R121 ;  /* 0x00000079020d7220 */ /* 0x000fe40000410000 */
[----:B----4-:R-:W-:Y:S02]  /*a3d0*/  FMUL.FTZ R5, R100, R113 ;  /* 0x0000007164057220 */ /* 0x010fe40000410000 */
[C---:B------:R-:W-:Y:S02]  /*a3e0*/  FMUL.FTZ R24, R2.reuse, R132 ;  /* 0x0000008402187220 */ /* 0x040fe40000410000 */
[C---:B------:R-:W-:Y:S01]  /*a3f0*/  FMUL.FTZ R25, R2.reuse, R133 ;  /* 0x0000008502197220 */ /* 0x040fe20000410000 */
[----:B------:R-:W3:Y:S01]  /*a400*/  MUFU.EX2 R245, R4 ;  /* 0x0000000400f57308 */ /* 0x000ee20000000800 */
[C---:B------:R-:W-:Y:S02]  /*a410*/  FMUL.FTZ R40, R2.reuse, R148 ;  /* 0x0000009402287220 */ /* 0x040fe40000410000 */
[----:B------:R-:W-:Y:S02]  /*a420*/  FMUL.FTZ R41, R2, R149 ;  /* 0x0000009502297220 */ /* 0x000fe40000410000 */
[----:B-1----:R-:W-:Y:S02]  /*a430*/  FFMA.FTZ R103, R164, c[0x0][0x2d0], -R111 ;  /* 0x0000b400a4677a23 */ /* 0x002fe4000001086f */
[C---:B------:R-:W-:Y:S02]  /*a440*/  FMUL.FTZ R44, R2.reuse, R152 ;  /* 0x00000098022c7220 */ /* 0x040fe40000410000 */
[C---:B------:R-:W-:Y:S01]  /*a450*/  FMUL.FTZ R45, R2.reuse, R153 ;  /* 0x00000099022d7220 */ /* 0x040fe20000410000 */
[----:B------:R1:W-:Y:S01]  /*a460*/  MUFU.EX2 R233, R103 ;  /* 0x0000006700e97308 */ /* 0x0003e20000000800 */
[C---:B------:R-:W-:Y:S02]  /*a470*/  FMUL.FTZ R56, R2.reuse, R56 ;  /* 0x0000003802387220 */ /* 0x040fe40000410000 */
[----:B------:R-:W-:Y:S02]  /*a480*/  FMUL.FTZ R57, R2, R57 ;  /* 0x0000003902397220 */ /* 0x000fe40000410000 */
[----:B--2---:R-:W-:Y:S02]  /*a490*/  FFMA.FTZ R0, R20, c[0x0][0x2d0], -R101 ;  /* 0x0000b40014007a23 */ /* 0x004fe40000010865 */
[----:B------:R-:W2:Y:S01]  /*a4a0*/  LDSM.16.MT88.4 R20, [R185] ;  /* 0x00000000b914783b */ /* 0x000ea20000004200 */
[C---:B------:R-:W-:Y:S02]  /*a4b0*/  FMUL.FTZ R60, R2.reuse, R60 ;  /* 0x0000003c023c7220 */ /* 0x040fe40000410000 */
[----:B------:R4:W5:Y:S01]  /*a4c0*/  MUFU.EX2 R243, R0 ;  /* 0x0000000000f37308 */ /* 0x0009620000000800 */
[----:B------:R-:W-:Y:S02]  /*a4d0*/  FMUL.FTZ R61, R2, R61 ;  /* 0x0000003d023d7220 */ /* 0x000fe40000410000 */
[----:B------:R-:W-:Y:S01]  /*a4e0*/  FMUL.FTZ R67, R3, R67 ;  /* 0x0000004303437220 */ /* 0x000fe20000410000 */
[----:B---3--:R-:W-:Y:S01]  /*a4f0*/  F2FP.BF16.PACK_AB R115, R245, R244 ;  /* 0x000000f4f573723e */ /* 0x008fe200000010ff */
[C---:B------:R-:W-:Y:S01]  /*a500*/  FMUL.FTZ R4, R100.reuse, R112 ;  /* 0x0000007064047220 */ /* 0x040fe20000410000 */
[----:B------:R-:W-:Y:S01]  /*a510*/  F2FP.BF16.PACK_AB R112, R239, R237 ;  /* 0x000000edef70723e */ /* 0x000fe200000010ff */
[----:B------:R-:W-:Y:S02]  /*a520*/  FFMA.FTZ R124, R207, c[0x0][0x2d0], -R109 ;  /* 0x0000b400cf7c7a23 */ /* 0x000fe4000001086d */
[C---:B------:R-:W-:Y:S02]  /*a530*/  FMUL.FTZ R68, R100.reuse, R68 ;  /* 0x0000004464447220 */ /* 0x040fe40000410000 */
[----:B------:R-:W-:Y:S02]  /*a540*/  FMUL.FTZ R69, R100, R69 ;  /* 0x0000004564457220 */ /* 0x000fe40000410000 */
[----:B------:R-:W-:Y:S02]  /*a550*/  FMUL.FTZ R70, R3, R70 ;  /* 0x0000004603467220 */ /* 0x000fe40000410000 */
[----:B-1----:R-:W-:Y:S02]  /*a560*/  FFMA.FTZ R103, R165, c[0x0][0x2d0], -R111 ;  /* 0x0000b400a5677a23 */ /* 0x002fe4000001086f */
[----:B------:R-:W-:Y:S02]  /*a570*/  FMUL.FTZ R71, R3, R71 ;  /* 0x0000004703477220 */ /* 0x000fe40000410000 */
[----:B------:R1:W-:Y:S01]  /*a580*/  MUFU.EX2 R231, R103 ;  /* 0x0000006700e77308 */ /* 0x0003e20000000800 */
[C---:B------:R-:W-:Y:S02]  /*a590*/  FMUL.FTZ R72, R2.reuse, R72 ;  /* 0x0000004802487220 */ /* 0x040fe40000410000 */
[----:B------:R-:W-:Y:S01]  /*a5a0*/  FMUL.FTZ R73, R2, R73 ;  /* 0x0000004902497220 */ /* 0x000fe20000410000 */
[----:B----4-:R-:W-:Y:S01]  /*a5b0*/  FSEL R0, R102, RZ, P0 ;  /* 0x000000ff66007208 */ /* 0x010fe20000000000 */
[C---:B------:R-:W-:Y:S01]  /*a5c0*/  FMUL.FTZ R76, R2.reuse, R76 ;  /* 0x0000004c024c7220 */ /* 0x040fe20000410000 */
[----:B-----5:R-:W-:Y:S01]  /*a5d0*/  F2FP.BF16.PACK_AB R113, R243, R238 ;  /* 0x000000eef371723e */ /* 0x020fe200000010ff */
[----:B------:R-:W-:Y:S02]  /*a5e0*/  FMUL.FTZ R77, R2, R77 ;  /* 0x0000004d024d7220 */ /* 0x000fe40000410000 */
[----:B------:R-:W-:Y:S02]  /*a5f0*/  FADD.FTZ R0, -R0, R104 ;  /* 0x0000006800007221 */ /* 0x000fe40000010100 */
[----:B------:R-:W-:Y:S02]  /*a600*/  FMUL.FTZ R80, R100, R80 ;  /* 0x0000005064507220 */ /* 0x000fe40000410000 */
[----:B------:R-:W-:Y:S02]  /*a610*/  FMUL.FTZ R0, R0, c[0x0][0x2d0] ;  /* 0x0000b40000007a20 */ /* 0x000fe40000410000 */
[C---:B------:R-:W-:Y:S01]  /*a620*/  FMUL.FTZ R81, R100.reuse, R81 ;  /* 0x0000005164517220 */ /* 0x040fe20000410000 */
[-C--:B--2---:R-:W-:Y:S01]  /*a630*/  HMMA.16816.F32.BF16 R4, R160, R20.reuse, R4 ;  /* 0x00000014a004723c */ /* 0x084fe20000041804 */
[C---:B------:R-:W-:Y:S02]  /*a640*/  FMUL.FTZ R82, R3.reuse, R82 ;  /* 0x0000005203527220 */ /* 0x040fe40000410000 */
[----:B------:R-:W2:Y:S01]  /*a650*/  MUFU.EX2 R0, R0 ;  /* 0x0000000000007308 */ /* 0x000ea20000000800 */
[C---:B------:R-:W-:Y:S02]  /*a660*/  FMUL.FTZ R83, R3.reuse, R83 ;  /* 0x0000005303537220 */ /* 0x040fe40000410000 */
[----:B------:R-:W-:Y:S02]  /*a670*/  FMUL.FTZ R84, R100, R84 ;  /* 0x0000005464547220 */ /* 0x000fe40000410000 */
[--C-:B-1----:R-:W-:Y:S04]  /*a680*/  FFMA.FTZ R103, R180, c[0x0][0x2d0], -R109.reuse ;  /* 0x0000b400b4677a23 */ /* 0x102fe8000001086d */
[----:B------:R-:W-:Y:S01]  /*a690*/  FMUL.FTZ R85, R100, R85 ;  /* 0x0000005564557220 */ /* 0x000fe20000410000 */
[----:B------:R1:W-:Y:S01]  /*a6a0*/  MUFU.EX2 R230, R103 ;  /* 0x0000006700e67308 */ /* 0x0003e20000000800 */
[C---:B------:R-:W-:Y:S02]  /*a6b0*/  FMUL.FTZ R86, R3.reuse, R86 ;  /* 0x0000005603567220 */ /* 0x040fe40000410000 */
[----:B------:R-:W-:Y:S02]  /*a6c0*/  FMUL.FTZ R87, R3, R87 ;  /* 0x0000005703577220 */ /* 0x000fe40000410000 */
[----:B------:R-:W-:Y:S02]  /*a6d0*/  FFMA.FTZ R104, R181, c[0x0][0x2d0], -R109 ;  /* 0x0000b400b5687a23 */ /* 0x000fe4000001086d */
[C---:B------:R-:W-:Y:S02]  /*a6e0*/  FMUL.FTZ R88, R2.reuse, R88 ;  /* 0x0000005802587220 */ /* 0x040fe40000410000 */
[C---:B------:R-:W-:Y:S01]  /*a6f0*/  FMUL.FTZ R89, R2.reuse, R89 ;  /* 0x0000005902597220 */ /* 0x040fe20000410000 */
[----:B------:R-:W-:Y:S01]  /*a700*/  MUFU.EX2 R225, R104 ;  /* 0x0000006800e17308 */ /* 0x000fe20000000800 */
[C---:B------:R-:W-:Y:S02]  /*a710*/  FMUL.FTZ R92, R2.reuse, R92 ;  /* 0x0000005c025c7220 */ /* 0x040fe40000410000 */
[----:B------:R-:W-:Y:S02]  /*a720*/  FMUL.FTZ R93, R2, R93 ;  /* 0x0000005d025d7220 */ /* 0x000fe40000410000 */
[C---:B--2---:R-:W-:Y:S02]  /*a730*/  FMUL.FTZ R10, R0.reuse, R118 ;  /* 0x00000076000a7220 */ /* 0x044fe40000410000 */
[C---:B------:R-:W-:Y:S02]  /*a740*/  FMUL.FTZ R11, R0.reuse, R119 ;  /* 0x00000077000b7220 */ /* 0x040fe40000410000 */
[----:B------:R-:W2:Y:S01]  /*a750*/  LDSM.16.MT88.4 R116, [R185+0xc00] ;  /* 0x000c0000b974783b */ /* 0x000ea20000004200 */
[C---:B------:R-:W-:Y:S02]  /*a760*/  FMUL.FTZ R14, R0.reuse, R122 ;  /* 0x0000007a000e7220 */ /* 0x040fe40000410000 */
[C---:B------:R-:W-:Y:S02]  /*a770*/  FMUL.FTZ R15, R0.reuse, R123 ;  /* 0x0000007b000f7220 */ /* 0x040fe40000410000 */
[C---:B------:R-:W-:Y:S01]  /*a780*/  HMMA.16816.F32.BF16 R8, R112.reuse, R20, R8 ;  /* 0x000000147008723c */ /* 0x040fe20000041808 */
[----:B------:R-:W-:Y:S02]  /*a790*/  FMUL.FTZ R26, R0, R134 ;  /* 0x00000086001a7220 */ /* 0x000fe40000410000 */
[----:B------:R-:W-:Y:S01]  /*a7a0*/  LDSM.16.MT88.4 R120, [R185+0x400] ;  /* 0x00040000b978783b */ /* 0x000fe20000004200 */
[--C-:B-1----:R-:W-:Y:S02]  /*a7b0*/  FFMA.FTZ R103, R176, c[0x0][0x2d0], -R111.reuse ;  /* 0x0000b400b0677a23 */ /* 0x102fe4000001086f */
[----:B------:R-:W-:Y:S02]  /*a7c0*/  FMUL.FTZ R42, R0, R150 ;  /* 0x00000096002a7220 */ /* 0x000fe40000410000 */
[-C--:B------:R-:W-:Y:S01]  /*a7d0*/  HMMA.16816.F32.BF16 R12, R112, R22.reuse, R12 ;  /* 0x00000016700c723c */ /* 0x080fe2000004180c */
[----:B------:R-:W-:Y:S01]  /*a7e0*/  FMUL.FTZ R21, R100, R129 ;  /* 0x0000008164157220 */ /* 0x000fe20000410000 */
[----:B------:R1:W-:Y:S01]  /*a7f0*/  MUFU.EX2 R223, R103 ;  /* 0x0000006700df7308 */ /* 0x0003e20000000800 */
[----:B------:R-:W3:Y:S01]  /*a800*/  LDL.LU R129, [R1+0xc] ;  /* 0x00000c0001817983 */ /* 0x000ee20000300800 */
[C---:B------:R-:W-:Y:S02]  /*a810*/  FMUL.FTZ R43, R0.reuse, R151 ;  /* 0x00000097002b7220 */ /* 0x040fe40000410000 */
[----:B------:R-:W-:Y:S01]  /*a820*/  FMUL.FTZ R46, R0, R154 ;  /* 0x0000009a002e7220 */ /* 0x000fe20000410000 */
[----:B------:R-:W4:Y:S01]  /*a830*/  LDL.LU R132, [R1+0x8] ;  /* 0x0000080001847983 */ /* 0x000f220000300800 */
[C---:B------:R-:W-:Y:S01]  /*a840*/  HMMA.16816.F32.BF16 R16, R160.reuse, R22, R16 ;  /* 0x00000016a010723c */ /* 0x040fe20000041810 */
[----:B------:R-:W-:Y:S02]  /*a850*/  FMUL.FTZ R20, R100, R128 ;  /* 0x0000008064147220 */ /* 0x000fe40000410000 */
[----:B------:R-:W5:Y:S01]  /*a860*/  LDL.LU R133, [R1] ;  /* 0x0000000001857983 */ /* 0x000f620000300800 */
[----:B------:R-:W-:Y:S01]  /*a870*/  FMUL.FTZ R30, R0, R138 ;  /* 0x0000008a001e7220 */ /* 0x000fe20000410000 */
[----:B------:R-:W-:Y:S01]  /*a880*/  MOV R128, R29 ;  /* 0x0000001d00807202 */ /* 0x000fe20000000f00 */
[----:B------:R-:W-:Y:S01]  /*a890*/  FMUL.FTZ R29, R2, R137 ;  /* 0x00000089021d7220 */ /* 0x000fe20000410000 */
[----:B------:R-:W3:Y:S01]  /*a8a0*/  LDL.LU R134, [R1+0x4] ;  /* 0x0000040001867983 */ /* 0x000ee20000300800 */
[C---:B------:R-:W-:Y:S01]  /*a8b0*/  FMUL.FTZ R22, R3.reuse, R130 ;  /* 0x0000008203167220 */ /* 0x040fe20000410000 */
[----:B------:R-:W-:Y:S03]  /*a8c0*/  MOV R130, R28 ;  /* 0x0000001c00827202 */ /* 0x000fe60000000f00 */
[----:B------:R-:W-:Y:S01]  /*a8d0*/  FMUL.FTZ R23, R3, R131 ;  /* 0x0000008303177220 */ /* 0x000fe20000410000 */
[----:B------:R-:W-:Y:S01]  /*a8e0*/  MOV R131, R27 ;  /* 0x0000001b00837202 */ /* 0x000fe20000000f00 */
[C---:B------:R-:W-:Y:S02]  /*a8f0*/  FMUL.FTZ R47, R0.reuse, R155 ;  /* 0x0000009b002f7220 */ /* 0x040fe40000410000 */
[C---:B------:R-:W-:Y:S02]  /*a900*/  FMUL.FTZ R58, R0.reuse, R58 ;  /* 0x0000003a003a7220 */ /* 0x040fe40000410000 */
[----:B-1----:R-:W-:Y:S01]  /*a910*/  FFMA.FTZ R103, R175, c[0x0][0x2d0], -R111 ;  /* 0x0000b400af677a23 */ /* 0x002fe2000001086f */
[-C--:B------:R-:W-:Y:S01]  /*a920*/  HMMA.16816.F32.BF16 R20, R160, R36.reuse, R20 ;  /* 0x00000024a014723c */ /* 0x080fe20000041814 */
[C---:B------:R-:W-:Y:S02]  /*a930*/  FMUL.FTZ R27, R0.reuse, R135 ;  /* 0x00000087001b7220 */ /* 0x040fe40000410000 */
[----:B------:R1:W-:Y:S01]  /*a940*/  MUFU.EX2 R224, R103 ;  /* 0x0000006700e07308 */ /* 0x0003e20000000800 */
[C---:B------:R-:W-:Y:S02]  /*a950*/  FMUL.FTZ R59, R0.reuse, R59 ;  /* 0x0000003b003b7220 */ /* 0x040fe40000410000 */
[----:B------:R-:W-:Y:S02]  /*a960*/  FMUL.FTZ R62, R0, R62 ;  /* 0x0000003e003e7220 */ /* 0x000fe40000410000 */
[C---:B------:R-:W-:Y:S01]  /*a970*/  HMMA.16816.F32.BF16 R24, R112.reuse, R36, R24 ;  /* 0x000000247018723c */ /* 0x040fe20000041818 */
[----:B------:R-:W-:Y:S03]  /*a980*/  FMUL.FTZ R28, R2, R136 ;  /* 0x00000088021c7220 */ /* 0x000fe60000410000 */
[C---:B------:R-:W-:Y:S02]  /*a990*/  FMUL.FTZ R31, R0.reuse, R139 ;  /* 0x0000008b001f7220 */ /* 0x040fe40000410000 */
[----:B------:R-:W-:Y:S02]  /*a9a0*/  FMUL.FTZ R63, R0, R63 ;  /* 0x0000003f003f7220 */ /* 0x000fe40000410000 */
[C---:B------:R-:W-:Y:S03]  /*a9b0*/  FMUL.FTZ R36, R100.reuse, R144 ;  /* 0x0000009064247220 */ /* 0x040fe60000410000 */
[-C--:B------:R-:W-:Y:S01]  /*a9c0*/  HMMA.16816.F32.BF16 R28, R112, R38.reuse, R28 ;  /* 0x00000026701c723c */ /* 0x080fe2000004181c */
[----:B------:R-:W-:Y:S02]  /*a9d0*/  FMUL.FTZ R37, R100, R145 ;  /* 0x0000009164257220 */ /* 0x000fe40000410000 */
[C---:B------:R-:W-:Y:S02]  /*a9e0*/  FMUL.FTZ R74, R0.reuse, R74 ;  /* 0x0000004a004a7220 */ /* 0x040fe40000410000 */
[C---:B------:R-:W-:Y:S02]  /*a9f0*/  FMUL.FTZ R75, R0.reuse, R75 ;  /* 0x0000004b004b7220 */ /* 0x040fe40000410000 */
[----:B------:R-:W-:Y:S01]  /*aa00*/  FMUL.FTZ R78, R0, R78 ;  /* 0x0000004e004e7220 */ /* 0x000fe20000410000 */
[C---:B------:R-:W-:Y:S01]  /*aa10*/  HMMA.16816.F32.BF16 R32, R160.reuse, R38, R32 ;  /* 0x00000026a020723c */ /* 0x040fe20000041820 */
[--C-:B-1----:R-:W-:Y:S03]  /*aa20*/  FFMA.FTZ R103, R170, c[0x0][0x2d0], -R110.reuse ;  /* 0x0000b400aa677a23 */ /* 0x102fe6000001086e */
[C---:B------:R-:W-:Y:S01]  /*aa30*/  FMUL.FTZ R79, R0.reuse, R79 ;  /* 0x0000004f004f7220 */ /* 0x040fe20000410000 */
[----:B------:R1:W-:Y:S01]  /*aa40*/  MUFU.EX2 R220, R103 ;  /* 0x0000006700dc7308 */ /* 0x0003e20000000800 */
[----:B------:R-:W-:Y:S02]  /*aa50*/  FMUL.FTZ R90, R0, R90 ;  /* 0x0000005a005a7220 */ /* 0x000fe40000410000 */
[C---:B------:R-:W-:Y:S04]  /*aa60*/  FMUL.FTZ R38, R3.reuse, R146 ;  /* 0x0000009203267220 */ /* 0x040fe80000410000 */
[C---:B------:R-:W-:Y:S02]  /*aa70*/  FMUL.FTZ R39, R3.reuse, R147 ;  /* 0x0000009303277220 */ /* 0x040fe40000410000 */
[C---:B------:R-:W-:Y:S02]  /*aa80*/  FMUL.FTZ R96, R100.reuse, R96 ;  /* 0x0000006064607220 */ /* 0x040fe40000410000 */
[----:B------:R-:W-:Y:S02]  /*aa90*/  FMUL.FTZ R97, R100, R97 ;  /* 0x0000006164617220 */ /* 0x000fe40000410000 */
[C---:B------:R-:W-:Y:S01]  /*aaa0*/  FMUL.FTZ R98, R3.reuse, R98 ;  /* 0x0000006203627220 */ /* 0x040fe20000410000 */
[-C--:B--2---:R-:W-:Y:S01]  /*aab0*/  HMMA.16816.F32.BF16 R36, R160, R116.reuse, R36 ;  /* 0x00000074a024723c */ /* 0x084fe20000041824 */
[----:B------:R-:W-:Y:S02]  /*aac0*/  FMUL.FTZ R99, R3, R99 ;  /* 0x0000006303637220 */ /* 0x000fe40000410000 */
[----:B------:R-:W-:Y:S02]  /*aad0*/  FFMA.FTZ R104, R205, c[0x0][0x2d0], -R109 ;  /* 0x0000b400cd687a23 */ /* 0x000fe4000001086d */
[C---:B------:R-:W-:Y:S02]  /*aae0*/  FMUL.FTZ R91, R0.reuse, R91 ;  /* 0x0000005b005b7220 */ /* 0x040fe40000410000 */
[----:B------:R-:W-:Y:S01]  /*aaf0*/  MUFU.EX2 R210, R104 ;  /* 0x0000006800d27308 */ /* 0x000fe20000000800 */
[C---:B------:R-:W-:Y:S01]  /*ab00*/  HMMA.16816.F32.BF16 R40, R112.reuse, R116, R40 ;  /* 0x000000747028723c */ /* 0x040fe20000041828 */
[C---:B------:R-:W-:Y:S03]  /*ab10*/  FMUL.FTZ R94, R0.reuse, R94 ;  /* 0x0000005e005e7220 */ /* 0x040fe60000410000 */
[--C-:B-1----:R-:W-:Y:S02]  /*ab20*/  FFMA.FTZ R103, R169, c[0x0][0x2d0], -R110.reuse ;  /* 0x0000b400a9677a23 */ /* 0x102fe4000001086e */
[----:B------:R-:W-:Y:S02]  /*ab30*/  FMUL.FTZ R95, R0, R95 ;  /* 0x0000005f005f7220 */ /* 0x000fe40000410000 */
[-C--:B------:R-:W-:Y:S01]  /*ab40*/  HMMA.16816.F32.BF16 R44, R112, R118.reuse, R44 ;  /* 0x00000076702c723c */ /* 0x080fe2000004182c */
[----:B------:R1:W2:Y:S07]  /*ab50*/  MUFU.EX2 R221, R103 ;  /* 0x0000006700dd7308 */ /* 0x0002ae0000000800 */
[C---:B------:R-:W-:Y:S01]  /*ab60*/  HMMA.16816.F32.BF16 R48, R160.reuse, R118, R48 ;  /* 0x00000076a030723c */ /* 0x040fe20000041830 */
[----:B------:R-:W2:Y:S03]  /*ab70*/  LDSM.16.MT88.4 R116, [R186+0xc00] ;  /* 0x000c0000ba74783b */ /* 0x000ea60000004200 */
[--C-:B-1----:R-:W-:Y:S04]  /*ab80*/  FFMA.FTZ R103, R168, c[0x0][0x2d0], -R110.reuse ;  /* 0x0000b400a8677a23 */ /* 0x102fe8000001086e */
[----:B------:R1:W-:Y:S01]  /*ab90*/  MUFU.EX2 R222, R103 ;  /* 0x0000006700de7308 */ /* 0x0003e20000000800 */
[-C--:B--2---:R-:W-:Y:S03]  /*aba0*/  HMMA.16816.F32.BF16 R52, R160, R116.reuse, R52 ;  /* 0x00000074a034723c */ /* 0x084fe60000041834 */
[----:B-1----:R-:W-:Y:S05]  /*abb0*/  FFMA.FTZ R103, R173, c[0x0][0x2d0], -R110 ;  /* 0x0000b400ad677a23 */ /* 0x002fea000001086e */
[C---:B------:R-:W-:Y:S01]  /*abc0*/  HMMA.16816.F32.BF16 R56, R112.reuse, R116, R56 ;  /* 0x000000747038723c */ /* 0x040fe20000041838 */
[----:B------:R1:W-:Y:S07]  /*abd0*/  MUFU.EX2 R219, R103 ;  /* 0x0000006700db7308 */ /* 0x0003ee0000000800 */
[-C--:B------:R-:W-:Y:S08]  /*abe0*/  HMMA.16816.F32.BF16 R60, R112, R118.reuse, R60 ;  /* 0x00000076703c723c */ /* 0x080ff0000004183c */
[C---:B------:R-:W-:Y:S01]  /*abf0*/  HMMA.16816.F32.BF16 R64, R160.reuse, R118, R64 ;  /* 0x00000076a040723c */ /* 0x040fe20000041840 */
[----:B------:R-:W2:Y:S03]  /*ac00*/  LDSM.16.MT88.4 R116, [R185+0x1800] ;  /* 0x00180000b974783b */ /* 0x000ea60000004200 */
[--C-:B-1----:R-:W-:Y:S05]  /*ac10*/  FFMA.FTZ R103, R171, c[0x0][0x2d0], -R101.reuse ;  /* 0x0000b400ab677a23 */ /* 0x102fea0000010865 */
[----:B------:R-:W-:Y:S01]  /*ac20*/  LDSM.16.MT88.4 R168, [R186+0x1400] ;  /* 0x00140000baa8783b */ /* 0x000fe20000004200 */
[----:B------:R1:W-:Y:S02]  /*ac30*/  MUFU.EX2 R177, R103 ;  /* 0x0000006700b17308 */ /* 0x0003e40000000800 */
[--C-:B-1----:R-:W-:Y:S01]  /*ac40*/  FFMA.FTZ R103, R174, c[0x0][0x2d0], -R101.reuse ;  /* 0x0000b400ae677a23 */ /* 0x102fe20000010865 */
[-C--:B--2---:R-:W-:Y:S07]  /*ac50*/  HMMA.16816.F32.BF16 R68, R160, R116.reuse, R68 ;  /* 0x00000074a044723c */ /* 0x084fee0000041844 */
[----:B------:R1:W2:Y:S01]  /*ac60*/  MUFU.EX2 R176, R103 ;  /* 0x0000006700b07308 */ /* 0x0002a20000000800 */
[C---:B------:R-:W-:Y:S08]  /*ac70*/  HMMA.16816.F32.BF16 R72, R112.reuse, R116, R72 ;  /* 0x000000747048723c */ /* 0x040ff00000041848 */
[-C--:B------:R-:W-:Y:S08]  /*ac80*/  HMMA.16816.F32.BF16 R76, R112, R118.reuse, R76 ;  /* 0x00000076704c723c */ /* 0x080ff0000004184c */
[C---:B------:R-:W-:Y:S01]  /*ac90*/  HMMA.16816.F32.BF16 R80, R160.reuse, R118, R80 ;  /* 0x00000076a050723c */ /* 0x040fe20000041850 */
[----:B------:R-:W2:Y:S03]  /*aca0*/  LDSM.16.MT88.4 R116, [R186+0x1800] ;  /* 0x00180000ba74783b */ /* 0x000ea60000004200 */
[--C-:B-1----:R-:W-:Y:S04]  /*acb0*/  FFMA.FTZ R103, R172, c[0x0][0x2d0], -R101.reuse ;  /* 0x0000b400ac677a23 */ /* 0x102fe80000010865 */
[----:B------:R1:W-:Y:S01]  /*acc0*/  MUFU.EX2 R178, R103 ;  /* 0x0000006700b27308 */ /* 0x0003e20000000800 */
[----:B------:R-:W-:Y:S03]  /*acd0*/  LDSM.16.MT88.4 R172, [R185+0x2000] ;  /* 0x00200000b9ac783b */ /* 0x000fe60000004200 */
[----:B-1----:R-:W-:Y:S06]  /*ace0*/  FFMA.FTZ R103, R179, c[0x0][0x2d0], -R101 ;  /* 0x0000b400b3677a23 */ /* 0x002fec0000010865 */
[----:B------:R1:W1:Y:S01]  /*acf0*/  MUFU.EX2 R179, R103 ;  /* 0x0000006700b37308 */ /* 0x0002620000000800 */
[-C--:B--2---:R-:W-:Y:S08]  /*ad00*/  HMMA.16816.F32.BF16 R84, R160, R116.reuse, R84 ;  /* 0x00000074a054723c */ /* 0x084ff00000041854 */
[C---:B------:R-:W-:Y:S07]  /*ad10*/  HMMA.16816.F32.BF16 R88, R112.reuse, R116, R88 ;  /* 0x000000747058723c */ /* 0x040fee0000041858 */
[----:B------:R-:W-:Y:S01]  /*ad20*/  F2FP.BF16.PACK_AB R116, R221, R220 ;  /* 0x000000dcdd74723e */ /* 0x000fe200000010ff */
[-C--:B------:R-:W-:Y:S01]  /*ad30*/  HMMA.16816.F32.BF16 R92, R112, R118.reuse, R92 ;  /* 0x00000076705c723c */ /* 0x080fe2000004185c */
[----:B------:R-:W-:Y:S03]  /*ad40*/  F2FP.BF16.PACK_AB R117, R176, R177 ;  /* 0x000000b1b075723e */ /* 0x000fe600000010ff */
[--C-:B-1----:R-:W-:Y:S02]  /*ad50*/  FFMA.FTZ R103, R208, c[0x0][0x2d0], -R109.reuse ;  /* 0x0000b400d0677a23 */ /* 0x102fe4000001086d */
[----:B------:R-:W-:Y:S01]  /*ad60*/  FFMA.FTZ R109, R206, c[0x0][0x2d0], -R109 ;  /* 0x0000b400ce6d7a23 */ /* 0x000fe2000001086d */
[----:B------:R-:W-:Y:S01]  /*ad70*/  F2FP.BF16.PACK_AB R112, R235, R234 ;  /* 0x000000eaeb70723e */ /* 0x000fe200000010ff */
[----:B------:R-:W-:Y:S01]  /*ad80*/  HMMA.16816.F32.BF16 R96, R160, R118, R96 ;  /* 0x00000076a060723c */ /* 0x000fe20000041860 */
[----:B------:R-:W-:Y:S01]  /*ad90*/  F2FP.BF16.PACK_AB R113, R231, R233 ;  /* 0x000000e9e771723e */ /* 0x000fe200000010ff */
[----:B------:R-:W1:Y:S02]  /*ada0*/  MUFU.EX2 R211, R103 ;  /* 0x0000006700d37308 */ /* 0x000e640000000800 */
[----:B------:R-:W-:Y:S02]  /*adb0*/  F2FP.BF16.PACK_AB R114, R225, R230 ;  /* 0x000000e6e172723e */ /* 0x000fe400000010ff */
[----:B------:R-:W-:Y:S02]  /*adc0*/  F2FP.BF16.PACK_AB R115, R224, R223 ;  /* 0x000000dfe073723e */ /* 0x000fe400000010ff */
[----:B------:R-:W-:Y:S04]  /*add0*/  F2FP.BF16.PACK_AB R118, R219, R222 ;  /* 0x000000dedb76723e */ /* 0x000fe800000010ff */
[----:B------:R2:W-:Y:S01]  /*ade0*/  MUFU.EX2 R206, R124 ;  /* 0x0000007c00ce7308 */ /* 0x0005e20000000800 */
[-C--:B------:R-:W-:Y:S01]  /*adf0*/  HMMA.16816.F32.BF16 R4, R112, R120.reuse, R4 ;  /* 0x000000787004723c */ /* 0x080fe20000041804 */
[----:B------:R-:W-:Y:S01]  /*ae00*/  F2FP.BF16.PACK_AB R119, R179, R178 ;  /* 0x000000b2b377723e */ /* 0x000fe200000010ff */
[----:B-----5:R-:W-:Y:S06]  /*ae10*/  FFMA.FTZ R3, R3, R133, R240 ;  /* 0x0000008503037223 */ /* 0x020fec00000100f0 */
[C---:B------:R-:W-:Y:S01]  /*ae20*/  HMMA.16816.F32.BF16 R8, R116.reuse, R120, R8 ;  /* 0x000000787408723c */ /* 0x040fe20000041808 */
[----:B------:R-:W5:Y:S03]  /*ae30*/  MUFU.EX2 R207, R109 ;  /* 0x0000006d00cf7308 */ /* 0x000f660000000800 */
[----:B------:R-:W-:Y:S01]  /*ae40*/  FADD.FTZ R3, R241, R3 ;  /* 0x00000003f1037221 */ /* 0x000fe20000010000 */
[----:B-1----:R-:W-:Y:S01]  /*ae50*/  F2FP.BF16.PACK_AB R160, R211, R210 ;  /* 0x000000d2d3a0723e */ /* 0x002fe200000010ff */
[--C-:B------:R-:W-:Y:S01]  /*ae60*/  FFMA.FTZ R103, R215, c[0x0][0x2d0], -R111.reuse ;  /* 0x0000b400d7677a23 */ /* 0x100fe2000001086f */
[----:B------:R-:W-:Y:S01]  /*ae70*/  MOV R215, R128 ;  /* 0x0000008000d77202 */ /* 0x000fe20000000f00 */
[-C--:B------:R-:W-:Y:S03]  /*ae80*/  HMMA.16816.F32.BF16 R12, R116, R122.reuse, R12 ;  /* 0x0000007a740c723c */ /* 0x080fe6000004180c */
[----:B------:R1:W-:Y:S01]  /*ae90*/  MUFU.EX2 R209, R103 ;  /* 0x0000006700d17308 */ /* 0x0003e20000000800 */
[----:B--2---:R-:W-:Y:S04]  /*aea0*/  LDSM.16.MT88.4 R124, [R185+0x800] ;  /* 0x00080000b97c783b */ /* 0x004fe80000004200 */
[C---:B------:R-:W-:Y:S04]  /*aeb0*/  HMMA.16816.F32.BF16 R16, R112.reuse, R122, R16 ;  /* 0x0000007a7010723c */ /* 0x040fe80000041810 */
[----:B------:R-:W2:Y:S01]  /*aec0*/  LDSM.16.MT88.4 R120, [R186+0x400] ;  /* 0x00040000ba78783b */ /* 0x000ea20000004200 */
[----:B-----5:R-:W-:Y:S01]  /*aed0*/  F2FP.BF16.PACK_AB R162, R207, R206 ;  /* 0x000000cecfa2723e */ /* 0x020fe200000010ff */
[--C-:B-1----:R-:W-:Y:S01]  /*aee0*/  FFMA.FTZ R103, R216, c[0x0][0x2d0], -R111.reuse ;  /* 0x0000b400d8677a23 */ /* 0x102fe2000001086f */
[----:B------:R-:W-:Y:S03]  /*aef0*/  MOV R216, R131 ;  /* 0x0000008300d87202 */ /* 0x000fe60000000f00 */
[----:B------:R-:W1:Y:S01]  /*af00*/  MUFU.EX2 R208, R103 ;  /* 0x0000006700d07308 */ /* 0x000e620000000800 */
[-C--:B--2---:R-:W-:Y:S01]  /*af10*/  HMMA.16816.F32.BF16 R20, R112, R120.reuse, R20 ;  /* 0x000000787014723c */ /* 0x084fe20000041814 */
[----:B-1----:R-:W-:Y:S01]  /*af20*/  F2FP.BF16.PACK_AB R161, R208, R209 ;  /* 0x000000d1d0a1723e */ /* 0x002fe200000010ff */
[--C-:B------:R-:W-:Y:S01]  /*af30*/  FFMA.FTZ R103, R218, c[0x0][0x2d0], -R111.reuse ;  /* 0x0000b400da677a23 */ /* 0x100fe2000001086f */
[----:B------:R-:W-:Y:S01]  /*af40*/  MOV R218, R130 ;  /* 0x0000008200da7202 */ /* 0x000fe20000000f00 */
[----:B------:R-:W-:Y:S05]  /*af50*/  FFMA.FTZ R111, R217, c[0x0][0x2d0], -R111 ;  /* 0x0000b400d96f7a23 */ /* 0x000fea000001086f */
[----:B------:R1:W-:Y:S01]  /*af60*/  MUFU.EX2 R204, R103 ;  /* 0x0000006700cc7308 */ /* 0x0003e20000000800 */
[C---:B------:R-:W-:Y:S08]  /*af70*/  HMMA.16816.F32.BF16 R24, R116.reuse, R120, R24 ;  /* 0x000000787418723c */ /* 0x040ff00000041818 */
[-C--:B------:R-:W-:Y:S01]  /*af80*/  HMMA.16816.F32.BF16 R28, R116, R122.reuse, R28 ;  /* 0x0000007a741c723c */ /* 0x080fe2000004181c */
[----:B------:R-:W2:Y:S07]  /*af90*/  MUFU.EX2 R205, R111 ;  /* 0x0000006f00cd7308 */ /* 0x000eae0000000800 */
[C---:B------:R-:W-:Y:S01]  /*afa0*/  HMMA.16816.F32.BF16 R32, R112.reuse, R122, R32 ;  /* 0x0000007a7020723c */ /* 0x040fe20000041820 */
[----:B------:R-:W5:Y:S03]  /*afb0*/  LDSM.16.MT88.4 R120, [R185+0x1000] ;  /* 0x00100000b978783b */ /* 0x000f660000004200 */
[--C-:B-1----:R-:W-:Y:S04]  /*afc0*/  FFMA.FTZ R103, R214, c[0x0][0x2d0], -R110.reuse ;  /* 0x0000b400d6677a23 */ /* 0x102fe8000001086e */
[----:B------:R1:W-:Y:S01]  /*afd0*/  MUFU.EX2 R111, R103 ;  /* 0x00000067006f7308 */ /* 0x0003e20000000800 */
[----:B--2---:R-:W-:Y:S03]  /*afe0*/  F2FP.BF16.PACK_AB R163, R205, R204 ;  /* 0x000000cccda3723e */ /* 0x004fe600000010ff */
[--C-:B-1----:R-:W-:Y:S06]  /*aff0*/  FFMA.FTZ R103, R213, c[0x0][0x2d0], -R110.reuse ;  /* 0x0000b400d5677a23 */ /* 0x102fec000001086e */
[----:B------:R-:W1:Y:S01]  /*b000*/  MUFU.EX2 R180, R103 ;  /* 0x0000006700b47308 */ /* 0x000e620000000800 */
[-C--:B-----5:R-:W-:Y:S08]  /*b010*/  HMMA.16816.F32.BF16 R36, R112, R120.reuse, R36 ;  /* 0x000000787024723c */ /* 0x0a0ff00000041824 */
[C---:B------:R-:W-:Y:S08]  /*b020*/  HMMA.16816.F32.BF16 R40, R116.reuse, R120, R40 ;  /* 0x000000787428723c */ /* 0x040ff00000041828 */
[-C--:B------:R-:W-:Y:S01]  /*b030*/  HMMA.16816.F32.BF16 R44, R116, R122.reuse, R44 ;  /* 0x0000007a742c723c */ /* 0x080fe2000004182c */
[----:B-1----:R-:W-:Y:S03]  /*b040*/  F2FP.BF16.PACK_AB R164, R180, R111 ;  /* 0x0000006fb4a4723e */ /* 0x002fe600000010ff */
[--C-:B------:R-:W-:Y:S04]  /*b050*/  FFMA.FTZ R103, R212, c[0x0][0x2d0], -R110.reuse ;  /* 0x0000b400d4677a23 */ /* 0x100fe8000001086e */
[C---:B------:R-:W-:Y:S01]  /*b060*/  HMMA.16816.F32.BF16 R48, R112.reuse, R122, R48 ;  /* 0x0000007a7030723c */ /* 0x040fe20000041830 */
[----:B------:R-:W1:Y:S01]  /*b070*/  LDSM.16.MT88.4 R120, [R186+0x1000] ;  /* 0x00100000ba78783b */ /* 0x000e620000004200 */
[----:B------:R2:W-:Y:S02]  /*b080*/  MUFU.EX2 R203, R103 ;  /* 0x0000006700cb7308 */ /* 0x0005e40000000800 */
[----:B------:R-:W-:Y:S08]  /*b090*/  FFMA.FTZ R110, R202, c[0x0][0x2d0], -R110 ;  /* 0x0000b400ca6e7a23 */ /* 0x000ff0000001086e */
[----:B------:R-:W5:Y:S01]  /*b0a0*/  MUFU.EX2 R181, R110 ;  /* 0x0000006e00b57308 */ /* 0x000f620000000800 */
[--C-:B--2---:R-:W-:Y:S09]  /*b0b0*/  FFMA.FTZ R103, R182, c[0x0][0x2d0], -R101.reuse ;  /* 0x0000b400b6677a23 */ /* 0x104ff20000010865 */
[----:B------:R2:W-:Y:S01]  /*b0c0*/  MUFU.EX2 R109, R103 ;  /* 0x00000067006d7308 */ /* 0x0005e20000000800 */
[----:B-----5:R-:W-:Y:S01]  /*b0d0*/  F2FP.BF16.PACK_AB R166, R181, R203 ;  /* 0x000000cbb5a6723e */ /* 0x020fe200000010ff */
[-C--:B-1----:R-:W-:Y:S08]  /*b0e0*/  HMMA.16816.F32.BF16 R52, R112, R120.reuse, R52 ;  /* 0x000000787034723c */ /* 0x082ff00000041834 */
[C---:B------:R-:W-:Y:S01]  /*b0f0*/  HMMA.16816.F32.BF16 R56, R116.reuse, R120, R56 ;  /* 0x000000787438723c */ /* 0x040fe20000041838 */
[--C-:B--2---:R-:W-:Y:S07]  /*b100*/  FFMA.FTZ R103, R183, c[0x0][0x2d0], -R101.reuse ;  /* 0x0000b400b7677a23 */ /* 0x104fee0000010865 */
[-C--:B------:R-:W-:Y:S01]  /*b110*/  HMMA.16816.F32.BF16 R60, R116, R122.reuse, R60 ;  /* 0x0000007a743c723c */ /* 0x080fe2000004183c */
[----:B------:R-:W1:Y:S07]  /*b120*/  MUFU.EX2 R104, R103 ;  /* 0x0000006700687308 */ /* 0x000e6e0000000800 */
[C---:B------:R-:W-:Y:S01]  /*b130*/  HMMA.16816.F32.BF16 R64, R112.reuse, R122, R64 ;  /* 0x0000007a7040723c */ /* 0x040fe20000041840 */
[----:B------:R-:W2:Y:S03]  /*b140*/  LDSM.16.MT88.4 R120, [R185+0x1c00] ;  /* 0x001c0000b978783b */ /* 0x000ea60000004200 */
[----:B-1----:R-:W-:Y:S01]  /*b150*/  F2FP.BF16.PACK_AB R165, R104, R109 ;  /* 0x0000006d68a5723e */ /* 0x002fe200000010ff */
[--C-:B------:R-:W-:Y:S02]  /*b160*/  FFMA.FTZ R103, R201, c[0x0][0x2d0], -R101.reuse ;  /* 0x0000b400c9677a23 */ /* 0x100fe40000010865 */
[----:B------:R-:W-:Y:S02]  /*b170*/  FFMA.FTZ R101, R105, c[0x0][0x2d0], -R101 ;  /* 0x0000b40069657a23 */ /* 0x000fe40000010865 */
[----:B------:R3:W-:Y:S10]  /*b180*/  MUFU.EX2 R110, R103 ;  /* 0x00000067006e7308 */ /* 0x0007f40000000800 */
[----:B------:R-:W1:Y:S01]  /*b190*/  MUFU.EX2 R101, R101 ;  /* 0x0000006500657308 */ /* 0x000e620000000800 */
[-C--:B--2---:R-:W-:Y:S01]  /*b1a0*/  HMMA.16816.F32.BF16 R68, R112, R120.reuse, R68 ;  /* 0x000000787044723c */ /* 0x084fe20000041844 */
[----:B---3--:R-:W-:Y:S02]  /*b1b0*/  FFMA.FTZ R103, R100, R134, R248 ;  /* 0x0000008664677223 */ /* 0x008fe400000100f8 */
[----:B----4-:R-:W-:Y:S05]  /*b1c0*/  FFMA.FTZ R100, R2, R132, R237 ;  /* 0x0000008402647223 */ /* 0x010fea00000100ed */
[C---:B------:R-:W-:Y:S01]  /*b1d0*/  HMMA.16816.F32.BF16 R72, R116.reuse, R120, R72 ;  /* 0x000000787448723c */ /* 0x040fe20000041848 */
[----:B------:R-:W-:Y:S03]  /*b1e0*/  FADD.FTZ R2, R251, R103 ;  /* 0x00000067fb027221 */ /* 0x000fe60000010000 */
[----:B------:R-:W-:Y:S02]  /*b1f0*/  FADD.FTZ R103, R242, R3 ;  /* 0x00000003f2677221 */ /* 0x000fe40000010000 */
[----:B------:R-:W-:Y:S01]  /*b200*/  FADD.FTZ R2, R249, R2 ;  /* 0x00000002f9027221 */ /* 0x000fe20000010000 */
[----:B-1----:R-:W-:Y:S01]  /*b210*/  F2FP.BF16.PACK_AB R167, R101, R110 ;  /* 0x0000006e65a7723e */ /* 0x002fe200000010ff */
[-C--:B------:R-:W-:Y:S01]  /*b220*/  HMMA.16816.F32.BF16 R76, R116, R122.reuse, R76 ;  /* 0x0000007a744c723c */ /* 0x080fe2000004184c */
[----:B------:R-:W-:Y:S03]  /*b230*/  FFMA.FTZ R3, R0, R129, R238 ;  /* 0x0000008100037223 */ /* 0x000fe600000100ee */
[----:B------:R-:W-:Y:S02]  /*b240*/  FADD.FTZ R100, R239, R100 ;  /* 0x00000064ef647221 */ /* 0x000fe40000010000 */
[----:B------:R-:W-:Y:S02]  /*b250*/  FADD.FTZ R3, R243, R3 ;  /* 0x00000003f3037221 */ /* 0x000fe40000010000 */
[C---:B------:R-:W-:Y:S01]  /*b260*/  HMMA.16816.F32.BF16 R80, R112.reuse, R122, R80 ;  /* 0x0000007a7050723c */ /* 0x040fe20000041850 */
[----:B------:R-:W1:Y:S03]  /*b270*/  LDSM.16.MT88.4 R120, [R186+0x1c00] ;  /* 0x001c0000ba78783b */ /* 0x000e660000004200 */
[----:B------:R-:W-:Y:S01]  /*b280*/  FADD.FTZ R0, R250, R100 ;  /* 0x00000064fa007221 */ /* 0x000fe20000010000 */
[----:B------:R-:W-:Y:S01]  /*b290*/  MOV R100, R108 ;  /* 0x0000006c00647202 */ /* 0x000fe20000000f00 */
[----:B------:R-:W-:Y:S02]  /*b2a0*/  FADD.FTZ R3, R244, R3 ;  /* 0x00000003f4037221 */ /* 0x000fe40000010000 */
[----:B------:R-:W-:Y:S04]  /*b2b0*/  FADD.FTZ R0, R215, R0 ;  /* 0x00000000d7007221 */ /* 0x000fe80000010000 */
[----:B------:R-:W-:Y:S04]  /*b2c0*/  FADD.FTZ R3, R245, R3 ;  /* 0x00000003f5037221 */ /* 0x000fe80000010000 */
[----:B------:R-:W-:Y:S04]  /*b2d0*/  FADD.FTZ R3, R177, R3 ;  /* 0x00000003b1037221 */ /* 0x000fe80000010000 */
[----:B------:R-:W-:Y:S04]  /*b2e0*/  FADD.FTZ R3, R176, R3 ;  /* 0x00000003b0037221 */ /* 0x000fe80000010000 */
[----:B------:R-:W-:Y:S04]  /*b2f0*/  FADD.FTZ R3, R178, R3 ;  /* 0x00000003b2037221 */ /* 0x000fe80000010000 */
[----:B------:R-:W-:Y:S01]  /*b300*/  FADD.FTZ R3, R179, R3 ;  /* 0x00000003b3037221 */ /* 0x000fe20000010000 */
[-C--:B-1----:R-:W-:Y:S08]  /*b310*/  HMMA.16816.F32.BF16 R84, R112, R120.reuse, R84 ;  /* 0x000000787054723c */ /* 0x082ff00000041854 */
[C---:B------:R-:W-:Y:S08]  /*b320*/  HMMA.16816.F32.BF16 R88, R116.reuse, R120, R88 ;  /* 0x000000787458723c */ /* 0x040ff00000041858 */
[-C--:B------:R-:W-:Y:S08]  /*b330*/  HMMA.16816.F32.BF16 R92, R116, R122.reuse, R92 ;  /* 0x0000007a745c723c */ /* 0x080ff0000004185c */
[----:B------:R-:W-:Y:S08]  /*b340*/  HMMA.16816.F32.BF16 R96, R112, R122, R96 ;  /* 0x0000007a7060723c */ /* 0x000ff00000041860 */
[-C--:B------:R-:W-:Y:S01]  /*b350*/  HMMA.16816.F32.BF16 R112, R160, R124.reuse, R4 ;  /* 0x0000007ca070723c */ /* 0x080fe20000041804 */
[----:B------:R-:W1:Y:S07]  /*b360*/  LDSM.16.MT88.4 R4, [R186+0x2000] ;  /* 0x00200000ba04783b */ /* 0x000e6e0000004200 */
[C---:B------:R-:W-:Y:S01]  /*b370*/  HMMA.16816.F32.BF16 R116, R164.reuse, R124, R8 ;  /* 0x0000007ca474723c */ /* 0x040fe20000041808 */
[----:B------:R-:W2:Y:S06]  /*b380*/  LDL R11, [R1+0x14] ;  /* 0x00001400010b7983 */ /* 0x000eac0000100800 */
[----:B------:R-:W-:Y:S01]  /*b390*/  FADD.FTZ R8, R220, R0 ;  /* 0x00000000dc087221 */ /* 0x000fe20000010000 */
[-C--:B------:R-:W-:Y:S01]  /*b3a0*/  HMMA.16816.F32.BF16 R120, R164, R126.reuse, R12 ;  /* 0x0000007ea478723c */ /* 0x080fe2000004180c */
[----:B------:R-:W-:Y:S03]  /*b3b0*/  FADD.FTZ R9, R218, R2 ;  /* 0x00000002da097221 */ /* 0x000fe60000010000 */
[----:B------:R-:W-:Y:S01]  /*b3c0*/  FADD.FTZ R2, R216, R103 ;  /* 0x00000067d8027221 */ /* 0x000fe20000010000 */
[----:B------:R-:W-:Y:S01]  /*b3d0*/  MOV R103, R106 ;  /* 0x0000006a00677202 */ /* 0x000fe20000000f00 */
[----:B------:R-:W-:Y:S02]  /*b3e0*/  FADD.FTZ R9, R234, R9 ;  /* 0x00000009ea097221 */ /* 0x000fe40000010000 */
[C---:B------:R-:W-:Y:S01]  /*b3f0*/  HMMA.16816.F32.BF16 R124, R160.reuse, R126, R16 ;  /* 0x0000007ea07c723c */ /* 0x040fe20000041810 */
[----:B------:R-:W-:Y:S03]  /*b400*/  FADD.FTZ R10, R233, R2 ;  /* 0x00000002e90a7221 */ /* 0x000fe60000010000 */
[----:B------:R-:W-:Y:S02]  /*b410*/  FADD.FTZ R2, R235, R9 ;  /* 0x00000009eb027221 */ /* 0x000fe40000010000 */
[----:B------:R-:W-:Y:S02]  /*b420*/  FADD.FTZ R0, R231, R10 ;  /* 0x0000000ae7007221 */ /* 0x000fe40000010000 */
[-C--:B------:R-:W-:Y:S01]  /*b430*/  HMMA.16816.F32.BF16 R128, R160, R140.reuse, R20 ;  /* 0x0000008ca080723c */ /* 0x080fe20000041814 */
[----:B------:R-:W-:Y:S03]  /*b440*/  FADD.FTZ R9, R221, R8 ;  /* 0x00000008dd097221 */ /* 0x000fe60000010000 */
[----:B------:R-:W-:Y:S02]  /*b450*/  FADD.FTZ R8, R223, R0 ;  /* 0x00000000df087221 */ /* 0x000fe40000010000 */
[----:B------:R-:W-:Y:S02]  /*b460*/  FADD.FTZ R10, R230, R2 ;  /* 0x00000002e60a7221 */ /* 0x000fe40000010000 */
[C---:B------:R-:W-:Y:S01]  /*b470*/  HMMA.16816.F32.BF16 R132, R164.reuse, R140, R24 ;  /* 0x0000008ca484723c */ /* 0x040fe20000041818 */
[----:B------:R-:W-:Y:S03]  /*b480*/  FADD.FTZ R2, R222, R9 ;  /* 0x00000009de027221 */ /* 0x000fe60000010000 */
[----:B------:R-:W-:Y:S04]  /*b490*/  FADD.FTZ R0, R225, R10 ;  /* 0x0000000ae1007221 */ /* 0x000fe80000010000 */
        /* <DEDUP_REMOVED lines=17> */
[-C--:B------:R-:W-:Y:S01]  /*b5b0*/  HMMA.16816.F32.BF16 R92, R164, R6.reuse, R92 ;  /* 0x00000006a45c723c */ /* 0x080fe2000004185c */
[----:B------:R-:W-:Y:S03]  /*b5c0*/  FADD.FTZ R8, R219, R2 ;  /* 0x00000002db087221 */ /* 0x000fe60000010000 */
[----:B------:R-:W-:Y:S02]  /*b5d0*/  FADD.FTZ R4, R210, R0 ;  /* 0x00000000d2047221 */ /* 0x000fe40000010000 */
[----:B------:R-:W-:Y:S02]  /*b5e0*/  FADD.FTZ R2, R209, R5 ;  /* 0x00000005d1027221 */ /* 0x000fe40000010000 */
[----:B------:R-:W-:Y:S01]  /*b5f0*/  FADD.FTZ R0, R111, R8 ;  /* 0x000000086f007221 */ /* 0x000fe20000010000 */
[----:B------:R-:W-:Y:S03]  /*b600*/  HMMA.16816.F32.BF16 R96, R160, R6, R96 ;  /* 0x00000006a060723c */ /* 0x000fe60000041860 */
[----:B------:R-:W-:Y:S02]  /*b610*/  FADD.FTZ R4, R211, R4 ;  /* 0x00000004d3047221 */ /* 0x000fe40000010000 */
[----:B------:R-:W-:Y:S02]  /*b620*/  FADD.FTZ R5, R208, R2 ;  /* 0x00000002d0057221 */ /* 0x000fe40000010000 */
[----:B------:R-:W-:Y:S02]  /*b630*/  FADD.FTZ R2, R109, R3 ;  /* 0x000000036d027221 */ /* 0x000fe40000010000 */
[----:B------:R-:W-:Y:S03]  /*b640*/  FADD.FTZ R3, R180, R0 ;  /* 0x00000000b4037221 */ /* 0x000fe60000010000 */
[----:B------:R-:W-:Y:S02]  /*b650*/  FADD.FTZ R0, R206, R4 ;  /* 0x00000004ce007221 */ /* 0x000fe40000010000 */
[----:B------:R-:W-:Y:S02]  /*b660*/  FADD.FTZ R4, R204, R5 ;  /* 0x00000005cc047221 */ /* 0x000fe40000010000 */
[----:B------:R-:W-:Y:S02]  /*b670*/  FADD.FTZ R5, R207, R0 ;  /* 0x00000000cf057221 */ /* 0x000fe40000010000 */
[----:B------:R-:W-:Y:S02]  /*b680*/  FADD.FTZ R4, R205, R4 ;  /* 0x00000004cd047221 */ /* 0x000fe40000010000 */
[----:B------:R-:W-:Y:S01]  /*b690*/  FADD.FTZ R2, R104, R2 ;  /* 0x0000000268027221 */ /* 0x000fe20000010000 */
[----:B------:R1:W-:Y:S01]  /*b6a0*/  STL [R1+0x4], R5 ;  /* 0x0000040501007387 */ /* 0x0003e20000100800 */
[----:B------:R-:W-:Y:S01]  /*b6b0*/  FADD.FTZ R3, R203, R3 ;  /* 0x00000003cb037221 */ /* 0x000fe20000010000 */
[----:B------:R-:W-:Y:S01]  /*b6c0*/  MOV R104, R102 ;  /* 0x0000006600687202 */ /* 0x000fe20000000f00 */
[----:B------:R-:W-:Y:S01]  /*b6d0*/  FADD.FTZ R0, R110, R2 ;  /* 0x000000026e007221 */ /* 0x000fe20000010000 */
[----:B------:R1:W-:Y:S01]  /*b6e0*/  STL [R1], R4 ;  /* 0x0000000401007387 */ /* 0x0003e20000100800 */
[----:B------:R-:W-:Y:S02]  /*b6f0*/  FADD.FTZ R2, R181, R3 ;  /* 0x00000003b5027221 */ /* 0x000fe40000010000 */
[----:B------:R-:W-:Y:S01]  /*b700*/  FADD.FTZ R0, R101, R0 ;  /* 0x0000000065007221 */ /* 0x000fe20000010000 */
[----:B------:R-:W-:Y:S02]  /*b710*/  MOV R101, R107 ;  /* 0x0000006b00657202 */ /* 0x000fe40000000f00 */
[----:B------:R1:W-:Y:S04]  /*b720*/  STL [R1+0x8], R2 ;  /* 0x0000080201007387 */ /* 0x0003e80000100800 */
[----:B------:R1:W-:Y:S01]  /*b730*/  STL [R1+0xc], R0 ;  /* 0x00000c0001007387 */ /* 0x0003e20000100800 */
[C---:B--2---:R-:W-:Y:S02]  /*b740*/  ISETP.GT.AND P0, PT, R200.reuse, R11, PT ;  /* 0x0000000bc800720c */ /* 0x044fe40003f04270 */
[----:B------:R-:W-:Y:S11]  /*b750*/  IADD3 R200, R200, -0x1, RZ ;  /* 0xffffffffc8c87810 */ /* 0x000ff60007ffe0ff */
[----:B-1----:R-:W-:-:S05]  /*b760*/  @P0 BRA `(.L_x_544) ;  /* 0xffffbcb000000947 */ /* 0x002fca000383ffff */
.L_x_523:
[----:B------:R-:W2:Y:S01]  /*b770*/  LDL R0, [R1+0x18] ;  /* 0x0000180001007983 */ /* 0x000ea20000100800 */
[----:B-1----:R-:W-:-:S02]  /*b780*/  IMAD.MOV.U32 R2, RZ, RZ, c[0x0][0x2c4] ;  /* 0x0000b100ff027624 */ /* 0x002fc400078e00ff */
[----:B------:R-:W-:-:S03]  /*b790*/  IMAD.MOV.U32 R4, RZ, RZ, c[0x0][0x32c] ;  /* 0x0000cb00ff047624 */ /* 0x000fc600078e00ff */
[----:B------:R-:W-:Y:S02]  /*b7a0*/  ISETP.NE.AND P1, PT, R2, 0x1, PT ;  /* 0x000000010200780c */ /* 0x000fe40003f25270 */
[----:B------:R-:W-:Y:S02]  /*b7b0*/  ISETP.GE.AND P0, PT, R4, 0x1, PT ;  /* 0x000000010400780c */ /* 0x000fe40003f06270 */
[----:B------:R-:W-:Y:S02]  /*b7c0*/  IADD3 R2, R227, 0x1, -R226 ;  /* 0x00000001e3027810 */ /* 0x000fe40007ffe8e2 */
[----:B--2---:R-:W-:-:S07]  /*b7d0*/  IADD3 R0, R0, 0x7f, RZ ;  /* 0x0000007f00007810 */ /* 0x004fce0007ffe0ff */
[----:B------:R-:W-:-:S05]  /*b7e0*/  @P1 IMAD.HI.U32 R3, R0, c[0x0][0x2c8], RZ ;  /* 0x0000b20000031a27 */ /* 0x000fca00078e00ff */
[----:B------:R-:W-:-:S05]  /*b7f0*/  @P1 SHF.R.U32.HI R0, RZ, c[0x0][0x2cc], R3 ;  /* 0x0000b300ff001a19 */ /* 0x000fca0000011603 */
[----:B------:R-:W-:-:S05]  /*b800*/  IMAD.IADD R0, R2, 0x1, R0 ;  /* 0x0000000102007824 */ /* 0x000fca00078e0200 */
[----:B------:R-:W-:Y:S01]  /*b810*/  IADD3 R2, R0, -c[0x0][0x324], RZ ;  /* 0x8000c90000027a10 */ /* 0x000fe20007ffe0ff */
[----:B------:R-:W-:Y:S05]  /*b820*/  @!P0 BRA `(.L_x_545) ;  /* 0x0000011000008947 */ /* 0x000fea0003800000 */
[----:B------:R-:W-:Y:S01]  /*b830*/  ISETP.GT.AND P0, PT, R0, -0x1, PT ;  /* 0xffffffff0000780c */ /* 0x000fe20003f04270 */
[----:B------:R-:W-:-:S12]  /*b840*/  BSSY B0, `(.L_x_546) ;  /* 0x000000d000007945 */ /* 0x000fd80003800000 */
        /* <DEDUP_REMOVED lines=8> */
.L_x_547:
[----:B------:R-:W-:-:S04]  /*b8d0*/  MOV R3, c[0x0][0x32c] ;  /* 0x0000cb0000037a02 */ /* 0x000fc80000000f00 */
[----:B------:R-:W-:-:S13]  /*b8e0*/  ISETP.NE.AND P0, PT, R3, 0x1, PT ;  /* 0x000000010300780c */ /* 0x000fda0003f05270 */
[----:B------:R-:W-:-:S05]  /*b8f0*/  @P0 IMAD.HI.U32 R3, R0, c[0x0][0x330], RZ ;  /* 0x0000cc0000030a27 */ /* 0x000fca00078e00ff */
[----:B------:R-:W-:Y:S02]  /*b900*/  @P0 SHF.R.U32.HI R0, RZ, c[0x0][0x334], R3 ;  /* 0x0000cd00ff000a19 */ /* 0x000fe40000011603 */
.L_x_548:
[----:B------:R-:W-:Y:S05]  /*b910*/  BSYNC B0 ;  /* 0x0000000000007941 */ /* 0x000fea0003800000 */
.L_x_546:
[----:B------:R-:W-:-:S05]  /*b920*/  IMAD R0, R0, c[0x0][0x32c], RZ ;  /* 0x0000cb0000007a24 */ /* 0x000fca00078e02ff */
[----:B------:R-:W-:-:S03]  /*b930*/  IMNMX R2, R2, R0, !PT ;  /* 0x0000000002027217 */ /* 0x000fc60007800200 */
.L_x_545:
[----:B------:R-:W2:Y:S01]  /*b940*/  LDL R3, [R1+0x10] ;  /* 0x0000100001037983 */ /* 0x000ea20000100800 */
[----:B------:R-:W-:-:S05]  /*b950*/  IADD3 R2, R2, 0x2f, RZ ;  /* 0x0000002f02027810 */ /* 0x000fca0007ffe0ff */
[----:B------:R-:W-:-:S05]  /*b960*/  IMAD.HI R2, R2, 0x2aaaaaab, RZ ;  /* 0x2aaaaaab02027827 */ /* 0x000fca00078e02ff */
[----:B------:R-:W-:-:S04]  /*b970*/  SHF.R.U32.HI R0, RZ, 0x1f, R2 ;  /* 0x0000001fff007819 */ /* 0x000fc80000011602 */
[----:B------:R-:W-:-:S04]  /*b980*/  LEA.HI.SX32 R0, R2, R0, 0x1d ;  /* 0x0000000002007211 */ /* 0x000fc800078feaff */
[----:B--2---:R-:W-:-:S04]  /*b990*/  IMNMX R245, R3, R0, !PT ;  /* 0x0000000003f57217 */ /* 0x004fc80007800200 */
[----:B------:R-:W-:-:S13]  /*b9a0*/  ISETP.GE.AND P0, PT, R200, R245, PT ;  /* 0x000000f5c800720c */ /* 0x000fda0003f06270 */
[----:B------:R-:W-:Y:S05]  /*b9b0*/  @!P0 BRA `(.L_x_549) ;  /* 0x000030c000008947 */ /* 0x000fea0003800000 */
.L_x_554:
[----:B------:R-:W2:Y:S01]  /*b9c0*/  LDL R100, [R1+0x10] ;  /* 0x0000100001647983 */ /* 0x000ea20000100800 */
[----:B------:R-:W-:Y:S04]  /*b9d0*/  DEPBAR.LE SB0, 0x0 ;  /* 0x000080000000791a */ /* 0x000fe80000000000 */
[----:B-1----:R-:W1:Y:S01]  /*b9e0*/  S2R R101, SR_TID.X ;  /* 0x0000000000657919 */ /* 0x002e620000002100 */
[----:B------:R-:W-:Y:S01]  /*b9f0*/  WARPSYNC 0xffffffff ;  /* 0xffffffff00007948 */ /* 0x000fe20003800000 */
[----:B------:R-:W-:Y:S02]  /*ba00*/  BSSY B0, `(.L_x_550) ;  /* 0x0000043000007945 */ /* 0x000fe40003800000 */
[----:B------:R-:W-:Y:S01]  /*ba10*/  BAR.SYNC.DEFER_BLOCKING 0x0 ;  /* 0x0000000000007b1d */ /* 0x000fe20000010000 */
[C---:B------:R-:W-:Y:S01]  /*ba20*/  LOP3.LUT P6, RZ, R198.reuse, 0x100, RZ, 0xc0, !PT ;  /* 0x00000100c6ff7812 */ /* 0x040fe200078cc0ff */
[----:B------:R-:W-:Y:S01]  /*ba30*/  IMAD.MOV.U32 R2, RZ, RZ, R108 ;  /* 0x000000ffff027224 */ /* 0x000fe200078e006c */
[C---:B------:R-:W-:Y:S01]  /*ba40*/  LOP3.LUT P5, RZ, R198.reuse, 0x80, RZ, 0xc0, !PT ;  /* 0x00000080c6ff7812 */ /* 0x040fe200078ac0ff */
[----:B------:R-:W-:Y:S01]  /*ba50*/  IMAD.MOV.U32 R3, RZ, RZ, R107 ;  /* 0x000000ffff037224 */ /* 0x000fe200078e006b */
[----:B------:R-:W-:Y:S01]  /*ba60*/  LOP3.LUT P4, RZ, R198, 0x40, RZ, 0xc0, !PT ;  /* 0x00000040c6ff7812 */ /* 0x000fe2000788c0ff */
[----:B------:R-:W-:Y:S01]  /*ba70*/  IMAD.MOV.U32 R103, RZ, RZ, R106 ;  /* 0x000000ffff677224 */ /* 0x000fe200078e006a */
[----:B------:R3:W4:Y:S04]  /*ba80*/  LDSM.16.M88.4 R48, [R187] ;  /* 0x00000000bb30783b */ /* 0x0007280000000200 */
        /* <DEDUP_REMOVED lines=18> */
[----:B------:R-:W-:Y:S04]  /*bbb0*/  IMAD.WIDE.U32 R4, R4, 0x30, RZ ;  /* 0x0000003004047825 */ /* 0x000fe800078e00ff */
[----:B------:R-:W-:Y:S01]  /*bbc0*/  IMAD R0, R0, 0x30, RZ ;  /* 0x0000003000007824 */ /* 0x000fe200078e02ff */
[----:B------:R-:W-:Y:S01]  /*bbd0*/  IADD3 R7, P1, P0, R4, 0x20, R228 ;  /* 0x0000002004077810 */ /* 0x000fe2000783e0e4 */
[----:B------:R-:W-:Y:S02]  /*bbe0*/  @!P2 IMAD.MOV.U32 R9, RZ, RZ, c[0x0][0x20c] ;  /* 0x00008300ff09a624 */ /* 0x000fe400078e00ff */
[----:B------:R-:W-:Y:S02]  /*bbf0*/  IMAD.IADD R0, R5, 0x1, R0 ;  /* 0x0000000105007824 */ /* 0x000fe400078e0200 */
[----:B------:R-:W-:Y:S03]  /*bc00*/  @!P2 IMAD.MOV.U32 R5, RZ, RZ, c[0x0][0x208] ;  /* 0x00008200ff05a624 */ /* 0x000fe600078e00ff */
[----:B------:R-:W-:Y:S02]  /*bc10*/  IADD3.X R10, R0, RZ, R232, P1, P0 ;  /* 0x000000ff000a7210 */ /* 0x000fe40000fe04e8 */
[----:B------:R-:W-:Y:S04]  /*bc20*/  IADD3 R8, P1, P0, R4, 0x40, R228 ;  /* 0x0000004004087810 */ /* 0x000fe8000783e0e4 */
[----:B------:R-:W-:Y:S02]  /*bc30*/  IADD3.X R11, R0, RZ, R232, P1, P0 ;  /* 0x000000ff000b7210 */ /* 0x000fe40000fe04e8 */
[C---:B------:R-:W-:Y:S04]  /*bc40*/  @!P2 LEA R6, P0, R5.reuse, R4, 0x5 ;  /* 0x000000040506a211 */ /* 0x040fe800078028ff */
[----:B------:R-:W-:Y:S02]  /*bc50*/  @!P2 LEA.HI.X R5, R5, R0, R9, 0x5, P0 ;  /* 0x000000000505a211 */ /* 0x000fe400000f2c09 */
[C---:B------:R-:W-:Y:S04]  /*bc60*/  @!P2 IADD3 R20, P1, P0, R6.reuse, 0x20, R228 ;  /* 0x000000200614a810 */ /* 0x040fe8000783e0e4 */
[C---:B------:R-:W-:Y:S02]  /*bc70*/  @!P2 IADD3.X R22, R5.reuse, RZ, R232, P1, P0 ;  /* 0x000000ff0516a210 */ /* 0x040fe40000fe04e8 */
[----:B------:R-:W-:Y:S04]  /*bc80*/  @!P2 IADD3 R21, P1, P0, R6, 0x40, R228 ;  /* 0x000000400615a810 */ /* 0x000fe8000783e0e4 */
[--C-:B------:R-:W-:Y:S02]  /*bc90*/  @!P2 IADD3.X R23, R5, RZ, R232.reuse, P1, P0 ;  /* 0x000000ff0517a210 */ /* 0x100fe40000fe04e8 */
[----:B------:R-:W-:Y:S05]  /*bca0*/  IADD3 R4, P0, R228, R4, RZ ;  /* 0x00000004e4047210 */ /* 0x000fea0007f1e0ff */
[----:B------:R-:W-:Y:S01]  /*bcb0*/  IMAD.X R0, R0, 0x1, R232, P0 ;  /* 0x0000000100007824 */ /* 0x000fe200000e06e8 */
[C---:B------:R-:W-:Y:S04]  /*bcc0*/  LEA R14, P0, R4.reuse, c[0x0][0x1f8], 0x1 ;  /* 0x00007e00040e7a11 */ /* 0x040fe800078008ff */
[----:B------:R-:W-:Y:S02]  /*bcd0*/  LEA.HI.X R15, R4, c[0x0][0x1fc], R0, 0x1, P0 ;  /* 0x00007f00040f7a11 */ /* 0x000fe400000f0c00 */
[C---:B------:R-:W-:Y:S03]  /*bce0*/  LEA R12, P0, R7.reuse, c[0x0][0x1f8], 0x1 ;  /* 0x00007e00070c7a11 */ /* 0x040fe600078008ff */
[----:B------:R-:W-:Y:S01]  /*bcf0*/  @!PT LDS RZ, [RZ] ;  /* 0x00000000fffff984 */ /* 0x000fe20000000800 */
[----:B------:R-:W-:Y:S01]  /*bd00*/  @!PT LDS RZ, [RZ] ;  /* 0x00000000fffff984 */ /* 0x000fe20000000800 */
[----:B------:R-:W-:Y:S01]  /*bd10*/  @!PT LDS RZ, [RZ] ;  /* 0x00000000fffff984 */ /* 0x000fe20000000800 */
[----:B------:R1:W-:Y:S01]  /*bd20*/  LDGSTS.E.BYPASS.LTC128B.128 [R199+0x1880], [R14.64], !P6 ;  /* 0x018800000ec77fae */ /* 0x0003e2000f101d46 */
[----:B------:R-:W-:Y:S02]  /*bd30*/  LEA.HI.X R13, R7, c[0x0][0x1fc], R10, 0x1, P0 ;  /* 0x00007f00070d7a11 */ /* 0x000fe400000f0c0a */
[C---:B------:R-:W-:Y:S03]  /*bd40*/  LEA R10, P0, R8.reuse, c[0x0][0x1f8], 0x1 ;  /* 0x00007e00080a7a11 */ /* 0x040fe600078008ff */
[----:B------:R1:W-:Y:S01]  /*bd50*/  LDGSTS.E.BYPASS.LTC128B.128 [R199+0x2480], [R12.64], !P5 ;  /* 0x024800000cc77fae */ /* 0x0003e2000e901d46 */
[----:B------:R-:W-:Y:S02]  /*bd60*/  LEA.HI.X R11, R8, c[0x0][0x1fc], R11, 0x1, P0 ;  /* 0x00007f00080b7a11 */ /* 0x000fe400000f0c0b */
[----:B------:R-:W-:Y:S03]  /*bd70*/  @!P2 IADD3 R0, P0, R6, R228, RZ ;  /* 0x000000e40600a210 */ /* 0x000fe60007f1e0ff */
[----:B------:R1:W-:Y:S02]  /*bd80*/  LDGSTS.E.BYPASS.LTC128B.128 [R199+0x3080], [R10.64], !P4 ;  /* 0x030800000ac77fae */ /* 0x0003e4000e101d46 */
[----:B------:R-:W-:Y:S01]  /*bd90*/  @!P2 IMAD.X R5, R5, 0x1, R232, P0 ;  /* 0x000000010505a824 */ /* 0x000fe200000e06e8 */
[C---:B------:R-:W-:Y:S04]  /*bda0*/  @!P2 LEA R8, P0, R0.reuse, c[0x0][0x1f8], 0x1 ;  /* 0x00007e000008aa11 */ /* 0x040fe800078008ff */
[----:B------:R-:W-:Y:S02]  /*bdb0*/  @!P2 LEA.HI.X R9, R0, c[0x0][0x1fc], R5, 0x1, P0 ;  /* 0x00007f000009aa11 */ /* 0x000fe400000f0c05 */
[C---:B------:R-:W-:Y:S03]  /*bdc0*/  @!P2 LEA R6, P0, R20.reuse, c[0x0][0x1f8], 0x1 ;  /* 0x00007e001406aa11 */ /* 0x040fe600078008ff */
[----:B------:R1:W-:Y:S01]  /*bdd0*/  @!P2 LDGSTS.E.BYPASS.LTC128B.128 [R199+0x2080], [R8.64], !P6 ;  /* 0x0208000008c7afae */ /* 0x0003e2000f101d46 */
[----:B------:R-:W-:Y:S02]  /*bde0*/  @!P2 LEA.HI.X R7, R20, c[0x0][0x1fc], R22, 0x1, P0 ;  /* 0x00007f001407aa11 */ /* 0x000fe400000f0c16 */
[C---:B------:R-:W-:Y:S03]  /*bdf0*/  @!P2 LEA R4, P0, R21.reuse, c[0x0][0x1f8], 0x1 ;  /* 0x00007e001504aa11 */ /* 0x040fe600078008ff */
[----:B------:R1:W-:Y:S01]  /*be00*/  @!P2 LDGSTS.E.BYPASS.LTC128B.128 [R199+0x2c80], [R6.64], !P5 ;  /* 0x02c8000006c7afae */ /* 0x0003e2000e901d46 */
[----:B------:R-:W-:Y:S05]  /*be10*/  @!P2 LEA.HI.X R5, R21, c[0x0][0x1fc], R23, 0x1, P0 ;  /* 0x00007f001505aa11 */ /* 0x000fea00000f0c17 */
[----:B------:R1:W-:Y:S04]  /*be20*/  @!P2 LDGSTS.E.BYPASS.LTC128B.128 [R199+0x3880], [R4.64], !P4 ;  /* 0x0388000004c7afae */ /* 0x0003e8000e101d46 */
.L_x_551:
[----:B-1-34-:R-:W-:Y:S05]  /*be30*/  BSYNC B0 ;  /* 0x0000000000007941 */ /* 0x01afea0003800000 */
.L_x_550:
        /* <DEDUP_REMOVED lines=94> */
[----:B------:R-:W2:Y:S01]  /*c420*/  MUFU.TANH R179, R11 ;  /* 0x0000000b00b37308 */ /* 0x000ea20000002400 */
[----:B---3--:R-:W-:Y:S09]  /*c430*/  FMUL.FTZ R10, R17, c[0x0][0x320] ;  /* 0x0000c800110a7a20 */ /* 0x008ff20000410000 */
[----:B------:R-:W3:Y:S01]  /*c440*/  MUFU.TANH R110, R10 ;  /* 0x0000000a006e7308 */ /* 0x000ee20000002400 */
[----:B-1----:R-:W-:Y:S09]  /*c450*/  FMUL.FTZ R0, R6, c[0x0][0x320] ;  /* 0x0000c80006007a20 */ /* 0x002ff20000410000 */
[----:B------:R1:W1:Y:S02]  /*c460*/  MUFU.TANH R168, R0 ;  /* 0x0000000000a87308 */ /* 0x0002640000002400 */
[----:B-1----:R-:W-:Y:S02]  /*c470*/  FMUL.FTZ R0, R7, c[0x0][0x320] ;  /* 0x0000c80007007a20 */ /* 0x002fe40000410000 */
[----:B------:R-:W1:Y:S06]  /*c480*/  LDSM.16.M88.4 R4, [R191] ;  /* 0x00000000bf04783b */ /* 0x000e6c0000000200 */
[----:B------:R5:W1:Y:S02]  /*c490*/  MUFU.TANH R176, R0 ;  /* 0x0000000000b07308 */ /* 0x000a640000002400 */
[----:B-----5:R-:W-:Y:S02]  /*c4a0*/  FMUL.FTZ R0, R8, c[0x0][0x320] ;  /* 0x0000c80008007a20 */ /* 0x020fe40000410000 */
[----:B------:R-:W-:Y:S06]  /*c4b0*/  FMUL.FTZ R8, R19, c[0x0][0x320] ;  /* 0x0000c80013087a20 */ /* 0x000fec0000410000 */
[----:B------:R5:W2:Y:S10]  /*c4c0*/  MUFU.TANH R178, R0 ;  /* 0x0000000000b27308 */ /* 0x000ab40000002400 */
[----:B------:R-:W2:Y:S01]  /*c4d0*/  MUFU.TANH R19, R8 ;  /* 0x0000000800137308 */ /* 0x000ea20000002400 */
[-C--:B-1----:R-:W-:Y:S08]  /*c4e0*/  HMMA.16816.F32.BF16 R20, R164, R4.reuse, R20 ;  /* 0x00000004a414723c */ /* 0x082ff00000041814 */
[C---:B------:R-:W-:Y:S04]  /*c4f0*/  HMMA.16816.F32.BF16 R24, R172.reuse, R4, R24 ;  /* 0x00000004ac18723c */ /* 0x040fe80000041818 */
[----:B-----5:R-:W-:Y:S02]  /*c500*/  FMUL.FTZ R0, R9, c[0x0][0x320] ;  /* 0x0000c80009007a20 */ /* 0x020fe40000410000 */
[----:B------:R-:W-:Y:S02]  /*c510*/  FMUL.FTZ R9, R18, c[0x0][0x320] ;  /* 0x0000c80012097a20 */ /* 0x000fe40000410000 */
[-C--:B------:R-:W-:Y:S01]  /*c520*/  HMMA.16816.F32.BF16 R28, R172, R6.reuse, R28 ;  /* 0x00000006ac1c723c */ /* 0x080fe2000004181c */
[----:B------:R1:W1:Y:S07]  /*c530*/  MUFU.TANH R177, R0 ;  /* 0x0000000000b17308 */ /* 0x00026e0000002400 */
[C---:B------:R-:W-:Y:S03]  /*c540*/  HMMA.16816.F32.BF16 R32, R164.reuse, R6, R32 ;  /* 0x00000006a420723c */ /* 0x040fe60000041820 */
[----:B------:R5:W2:Y:S05]  /*c550*/  MUFU.TANH R109, R9 ;  /* 0x00000009006d7308 */ /* 0x000aaa0000002400 */
[----:B------:R-:W-:Y:S04]  /*c560*/  FMUL.FTZ R4, R27, c[0x0][0x320] ;  /* 0x0000c8001b047a20 */ /* 0x000fe80000410000 */
[----:B------:R-:W-:Y:S01]  /*c570*/  FMUL.FTZ R5, R26, c[0x0][0x320] ;  /* 0x0000c8001a057a20 */ /* 0x000fe20000410000 */
[----:B------:R-:W2:Y:S01]  /*c580*/  MUFU.TANH R206, R4 ;  /* 0x0000000400ce7308 */ /* 0x000ea20000002400 */
[----:B-1----:R-:W-:Y:S09]  /*c590*/  FMUL.FTZ R0, R12, c[0x0][0x320] ;  /* 0x0000c8000c007a20 */ /* 0x002ff20000410000 */
[----:B------:R1:W1:Y:S01]  /*c5a0*/  MUFU.TANH R161, R0 ;  /* 0x0000000000a17308 */ /* 0x0002620000002400 */
[----:B-----5:R-:W5:Y:S01]  /*c5b0*/  LDSM.16.M88.4 R8, [R190] ;  /* 0x00000000be08783b */ /* 0x020f620000000200 */
[----:B------:R-:W-:Y:S08]  /*c5c0*/  DEPBAR.LE SB0, 0x0 ;  /* 0x000080000000791a */ /* 0x000ff00000000000 */
[----:B------:R-:W2:Y:S01]  /*c5d0*/  MUFU.TANH R207, R5 ;  /* 0x0000000500cf7308 */ /* 0x000ea20000002400 */
[----:B------:R-:W-:Y:S01]  /*c5e0*/  BAR.SYNC.DEFER_BLOCKING 0x0 ;  /* 0x0000000000007b1d */ /* 0x000fe20000010000 */
[----:B-1----:R-:W-:Y:S08]  /*c5f0*/  FMUL.FTZ R0, R13, c[0x0][0x320] ;  /* 0x0000c8000d007a20 */ /* 0x002ff00000410000 */
[----:B------:R1:W1:Y:S01]  /*c600*/  MUFU.TANH R160, R0 ;  /* 0x0000000000a07308 */ /* 0x0002620000002400 */
[-C--:B-----5:R-:W-:Y:S05]  /*c610*/  HMMA.16816.F32.BF16 R36, R164, R8.reuse, R36 ;  /* 0x00000008a424723c */ /* 0x0a0fea0000041824 */
[----:B-1----:R-:W-:Y:S03]  /*c620*/  FMUL.FTZ R0, R14, c[0x0][0x320] ;  /* 0x0000c8000e007a20 */ /* 0x002fe60000410000 */
[C---:B------:R-:W-:Y:S01]  /*c630*/  HMMA.16816.F32.BF16 R40, R172.reuse, R8, R40 ;  /* 0x00000008ac28723c */ /* 0x040fe20000041828 */
[----:B------:R1:W1:Y:S07]  /*c640*/  MUFU.TANH R171, R0 ;  /* 0x0000000000ab7308 */ /* 0x00026e0000002400 */
[-C--:B------:R-:W-:Y:S08]  /*c650*/  HMMA.16816.F32.BF16 R44, R172, R10.reuse, R44 ;  /* 0x0000000aac2c723c */ /* 0x080ff0000004182c */
[----:B------:R-:W-:Y:S04]  /*c660*/  HMMA.16816.F32.BF16 R48, R164, R10, R48 ;  /* 0x0000000aa430723c */ /* 0x000fe80000041830 */
[----:B-1----:R-:W-:Y:S04]  /*c670*/  FMUL.FTZ R0, R15, c[0x0][0x320] ;  /* 0x0000c8000f007a20 */ /* 0x002fe80000410000 */
[----:B------:R1:W1:Y:S11]  /*c680*/  MUFU.TANH R170, R0 ;  /* 0x0000000000aa7308 */ /* 0x0002760000002400 */
[----:B------:R-:W-:Y:S05]  /*c690*/  @!UPT UIADD3 URZ, URZ, URZ, URZ ;  /* 0x0000003f3f3ff290 */ /* 0x000fea000fffe03f */
[----:B------:R-:W-:Y:S04]  /*c6a0*/  FMUL.FTZ R4, R48, c[0x0][0x320] ;  /* 0x0000c80030047a20 */ /* 0x000fe80000410000 */
[----:B------:R-:W2:Y:S01]  /*c6b0*/  MUFU.TANH R165, R4 ;  /* 0x0000000400a57308 */ /* 0x000ea20000002400 */
[----:B-1----:R-:W-:Y:S09]  /*c6c0*/  FMUL.FTZ R0, R16, c[0x0][0x320] ;  /* 0x0000c80010007a20 */ /* 0x002ff20000410000 */
        /* <DEDUP_REMOVED lines=60> */
[----:B--234-:R-:W-:Y:S04]  /*ca90*/  SHF.R.S32.HI R100, RZ, 0x1f, R101 ;  /* 0x0000001fff647819 */ /* 0x01cfe80000011465 */
[----:B------:R-:W-:Y:S04]  /*caa0*/  LEA.HI R100, R100, R101, RZ, 0x2 ;  /* 0x0000006564647211 */ /* 0x000fe800078f10ff */
[----:B------:R-:W-:Y:S04]  /*cab0*/  SHF.R.S32.HI R100, RZ, 0x2, R100 ;  /* 0x00000002ff647819 */ /* 0x000fe80000011464 */
[----:B-1----:R-:W-:Y:S04]  /*cac0*/  IADD3 R0, -R100, 0x30, RZ ;  /* 0x0000003064007810 */ /* 0x002fe80007ffe1ff */
[----:B------:R-:W-:Y:S11]  /*cad0*/  ISETP.GE.AND P0, PT, R0, 0x21, PT ;  /* 0x000000210000780c */ /* 0x000ff60003f06270 */
[----:B------:R-:W-:Y:S02]  /*cae0*/  @!UPT UIADD3 URZ, URZ, URZ, URZ ;  /* 0x0000003f3f3ff290 */ /* 0x000fe4000fffe03f */
[----:B------:R-:W-:Y:S01]  /*caf0*/  @P0 IADD3 R4, R200, -0x1, RZ ;  /* 0xffffffffc8040810 */ /* 0x000fe20007ffe0ff */
[----:B------:R-:W-:Y:S02]  /*cb00*/  @P0 IMAD.MOV.U32 R9, RZ, RZ, c[0x0][0x1e0] ;  /* 0x00007800ff090624 */ /* 0x000fe400078e00ff */
[----:B------:R-:W-:Y:S01]  /*cb10*/  @P0 IMAD.MOV.U32 R10, RZ, RZ, c[0x0][0x1e4] ;  /* 0x00007900ff0a0624 */ /* 0x000fe200078e00ff */
[----:B------:R-:W-:Y:S01]  /*cb20*/  @P0 SHF.R.S32.HI R5, RZ, 0x1f, R4 ;  /* 0x0000001fff050819 */ /* 0x000fe20000011404 */
[C---:B------:R-:W-:Y:S04]  /*cb30*/  @P0 IMAD.WIDE.U32 R6, R4.reuse, c[0x0][0x1e0], RZ ;  /* 0x0000780004060a25 */ /* 0x040fe800078e00ff */
[----:B------:R-:W-:Y:S04]  /*cb40*/  @P0 IMAD R5, R5, c[0x0][0x1e0], RZ ;  /* 0x0000780005050a24 */ /* 0x000fe800078e02ff */
[----:B------:R-:W-:Y:S01]  /*cb50*/  @P0 IMAD R8, R4, c[0x0][0x1e4], R5 ;  /* 0x0000790004080a24 */ /* 0x000fe200078e0205 */
[C---:B------:R-:W-:Y:S01]  /*cb60*/  @P0 SHF.L.U64.HI R5, R9.reuse, 0x5, R10 ;  /* 0x0000000509050819 */ /* 0x040fe2000001020a */
[----:B------:R-:W-:Y:S02]  /*cb70*/  @P0 IMAD.SHL.U32 R4, R9, 0x20, RZ ;  /* 0x0000002009040824 */ /* 0x000fe400078e00ff */
[----:B------:R-:W-:Y:S02]  /*cb80*/  @P0 IMAD.IADD R7, R7, 0x1, R8 ;  /* 0x0000000107070824 */ /* 0x000fe400078e0208 */
[----:B------:R-:W-:Y:S04]  /*cb90*/  @P0 IMAD.WIDE.U32 R4, R6, 0x30, R4 ;  /* 0x0000003006040825 */ /* 0x000fe800078e0004 */
[----:B------:R-:W-:Y:S01]  /*cba0*/  @P0 IMAD R6, R7, 0x30, RZ ;  /* 0x0000003007060824 */ /* 0x000fe200078e02ff */
[----:B------:R-:W-:Y:S03]  /*cbb0*/  @P0 IADD3 R9, P2, P1, R4, 0x20, R246 ;  /* 0x0000002004090810 */ /* 0x000fe6000795e0f6 */
[----:B------:R-:W-:Y:S05]  /*cbc0*/  @P0 IMAD.IADD R8, R6, 0x1, R5 ;  /* 0x0000000106080824 */ /* 0x000fea00078e0205 */
[----:B------:R-:W-:Y:S02]  /*cbd0*/  @P0 IADD3.X R17, R8, RZ, R252, P2, P1 ;  /* 0x000000ff08110210 */ /* 0x000fe400017e24fc */
[----:B------:R-:W-:Y:S04]  /*cbe0*/  @P0 IADD3 R16, P2, P1, R4, 0x40, R246 ;  /* 0x0000004004100810 */ /* 0x000fe8000795e0f6 */
[----:B------:R-:W-:Y:S02]  /*cbf0*/  @P0 IADD3.X R18, R8, RZ, R252, P2, P1 ;  /* 0x000000ff08120210 */ /* 0x000fe400017e24fc */
[----:B------:R-:W-:Y:S11]  /*cc00*/  ISETP.GE.AND P1, PT, R0, 0x1, PT ;  /* 0x000000010000780c */ /* 0x000ff60003f26270 */
[----:B------:R-:W-:Y:S02]  /*cc10*/  @!UPT UIADD3 URZ, URZ, URZ, URZ ;  /* 0x0000003f3f3ff290 */ /* 0x000fe4000fffe03f */
[----:B------:R-:W-:Y:S01]  /*cc20*/  @P1 IADD3 R0, R200, -0x1, RZ ;  /* 0xffffffffc8001810 */ /* 0x000fe20007ffe0ff */
[----:B------:R-:W-:Y:S02]  /*cc30*/  @P1 IMAD.MOV.U32 R6, RZ, RZ, R246 ;  /* 0x000000ffff061224 */ /* 0x000fe400078e00f6 */
[----:B------:R-:W-:Y:S01]  /*cc40*/  @P1 IMAD.MOV.U32 R7, RZ, RZ, R252 ;  /* 0x000000ffff071224 */ /* 0x000fe200078e00fc */
[----:B------:R-:W-:Y:S01]  /*cc50*/  @P1 SHF.R.S32.HI R5, RZ, 0x1f, R0 ;  /* 0x0000001fff051819 */ /* 0x000fe20000011400 */
[----:B------:R-:W-:Y:S04]  /*cc60*/  @P1 IMAD.WIDE.U32 R10, R0, c[0x0][0x1e0], RZ ;  /* 0x00007800000a1a25 */ /* 0x000fe800078e00ff */
[----:B------:R-:W-:Y:S02]  /*cc70*/  @P1 IMAD R5, R5, c[0x0][0x1e0], RZ ;  /* 0x0000780005051a24 */ /* 0x000fe400078e02ff */
[----:B------:R-:W-:Y:S04]  /*cc80*/  @P1 IMAD.WIDE.U32 R6, R10, 0x30, R6 ;  /* 0x000000300a061825 */ /* 0x000fe800078e0006 */
[----:B------:R-:W-:Y:S04]  /*cc90*/  @P1 IMAD R5, R0, c[0x0][0x1e4], R5 ;  /* 0x0000790000051a24 */ /* 0x000fe800078e0205 */
[----:B------:R-:W-:Y:S02]  /*cca0*/  @P1 IMAD.IADD R0, R11, 0x1, R5 ;  /* 0x000000010b001824 */ /* 0x000fe400078e0205 */
[----:B------:R-:W-:Y:S02]  /*ccb0*/  @P1 IMAD.SHL.U32 R5, R6, 0x2, RZ ;  /* 0x0000000206051824 */ /* 0x000fe400078e00ff */
[----:B------:R-:W-:Y:S04]  /*ccc0*/  @P1 IMAD R0, R0, 0x30, RZ ;  /* 0x0000003000001824 */ /* 0x000fe800078e02ff */
[----:B------:R-:W-:Y:S05]  /*ccd0*/  @P1 IMAD.IADD R0, R7, 0x1, R0 ;  /* 0x0000000107001824 */ /* 0x000fea00078e0200 */
[----:B------:R-:W-:Y:S02]  /*cce0*/  @P1 SHF.L.U64.HI R0, R6, 0x1, R0 ;  /* 0x0000000106001819 */ /* 0x000fe40000010200 */
[C---:B------:R-:W-:Y:S04]  /*ccf0*/  @P1 IADD3 R6, P3, R5.reuse, 0x40, RZ ;  /* 0x0000004005061810 */ /* 0x040fe80007f7e0ff */
[----:B------:R-:W-:Y:S04]  /*cd00*/  @P1 IADD3 R14, P2, R6, c[0x0][0x1c8], RZ ;  /* 0x00007200060e1a10 */ /* 0x000fe80007f5e0ff */
[--C-:B------:R-:W-:Y:S02]  /*cd10*/  @P1 IADD3.X R15, RZ, c[0x0][0x1cc], R0.reuse, P2, P3 ;  /* 0x00007300ff0f1a10 */ /* 0x100fe400017e6400 */
[----:B------:R-:W-:Y:S04]  /*cd20*/  @P1 IADD3 R6, P3, R5, 0x80, RZ ;  /* 0x0000008005061810 */ /* 0x000fe80007f7e0ff */
[----:B------:R-:W-:Y:S04]  /*cd30*/  @P1 IADD3 R12, P2, R6, c[0x0][0x1c8], RZ ;  /* 0x00007200060c1a10 */ /* 0x000fe80007f5e0ff */
[----:B------:R-:W-:Y:S02]  /*cd40*/  @P1 IADD3.X R13, RZ, c[0x0][0x1cc], R0, P2, P3 ;  /* 0x00007300ff0d1a10 */ /* 0x000fe400017e6400 */
[----:B------:R-:W-:Y:S05]  /*cd50*/  @P0 IADD3 R4, P2, R246, R4, RZ ;  /* 0x00000004f6040210 */ /* 0x000fea0007f5e0ff */
[----:B------:R-:W-:Y:S01]  /*cd60*/  @P0 IMAD.X R6, R8, 0x1, R252, P2 ;  /* 0x0000000108060824 */ /* 0x000fe200010e06fc */
[C---:B------:R-:W-:Y:S04]  /*cd70*/  @P0 LEA R10, P2, R4.reuse, c[0x0][0x1c8], 0x1 ;  /* 0x00007200040a0a11 */ /* 0x040fe800078408ff */
[----:B------:R-:W-:Y:S02]  /*cd80*/  @P0 LEA.HI.X R11, R4, c[0x0][0x1cc], R6, 0x1, P2 ;  /* 0x00007300040b0a11 */ /* 0x000fe400010f0c06 */
[C---:B------:R-:W-:Y:S04]  /*cd90*/  @P0 LEA R8, P2, R9.reuse, c[0x0][0x1c8], 0x1 ;  /* 0x0000720009080a11 */ /* 0x040fe800078408ff */
[----:B------:R-:W-:Y:S02]  /*cda0*/  @P0 LEA.HI.X R9, R9, c[0x0][0x1cc], R17, 0x1, P2 ;  /* 0x0000730009090a11 */ /* 0x000fe400010f0c11 */
[----:B------:R-:W-:Y:S04]  /*cdb0*/  @P1 IADD3 R6, P2, R5, c[0x0][0x1c8], RZ ;  /* 0x0000720005061a10 */ /* 0x000fe80007f5e0ff */
[----:B------:R-:W-:Y:S02]  /*cdc0*/  @P1 IADD3.X R7, R0, c[0x0][0x1cc], RZ, P2, !PT ;  /* 0x0000730000071a10 */ /* 0x000fe400017fe4ff */
[C---:B------:R-:W-:Y:S03]  /*cdd0*/  @P0 LEA R4, P2, R16.reuse, c[0x0][0x1c8], 0x1 ;  /* 0x0000720010040a11 */ /* 0x040fe600078408ff */
[----:B------:R-:W-:Y:S01]  /*cde0*/  @!PT LDS RZ, [RZ] ;  /* 0x00000000fffff984 */ /* 0x000fe20000000800 */
[----:B------:R-:W-:Y:S01]  /*cdf0*/  @!PT LDS RZ, [RZ] ;  /* 0x00000000fffff984 */ /* 0x000fe20000000800 */
[----:B------:R-:W-:Y:S01]  /*ce00*/  @!PT LDS RZ, [RZ] ;  /* 0x00000000fffff984 */ /* 0x000fe20000000800 */
[----:B------:R1:W-:Y:S01]  /*ce10*/  @P1 LDGSTS.E.BYPASS.LTC128B.128 [R199+0x3c80], [R6.64], !P6 ;  /* 0x03c8000006c71fae */ /* 0x0003e2000f101d46 */
[----:B------:R-:W-:Y:S07]  /*ce20*/  @P0 LEA.HI.X R5, R16, c[0x0][0x1cc], R18, 0x1, P2 ;  /* 0x0000730010050a11 */ /* 0x000fee00010f0c12 */
[----:B------:R1:W-:Y:S08]  /*ce30*/  @P1 LDGSTS.E.BYPASS.LTC128B.128 [R199+0x4880], [R14.64], !P5 ;  /* 0x048800000ec71fae */ /* 0x0003f0000e901d46 */
[----:B------:R1:W-:Y:S08]  /*ce40*/  @P1 LDGSTS.E.BYPASS.LTC128B.128 [R199+0x5480], [R12.64], !P4 ;  /* 0x054800000cc71fae */ /* 0x0003f0000e101d46 */
[----:B------:R1:W-:Y:S08]  /*ce50*/  @P0 LDGSTS.E.BYPASS.LTC128B.128 [R199+0x4480], [R10.64], !P6 ;  /* 0x044800000ac70fae */ /* 0x0003f0000f101d46 */
[----:B------:R1:W-:Y:S08]  /*ce60*/  @P0 LDGSTS.E.BYPASS.LTC128B.128 [R199+0x5080], [R8.64], !P5 ;  /* 0x0508000008c70fae */ /* 0x0003f0000e901d46 */
[----:B------:R1:W-:Y:S02]  /*ce70*/  @P0 LDGSTS.E.BYPASS.LTC128B.128 [R199+0x5c80], [R4.64], !P4 ;  /* 0x05c8000004c70fae */ /* 0x0003e4000e101d46 */
.L_x_553:
[----:B--234-:R-:W-:Y:S05]  /*ce80*/  BSYNC B0 ;  /* 0x0000000000007941 */ /* 0x01cfea0003800000 */
.L_x_552:
[----:B-1----:R-:W-:Y:S01]  /*ce90*/  FMNMX.FTZ R0, R163, R108, !PT ;  /* 0x0000006ca3007209 */ /* 0x002fe20007810000 */
        /* <DEDUP_REMOVED lines=10> */
[----:B------:R-:W2:Y:S01]  /*cf40*/  LDL.LU R249, [R1+0x4] ;  /* 0x0000040001f97983 */ /* 0x000ea20000300800 */
[----:B------:R-:W-:Y:S02]  /*cf50*/  FMNMX.FTZ R4, R182, R4, !PT ;  /* 0x00000004b6047209 */ /* 0x000fe40007810000 */
[----:B------:R-:W-:Y:S01]  /*cf60*/  FMNMX.FTZ R0, R201, R0, !PT ;  /* 0x00000000c9007209 */ /* 0x000fe20007810000 */
[----:B------:R-:W3:Y:S01]  /*cf70*/  LDL.LU R248, [R1] ;  /* 0x0000000001f87983 */ /* 0x000ee20000300800 */
        /* <DEDUP_REMOVED lines=16> */
[C---:B------:R-:W-:Y:S02]  /*d080*/  ISETP.GT.AND P0, PT, R200.reuse, R245, PT ;  /* 0x000000f5c800720c */ /* 0x040fe40003f04270 */
[----:B------:R-:W-:Y:S02]  /*d090*/  FMNMX.FTZ R5, R177, R5, !PT ;  /* 0x00000005b1057209 */ /* 0x000fe40007810000 */
[----:B------:R-:W-:Y:S02]  /*d0a0*/  IADD3 R200, R200, -0x1, RZ ;  /* 0xffffffffc8c87810 */ /* 0x000fe40007ffe0ff */
[----:B------:R-:W-:Y:S01]  /*d0b0*/  FMNMX.FTZ R5, R161, R5, !PT ;  /* 0x00000005a1057209 */ /* 0x000fe20007810000 */
[----:B------:R-:W4:Y:S03]  /*d0c0*/  SHFL.BFLY PT, R7, R4, 0x2, 0x1f ;  /* 0x0c401f0004077f89 */ /* 0x000f2600000e0000 */
[----:B------:R-:W-:Y:S04]  /*d0d0*/  FMNMX.FTZ R5, R160, R5, !PT ;  /* 0x00000005a0057209 */ /* 0x000fe80007810000 */
[----:B------:R-:W-:Y:S04]  /*d0e0*/  FMNMX.FTZ R5, R215, R5, !PT ;  /* 0x00000005d7057209 */ /* 0x000fe80007810000 */
[----:B------:R-:W-:Y:S04]  /*d0f0*/  FMNMX.FTZ R5, R210, R5, !PT ;  /* 0x00000005d2057209 */ /* 0x000fe80007810000 */
[----:B------:R-:W-:Y:S04]  /*d100*/  FMNMX.FTZ R5, R216, R5, !PT ;  /* 0x00000005d8057209 */ /* 0x000fe80007810000 */
[----:B------:R-:W-:Y:S04]  /*d110*/  FMNMX.FTZ R5, R217, R5, !PT ;  /* 0x00000005d9057209 */ /* 0x000fe80007810000 */
[----:B------:R-:W-:Y:S04]  /*d120*/  FMNMX.FTZ R5, R212, R5, !PT ;  /* 0x00000005d4057209 */ /* 0x000fe80007810000 */
[----:B------:R-:W-:Y:S04]  /*d130*/  FMNMX.FTZ R5, R208, R5, !PT ;  /* 0x00000005d0057209 */ /* 0x000fe80007810000 */
[----:B------:R-:W-:Y:S04]  /*d140*/  FMNMX.FTZ R5, R174, R5, !PT ;  /* 0x00000005ae057209 */ /* 0x000fe80007810000 */
[----:B------:R-:W-:Y:S05]  /*d150*/  FMNMX.FTZ R5, R173, R5, !PT ;  /* 0x00000005ad057209 */ /* 0x000fea0007810000 */
[----:B------:R-:W5:Y:S01]  /*d160*/  SHFL.BFLY PT, R8, R5, 0x2, 0x1f ;  /* 0x0c401f0005087f89 */ /* 0x000f6200000e0000 */
[----:B-1----:R-:W-:Y:S02]  /*d170*/  FMNMX.FTZ R0, R0, R6, !PT ;  /* 0x0000000600007209 */ /* 0x002fe40007810000 */
[----:B------:R-:W-:Y:S02]  /*d180*/  FMNMX.FTZ R6, R169, R102, !PT ;  /* 0x00000066a9067209 */ /* 0x000fe40007810000 */
[----:B----4-:R-:W-:Y:S02]  /*d190*/  FMNMX.FTZ R4, R4, R7, !PT ;  /* 0x0000000704047209 */ /* 0x010fe40007810000 */
[----:B------:R-:W-:Y:S01]  /*d1a0*/  FMNMX.FTZ R6, R179, R6, !PT ;  /* 0x00000006b3067209 */ /* 0x000fe20007810000 */
[----:B------:R-:W1:Y:S03]  /*d1b0*/  SHFL.BFLY PT, R9, R0, 0x1, 0x1f ;  /* 0x0c201f0000097f89 */ /* 0x000e6600000e0000 */
[----:B------:R-:W-:Y:S04]  /*d1c0*/  FMNMX.FTZ R6, R171, R6, !PT ;  /* 0x00000006ab067209 */ /* 0x000fe80007810000 */
[----:B------:R-:W-:Y:S01]  /*d1d0*/  FMNMX.FTZ R6, R170, R6, !PT ;  /* 0x00000006aa067209 */ /* 0x000fe20007810000 */
[----:B------:R-:W4:Y:S03]  /*d1e0*/  SHFL.BFLY PT, R7, R4, 0x1, 0x1f ;  /* 0x0c201f0004077f89 */ /* 0x000f2600000e0000 */
[----:B------:R-:W-:Y:S04]  /*d1f0*/  FMNMX.FTZ R6, R207, R6, !PT ;  /* 0x00000006cf067209 */ /* 0x000fe80007810000 */
[----:B------:R-:W-:Y:S02]  /*d200*/  FMNMX.FTZ R6, R206, R6, !PT ;  /* 0x00000006ce067209 */ /* 0x000fe40007810000 */
[----:B-----5:R-:W-:Y:S05]  /*d210*/  FMNMX.FTZ R5, R5, R8, !PT ;  /* 0x0000000805057209 */ /* 0x020fea0007810000 */
[----:B------:R-:W5:Y:S01]  /*d220*/  SHFL.BFLY PT, R8, R5, 0x1, 0x1f ;  /* 0x0c201f0005087f89 */ /* 0x000f6200000e0000 */
[----:B-1----:R-:W-:Y:S02]  /*d230*/  FMNMX.FTZ R108, R0, R9, !PT ;  /* 0x00000009006c7209 */ /* 0x002fe40007810000 */
[----:B------:R-:W-:Y:S03]  /*d240*/  FMNMX.FTZ R0, R219, R6, !PT ;  /* 0x00000006db007209 */ /* 0x000fe60007810000 */
[----:B------:R-:W-:Y:S01]  /*d250*/  FMUL.FTZ R164, R108, c[0x0][0x2d0] ;  /* 0x0000b4006ca47a20 */ /* 0x000fe20000410000 */
[----:B------:R-:W-:Y:S01]  /*d260*/  FMNMX.FTZ R6, R218, R0, !PT ;  /* 0x00000000da067209 */ /* 0x000fe20007810000 */
[----:B------:R-:W-:Y:S01]  /*d270*/  FADD.FTZ R0, -R108, R2 ;  /* 0x000000026c007221 */ /* 0x000fe20000010100 */
[----:B----4-:R-:W-:Y:S02]  /*d280*/  FMNMX.FTZ R107, R4, R7, !PT ;  /* 0x00000007046b7209 */ /* 0x010fe40007810000 */
[----:B------:R-:W-:Y:S01]  /*d290*/  FMNMX.FTZ R4, R211, R6, !PT ;  /* 0x00000006d3047209 */ /* 0x000fe20007810000 */
[----:B------:R-:W-:Y:S03]  /*d2a0*/  FMUL.FTZ R2, R0, c[0x0][0x2d0] ;  /* 0x0000b40000027a20 */ /* 0x000fe60000410000 */
[----:B------:R-:W-:Y:S01]  /*d2b0*/  FMNMX.FTZ R0, R175, R4, !PT ;  /* 0x00000004af007209 */ /* 0x000fe20007810000 */
[----:B------:R1:W4:Y:S01]  /*d2c0*/  MUFU.EX2 R101, R2 ;  /* 0x0000000200657308 */ /* 0x0003220000000800 */
[--C-:B------:R-:W-:Y:S02]  /*d2d0*/  FFMA.FTZ R4, R163, c[0x0][0x2d0], -R164.reuse ;  /* 0x0000b400a3047a23 */ /* 0x100fe400000108a4 */
[----:B------:R-:W-:Y:S01]  /*d2e0*/  FMNMX.FTZ R0, R105, R0, !PT ;  /* 0x0000000069007209 */ /* 0x000fe20007810000 */
[----:B------:R-:W-:Y:S03]  /*d2f0*/  FMUL.FTZ R163, R107, c[0x0][0x2d0] ;  /* 0x0000b4006ba37a20 */ /* 0x000fe60000410000 */
[----:B------:R-:W-:Y:S02]  /*d300*/  FMNMX.FTZ R0, R104, R0, !PT ;  /* 0x0000000068007209 */ /* 0x000fe40007810000 */
[----:B-----5:R-:W-:Y:S01]  /*d310*/  FMNMX.FTZ R106, R5, R8, !PT ;  /* 0x00000008056a7209 */ /* 0x020fe20007810000 */
[----:B------:R-:W-:Y:S01]  /*d320*/  MUFU.EX2 R220, R4 ;  /* 0x0000000400dc7308 */ /* 0x000fe20000000800 */
[----:B-1----:R-:W-:Y:S02]  /*d330*/  FADD.FTZ R2, -R107, R3 ;  /* 0x000000036b027221 */ /* 0x002fe40000010100 */
[----:B------:R-:W1:Y:S01]  /*d340*/  SHFL.BFLY PT, R3, R0, 0x2, 0x1f ;  /* 0x0c401f0000037f89 */ /* 0x000e6200000e0000 */
[C---:B----4-:R-:W-:Y:S02]  /*d350*/  FMUL.FTZ R5, R101.reuse, R113 ;  /* 0x0000007165057220 */ /* 0x050fe40000410000 */
[----:B------:R-:W-:Y:S02]  /*d360*/  FMUL.FTZ R2, R2, c[0x0][0x2d0] ;  /* 0x0000b40002027a20 */ /* 0x000fe40000410000 */
[C---:B------:R-:W-:Y:S02]  /*d370*/  FMUL.FTZ R16, R101.reuse, R124 ;  /* 0x0000007c65107220 */ /* 0x040fe40000410000 */
[----:B------:R4:W5:Y:S01]  /*d380*/  MUFU.EX2 R100, R2 ;  /* 0x0000000200647308 */ /* 0x0009620000000800 */
[C---:B------:R-:W-:Y:S02]  /*d390*/  FMUL.FTZ R17, R101.reuse, R125 ;  /* 0x0000007d65117220 */ /* 0x040fe40000410000 */
[C---:B------:R-:W-:Y:S02]  /*d3a0*/  FMUL.FTZ R32, R101.reuse, R140 ;  /* 0x0000008c65207220 */ /* 0x040fe40000410000 */
[C---:B------:R-:W-:Y:S02]  /*d3b0*/  FMUL.FTZ R33, R101.reuse, R141 ;  /* 0x0000008d65217220 */ /* 0x040fe40000410000 */
[C---:B------:R-:W-:Y:S02]  /*d3c0*/  FMUL.FTZ R48, R101.reuse, R156 ;  /* 0x0000009c65307220 */ /* 0x040fe40000410000 */
[C---:B------:R-:W-:Y:S02]  /*d3d0*/  FMUL.FTZ R49, R101.reuse, R157 ;  /* 0x0000009d65317220 */ /* 0x040fe40000410000 */
[C---:B------:R-:W-:Y:S02]  /*d3e0*/  FMUL.FTZ R52, R101.reuse, R52 ;  /* 0x0000003465347220 */ /* 0x040fe40000410000 */
[C---:B------:R-:W-:Y:S02]  /*d3f0*/  FMUL.FTZ R53, R101.reuse, R53 ;  /* 0x0000003565357220 */ /* 0x040fe40000410000 */
[C---:B------:R-:W-:Y:S01]  /*d400*/  FMUL.FTZ R64, R101.reuse, R64 ;  /* 0x0000004065407220 */ /* 0x040fe20000410000 */
[----:B-1----:R-:W-:Y:S01]  /*d410*/  FMNMX.FTZ R0, R0, R3, !PT ;  /* 0x0000000300007209 */ /* 0x002fe20007810000 */
[----:B------:R-:W-:Y:S02]  /*d420*/  FFMA.FTZ R3, R176, c[0x0][0x2d0], -R163 ;  /* 0x0000b400b0037a23 */ /* 0x000fe400000108a3 */
[C---:B------:R-:W-:Y:S02]  /*d430*/  FMUL.FTZ R65, R101.reuse, R65 ;  /* 0x0000004165417220 */ /* 0x040fe40000410000 */
[----:B------:R1:W-:Y:S01]  /*d440*/  MUFU.EX2 R234, R3 ;  /* 0x0000000300ea7308 */ /* 0x0003e20000000800 */
[----:B------:R-:W-:Y:S02]  /*d450*/  FMUL.FTZ R68, R101, R68 ;  /* 0x0000004465447220 */ /* 0x000fe40000410000 */
[----:B----4-:R-:W-:Y:S02]  /*d460*/  FADD.FTZ R2, -R106, R103 ;  /* 0x000000676a027221 */ /* 0x010fe40000010100 */
[----:B-----5:R-:W-:Y:S02]  /*d470*/  FMUL.FTZ R6, R100, R114 ;  /* 0x0000007264067220 */ /* 0x020fe40000410000 */
[----:B------:R-:W-:Y:S02]  /*d480*/  FMUL.FTZ R2, R2, c[0x0][0x2d0] ;  /* 0x0000b40002027a20 */ /* 0x000fe40000410000 */
[C---:B------:R-:W-:Y:S02]  /*d490*/  FMUL.FTZ R7, R100.reuse, R115 ;  /* 0x0000007364077220 */ /* 0x040fe40000410000 */
[----:B------:R4:W5:Y:S01]  /*d4a0*/  MUFU.EX2 R103, R2 ;  /* 0x0000000200677308 */ /* 0x0009620000000800 */
[C---:B------:R-:W-:Y:S02]  /*d4b0*/  FMUL.FTZ R18, R100.reuse, R126 ;  /* 0x0000007e64127220 */ /* 0x040fe40000410000 */
[C---:B------:R-:W-:Y:S02]  /*d4c0*/  FMUL.FTZ R34, R100.reuse, R142 ;  /* 0x0000008e64227220 */ /* 0x040fe40000410000 */
[C---:B------:R-:W-:Y:S01]  /*d4d0*/  FMUL.FTZ R35, R100.reuse, R143 ;  /* 0x0000008f64237220 */ /* 0x040fe20000410000 */
[----:B------:R-:W2:Y:S01]  /*d4e0*/  LDL.LU R142, [R1+0x8] ;  /* 0x00000800018e7983 */ /* 0x000ea20000300800 */
[C---:B------:R-:W-:Y:S02]  /*d4f0*/  FMUL.FTZ R50, R100.reuse, R158 ;  /* 0x0000009e64327220 */ /* 0x040fe40000410000 */
[C---:B------:R-:W-:Y:S02]  /*d500*/  FMUL.FTZ R51, R100.reuse, R159 ;  /* 0x0000009f64337220 */ /* 0x040fe40000410000 */
[C---:B------:R-:W-:Y:S01]  /*d510*/  FMUL.FTZ R54, R100.reuse, R54 ;  /* 0x0000003664367220 */ /* 0x040fe20000410000 */
[----:B------:R-:W-:Y:S01]  /*d520*/  LDSM.16.MT88.4 R156, [R185+0x1400] ;  /* 0x00140000b99c783b */ /* 0x000fe20000004200 */
[--C-:B-1----:R-:W-:Y:S02]  /*d530*/  FFMA.FTZ R3, R111, c[0x0][0x2d0], -R164.reuse ;  /* 0x0000b4006f037a23 */ /* 0x102fe400000108a4 */
[C---:B------:R-:W-:Y:S02]  /*d540*/  FMUL.FTZ R55, R100.reuse, R55 ;  /* 0x0000003764377220 */ /* 0x040fe40000410000 */
[----:B------:R1:W-:Y:S01]  /*d550*/  MUFU.EX2 R238, R3 ;  /* 0x0000000300ee7308 */ /* 0x0003e20000000800 */
[C---:B------:R-:W-:Y:S02]  /*d560*/  FMUL.FTZ R66, R100.reuse, R66 ;  /* 0x0000004264427220 */ /* 0x040fe40000410000 */
[----:B------:R-:W-:Y:S02]  /*d570*/  FMUL.FTZ R67, R100, R67 ;  /* 0x0000004364437220 */ /* 0x000fe40000410000 */
[----:B------:R-:W-:Y:S02]  /*d580*/  FMUL.FTZ R69, R101, R69 ;  /* 0x0000004565457220 */ /* 0x000fe40000410000 */
[--C-:B----4-:R-:W-:Y:S02]  /*d590*/  FFMA.FTZ R2, R162, c[0x0][0x2d0], -R164.reuse ;  /* 0x0000b400a2027a23 */ /* 0x110fe400000108a4 */
[----:B------:R-:W-:Y:S02]  /*d5a0*/  FMUL.FTZ R162, R106, c[0x0][0x2d0] ;  /* 0x0000b4006aa27a20 */ /* 0x000fe40000410000 */
[----:B------:R4:W-:Y:S01]  /*d5b0*/  MUFU.EX2 R235, R2 ;  /* 0x0000000200eb7308 */ /* 0x0009e20000000800 */
[C---:B-----5:R-:W-:Y:S02]  /*d5c0*/  FMUL.FTZ R8, R103.reuse, R116 ;  /* 0x0000007467087220 */ /* 0x060fe40000410000 */
[C---:B------:R-:W-:Y:S02]  /*d5d0*/  FMUL.FTZ R9, R103.reuse, R117 ;  /* 0x0000007567097220 */ /* 0x040fe40000410000 */
[C---:B------:R-:W-:Y:S02]  /*d5e0*/  FMUL.FTZ R12, R103.reuse, R120 ;  /* 0x00000078670c7220 */ /* 0x040fe40000410000 */
[C---:B------:R-:W-:Y:S02]  /*d5f0*/  FMUL.FTZ R13, R103.reuse, R121 ;  /* 0x00000079670d7220 */ /* 0x040fe40000410000 */
[C---:B------:R-:W-:Y:S02]  /*d600*/  FMUL.FTZ R24, R103.reuse, R132 ;  /* 0x0000008467187220 */ /* 0x040fe40000410000 */
[C---:B------:R-:W-:Y:S02]  /*d610*/  FMUL.FTZ R25, R103.reuse, R133 ;  /* 0x0000008567197220 */ /* 0x040fe40000410000 */
[----:B-1----:R-:W-:Y:S02]  /*d620*/  FFMA.FTZ R3, R110, c[0x0][0x2d0], -R164 ;  /* 0x0000b4006e037a23 */ /* 0x002fe400000108a4 */
[C---:B------:R-:W-:Y:S02]  /*d630*/  FMUL.FTZ R28, R103.reuse, R136 ;  /* 0x00000088671c7220 */ /* 0x040fe40000410000 */
[----:B------:R1:W5:Y:S01]  /*d640*/  MUFU.EX2 R244, R3 ;  /* 0x0000000300f47308 */ /* 0x0003620000000800 */
[C---:B------:R-:W-:Y:S02]  /*d650*/  FMUL.FTZ R29, R103.reuse, R137 ;  /* 0x00000089671d7220 */ /* 0x040fe40000410000 */
[C---:B------:R-:W-:Y:S02]  /*d660*/  FMUL.FTZ R40, R103.reuse, R148 ;  /* 0x0000009467287220 */ /* 0x040fe40000410000 */
[C---:B------:R-:W-:Y:S02]  /*d670*/  FMUL.FTZ R41, R103.reuse, R149 ;  /* 0x0000009567297220 */ /* 0x040fe40000410000 */
[--C-:B----4-:R-:W-:Y:S02]  /*d680*/  FFMA.FTZ R2, R168, c[0x0][0x2d0], -R163.reuse ;  /* 0x0000b400a8027a23 */ /* 0x110fe400000108a3 */
[C---:B------:R-:W-:Y:S02]  /*d690*/  FMUL.FTZ R44, R103.reuse, R152 ;  /* 0x00000098672c7220 */ /* 0x040fe40000410000 */
[----:B------:R4:W4:Y:S01]  /*d6a0*/  MUFU.EX2 R168, R2 ;  /* 0x0000000200a87308 */ /* 0x0009220000000800 */
[C---:B------:R-:W-:Y:S02]  /*d6b0*/  FMUL.FTZ R45, R103.reuse, R153 ;  /* 0x00000099672d7220 */ /* 0x040fe40000410000 */
[C---:B------:R-:W-:Y:S02]  /*d6c0*/  FMUL.FTZ R56, R103.reuse, R56 ;  /* 0x0000003867387220 */ /* 0x040fe40000410000 */
[----:B------:R-:W-:Y:S02]  /*d6d0*/  FMUL.FTZ R57, R103, R57 ;  /* 0x0000003967397220 */ /* 0x000fe40000410000 */
[--C-:B------:R-:W-:Y:S02]  /*d6e0*/  FFMA.FTZ R133, R213, c[0x0][0x2d0], -R163.reuse ;  /* 0x0000b400d5857a23 */ /* 0x100fe400000108a3 */
[--C-:B------:R-:W-:Y:S02]  /*d6f0*/  FFMA.FTZ R132, R209, c[0x0][0x2d0], -R163.reuse ;  /* 0x0000b400d1847a23 */ /* 0x100fe400000108a3 */
[--C-:B------:R-:W-:Y:S02]  /*d700*/  FFMA.FTZ R141, R174, c[0x0][0x2d0], -R162.reuse ;  /* 0x0000b400ae8d7a23 */ /* 0x100fe400000108a2 */
[--C-:B-1----:R-:W-:Y:S01]  /*d710*/  FFMA.FTZ R3, R109, c[0x0][0x2d0], -R163.reuse ;  /* 0x0000b4006d037a23 */ /* 0x102fe200000108a3 */
[----:B-----5:R-:W-:Y:S01]  /*d720*/  F2FP.BF16.PACK_AB R114, R244, R238 ;  /* 0x000000eef472723e */ /* 0x020fe200000010ff */
[--C-:B------:R-:W-:Y:S02]  /*d730*/  FFMA.FTZ R109, R202, c[0x0][0x2d0], -R163.reuse ;  /* 0x0000b400ca6d7a23 */ /* 0x100fe400000108a3 */
[----:B------:R1:W-:Y:S01]  /*d740*/  MUFU.EX2 R237, R3 ;  /* 0x0000000300ed7308 */ /* 0x0003e20000000800 */
[--C-:B------:R-:W-:Y:S02]  /*d750*/  FFMA.FTZ R140, R173, c[0x0][0x2d0], -R162.reuse ;  /* 0x0000b400ad8c7a23 */ /* 0x100fe400000108a2 */
[C---:B------:R-:W-:Y:S02]  /*d760*/  FMUL.FTZ R60, R103.reuse, R60 ;  /* 0x0000003c673c7220 */ /* 0x040fe40000410000 */
[C---:B------:R-:W-:Y:S01]  /*d770*/  FMUL.FTZ R61, R103.reuse, R61 ;  /* 0x0000003d673d7220 */ /* 0x040fe20000410000 */
[----:B----4-:R-:W4:Y:S01]  /*d780*/  SHFL.BFLY PT, R2, R0, 0x1, 0x1f ;  /* 0x0c201f0000027f89 */ /* 0x010f2200000e0000 */
[----:B------:R-:W-:Y:S01]  /*d790*/  F2FP.BF16.PACK_AB R113, R234, R168 ;  /* 0x000000a8ea71723e */ /* 0x000fe200000010ff */
[C---:B------:R-:W-:Y:S02]  /*d7a0*/  FMUL.FTZ R70, R100.reuse, R70 ;  /* 0x0000004664467220 */ /* 0x040fe40000410000 */
[----:B------:R-:W-:Y:S02]  /*d7b0*/  FMUL.FTZ R71, R100, R71 ;  /* 0x0000004764477220 */ /* 0x000fe40000410000 */
[C---:B------:R-:W-:Y:S02]  /*d7c0*/  FMUL.FTZ R72, R103.reuse, R72 ;  /* 0x0000004867487220 */ /* 0x040fe40000410000 */
[C---:B------:R-:W-:Y:S02]  /*d7d0*/  FMUL.FTZ R73, R103.reuse, R73 ;  /* 0x0000004967497220 */ /* 0x040fe40000410000 */
[C---:B------:R-:W-:Y:S02]  /*d7e0*/  FMUL.FTZ R76, R103.reuse, R76 ;  /* 0x0000004c674c7220 */ /* 0x040fe40000410000 */
[----:B------:R-:W-:Y:S02]  /*d7f0*/  FMUL.FTZ R77, R103, R77 ;  /* 0x0000004d674d7220 */ /* 0x000fe40000410000 */
[C---:B------:R-:W-:Y:S02]  /*d800*/  FMUL.FTZ R80, R101.reuse, R80 ;  /* 0x0000005065507220 */ /* 0x040fe40000410000 */
[----:B------:R-:W-:Y:S02]  /*d810*/  FMUL.FTZ R81, R101, R81 ;  /* 0x0000005165517220 */ /* 0x000fe40000410000 */
[--C-:B-1----:R-:W-:Y:S02]  /*d820*/  FFMA.FTZ R3, R178, c[0x0][0x2d0], -R162.reuse ;  /* 0x0000b400b2037a23 */ /* 0x102fe400000108a2 */
[C---:B------:R-:W-:Y:S02]  /*d830*/  FMUL.FTZ R82, R100.reuse, R82 ;  /* 0x0000005264527220 */ /* 0x040fe40000410000 */
[----:B------:R1:W-:Y:S01]  /*d840*/  MUFU.EX2 R231, R3 ;  /* 0x0000000300e77308 */ /* 0x0003e20000000800 */
[----:B------:R-:W-:Y:S01]  /*d850*/  FMUL.FTZ R83, R100, R83 ;  /* 0x0000005364537220 */ /* 0x000fe20000410000 */
[----:B----4-:R-:W-:Y:S01]  /*d860*/  FMNMX.FTZ R2, R0, R2, !PT ;  /* 0x0000000200027209 */ /* 0x010fe20007810000 */
[--C-:B------:R-:W-:Y:S02]  /*d870*/  FFMA.FTZ R0, R19, c[0x0][0x2d0], -R163.reuse ;  /* 0x0000b40013007a23 */ /* 0x100fe400000108a3 */
[----:B------:R-:W-:Y:S02]  /*d880*/  FMUL.FTZ R19, R100, R127 ;  /* 0x0000007f64137220 */ /* 0x000fe40000410000 */
[----:B------:R-:W-:Y:S01]  /*d890*/  LDSM.16.MT88.4 R124, [R186+0x400] ;  /* 0x00040000ba7c783b */ /* 0x000fe20000004200 */
[C---:B------:R-:W-:Y:S02]  /*d8a0*/  FMUL.FTZ R88, R103.reuse, R88 ;  /* 0x0000005867587220 */ /* 0x040fe40000410000 */
[----:B------:R-:W4:Y:S01]  /*d8b0*/  MUFU.EX2 R243, R0 ;  /* 0x0000000000f37308 */ /* 0x000f220000000800 */
[C---:B------:R-:W-:Y:S02]  /*d8c0*/  FMUL.FTZ R89, R103.reuse, R89 ;  /* 0x0000005967597220 */ /* 0x040fe40000410000 */
[C---:B------:R-:W-:Y:S02]  /*d8d0*/  FMUL.FTZ R92, R103.reuse, R92 ;  /* 0x0000005c675c7220 */ /* 0x040fe40000410000 */
[----:B------:R-:W-:Y:S02]  /*d8e0*/  FMUL.FTZ R93, R103, R93 ;  /* 0x0000005d675d7220 */ /* 0x000fe40000410000 */
[--C-:B------:R-:W-:Y:S02]  /*d8f0*/  FFMA.FTZ R111, R172, c[0x0][0x2d0], -R163.reuse ;  /* 0x0000b400ac6f7a23 */ /* 0x100fe400000108a3 */
[--C-:B------:R-:W-:Y:S01]  /*d900*/  FFMA.FTZ R110, R166, c[0x0][0x2d0], -R163.reuse ;  /* 0x0000b400a66e7a23 */ /* 0x100fe200000108a3 */
[----:B------:R-:W-:Y:S01]  /*d910*/  MUFU.EX2 R172, R132 ;  /* 0x0000008400ac7308 */ /* 0x000fe20000000800 */
[C---:B------:R-:W-:Y:S02]  /*d920*/  FMUL.FTZ R84, R101.reuse, R84 ;  /* 0x0000005465547220 */ /* 0x040fe40000410000 */
[----:B------:R-:W-:Y:S02]  /*d930*/  FMUL.FTZ R85, R101, R85 ;  /* 0x0000005565557220 */ /* 0x000fe40000410000 */
[----:B-1----:R-:W-:Y:S02]  /*d940*/  FFMA.FTZ R3, R177, c[0x0][0x2d0], -R162 ;  /* 0x0000b400b1037a23 */ /* 0x002fe400000108a2 */
[C---:B------:R-:W-:Y:S02]  /*d950*/  FMUL.FTZ R86, R100.reuse, R86 ;  /* 0x0000005664567220 */ /* 0x040fe40000410000 */
[----:B------:R-:W-:Y:S01]  /*d960*/  FMUL.FTZ R87, R100, R87 ;  /* 0x0000005764577220 */ /* 0x000fe20000410000 */
[----:B------:R1:W5:Y:S01]  /*d970*/  MUFU.EX2 R233, R3 ;  /* 0x0000000300e97308 */ /* 0x0003620000000800 */
[C---:B------:R-:W-:Y:S02]  /*d980*/  FMUL.FTZ R96, R101.reuse, R96 ;  /* 0x0000006065607220 */ /* 0x040fe40000410000 */
[----:B------:R-:W-:Y:S01]  /*d990*/  FMUL.FTZ R97, R101, R97 ;  /* 0x0000006165617220 */ /* 0x000fe20000410000 */
[----:B----4-:R-:W-:Y:S01]  /*d9a0*/  F2FP.BF16.PACK_AB R115, R243, R237 ;  /* 0x000000edf373723e */ /* 0x010fe200000010ff */
[----:B------:R-:W-:Y:S02]  /*d9b0*/  FADD.FTZ R0, -R2, R102 ;  /* 0x0000006602007221 */ /* 0x000fe40000010100 */
[--C-:B------:R-:W-:Y:S02]  /*d9c0*/  FFMA.FTZ R102, R203, c[0x0][0x2d0], -R164.reuse ;  /* 0x0000b400cb667a23 */ /* 0x100fe400000108a4 */
[----:B------:R-:W-:Y:S01]  /*d9d0*/  FMUL.FTZ R0, R0, c[0x0][0x2d0] ;  /* 0x0000b40000007a20 */ /* 0x000fe20000410000 */
[----:B------:R-:W-:Y:S01]  /*d9e0*/  MUFU.EX2 R166, R141 ;  /* 0x0000008d00a67308 */ /* 0x000fe20000000800 */
[C---:B------:R-:W-:Y:S02]  /*d9f0*/  FMUL.FTZ R98, R100.reuse, R98 ;  /* 0x0000006264627220 */ /* 0x040fe40000410000 */
[----:B------:R-:W-:Y:S02]  /*da00*/  FMUL.FTZ R99, R100, R99 ;  /* 0x0000006364637220 */ /* 0x000fe40000410000 */
[--C-:B------:R-:W-:Y:S02]  /*da10*/  FFMA.FTZ R137, R214, c[0x0][0x2d0], -R164.reuse ;  /* 0x0000b400d6897a23 */ /* 0x100fe400000108a4 */
[----:B------:R-:W-:Y:S03]  /*da20*/  FFMA.FTZ R136, R205, c[0x0][0x2d0], -R164 ;  /* 0x0000b400cd887a23 */ /* 0x000fe600000108a4 */
[----:B------:R4:W-:Y:S01]  /*da30*/  MUFU.EX2 R225, R102 ;  /* 0x0000006600e17308 */ /* 0x0009e20000000800 */
[----:B-1----:R-:W-:Y:S01]  /*da40*/  FFMA.FTZ R3, R161, c[0x0][0x2d0], -R162 ;  /* 0x0000b400a1037a23 */ /* 0x002fe200000108a2 */
[----:B-----5:R-:W-:Y:S08]  /*da50*/  F2FP.BF16.PACK_AB R116, R233, R231 ;  /* 0x000000e7e974723e */ /* 0x020ff000000010ff */
[----:B------:R1:W-:Y:S10]  /*da60*/  MUFU.EX2 R241, R3 ;  /* 0x0000000300f17308 */ /* 0x0003f40000000800 */
[----:B------:R-:W5:Y:S01]  /*da70*/  MUFU.EX2 R0, R0 ;  /* 0x0000000000007308 */ /* 0x000f620000000800 */
[----:B----4-:R-:W-:Y:S09]  /*da80*/  FFMA.FTZ R102, R201, c[0x0][0x2d0], -R164 ;  /* 0x0000b400c9667a23 */ /* 0x010ff200000108a4 */
[----:B------:R4:W-:Y:S01]  /*da90*/  MUFU.EX2 R230, R102 ;  /* 0x0000006600e67308 */ /* 0x0009e20000000800 */
[----:B-1----:R-:W-:Y:S09]  /*daa0*/  FFMA.FTZ R3, R160, c[0x0][0x2d0], -R162 ;  /* 0x0000b400a0037a23 */ /* 0x002ff200000108a2 */
[----:B------:R1:W1:Y:S01]  /*dab0*/  MUFU.EX2 R242, R3 ;  /* 0x0000000300f27308 */ /* 0x0002620000000800 */
[C---:B-----5:R-:W-:Y:S02]  /*dac0*/  FMUL.FTZ R10, R0.reuse, R118 ;  /* 0x00000076000a7220 */ /* 0x060fe40000410000 */
[C---:B------:R-:W-:Y:S02]  /*dad0*/  FMUL.FTZ R11, R0.reuse, R119 ;  /* 0x00000077000b7220 */ /* 0x040fe40000410000 */
[C---:B------:R-:W-:Y:S02]  /*dae0*/  FMUL.FTZ R14, R0.reuse, R122 ;  /* 0x0000007a000e7220 */ /* 0x040fe40000410000 */
[C---:B------:R-:W-:Y:S03]  /*daf0*/  FMUL.FTZ R15, R0.reuse, R123 ;  /* 0x0000007b000f7220 */ /* 0x040fe60000410000 */
[----:B------:R-:W-:Y:S01]  /*db00*/  MUFU.EX2 R176, R110 ;  /* 0x0000006e00b07308 */ /* 0x000fe20000000800 */
[----:B------:R-:W5:Y:S01]  /*db10*/  LDSM.16.MT88.4 R120, [R185+0xc00] ;  /* 0x000c0000b978783b */ /* 0x000f620000004200 */
[----:B------:R-:W-:Y:S02]  /*db20*/  FMUL.FTZ R26, R0, R134 ;  /* 0x00000086001a7220 */ /* 0x000fe40000410000 */
[----:B----4-:R-:W-:Y:S02]  /*db30*/  FFMA.FTZ R102, R182, c[0x0][0x2d0], -R163 ;  /* 0x0000b400b6667a23 */ /* 0x010fe400000108a3 */
[C---:B------:R-:W-:Y:S02]  /*db40*/  FMUL.FTZ R27, R0.reuse, R135 ;  /* 0x00000087001b7220 */ /* 0x040fe40000410000 */
[C---:B------:R-:W-:Y:S02]  /*db50*/  FMUL.FTZ R30, R0.reuse, R138 ;  /* 0x0000008a001e7220 */ /* 0x040fe40000410000 */
[----:B------:R4:W-:Y:S01]  /*db60*/  MUFU.EX2 R224, R102 ;  /* 0x0000006600e07308 */ /* 0x0009e20000000800 */
[----:B------:R-:W-:Y:S02]  /*db70*/  FMUL.FTZ R31, R0, R139 ;  /* 0x0000008b001f7220 */ /* 0x000fe40000410000 */
[----:B-1----:R-:W-:Y:S01]  /*db80*/  FMUL.FTZ R3, R2, c[0x0][0x2d0] ;  /* 0x0000b40002037a20 */ /* 0x002fe20000410000 */
[----:B------:R-:W-:Y:S01]  /*db90*/  F2FP.BF16.PACK_AB R118, R242, R241 ;  /* 0x000000f1f276723e */ /* 0x000fe200000010ff */
[C---:B------:R-:W-:Y:S02]  /*dba0*/  FMUL.FTZ R42, R0.reuse, R150 ;  /* 0x00000096002a7220 */ /* 0x040fe40000410000 */
[----:B------:R-:W-:Y:S02]  /*dbb0*/  FFMA.FTZ R4, R169, c[0x0][0x2d0], -R3 ;  /* 0x0000b400a9047a23 */ /* 0x000fe40000010803 */
[C---:B------:R-:W-:Y:S01]  /*dbc0*/  FMUL.FTZ R43, R0.reuse, R151 ;  /* 0x00000097002b7220 */ /* 0x040fe20000410000 */
[----:B------:R1:W-:Y:S01]  /*dbd0*/  MUFU.EX2 R203, R109 ;  /* 0x0000006d00cb7308 */ /* 0x0003e20000000800 */
[C---:B------:R-:W-:Y:S02]  /*dbe0*/  FMUL.FTZ R46, R0.reuse, R154 ;  /* 0x0000009a002e7220 */ /* 0x040fe40000410000 */
[C---:B------:R-:W-:Y:S02]  /*dbf0*/  FMUL.FTZ R47, R0.reuse, R155 ;  /* 0x0000009b002f7220 */ /* 0x040fe40000410000 */
[C---:B------:R-:W-:Y:S02]  /*dc00*/  FMUL.FTZ R58, R0.reuse, R58 ;  /* 0x0000003a003a7220 */ /* 0x040fe40000410000 */
[C---:B------:R-:W-:Y:S02]  /*dc10*/  FMUL.FTZ R59, R0.reuse, R59 ;  /* 0x0000003b003b7220 */ /* 0x040fe40000410000 */
[--C-:B------:R-:W-:Y:S01]  /*dc20*/  FFMA.FTZ R135, R165, c[0x0][0x2d0], -R164.reuse ;  /* 0x0000b400a5877a23 */ /* 0x100fe200000108a4 */
[----:B------:R3:W-:Y:S01]  /*dc30*/  MUFU.EX2 R160, R4 ;  /* 0x0000000400a07308 */ /* 0x0007e20000000800 */
[--C-:B------:R-:W-:Y:S02]  /*dc40*/  FFMA.FTZ R134, R167, c[0x0][0x2d0], -R164.reuse ;  /* 0x0000b400a7867a23 */ /* 0x100fe400000108a4 */
[----:B------:R-:W-:Y:S02]  /*dc50*/  FMUL.FTZ R62, R0, R62 ;  /* 0x0000003e003e7220 */ /* 0x000fe40000410000 */
[----:B----4-:R-:W-:Y:S02]  /*dc60*/  FFMA.FTZ R102, R204, c[0x0][0x2d0], -R163 ;  /* 0x0000b400cc667a23 */ /* 0x010fe400000108a3 */
[C---:B------:R-:W-:Y:S02]  /*dc70*/  FMUL.FTZ R63, R0.reuse, R63 ;  /* 0x0000003f003f7220 */ /* 0x040fe40000410000 */
[C---:B------:R-:W-:Y:S01]  /*dc80*/  FMUL.FTZ R74, R0.reuse, R74 ;  /* 0x0000004a004a7220 */ /* 0x040fe20000410000 */
[----:B------:R4:W-:Y:S01]  /*dc90*/  MUFU.EX2 R223, R102 ;  /* 0x0000006600df7308 */ /* 0x0009e20000000800 */
[----:B------:R-:W-:Y:S02]  /*dca0*/  FMUL.FTZ R75, R0, R75 ;  /* 0x0000004b004b7220 */ /* 0x000fe40000410000 */
[--C-:B------:R-:W-:Y:S02]  /*dcb0*/  FFMA.FTZ R138, R211, c[0x0][0x2d0], -R3.reuse ;  /* 0x0000b400d38a7a23 */ /* 0x100fe40000010803 */
[--C-:B-1----:R-:W-:Y:S02]  /*dcc0*/  FFMA.FTZ R109, R218, c[0x0][0x2d0], -R3.reuse ;  /* 0x0000b400da6d7a23 */ /* 0x102fe40000010803 */
[--C-:B------:R-:W-:Y:S02]  /*dcd0*/  FFMA.FTZ R139, R175, c[0x0][0x2d0], -R3.reuse ;  /* 0x0000b400af8b7a23 */ /* 0x100fe40000010803 */
[--C-:B------:R-:W-:Y:S01]  /*dce0*/  FFMA.FTZ R105, R105, c[0x0][0x2d0], -R3.reuse ;  /* 0x0000b40069697a23 */ /* 0x100fe20000010803 */
[----:B------:R-:W-:Y:S01]  /*dcf0*/  MUFU.EX2 R175, R135 ;  /* 0x0000008700af7308 */ /* 0x000fe20000000800 */
[C---:B------:R-:W-:Y:S02]  /*dd00*/  FMUL.FTZ R78, R0.reuse, R78 ;  /* 0x0000004e004e7220 */ /* 0x040fe40000410000 */
[C---:B------:R-:W-:Y:S02]  /*dd10*/  FMUL.FTZ R79, R0.reuse, R79 ;  /* 0x0000004f004f7220 */ /* 0x040fe40000410000 */
[--C-:B---3--:R-:W-:Y:S02]  /*dd20*/  FFMA.FTZ R4, R179, c[0x0][0x2d0], -R3.reuse ;  /* 0x0000b400b3047a23 */ /* 0x108fe40000010803 */
[C---:B------:R-:W-:Y:S02]  /*dd30*/  FMUL.FTZ R90, R0.reuse, R90 ;  /* 0x0000005a005a7220 */ /* 0x040fe40000410000 */
[C---:B------:R-:W-:Y:S01]  /*dd40*/  FMUL.FTZ R91, R0.reuse, R91 ;  /* 0x0000005b005b7220 */ /* 0x040fe20000410000 */
[----:B------:R1:W3:Y:S01]  /*dd50*/  MUFU.EX2 R161, R4 ;  /* 0x0000000400a17308 */ /* 0x0002e20000000800 */
[C---:B------:R-:W-:Y:S02]  /*dd60*/  FMUL.FTZ R94, R0.reuse, R94 ;  /* 0x0000005e005e7220 */ /* 0x040fe40000410000 */
[----:B------:R-:W-:Y:S02]  /*dd70*/  FMUL.FTZ R95, R0, R95 ;  /* 0x0000005f005f7220 */ /* 0x000fe40000410000 */
[--C-:B----4-:R-:W-:Y:S05]  /*dd80*/  FFMA.FTZ R102, R180, c[0x0][0x2d0], -R164.reuse ;  /* 0x0000b400b4667a23 */ /* 0x110fea00000108a4 */
[----:B------:R4:W-:Y:S10]  /*dd90*/  MUFU.EX2 R222, R102 ;  /* 0x0000006600de7308 */ /* 0x0009f40000000800 */
[----:B------:R-:W-:Y:S01]  /*dda0*/  MUFU.EX2 R177, R134 ;  /* 0x0000008600b17308 */ /* 0x000fe20000000800 */
[--C-:B-1----:R-:W-:Y:S01]  /*ddb0*/  FFMA.FTZ R4, R171, c[0x0][0x2d0], -R3.reuse ;  /* 0x0000b400ab047a23 */ /* 0x102fe20000010803 */
[----:B---3--:R-:W-:Y:S08]  /*ddc0*/  F2FP.BF16.PACK_AB R117, R161, R160 ;  /* 0x000000a0a175723e */ /* 0x008ff000000010ff */
[----:B------:R1:W-:Y:S01]  /*ddd0*/  MUFU.EX2 R239, R4 ;  /* 0x0000000400ef7308 */ /* 0x0003e20000000800 */
[----:B----4-:R-:W-:Y:S09]  /*dde0*/  FFMA.FTZ R102, R181, c[0x0][0x2d0], -R164 ;  /* 0x0000b400b5667a23 */ /* 0x010ff200000108a4 */
[----:B------:R3:W-:Y:S10]  /*ddf0*/  MUFU.EX2 R221, R102 ;  /* 0x0000006600dd7308 */ /* 0x0007f40000000800 */
[----:B------:R4:W-:Y:S01]  /*de00*/  MUFU.EX2 R171, R133 ;  /* 0x0000008500ab7308 */ /* 0x0009e20000000800 */
[----:B-1----:R-:W-:Y:S09]  /*de10*/  FFMA.FTZ R4, R170, c[0x0][0x2d0], -R3 ;  /* 0x0000b400aa047a23 */ /* 0x002ff20000010803 */
[----:B------:R1:W1:Y:S01]  /*de20*/  MUFU.EX2 R240, R4 ;  /* 0x0000000400f07308 */ /* 0x0002620000000800 */
[----:B---3--:R-:W-:Y:S09]  /*de30*/  FFMA.FTZ R102, R183, c[0x0][0x2d0], -R163 ;  /* 0x0000b400b7667a23 */ /* 0x008ff200000108a3 */
[----:B------:R3:W-:Y:S01]  /*de40*/  MUFU.EX2 R204, R102 ;  /* 0x0000006600cc7308 */ /* 0x0007e20000000800 */
[----:B----4-:R-:W-:Y:S09]  /*de50*/  LDSM.16.MT88.4 R132, [R185+0x800] ;  /* 0x00080000b984783b */ /* 0x010ff20000004200 */
[----:B------:R-:W4:Y:S01]  /*de60*/  MUFU.EX2 R167, R140 ;  /* 0x0000008c00a77308 */ /* 0x000f220000000800 */
[----:B-1----:R-:W-:Y:S01]  /*de70*/  FMUL.FTZ R4, R101, R112 ;  /* 0x0000007065047220 */ /* 0x002fe20000410000 */
[----:B------:R-:W-:Y:S02]  /*de80*/  F2FP.BF16.PACK_AB R112, R235, R220 ;  /* 0x000000dceb70723e */ /* 0x000fe400000010ff */
[----:B------:R-:W-:Y:S06]  /*de90*/  F2FP.BF16.PACK_AB R119, R240, R239 ;  /* 0x000000eff077723e */ /* 0x000fec00000010ff */
[----:B------:R1:W-:Y:S01]  /*dea0*/  MUFU.EX2 R178, R109 ;  /* 0x0000006d00b27308 */ /* 0x0003e20000000800 */
[-C--:B------:R-:W-:Y:S05]  /*deb0*/  HMMA.16816.F32.BF16 R4, R112, R20.reuse, R4 ;  /* 0x000000147004723c */ /* 0x080fea0000041804 */
[--C-:B---3--:R-:W-:Y:S03]  /*dec0*/  FFMA.FTZ R102, R215, c[0x0][0x2d0], -R162.reuse ;  /* 0x0000b400d7667a23 */ /* 0x108fe600000108a2 */
[C---:B------:R-:W-:Y:S01]  /*ded0*/  HMMA.16816.F32.BF16 R8, R116.reuse, R20, R8 ;  /* 0x000000147408723c */ /* 0x040fe20000041808 */
[----:B------:R3:W-:Y:S06]  /*dee0*/  MUFU.EX2 R201, R102 ;  /* 0x0000006600c97308 */ /* 0x0007ec0000000800 */
[C---:B------:R-:W-:Y:S01]  /*def0*/  FMUL.FTZ R20, R101.reuse, R128 ;  /* 0x0000008065147220 */ /* 0x040fe20000410000 */
[-C--:B------:R-:W-:Y:S03]  /*df00*/  HMMA.16816.F32.BF16 R12, R116, R22.reuse, R12 ;  /* 0x00000016740c723c */ /* 0x080fe6000004180c */
[----:B------:R-:W-:Y:S01]  /*df10*/  MUFU.EX2 R170, R137 ;  /* 0x0000008900aa7308 */ /* 0x000fe20000000800 */
[C---:B------:R-:W-:Y:S02]  /*df20*/  FMUL.FTZ R21, R101.reuse, R129 ;  /* 0x0000008165157220 */ /* 0x040fe40000410000 */
[--C-:B-1----:R-:W-:Y:S02]  /*df30*/  FFMA.FTZ R109, R208, c[0x0][0x2d0], -R162.reuse ;  /* 0x0000b400d06d7a23 */ /* 0x102fe400000108a2 */
[C---:B------:R-:W-:Y:S05]  /*df40*/  HMMA.16816.F32.BF16 R16, R112.reuse, R22, R16 ;  /* 0x000000167010723c */ /* 0x040fea0000041810 */
[----:B------:R-:W-:Y:S02]  /*df50*/  MUFU.EX2 R174, R136 ;  /* 0x0000008800ae7308 */ /* 0x000fe40000000800 */
[C---:B------:R-:W-:Y:S02]  /*df60*/  FMUL.FTZ R22, R100.reuse, R130 ;  /* 0x0000008264167220 */ /* 0x040fe40000410000 */
[----:B------:R-:W-:Y:S02]  /*df70*/  FMUL.FTZ R23, R100, R131 ;  /* 0x0000008364177220 */ /* 0x000fe40000410000 */
[----:B------:R-:W-:Y:S01]  /*df80*/  LDSM.16.MT88.4 R128, [R185+0x1000] ;  /* 0x00100000b980783b */ /* 0x000fe20000004200 */
[----:B---3--:R-:W-:Y:S03]  /*df90*/  FFMA.FTZ R102, R210, c[0x0][0x2d0], -R162 ;  /* 0x0000b400d2667a23 */ /* 0x008fe600000108a2 */
[----:B------:R-:W1:Y:S01]  /*dfa0*/  MUFU.EX2 R173, R111 ;  /* 0x0000006f00ad7308 */ /* 0x000e620000000800 */
[-C--:B------:R-:W-:Y:S08]  /*dfb0*/  HMMA.16816.F32.BF16 R20, R112, R36.reuse, R20 ;  /* 0x000000247014723c */ /* 0x080ff00000041814 */
[C---:B------:R-:W-:Y:S01]  /*dfc0*/  HMMA.16816.F32.BF16 R24, R116.reuse, R36, R24 ;  /* 0x000000247418723c */ /* 0x040fe20000041818 */
[----:B------:R3:W-:Y:S06]  /*dfd0*/  MUFU.EX2 R202, R102 ;  /* 0x0000006600ca7308 */ /* 0x0007ec0000000800 */
[C---:B------:R-:W-:Y:S01]  /*dfe0*/  FMUL.FTZ R36, R101.reuse, R144 ;  /* 0x0000009065247220 */ /* 0x040fe20000410000 */
[-C--:B------:R-:W-:Y:S03]  /*dff0*/  HMMA.16816.F32.BF16 R28, R116, R38.reuse, R28 ;  /* 0x00000026741c723c */ /* 0x080fe6000004181c */
[----:B------:R1:W-:Y:S01]  /*e000*/  MUFU.EX2 R111, R105 ;  /* 0x00000069006f7308 */ /* 0x0003e20000000800 */
[C---:B------:R-:W-:Y:S02]  /*e010*/  FMUL.FTZ R37, R101.reuse, R145 ;  /* 0x0000009165257220 */ /* 0x040fe40000410000 */
[----:B--2---:R-:W-:Y:S02]  /*e020*/  FFMA.FTZ R101, R101, R249, R220 ;  /* 0x000000f965657223 */ /* 0x004fe400000100dc */
[C---:B------:R-:W-:Y:S05]  /*e030*/  HMMA.16816.F32.BF16 R32, R112.reuse, R38, R32 ;  /* 0x000000267020723c */ /* 0x040fea0000041820 */
[----:B------:R-:W-:Y:S02]  /*e040*/  MUFU.EX2 R164, R138 ;  /* 0x0000008a00a47308 */ /* 0x000fe40000000800 */
[C---:B------:R-:W-:Y:S02]  /*e050*/  FMUL.FTZ R38, R100.reuse, R146 ;  /* 0x0000009264267220 */ /* 0x040fe40000410000 */
[C---:B------:R-:W-:Y:S03]  /*e060*/  FMUL.FTZ R39, R100.reuse, R147 ;  /* 0x0000009364277220 */ /* 0x040fe60000410000 */
[----:B---3--:R-:W-:Y:S02]  /*e070*/  FFMA.FTZ R102, R207, c[0x0][0x2d0], -R3 ;  /* 0x0000b400cf667a23 */ /* 0x008fe40000010803 */
[----:B------:R-:W-:Y:S01]  /*e080*/  FFMA.FTZ R100, R100, R248, R168 ;  /* 0x000000f864647223 */ /* 0x000fe200000100a8 */
[----:B------:R-:W-:Y:S01]  /*e090*/  MUFU.EX2 R165, R139 ;  /* 0x0000008b00a57308 */ /* 0x000fe20000000800 */
[-C--:B-----5:R-:W-:Y:S03]  /*e0a0*/  HMMA.16816.F32.BF16 R36, R112, R120.reuse, R36 ;  /* 0x000000787024723c */ /* 0x0a0fe60000041824 */
[----:B-1----:R-:W-:Y:S01]  /*e0b0*/  FADD.FTZ R105, R235, R101 ;  /* 0x00000065eb697221 */ /* 0x002fe20000010000 */
[----:B------:R-:W-:Y:S04]  /*e0c0*/  F2FP.BF16.PACK_AB R101, R172, R171 ;  /* 0x000000abac65723e */ /* 0x000fe800000010ff */
[C---:B------:R-:W-:Y:S01]  /*e0d0*/  HMMA.16816.F32.BF16 R40, R116.reuse, R120, R40 ;  /* 0x000000787428723c */ /* 0x040fe20000041828 */
[----:B------:R1:W-:Y:S07]  /*e0e0*/  MUFU.EX2 R182, R102 ;  /* 0x0000006600b67308 */ /* 0x0003ee0000000800 */
[-C--:B------:R-:W-:Y:S03]  /*e0f0*/  HMMA.16816.F32.BF16 R44, R116, R122.reuse, R44 ;  /* 0x0000007a742c723c */ /* 0x080fe6000004182c */
[----:B------:R-:W-:Y:S05]  /*e100*/  MUFU.EX2 R168, R109 ;  /* 0x0000006d00a87308 */ /* 0x000fea0000000800 */
[C---:B------:R-:W-:Y:S01]  /*e110*/  HMMA.16816.F32.BF16 R48, R112.reuse, R122, R48 ;  /* 0x0000007a7030723c */ /* 0x040fe20000041830 */
[----:B------:R-:W2:Y:S03]  /*e120*/  LDSM.16.MT88.4 R120, [R186+0xc00] ;  /* 0x000c0000ba78783b */ /* 0x000ea60000004200 */
[--C-:B-1----:R-:W-:Y:S04]  /*e130*/  FFMA.FTZ R102, R206, c[0x0][0x2d0], -R3.reuse ;  /* 0x0000b400ce667a23 */ /* 0x102fe80000010803 */
[----:B------:R1:W-:Y:S04]  /*e140*/  MUFU.EX2 R183, R102 ;  /* 0x0000006600b77308 */ /* 0x0003e80000000800 */
[--C-:B-1----:R-:W-:Y:S01]  /*e150*/  FFMA.FTZ R102, R216, c[0x0][0x2d0], -R162.reuse ;  /* 0x0000b400d8667a23 */ /* 0x102fe200000108a2 */
[-C--:B--2---:R-:W-:Y:S05]  /*e160*/  HMMA.16816.F32.BF16 R52, R112, R120.reuse, R52 ;  /* 0x000000787034723c */ /* 0x084fea0000041834 */
[----:B------:R1:W-:Y:S03]  /*e170*/  MUFU.EX2 R180, R102 ;  /* 0x0000006600b47308 */ /* 0x0003e60000000800 */
[C---:B------:R-:W-:Y:S08]  /*e180*/  HMMA.16816.F32.BF16 R56, R116.reuse, R120, R56 ;  /* 0x000000787438723c */ /* 0x040ff00000041838 */
[-C--:B------:R-:W-:Y:S08]  /*e190*/  HMMA.16816.F32.BF16 R60, R116, R122.reuse, R60 ;  /* 0x0000007a743c723c */ /* 0x080ff0000004183c */
[C---:B------:R-:W-:Y:S01]  /*e1a0*/  HMMA.16816.F32.BF16 R64, R112.reuse, R122, R64 ;  /* 0x0000007a7040723c */ /* 0x040fe20000041840 */
[----:B------:R-:W2:Y:S03]  /*e1b0*/  LDSM.16.MT88.4 R120, [R185+0x1800] ;  /* 0x00180000b978783b */ /* 0x000ea60000004200 */
[--C-:B-1----:R-:W-:Y:S04]  /*e1c0*/  FFMA.FTZ R102, R217, c[0x0][0x2d0], -R162.reuse ;  /* 0x0000b400d9667a23 */ /* 0x102fe800000108a2 */
[----:B------:R1:W-:Y:S04]  /*e1d0*/  MUFU.EX2 R181, R102 ;  /* 0x0000006600b57308 */ /* 0x0003e80000000800 */
[--C-:B-1----:R-:W-:Y:S02]  /*e1e0*/  FFMA.FTZ R102, R219, c[0x0][0x2d0], -R3.reuse ;  /* 0x0000b400db667a23 */ /* 0x102fe40000010803 */
[----:B------:R-:W-:Y:S02]  /*e1f0*/  FFMA.FTZ R3, R104, c[0x0][0x2d0], -R3 ;  /* 0x0000b40068037a23 */ /* 0x000fe40000010803 */
[----:B------:R-:W3:Y:S02]  /*e200*/  LDL.LU R104, [R1+0xc] ;  /* 0x00000c0001687983 */ /* 0x000ee40000300800 */
[----:B------:R1:W-:Y:S01]  /*e210*/  MUFU.EX2 R179, R102 ;  /* 0x0000006600b37308 */ /* 0x0003e20000000800 */
[-C--:B--2---:R-:W-:Y:S09]  /*e220*/  HMMA.16816.F32.BF16 R68, R112, R120.reuse, R68 ;  /* 0x000000787044723c */ /* 0x084ff20000041844 */
[----:B------:R2:W5:Y:S01]  /*e230*/  MUFU.EX2 R110, R3 ;  /* 0x00000003006e7308 */ /* 0x0005620000000800 */
[C---:B------:R-:W-:Y:S08]  /*e240*/  HMMA.16816.F32.BF16 R72, R116.reuse, R120, R72 ;  /* 0x000000787448723c */ /* 0x040ff00000041848 */
[-C--:B------:R-:W-:Y:S04]  /*e250*/  HMMA.16816.F32.BF16 R76, R116, R122.reuse, R76 ;  /* 0x0000007a744c723c */ /* 0x080fe8000004184c */
[----:B-1----:R-:W-:Y:S01]  /*e260*/  FFMA.FTZ R102, R212, c[0x0][0x2d0], -R162 ;  /* 0x0000b400d4667a23 */ /* 0x002fe200000108a2 */
[----:B----4-:R-:W-:Y:S03]  /*e270*/  F2FP.BF16.PACK_AB R162, R167, R166 ;  /* 0x000000a6a7a2723e */ /* 0x010fe600000010ff */
[C---:B------:R-:W-:Y:S01]  /*e280*/  HMMA.16816.F32.BF16 R80, R112.reuse, R122, R80 ;  /* 0x0000007a7050723c */ /* 0x040fe20000041850 */
[----:B------:R-:W1:Y:S01]  /*e290*/  LDSM.16.MT88.4 R120, [R186+0x1800] ;  /* 0x00180000ba78783b */ /* 0x000e620000004200 */
[----:B------:R4:W1:Y:S02]  /*e2a0*/  MUFU.EX2 R169, R102 ;  /* 0x0000006600a97308 */ /* 0x0008640000000800 */
[----:B--2---:R-:W-:Y:S01]  /*e2b0*/  FFMA.FTZ R3, R103, R142, R231 ;  /* 0x0000008e67037223 */ /* 0x004fe200000100e7 */
[----:B------:R-:W-:Y:S04]  /*e2c0*/  F2FP.BF16.PACK_AB R103, R176, R173 ;  /* 0x000000adb067723e */ /* 0x000fe800000010ff */
[----:B------:R-:W-:Y:S03]  /*e2d0*/  LDSM.16.MT88.4 R140, [R186+0x800] ;  /* 0x00080000ba8c783b */ /* 0x000fe60000004200 */
[----:B-----5:R-:W-:Y:S01]  /*e2e0*/  F2FP.BF16.PACK_AB R163, R110, R111 ;  /* 0x0000006f6ea3723e */ /* 0x020fe200000010ff */
[----:B------:R-:W-:Y:S02]  /*e2f0*/  FADD.FTZ R109, R233, R3 ;  /* 0x00000003e96d7221 */ /* 0x000fe40000010000 */
[----:B------:R-:W-:Y:S04]  /*e300*/  FADD.FTZ R3, R238, R105 ;  /* 0x00000069ee037221 */ /* 0x000fe80000010000 */
[----:B------:R-:W-:Y:S04]  /*e310*/  FADD.FTZ R3, R244, R3 ;  /* 0x00000003f4037221 */ /* 0x000fe80000010000 */
[----:B------:R-:W-:Y:S01]  /*e320*/  FADD.FTZ R3, R225, R3 ;  /* 0x00000003e1037221 */ /* 0x000fe20000010000 */
[----:B----4-:R-:W-:Y:S03]  /*e330*/  F2FP.BF16.PACK_AB R102, R177, R175 ;  /* 0x000000afb166723e */ /* 0x010fe600000010ff */
[----:B------:R-:W-:Y:S01]  /*e340*/  FADD.FTZ R3, R230, R3 ;  /* 0x00000003e6037221 */ /* 0x000fe20000010000 */
[-C--:B-1----:R-:W-:Y:S08]  /*e350*/  HMMA.16816.F32.BF16 R84, R112, R120.reuse, R84 ;  /* 0x000000787054723c */ /* 0x082ff00000041854 */
[C---:B------:R-:W-:Y:S07]  /*e360*/  HMMA.16816.F32.BF16 R88, R116.reuse, R120, R88 ;  /* 0x000000787458723c */ /* 0x040fee0000041858 */
[----:B------:R-:W-:Y:S01]  /*e370*/  F2FP.BF16.PACK_AB R120, R202, R201 ;  /* 0x000000c9ca78723e */ /* 0x000fe200000010ff */
[-C--:B------:R-:W-:Y:S01]  /*e380*/  HMMA.16816.F32.BF16 R92, R116, R122.reuse, R92 ;  /* 0x0000007a745c723c */ /* 0x080fe2000004185c */
[----:B------:R-:W1:Y:S03]  /*e390*/  LDSM.16.MT88.4 R116, [R185+0x400] ;  /* 0x00040000b974783b */ /* 0x000e660000004200 */
[----:B------:R-:W-:Y:S04]  /*e3a0*/  F2FP.BF16.PACK_AB R121, R183, R182 ;  /* 0x000000b6b779723e */ /* 0x000fe800000010ff */
[----:B------:R-:W-:Y:S07]  /*e3b0*/  HMMA.16816.F32.BF16 R96, R112, R122, R96 ;  /* 0x0000007a7060723c */ /* 0x000fee0000041860 */
[----:B------:R-:W-:Y:S02]  /*e3c0*/  F2FP.BF16.PACK_AB R112, R230, R225 ;  /* 0x000000e1e670723e */ /* 0x000fe400000010ff */
[----:B------:R-:W-:Y:S03]  /*e3d0*/  F2FP.BF16.PACK_AB R113, R223, R224 ;  /* 0x000000e0df71723e */ /* 0x000fe600000010ff */
[----:B------:R-:W-:Y:S02]  /*e3e0*/  F2FP.BF16.PACK_AB R114, R221, R222 ;  /* 0x000000dedd72723e */ /* 0x000fe400000010ff */
[----:B------:R-:W-:Y:S02]  /*e3f0*/  F2FP.BF16.PACK_AB R115, R204, R203 ;  /* 0x000000cbcc73723e */ /* 0x000fe400000010ff */
[----:B------:R-:W-:Y:S02]  /*e400*/  F2FP.BF16.PACK_AB R122, R181, R180 ;  /* 0x000000b4b57a723e */ /* 0x000fe400000010ff */
[----:B------:R-:W-:Y:S03]  /*e410*/  F2FP.BF16.PACK_AB R123, R178, R179 ;  /* 0x000000b3b27b723e */ /* 0x000fe600000010ff */
[-C--:B-1----:R-:W-:Y:S08]  /*e420*/  HMMA.16816.F32.BF16 R4, R112, R116.reuse, R4 ;  /* 0x000000747004723c */ /* 0x082ff00000041804 */
[C---:B------:R-:W-:Y:S08]  /*e430*/  HMMA.16816.F32.BF16 R8, R120.reuse, R116, R8 ;  /* 0x000000747808723c */ /* 0x040ff00000041808 */
[-C--:B------:R-:W-:Y:S08]  /*e440*/  HMMA.16816.F32.BF16 R12, R120, R118.reuse, R12 ;  /* 0x00000076780c723c */ /* 0x080ff0000004180c */
[C---:B------:R-:W-:Y:S01]  /*e450*/  HMMA.16816.F32.BF16 R16, R112.reuse, R118, R16 ;  /* 0x000000767010723c */ /* 0x040fe20000041810 */
[----:B------:R-:W1:Y:S07]  /*e460*/  LDSM.16.MT88.4 R116, [R186+0x1000] ;  /* 0x00100000ba74783b */ /* 0x000e6e0000004200 */
        /* <DEDUP_REMOVED lines=9> */
[----:B------:R-:W4:Y:S07]  /*e500*/  LDSM.16.MT88.4 R128, [R186+0x1c00] ;  /* 0x001c0000ba80783b */ /* 0x000f2e0000004200 */
[-C--:B-1----:R-:W-:Y:S08]  /*e510*/  HMMA.16816.F32.BF16 R52, R112, R116.reuse, R52 ;  /* 0x000000747034723c */ /* 0x082ff00000041834 */
[C---:B------:R-:W-:Y:S08]  /*e520*/  HMMA.16816.F32.BF16 R56, R120.reuse, R116, R56 ;  /* 0x000000747838723c */ /* 0x040ff00000041838 */
[-C--:B------:R-:W-:Y:S08]  /*e530*/  HMMA.16816.F32.BF16 R60, R120, R118.reuse, R60 ;  /* 0x00000076783c723c */ /* 0x080ff0000004183c */
[C---:B------:R-:W-:Y:S08]  /*e540*/  HMMA.16816.F32.BF16 R64, R112.reuse, R118, R64 ;  /* 0x000000767040723c */ /* 0x040ff00000041840 */
[-C--:B--2---:R-:W-:Y:S08]  /*e550*/  HMMA.16816.F32.BF16 R68, R112, R124.reuse, R68 ;  /* 0x0000007c7044723c */ /* 0x084ff00000041844 */
[C---:B------:R-:W-:Y:S08]  /*e560*/  HMMA.16816.F32.BF16 R72, R120.reuse, R124, R72 ;  /* 0x0000007c7848723c */ /* 0x040ff00000041848 */
[-C--:B------:R-:W-:Y:S08]  /*e570*/  HMMA.16816.F32.BF16 R76, R120, R126.reuse, R76 ;  /* 0x0000007e784c723c */ /* 0x080ff0000004184c */
[C---:B------:R-:W-:Y:S08]  /*e580*/  HMMA.16816.F32.BF16 R80, R112.reuse, R126, R80 ;  /* 0x0000007e7050723c */ /* 0x040ff00000041850 */
[-C--:B----4-:R-:W-:Y:S08]  /*e590*/  HMMA.16816.F32.BF16 R84, R112, R128.reuse, R84 ;  /* 0x000000807054723c */ /* 0x090ff00000041854 */
[C---:B------:R-:W-:Y:S04]  /*e5a0*/  HMMA.16816.F32.BF16 R88, R120.reuse, R128, R88 ;  /* 0x000000807858723c */ /* 0x040fe80000041858 */
[----:B---3--:R-:W-:Y:S01]  /*e5b0*/  FFMA.FTZ R0, R0, R104, R160 ;  /* 0x0000006800007223 */ /* 0x008fe200000100a0 */
[----:B------:R-:W-:Y:S01]  /*e5c0*/  F2FP.BF16.PACK_AB R160, R168, R169 ;  /* 0x000000a9a8a0723e */ /* 0x000fe200000010ff */
[----:B------:R-:W-:Y:S02]  /*e5d0*/  FADD.FTZ R104, R234, R100 ;  /* 0x00000064ea687221 */ /* 0x000fe40000010000 */
[-C--:B------:R-:W-:Y:S04]  /*e5e0*/  HMMA.16816.F32.BF16 R92, R120, R130.reuse, R92 ;  /* 0x00000082785c723c */ /* 0x080fe8000004185c */
[----:B------:R-:W-:Y:S01]  /*e5f0*/  F2FP.BF16.PACK_AB R100, R174, R170 ;  /* 0x000000aaae64723e */ /* 0x000fe200000010ff */
[----:B------:R-:W-:Y:S01]  /*e600*/  FADD.FTZ R0, R161, R0 ;  /* 0x00000000a1007221 */ /* 0x000fe20000010000 */
[----:B------:R-:W-:Y:S01]  /*e610*/  F2FP.BF16.PACK_AB R161, R165, R164 ;  /* 0x000000a4a5a1723e */ /* 0x000fe200000010ff */
[----:B------:R-:W-:Y:S01]  /*e620*/  FADD.FTZ R104, R237, R104 ;  /* 0x00000068ed687221 */ /* 0x000fe20000010000 */
[----:B------:R-:W-:Y:S04]  /*e630*/  HMMA.16816.F32.BF16 R96, R112, R130, R96 ;  /* 0x000000827060723c */ /* 0x000fe80000041860 */
[----:B------:R-:W-:Y:S04]  /*e640*/  FADD.FTZ R0, R239, R0 ;  /* 0x00000000ef007221 */ /* 0x000fe80000010000 */
[-C--:B------:R-:W-:Y:S01]  /*e650*/  HMMA.16816.F32.BF16 R112, R100, R132.reuse, R4 ;  /* 0x000000846470723c */ /* 0x080fe20000041804 */
[----:B------:R-:W1:Y:S04]  /*e660*/  LDSM.16.MT88.4 R4, [R186+0x1400] ;  /* 0x00140000ba04783b */ /* 0x000e680000004200 */
[----:B------:R-:W-:Y:S03]  /*e670*/  FADD.FTZ R0, R240, R0 ;  /* 0x00000000f0007221 */ /* 0x000fe60000010000 */
        /* <DEDUP_REMOVED lines=50> */
[----:B------:R-:W-:Y:S01]  /*e9a0*/  FADD.FTZ R6, R175, R6 ;  /* 0x00000006af067221 */ /* 0x000fe20000010000 */
[----:B------:R-:W-:Y:S01]  /*e9b0*/  MOV R102, R2 ;  /* 0x0000000200667202 */ /* 0x000fe20000000f00 */
[----:B------:R-:W-:Y:S04]  /*e9c0*/  FADD.FTZ R4, R173, R3 ;  /* 0x00000003ad047221 */ /* 0x000fe80000010000 */
[----:B------:R-:W-:Y:S02]  /*e9d0*/  FADD.FTZ R3, R166, R0 ;  /* 0x00000000a6037221 */ /* 0x000fe40000010000 */
[----:B------:R-:W-:Y:S02]  /*e9e0*/  FADD.FTZ R0, R111, R5 ;  /* 0x000000056f007221 */ /* 0x000fe40000010000 */
[----:B------:R-:W-:Y:S02]  /*e9f0*/  FADD.FTZ R5, R177, R6 ;  /* 0x00000006b1057221 */ /* 0x000fe40000010000 */
[----:B------:R-:W-:Y:S02]  /*ea00*/  FADD.FTZ R4, R176, R4 ;  /* 0x00000004b0047221 */ /* 0x000fe40000010000 */
[----:B------:R-:W-:Y:S01]  /*ea10*/  FADD.FTZ R3, R167, R3 ;  /* 0x00000003a7037221 */ /* 0x000fe20000010000 */
[----:B------:R1:W-:Y:S01]  /*ea20*/  STL [R1+0x4], R5 ;  /* 0x0000040501007387 */ /* 0x0003e20000100800 */
[----:B------:R-:W-:Y:S03]  /*ea30*/  FADD.FTZ R0, R110, R0 ;  /* 0x000000006e007221 */ /* 0x000fe60000010000 */
[----:B------:R1:W-:Y:S04]  /*ea40*/  STL [R1], R4 ;  /* 0x0000000401007387 */ /* 0x0003e80000100800 */
[----:B------:R1:W-:Y:S04]  /*ea50*/  STL [R1+0x8], R3 ;  /* 0x0000080301007387 */ /* 0x0003e80000100800 */
[----:B------:R1:W-:Y:S01]  /*ea60*/  STL [R1+0xc], R0 ;  /* 0x00000c0001007387 */ /* 0x0003e20000100800 */
[----:B------:R-:W-:-:S05]  /*ea70*/  @P0 BRA `(.L_x_554) ;  /* 0xffffcf4000000947 */ /* 0x000fca000383ffff */
.L_x_549:
[----:B-1----:R-:W2:Y:S02]  /*ea80*/  LDL R0, [R1+0x10] ;  /* 0x0000100001007983 */ /* 0x002ea40000100800 */
[----:B--2---:R-:W-:-:S13]  /*ea90*/  ISETP.GE.AND P0, PT, R200, R0, PT ;  /* 0x00000000c800720c */ /* 0x004fda0003f06270 */
[----:B------:R-:W-:Y:S05]  /*eaa0*/  @!P0 BRA `(.L_x_555) ;  /* 0x0000432000008947 */ /* 0x000fea0003800000 */
[----:B------:R-:W-:Y:S01]  /*eab0*/  IMAD.MOV.U32 R101, RZ, RZ, R107 ;  /* 0x000000ffff657224 */ /* 0x000fe200078e006b */
[----:B------:R-:W-:Y:S01]  /*eac0*/  MOV R104, R102 ;  /* 0x0000006600687202 */ /* 0x000fe20000000f00 */
[----:B------:R-:W-:Y:S01]  /*ead0*/  IMAD.MOV.U32 R100, RZ, RZ, R108 ;  /* 0x000000ffff647224 */ /* 0x000fe200078e006c */
[----:B------:R-:W-:Y:S02]  /*eae0*/  MOV R103, R106 ;  /* 0x0000006a00677202 */ /* 0x000fe40000000f00 */
.L_x_574:
[----:B------:R-:W-:Y:S04]  /*eaf0*/  DEPBAR.LE SB0, 0x0 ;  /* 0x000080000000791a */ /* 0x000fe80000000000 */
[----:B------:R-:W-:Y:S01]  /*eb00*/  WARPSYNC 0xffffffff ;  /* 0xffffffff00007948 */ /* 0x000fe20003800000 */
[----:B------:R-:W-:Y:S01]  /*eb10*/  BAR.SYNC.DEFER_BLOCKING 0x0 ;  /* 0x0000000000007b1d */ /* 0x000fe20000010000 */
[----:B------:R-:W-:Y:S01]  /*eb20*/  SHF.R.S32.HI R0, RZ, 0x1f, R200 ;  /* 0x0000001fff007819 */ /* 0x000fe200000114c8 */
[----:B--2---:R-:W-:Y:S01]  /*eb30*/  IMAD.WIDE.U32 R2, R200, c[0x0][0x208], RZ ;  /* 0x00008200c8027a25 */ /* 0x004fe200078e00ff */
[C---:B------:R-:W-:Y:S02]  /*eb40*/  LOP3.LUT P5, RZ, R198.reuse, 0x100, RZ, 0xc0, !PT ;  /* 0x00000100c6ff7812 */ /* 0x040fe400078ac0ff */
[----:B------:R-:W-:Y:S01]  /*eb50*/  LOP3.LUT P4, RZ, R198, 0x80, RZ, 0xc0, !PT ;  /* 0x00000080c6ff7812 */ /* 0x000fe2000788c0ff */
[----:B------:R-:W-:Y:S01]  /*eb60*/  IMAD R0, R0, c[0x0][0x208], RZ ;  /* 0x0000820000007a24 */ /* 0x000fe200078e02ff */
[----:B------:R-:W-:Y:S03]  /*eb70*/  LOP3.LUT P3, RZ, R198, 0x40, RZ, 0xc0, !PT ;  /* 0x00000040c6ff7812 */ /* 0x000fe6000786c0ff */
[----:B------:R-:W-:Y:S05]  /*eb80*/  IMAD R0, R200, c[0x0][0x20c], R0 ;  /* 0x00008300c8007a24 */ /* 0x000fea00078e0200 */
[----:B------:R-:W-:Y:S01]  /*eb90*/  IADD3 R8, R3, R0, RZ ;  /* 0x0000000003087210 */ /* 0x000fe20007ffe0ff */
[----:B------:R-:W-:Y:S04]  /*eba0*/  IMAD.WIDE.U32 R2, R2, 0x30, RZ ;  /* 0x0000003002027825 */ /* 0x000fe800078e00ff */
[----:B------:R-:W-:Y:S01]  /*ebb0*/  IMAD R12, R8, 0x30, RZ ;  /* 0x00000030080c7824 */ /* 0x000fe200078e02ff */
[----:B------:R-:W-:Y:S04]  /*ebc0*/  LDSM.16.M88.4 R48, [R187] ;  /* 0x00000000bb30783b */ /* 0x000fe80000000200 */
[----:B------:R-:W-:Y:S01]  /*ebd0*/  IADD3 R3, R3, R12, RZ ;  /* 0x0000000c03037210 */ /* 0x000fe20007ffe0ff */
[----:B------:R-:W-:Y:S03]  /*ebe0*/  BSSY B0, `(.L_x_556) ;  /* 0x000010a000007945 */ /* 0x000fe60003800000 */
[----:B------:R-:W1:Y:S08]  /*ebf0*/  LDSM.16.M88.4 R16, [R184] ;  /* 0x00000000b810783b */ /* 0x000e700000000200 */
[----:B------:R-:W2:Y:S08]  /*ec00*/  LDSM.16.M88.4 R44, [R187+0x1000] ;  /* 0x00100000bb2c783b */ /* 0x000eb00000000200 */
[----:B------:R-:W3:Y:S08]  /*ec10*/  S2R R206, SR_TID.X ;  /* 0x0000000000ce7919 */ /* 0x000ef00000002100 */
[----:B------:R-:W4:Y:S08]  /*ec20*/  LDSM.16.M88.4 R32, [R184+0x400] ;  /* 0x00040000b820783b */ /* 0x000f300000000200 */
[----:B------:R-:W5:Y:S04]  /*ec30*/  LDL R217, [R1+0x10] ;  /* 0x0000100001d97983 */ /* 0x000f680000100800 */
[----:B------:R-:W4:Y:S01]  /*ec40*/  LDSM.16.M88.4 R108, [R184+0x800] ;  /* 0x00080000b86c783b */ /* 0x000f220000000200 */
[-C--:B-1----:R-:W-:Y:S03]  /*ec50*/  HMMA.16816.F32.BF16 R4, R48, R16.reuse, RZ ;  /* 0x000000103004723c */ /* 0x082fe600000418ff */
[----:B---3--:R-:W-:Y:S04]  /*ec60*/  ISETP.GT.AND P1, PT, R206, 0x3f, PT ;  /* 0x0000003fce00780c */ /* 0x008fe80003f24270 */
[----:B------:R-:W-:Y:S01]  /*ec70*/  LDSM.16.M88.4 R160, [R188] ;  /* 0x00000000bca0783b */ /* 0x000fe20000000200 */
[C---:B--2---:R-:W-:Y:S07]  /*ec80*/  HMMA.16816.F32.BF16 R8, R44.reuse, R16, RZ ;  /* 0x000000102c08723c */ /* 0x044fee00000418ff */
[----:B------:R-:W1:Y:S01]  /*ec90*/  LDSM.16.M88.4 R164, [R189] ;  /* 0x00000000bda4783b */ /* 0x000e620000000200 */
[-C--:B------:R-:W-:Y:S01]  /*eca0*/  HMMA.16816.F32.BF16 R12, R44, R18.reuse, RZ ;  /* 0x000000122c0c723c */ /* 0x080fe200000418ff */
[----:B------:R-:W-:Y:S03]  /*ecb0*/  @!P1 MOV R0, c[0x0][0x208] ;  /* 0x0000820000009a02 */ /* 0x000fe60000000f00 */
[----:B------:R-:W-:Y:S03]  /*ecc0*/  @!P1 MOV R16, c[0x0][0x20c] ;  /* 0x0000830000109a02 */ /* 0x000fe60000000f00 */
[----:B------:R-:W2:Y:S01]  /*ecd0*/  LDSM.16.M88.4 R168, [R188+0x1000] ;  /* 0x00100000bca8783b */ /* 0x000ea20000000200 */
[CC--:B------:R-:W-:Y:S04]  /*ece0*/  @!P1 LEA R24, P0, R0.reuse, R2.reuse, 0x5 ;  /* 0x0000000200189211 */ /* 0x0c0fe800078028ff */
[----:B------:R-:W-:Y:S03]  /*ecf0*/  @!P1 LEA.HI.X R28, R0, R3, R16, 0x5, P0 ;  /* 0x00000003001c9211 */ /* 0x000fe600000f2c10 */
[----:B------:R-:W3:Y:S01]  /*ed00*/  LDSM.16.M88.4 R172, [R197] ;  /* 0x00000000c5ac783b */ /* 0x000ee20000000200 */
[C---:B------:R-:W-:Y:S02]  /*ed10*/  HMMA.16816.F32.BF16 R16, R48.reuse, R18, RZ ;  /* 0x000000123010723c */ /* 0x040fe400000418ff */
[----:B------:R-:W-:Y:S04]  /*ed20*/  IADD3 R2, P0, R228, R2, RZ ;  /* 0x00000002e4027210 */ /* 0x000fe80007f1e0ff */
[----:B------:R-:W-:Y:S01]  /*ed30*/  IADD3.X R3, R3, R232, RZ, P0, !PT ;  /* 0x000000e803037210 */ /* 0x000fe200007fe4ff */
[----:B------:R-:W1:Y:S01]  /*ed40*/  LDSM.16.M88.4 R176, [R196] ;  /* 0x00000000c4b0783b */ /* 0x000e620000000200 */
[-C--:B----4-:R-:W-:Y:S01]  /*ed50*/  HMMA.16816.F32.BF16 R20, R48, R32.reuse, RZ ;  /* 0x000000203014723c */ /* 0x090fe200000418ff */
[C---:B------:R-:W-:Y:S04]  /*ed60*/  LEA R36, P0, R2.reuse, c[0x0][0x1f8], 0x1 ;  /* 0x00007e0002247a11 */ /* 0x040fe800078008ff */
[----:B------:R-:W-:Y:S02]  /*ed70*/  LEA.HI.X R37, R2, c[0x0][0x1fc], R3, 0x1, P0 ;  /* 0x00007f0002257a11 */ /* 0x000fe400000f0c03 */
[----:B------:R-:W-:Y:S02]  /*ed80*/  @!P1 IADD3 R0, P0, R24, R228, RZ ;  /* 0x000000e418009210 */ /* 0x000fe40007f1e0ff */
[C---:B------:R-:W-:Y:S01]  /*ed90*/  HMMA.16816.F32.BF16 R24, R44.reuse, R32, RZ ;  /* 0x000000202c18723c */ /* 0x040fe200000418ff */
[----:B------:R-:W-:Y:S01]  /*eda0*/  @!PT LDS RZ, [RZ] ;  /* 0x00000000fffff984 */ /* 0x000fe20000000800 */
[----:B------:R-:W-:Y:S01]  /*edb0*/  @!PT LDS RZ, [RZ] ;  /* 0x00000000fffff984 */ /* 0x000fe20000000800 */
[----:B------:R-:W-:Y:S01]  /*edc0*/  @!PT LDS RZ, [RZ] ;  /* 0x00000000fffff984 */ /* 0x000fe20000000800 */
[----:B------:R4:W-:Y:S02]  /*edd0*/  LDGSTS.E.BYPASS.LTC128B.128 [R199+0x1880], [R36.64], !P5 ;  /* 0x0188000024c77fae */ /* 0x0009e4000e901d46 */
[----:B------:R-:W-:Y:S02]  /*ede0*/  @!P1 IADD3.X R3, R28, R232, RZ, P0, !PT ;  /* 0x000000e81c039210 */ /* 0x000fe400007fe4ff */
[C---:B------:R-:W-:Y:S03]  /*edf0*/  @!P1 LEA R2, P0, R0.reuse, c[0x0][0x1f8], 0x1 ;  /* 0x00007e0000029a11 */ /* 0x040fe600078008ff */
[-C--:B------:R-:W-:Y:S01]  /*ee00*/  HMMA.16816.F32.BF16 R28, R44, R34.reuse, RZ ;  /* 0x000000222c1c723c */ /* 0x080fe200000418ff */
[----:B------:R4:W-:Y:S03]  /*ee10*/  LDGSTS.E.BYPASS.LTC128B.128 [R199+0x2480], [R36.64+0x40], !P4 ;  /* 0x0248004024c77fae */ /* 0x0009e6000e101d46 */
[----:B------:R-:W-:Y:S04]  /*ee20*/  @!P1 LEA.HI.X R3, R0, c[0x0][0x1fc], R3, 0x1, P0 ;  /* 0x00007f0000039a11 */ /* 0x000fe800000f0c03 */
[C---:B------:R-:W-:Y:S01]  /*ee30*/  HMMA.16816.F32.BF16 R32, R48.reuse, R34, RZ ;  /* 0x000000223020723c */ /* 0x040fe200000418ff */
[----:B------:R4:W-:Y:S08]  /*ee40*/  LDGSTS.E.BYPASS.LTC128B.128 [R199+0x3080], [R36.64+0x80], !P3 ;  /* 0x0308008024c77fae */ /* 0x0009f0000d901d46 */
[----:B------:R1:W-:Y:S08]  /*ee50*/  @!P1 LDGSTS.E.BYPASS.LTC128B.128 [R199+0x2080], [R2.64], !P5 ;  /* 0x0208000002c79fae */ /* 0x0003f0000e901d46 */
[----:B------:R1:W-:Y:S08]  /*ee60*/  @!P1 LDGSTS.E.BYPASS.LTC128B.128 [R199+0x2c80], [R2.64+0x40], !P4 ;  /* 0x02c8004002c79fae */ /* 0x0003f0000e101d46 */
[----:B------:R1:W-:Y:S01]  /*ee70*/  @!P1 LDGSTS.E.BYPASS.LTC128B.128 [R199+0x3880], [R2.64+0x80], !P3 ;  /* 0x0388008002c79fae */ /* 0x0003e2000d901d46 */
[-C--:B----4-:R-:W-:Y:S07]  /*ee80*/  HMMA.16816.F32.BF16 R36, R48, R108.reuse, RZ ;  /* 0x0000006c3024723c */ /* 0x090fee00000418ff */
[----:B------:R-:W0:Y:S01]  /*ee90*/  LDGDEPBAR ;  /* 0x00000000000079af */ /* 0x000e220000000000 */
[C---:B------:R-:W-:Y:S08]  /*eea0*/  HMMA.16816.F32.BF16 R40, R44.reuse, R108, RZ ;  /* 0x0000006c2c28723c */ /* 0x040ff000000418ff */
[-C--:B------:R-:W-:Y:S08]  /*eeb0*/  HMMA.16816.F32.BF16 R44, R44, R110.reuse, RZ ;  /* 0x0000006e2c2c723c */ /* 0x080ff000000418ff */
[----:B------:R-:W-:Y:S01]  /*eec0*/  HMMA.16816.F32.BF16 R48, R48, R110, RZ ;  /* 0x0000006e3030723c */ /* 0x000fe200000418ff */
[----:B------:R-:W-:Y:S07]  /*eed0*/  LDSM.16.M88.4 R108, [R187+0x2000] ;  /* 0x00200000bb6c783b */ /* 0x000fee0000000200 */
[-C--:B-1----:R-:W-:Y:S08]  /*eee0*/  HMMA.16816.F32.BF16 R4, R160, R164.reuse, R4 ;  /* 0x000000a4a004723c */ /* 0x082ff00000041804 */
[C---:B--2---:R-:W-:Y:S08]  /*eef0*/  HMMA.16816.F32.BF16 R8, R168.reuse, R164, R8 ;  /* 0x000000a4a808723c */ /* 0x044ff00000041808 */
        /* <DEDUP_REMOVED lines=23> */
[----:B------:R-:W1:Y:S03]  /*f070*/  LDSM.16.M88.4 R160, [R188+0x2000] ;  /* 0x00200000bca0783b */ /* 0x000e660000000200 */
[----:B-----5:R-:W-:Y:S04]  /*f080*/  ISETP.GT.AND P0, PT, R200, R217, PT ;  /* 0x000000d9c800720c */ /* 0x020fe80003f04270 */
        /* <DEDUP_REMOVED lines=28> */
[----:B------:R-:W-:Y:S07]  /*f250*/  LDSM.16.M88.4 R164, [R188+0x4000] ;  /* 0x00400000bca4783b */ /* 0x000fee0000000200 */
[-C--:B---3--:R-:W-:Y:S08]  /*f260*/  HMMA.16816.F32.BF16 R20, R108, R160.reuse, R20 ;  /* 0x000000a06c14723c */ /* 0x088ff00000041814 */
[C---:B------:R-:W-:Y:S08]  /*f270*/  HMMA.16816.F32.BF16 R24, R168.reuse, R160, R24 ;  /* 0x000000a0a818723c */ /* 0x040ff00000041818 */
[-C--:B------:R-:W-:Y:S08]  /*f280*/  HMMA.16816.F32.BF16 R28, R168, R162.reuse, R28 ;  /* 0x000000a2a81c723c */ /* 0x080ff0000004181c */
[C---:B------:R-:W-:Y:S01]  /*f290*/  HMMA.16816.F32.BF16 R32, R108.reuse, R162, R32 ;  /* 0x000000a26c20723c */ /* 0x040fe20000041820 */
[----:B------:R-:W1:Y:S07]  /*f2a0*/  LDSM.16.M88.4 R160, [R192] ;  /* 0x00000000c0a0783b */ /* 0x000e6e0000000200 */
        /* <DEDUP_REMOVED lines=157> */
.L_x_557:
[----:B--234-:R-:W-:Y:S05]  /*fc80*/  BSYNC B0 ;  /* 0x0000000000007941 */ /* 0x01cfea0003800000 */
.L_x_556:
        /* <DEDUP_REMOVED lines=34> */
.L_x_560:
[----:B------:R-:W-:Y:S04]  /*feb0*/  MOV R8, c[0x0][0x32c] ;  /* 0x0000cb0000087a02 */ /* 0x000fe80000000f00 */
[----:B------:R-:W-:Y:S11]  /*fec0*/  ISETP.NE.AND P0, PT, R8, 0x1, PT ;  /* 0x000000010800780c */ /* 0x000ff60003f05270 */
[----:B------:R-:W-:Y:S02]  /*fed0*/  @!UPT UIADD3 URZ, URZ, URZ, URZ ;  /* 0x0000003f3f3ff290 */ /* 0x000fe4000fffe03f */
[----:B------:R-:W-:Y:S05]  /*fee0*/  @P0 IMAD.HI.U32 R8, R4, c[0x0][0x330], RZ ;  /* 0x0000cc0004080a27 */ /* 0x000fea00078e00ff */
[----:B------:R-:W-:Y:S02]  /*fef0*/  @P0 SHF.R.U32.HI R4, RZ, c[0x0][0x334], R8 ;  /* 0x0000cd00ff040a19 */ /* 0x000fe40000011608 */
.L_x_561:
[----:B------:R-:W-:Y:S05]  /*ff00*/  BSYNC B0 ;  /* 0x0000000000007941 */ /* 0x000fea0003800000 */
.L_x_559:
[----:B------:R-:W-:Y:S04]  /*ff10*/  IMAD.IADD R8, R0, 0x1, -R236 ;  /* 0x0000000100087824 */ /* 0x000fe800078e0aec */
[----:B------:R-:W-:Y:S05]  /*ff20*/  IMAD R4, R4, c[0x0][0x32c], R8 ;  /* 0x0000cb0004047a24 */ /* 0x000fea00078e0208 */
[----:B------:R-:W-:Y:S02]  /*ff30*/  IADD3 R8, R4, c[0x0][0x32c], RZ ;  /* 0x0000cb0004087a10 */ /* 0x000fe40007ffe0ff */
[----:B------:R-:W-:Y:S02]  /*ff40*/  IMNMX R2, R2, R4, !PT ;  /* 0x0000000402027217 */ /* 0x000fe40007800200 */
[----:B------:R-:W-:Y:S02]  /*ff50*/  IMNMX R3, R3, R8, PT ;  /* 0x0000000803037217 */ /* 0x000fe40003800200 */
.L_x_558:
        /* <DEDUP_REMOVED lines=11> */
[----:B------:R-:W-:Y:S02]  /*10010*/  ISETP.LT.OR P0, PT, R3, 0x1, P0 ;  /* 0x000000010300780c */ /* 0x000fe40000701670 */
[----:B------:R-:W-:Y:S02]  /*10020*/  @P1 LOP3.LUT R198, R198, 0x8, RZ, 0xfc, !PT ;  /* 0x00000008c6c61812 */ /* 0x000fe400078efcff */
[----:B------:R-:W-:Y:S02]  /*10030*/  FSEL R9, R175, -INF , !P0 ;  /* 0xff800000af097808 */ /* 0x000fe40004000000 */
[----:B------:R-:W-:Y:S02]  /*10040*/  ISETP.GT.AND P0, PT, R2, 0x1, !P1 ;  /* 0x000000010200780c */ /* 0x000fe40004f04270 */
[----:B------:R-:W-:Y:S02]  /*10050*/  ISETP.GE.AND P1, PT, R0, 0x9, PT ;  /* 0x000000090000780c */ /* 0x000fe40003f26270 */
[C---:B------:R-:W-:Y:S02]  /*10060*/  ISETP.LT.OR P0, PT, R3.reuse, 0x2, P0 ;  /* 0x000000020300780c */ /* 0x040fe40000701670 */
        /* <DEDUP_REMOVED lines=63> */
.L_x_564:
[----:B------:R-:W-:Y:S04]  /*10460*/  MOV R8, c[0x0][0x32c] ;  /* 0x0000cb0000087a02 */ /* 0x000fe80000000f00 */
[----:B------:R-:W-:Y:S11]  /*10470*/  ISETP.NE.AND P0, PT, R8, 0x1, PT ;  /* 0x000000010800780c */ /* 0x000ff60003f05270 */
[----:B------:R-:W-:Y:S02]  /*10480*/  @!UPT UIADD3 URZ, URZ, URZ, URZ ;  /* 0x0000003f3f3ff290 */ /* 0x000fe4000fffe03f */
[----:B------:R-:W-:Y:S05]  /*10490*/  @P0 IMAD.HI.U32 R8, R4, c[0x0][0x330], RZ ;  /* 0x0000cc0004080a27 */ /* 0x000fea00078e00ff */
[----:B------:R-:W-:Y:S02]  /*104a0*/  @P0 SHF.R.U32.HI R4, RZ, c[0x0][0x334], R8 ;  /* 0x0000cd00ff040a19 */ /* 0x000fe40000011608 */
.L_x_565:
[----:B------:R-:W-:Y:S05]  /*104b0*/  BSYNC B0 ;  /* 0x0000000000007941 */ /* 0x000fea0003800000 */
.L_x_563:
[----:B------:R-:W-:Y:S04]  /*104c0*/  IMAD.IADD R8, R0, 0x1, -R236 ;  /* 0x0000000100087824 */ /* 0x000fe800078e0aec */
[----:B------:R-:W-:Y:S05]  /*104d0*/  IMAD R4, R4, c[0x0][0x32c], R8 ;  /* 0x0000cb0004047a24 */ /* 0x000fea00078e0208 */
[----:B------:R-:W-:Y:S02]  /*104e0*/  IADD3 R8, R4, c[0x0][0x32c], RZ ;  /* 0x0000cb0004087a10 */ /* 0x000fe40007ffe0ff */
[----:B------:R-:W-:Y:S02]  /*104f0*/  IMNMX R2, R2, R4, !PT ;  /* 0x0000000402027217 */ /* 0x000fe40007800200 */
[----:B------:R-:W-:Y:S02]  /*10500*/  IMNMX R3, R3, R8, PT ;  /* 0x0000000803037217 */ /* 0x000fe40003800200 */
.L_x_562:
[----:B------:R-:W-:Y:S01]  /*10510*/  LOP3.LUT P0, RZ, R198, 0x8, RZ, 0xc0, !PT ;  /* 0x00000008c6ff7812 */ /* 0x000fe2000780c0ff */
[----:B------:R-:W1:Y:S03]  /*10520*/  SHFL.IDX PT, R4, R5, 0x2, 0x1c1f ;  /* 0x005c1f0005047f89 */ /* 0x000e6600000e0000 */
        /* <DEDUP_REMOVED lines=59> */
.L_x_568:
[----:B------:R-:W-:Y:S04]  /*108e0*/  MOV R8, c[0x0][0x32c] ;  /* 0x0000cb0000087a02 */ /* 0x000fe80000000f00 */
[----:B------:R-:W-:Y:S11]  /*108f0*/  ISETP.NE.AND P0, PT, R8, 0x1, PT ;  /* 0x000000010800780c */ /* 0x000ff60003f05270 */
[----:B------:R-:W-:Y:S02]  /*10900*/  @!UPT UIADD3 URZ, URZ, URZ, URZ ;  /* 0x0000003f3f3ff290 */ /* 0x000fe4000fffe03f */
[----:B------:R-:W-:Y:S05]  /*10910*/  @P0 IMAD.HI.U32 R8, R4, c[0x0][0x330], RZ ;  /* 0x0000cc0004080a27 */ /* 0x000fea00078e00ff */
[----:B------:R-:W-:Y:S02]  /*10920*/  @P0 SHF.R.U32.HI R4, RZ, c[0x0][0x334], R8 ;  /* 0x0000cd00ff040a19 */ /* 0x000fe40000011608 */
.L_x_569:
[----:B------:R-:W-:Y:S05]  /*10930*/  BSYNC B0 ;  /* 0x0000000000007941 */ /* 0x000fea0003800000 */
.L_x_567:
[----:B------:R-:W-:Y:S04]  /*10940*/  IMAD.IADD R8, R0, 0x1, -R236 ;  /* 0x0000000100087824 */ /* 0x000fe800078e0aec */
[----:B------:R-:W-:Y:S05]  /*10950*/  IMAD R4, R4, c[0x0][0x32c], R8 ;  /* 0x0000cb0004047a24 */ /* 0x000fea00078e0208 */
[----:B------:R-:W-:Y:S02]  /*10960*/  IADD3 R8, R4, c[0x0][0x32c], RZ ;  /* 0x0000cb0004087a10 */ /* 0x000fe40007ffe0ff */
[----:B------:R-:W-:Y:S02]  /*10970*/  IMNMX R2, R2, R4, !PT ;  /* 0x0000000402027217 */ /* 0x000fe40007800200 */
[----:B------:R-:W-:Y:S02]  /*10980*/  IMNMX R3, R3, R8, PT ;  /* 0x0000000803037217 */ /* 0x000fe40003800200 */
.L_x_566:
        /* <DEDUP_REMOVED lines=61> */
.L_x_572:
[----:B------:R-:W-:Y:S04]  /*10d60*/  MOV R5, c[0x0][0x32c] ;  /* 0x0000cb0000057a02 */ /* 0x000fe80000000f00 */
[----:B------:R-:W-:Y:S11]  /*10d70*/  ISETP.NE.AND P0, PT, R5, 0x1, PT ;  /* 0x000000010500780c */ /* 0x000ff60003f05270 */
[----:B------:R-:W-:Y:S02]  /*10d80*/  @!UPT UIADD3 URZ, URZ, URZ, URZ ;  /* 0x0000003f3f3ff290 */ /* 0x000fe4000fffe03f */
[----:B------:R-:W-:Y:S05]  /*10d90*/  @P0 IMAD.HI.U32 R5, R4, c[0x0][0x330], RZ ;  /* 0x0000cc0004050a27 */ /* 0x000fea00078e00ff */
[----:B------:R-:W-:Y:S02]  /*10da0*/  @P0 SHF.R.U32.HI R4, RZ, c[0x0][0x334], R5 ;  /* 0x0000cd00ff040a19 */ /* 0x000fe40000011605 */
.L_x_573:
[----:B------:R-:W-:Y:S05]  /*10db0*/  BSYNC B0 ;  /* 0x0000000000007941 */ /* 0x000fea0003800000 */
.L_x_571:
[----:B------:R-:W-:Y:S04]  /*10dc0*/  IMAD.IADD R0, R0, 0x1, -R236 ;  /* 0x0000000100007824 */ /* 0x000fe800078e0aec */
[----:B------:R-:W-:Y:S05]  /*10dd0*/  IMAD R0, R4, c[0x0][0x32c], R0 ;  /* 0x0000cb0004007a24 */ /* 0x000fea00078e0200 */
[----:B------:R-:W-:Y:S02]  /*10de0*/  IADD3 R4, R0, c[0x0][0x32c], RZ ;  /* 0x0000cb0000047a10 */ /* 0x000fe40007ffe0ff */
[----:B------:R-:W-:Y:S02]  /*10df0*/  IMNMX R2, R2, R0, !PT ;  /* 0x0000000002027217 */ /* 0x000fe40007800200 */
[----:B------:R-:W-:Y:S02]  /*10e00*/  IMNMX R3, R3, R4, PT ;  /* 0x0000000403037217 */ /* 0x000fe40003800200 */
.L_x_570:
        /* <DEDUP_REMOVED lines=51> */
[----:B------:R-:W-:Y:S02]  /*11140*/  FMNMX.FTZ R4, R212, R4, !PT ;  /* 0x00000004d4047209 */ /* 0x000fe40007810000 */
[----:B------:R-:W-:Y:S01]  /*11150*/  FSEL R179, R110, -INF , !P0 ;  /* 0xff8000006eb37808 */ /* 0x000fe20004000000 */
[----:B------:R-:W1:Y:S01]  /*11160*/  SHFL.BFLY PT, R6, R0, 0x1, 0x1f ;  /* 0x0c201f0000067f89 */ /* 0x000e6200000e0000 */
[----:B------:R-:W-:Y:S02]  /*11170*/  ISETP.GT.AND P0, PT, R2, 0x20, !P3 ;  /* 0x000000200200780c */ /* 0x000fe40005f04270 */
[----:B------:R-:W-:Y:S02]  /*11180*/  FMNMX.FTZ R4, R211, R4, !PT ;  /* 0x00000004d3047209 */ /* 0x000fe40007810000 */
[----:B------:R-:W-:Y:S02]  /*11190*/  ISETP.LT.OR P0, PT, R3, 0x21, P0 ;  /* 0x000000210300780c */ /* 0x000fe40000701670 */
[----:B------:R-:W-:Y:S02]  /*111a0*/  FMNMX.FTZ R4, R210, R4, !PT ;  /* 0x00000004d2047209 */ /* 0x000fe40007810000 */
[----:B------:R-:W-:Y:S02]  /*111b0*/  FSEL R181, R31, -INF , !P0 ;  /* 0xff8000001fb57808 */ /* 0x000fe40004000000 */
        /* <DEDUP_REMOVED lines=81> */
[----:B------:R-:W-:Y:S02]  /*116d0*/  FFMA.FTZ R0, R16, c[0x0][0x2d0], -R111 ;  /* 0x0000b40010007a23 */ /* 0x000fe4000001086f */
        /* <DEDUP_REMOVED lines=12> */
[C---:B-1----:R-:W-:Y:S01]  /*117a0*/  FMUL.FTZ R6, R3.reuse, R114 ;  /* 0x0000007203067220 */ /* 0x042fe20000410000 */
        /* <DEDUP_REMOVED lines=11> */
[--C-:B------:R-:W-:Y:S01]  /*11860*/  FFMA.FTZ R103, R167, c[0x0][0x2d0], -R110.reuse ;  /* 0x0000b400a7677a23 */ /* 0x100fe2000001086e */
[----:B------:R-:W-:Y:S01]  /*11870*/  LDSM.16.MT88.4 R124, [R186+0x1c00] ;  /* 0x001c0000ba7c783b */ /* 0x000fe20000004200 */
[----:B------:R-:W-:Y:S02]  /*11880*/  FMUL.FTZ R0, R0, c[0x0][0x2d0] ;  /* 0x0000b40000007a20 */ /* 0x000fe40000410000 */
[----:B------:R1:W-:Y:S01]  /*11890*/  MUFU.EX2 R231, R103 ;  /* 0x0000006700e77308 */ /* 0x0003e20000000800 */
[--C-:B------:R-:W-:Y:S02]  /*118a0*/  FFMA.FTZ R5, R24, c[0x0][0x2d0], -R101.reuse ;  /* 0x0000b40018057a23 */ /* 0x100fe40000010865 */
[--C-:B------:R-:W-:Y:S02]  /*118b0*/  FFMA.FTZ R4, R25, c[0x0][0x2d0], -R101.reuse ;  /* 0x0000b40019047a23 */ /* 0x100fe40000010865 */
        /* <DEDUP_REMOVED lines=19> */
[----:B------:R-:W-:Y:S02]  /*119f0*/  FMUL.FTZ R66, R3, R66 ;  /* 0x0000004203427220 */ /* 0x000fe40000410000 */
[----:B--2---:R-:W-:Y:S02]  /*11a00*/  FFMA.FTZ R0, R14, c[0x0][0x2d0], -R101 ;  /* 0x0000b4000e007a23 */ /* 0x004fe40000010865 */
[C---:B---3--:R-:W-:Y:S02]  /*11a10*/  FMUL.FTZ R8, R2.reuse, R116 ;  /* 0x0000007402087220 */ /* 0x048fe40000410000 */
[C---:B------:R-:W-:Y:S01]  /*11a20*/  FMUL.FTZ R9, R2.reuse, R117 ;  /* 0x0000007502097220 */ /* 0x040fe20000410000 */
[----:B------:R2:W-:Y:S01]  /*11a30*/  MUFU.EX2 R239, R0 ;  /* 0x0000000000ef7308 */ /* 0x0005e20000000800 */
[C---:B------:R-:W-:Y:S02]  /*11a40*/  FMUL.FTZ R12, R2.reuse, R120 ;  /* 0x00000078020c7220 */ /* 0x040fe40000410000 */
[----:B------:R-:W-:Y:S02]  /*11a50*/  FMUL.FTZ R13, R2, R121 ;  /* 0x00000079020d7220 */ /* 0x000fe40000410000 */
[----:B----4-:R-:W-:Y:S02]  /*11a60*/  FMUL.FTZ R5, R100, R113 ;  /* 0x0000007164057220 */ /* 0x010fe40000410000 */
[C---:B------:R-:W-:Y:S01]  /*11a70*/  FMUL.FTZ R24, R2.reuse, R132 ;  /* 0x0000008402187220 */ /* 0x040fe20000410000 */
[----:B------:R-:W-:Y:S01]  /*11a80*/  MOV R132, R27 ;  /* 0x0000001b00847202 */ /* 0x000fe20000000f00 */
[C---:B------:R-:W-:Y:S01]  /*11a90*/  FMUL.FTZ R25, R2.reuse, R133 ;  /* 0x0000008502197220 */ /* 0x040fe20000410000 */
[----:B------:R-:W3:Y:S01]  /*11aa0*/  MUFU.EX2 R243, R4 ;  /* 0x0000000400f37308 */ /* 0x000ee20000000800 */
[C---:B------:R-:W-:Y:S01]  /*11ab0*/  FMUL.FTZ R28, R2.reuse, R136 ;  /* 0x00000088021c7220 */ /* 0x040fe20000410000 */
[----:B------:R-:W-:Y:S01]  /*11ac0*/  MOV R133, R217 ;  /* 0x000000d900857202 */ /* 0x000fe20000000f00 */
        /* <DEDUP_REMOVED lines=11> */
[C---:B------:R-:W-:Y:S02]  /*11b80*/  FMUL.FTZ R57, R2.reuse, R57 ;  /* 0x0000003902397220 */ /* 0x040fe40000410000 */
[----:B------:R-:W-:Y:S01]  /*11b90*/  FMUL.FTZ R60, R2, R60 ;  /* 0x0000003c023c7220 */ /* 0x000fe20000410000 */
[----:B---3--:R-:W-:Y:S01]  /*11ba0*/  F2FP.BF16.PACK_AB R115, R243, R242 ;  /* 0x000000f2f373723e */ /* 0x008fe200000010ff */
[----:B------:R-:W-:Y:S01]  /*11bb0*/  FMUL.FTZ R4, R100, R112 ;  /* 0x0000007064047220 */ /* 0x000fe20000410000 */
[----:B------:R-:W-:Y:S01]  /*11bc0*/  F2FP.BF16.PACK_AB R112, R235, R234 ;  /* 0x000000eaeb70723e */ /* 0x000fe200000010ff */
[----:B------:R-:W-:Y:S02]  /*11bd0*/  FMUL.FTZ R61, R2, R61 ;  /* 0x0000003d023d7220 */ /* 0x000fe40000410000 */
[----:B------:R-:W-:Y:S02]  /*11be0*/  FMUL.FTZ R67, R3, R67 ;  /* 0x0000004303437220 */ /* 0x000fe40000410000 */
[C---:B------:R-:W-:Y:S02]  /*11bf0*/  FMUL.FTZ R68, R100.reuse, R68 ;  /* 0x0000004464447220 */ /* 0x040fe40000410000 */
[----:B------:R-:W-:Y:S02]  /*11c00*/  FMUL.FTZ R69, R100, R69 ;  /* 0x0000004564457220 */ /* 0x000fe40000410000 */
[--C-:B-1----:R-:W-:Y:S02]  /*11c10*/  FFMA.FTZ R103, R165, c[0x0][0x2d0], -R109.reuse ;  /* 0x0000b400a5677a23 */ /* 0x102fe4000001086d */
[C---:B------:R-:W-:Y:S02]  /*11c20*/  FMUL.FTZ R70, R3.reuse, R70 ;  /* 0x0000004603467220 */ /* 0x040fe40000410000 */
[----:B------:R1:W-:Y:S01]  /*11c30*/  MUFU.EX2 R225, R103 ;  /* 0x0000006700e17308 */ /* 0x0003e20000000800 */
[----:B------:R-:W-:Y:S02]  /*11c40*/  FMUL.FTZ R71, R3, R71 ;  /* 0x0000004703477220 */ /* 0x000fe40000410000 */
        /* <DEDUP_REMOVED lines=15> */
[C---:B------:R-:W-:Y:S01]  /*11d40*/  FMUL.FTZ R84, R100.reuse, R84 ;  /* 0x0000005464547220 */ /* 0x040fe20000410000 */
[----:B------:R1:W-:Y:S01]  /*11d50*/  MUFU.EX2 R224, R103 ;  /* 0x0000006700e07308 */ /* 0x0003e20000000800 */
[----:B------:R-:W-:Y:S02]  /*11d60*/  FMUL.FTZ R85, R100, R85 ;  /* 0x0000005564557220 */ /* 0x000fe40000410000 */
[C---:B------:R-:W-:Y:S02]  /*11d70*/  FMUL.FTZ R86, R3.reuse, R86 ;  /* 0x0000005603567220 */ /* 0x040fe40000410000 */
[----:B------:R-:W-:Y:S02]  /*11d80*/  FMUL.FTZ R87, R3, R87 ;  /* 0x0000005703577220 */ /* 0x000fe40000410000 */
[--C-:B------:R-:W-:Y:S02]  /*11d90*/  FFMA.FTZ R104, R180, c[0x0][0x2d0], -R110.reuse ;  /* 0x0000b400b4687a23 */ /* 0x100fe4000001086e */
[C---:B------:R-:W-:Y:S02]  /*11da0*/  FMUL.FTZ R88, R2.reuse, R88 ;  /* 0x0000005802587220 */ /* 0x040fe40000410000 */
[----:B------:R-:W-:Y:S01]  /*11db0*/  MUFU.EX2 R223, R104 ;  /* 0x0000006800df7308 */ /* 0x000fe20000000800 */
[----:B------:R-:W-:Y:S02]  /*11dc0*/  FMUL.FTZ R89, R2, R89 ;  /* 0x0000005902597220 */ /* 0x000fe40000410000 */
[C---:B--2---:R-:W-:Y:S02]  /*11dd0*/  FMUL.FTZ R10, R0.reuse, R118 ;  /* 0x00000076000a7220 */ /* 0x044fe40000410000 */
[C---:B------:R-:W-:Y:S02]  /*11de0*/  FMUL.FTZ R11, R0.reuse, R119 ;  /* 0x00000077000b7220 */ /* 0x040fe40000410000 */
[----:B------:R-:W2:Y:S01]  /*11df0*/  LDSM.16.MT88.4 R116, [R185+0xc00] ;  /* 0x000c0000b974783b */ /* 0x000ea20000004200 */
[C---:B------:R-:W-:Y:S02]  /*11e00*/  FMUL.FTZ R14, R0.reuse, R122 ;  /* 0x0000007a000e7220 */ /* 0x040fe40000410000 */
[C---:B------:R-:W-:Y:S02]  /*11e10*/  FMUL.FTZ R15, R0.reuse, R123 ;  /* 0x0000007b000f7220 */ /* 0x040fe40000410000 */
[C---:B------:R-:W-:Y:S01]  /*11e20*/  HMMA.16816.F32.BF16 R8, R112.reuse, R20, R8 ;  /* 0x000000147008723c */ /* 0x040fe20000041808 */
[--C-:B-1----:R-:W-:Y:S02]  /*11e30*/  FFMA.FTZ R103, R175, c[0x0][0x2d0], -R109.reuse ;  /* 0x0000b400af677a23 */ /* 0x102fe4000001086d */
[----:B------:R-:W-:Y:S01]  /*11e40*/  LDSM.16.MT88.4 R120, [R185+0x400] ;  /* 0x00040000b978783b */ /* 0x000fe20000004200 */
[C---:B------:R-:W-:Y:S01]  /*11e50*/  FMUL.FTZ R26, R0.reuse, R134 ;  /* 0x00000086001a7220 */ /* 0x040fe20000410000 */
[----:B------:R1:W-:Y:S01]  /*11e60*/  MUFU.EX2 R221, R103 ;  /* 0x0000006700dd7308 */ /* 0x0003e20000000800 */
[----:B------:R-:W-:Y:S02]  /*11e70*/  FMUL.FTZ R27, R0, R135 ;  /* 0x00000087001b7220 */ /* 0x000fe40000410000 */
[-C--:B------:R-:W-:Y:S01]  /*11e80*/  HMMA.16816.F32.BF16 R12, R112, R22.reuse, R12 ;  /* 0x00000016700c723c */ /* 0x080fe2000004180c */
[----:B------:R-:W-:Y:S02]  /*11e90*/  FMUL.FTZ R20, R100, R128 ;  /* 0x0000008064147220 */ /* 0x000fe40000410000 */
[----:B------:R-:W3:Y:S01]  /*11ea0*/  LDL.LU R134, [R1+0x8] ;  /* 0x0000080001867983 */ /* 0x000ee20000300800 */
[--C-:B------:R-:W-:Y:S02]  /*11eb0*/  FFMA.FTZ R128, R212, c[0x0][0x2d0], -R109.reuse ;  /* 0x0000b400d4807a23 */ /* 0x100fe4000001086d */
[----:B------:R-:W-:Y:S01]  /*11ec0*/  FMUL.FTZ R21, R100, R129 ;  /* 0x0000008164157220 */ /* 0x000fe20000410000 */
[----:B------:R-:W4:Y:S01]  /*11ed0*/  LDL.LU R135, [R1] ;  /* 0x0000000001877983 */ /* 0x000f220000300800 */
[C---:B------:R-:W-:Y:S01]  /*11ee0*/  HMMA.16816.F32.BF16 R16, R160.reuse, R22, R16 ;  /* 0x00000016a010723c */ /* 0x040fe20000041810 */
[C---:B------:R-:W-:Y:S01]  /*11ef0*/  FMUL.FTZ R30, R0.reuse, R138 ;  /* 0x0000008a001e7220 */ /* 0x040fe20000410000 */
[----:B------:R-:W-:Y:S01]  /*11f00*/  MUFU.EX2 R205, R128 ;  /* 0x0000008000cd7308 */ /* 0x000fe20000000800 */
[----:B------:R-:W5:Y:S01]  /*11f10*/  LDL.LU R136, [R1+0x4] ;  /* 0x0000040001887983 */ /* 0x000f620000300800 */
[C---:B------:R-:W-:Y:S02]  /*11f20*/  FMUL.FTZ R31, R0.reuse, R139 ;  /* 0x0000008b001f7220 */ /* 0x040fe40000410000 */
[----:B------:R-:W-:Y:S02]  /*11f30*/  FMUL.FTZ R42, R0, R150 ;  /* 0x00000096002a7220 */ /* 0x000fe40000410000 */
[C---:B------:R-:W-:Y:S04]  /*11f40*/  FMUL.FTZ R22, R3.reuse, R130 ;  /* 0x0000008203167220 */ /* 0x040fe80000410000 */
[----:B------:R-:W-:Y:S02]  /*11f50*/  FMUL.FTZ R23, R3, R131 ;  /* 0x0000008303177220 */ /* 0x000fe40000410000 */
[----:B-1----:R-:W-:Y:S02]  /*11f60*/  FFMA.FTZ R103, R174, c[0x0][0x2d0], -R109 ;  /* 0x0000b400ae677a23 */ /* 0x002fe4000001086d */
[--C-:B------:R-:W-:Y:S02]  /*11f70*/  FFMA.FTZ R131, R213, c[0x0][0x2d0], -R110.reuse ;  /* 0x0000b400d5837a23 */ /* 0x100fe4000001086e */
[--C-:B------:R-:W-:Y:S01]  /*11f80*/  FFMA.FTZ R130, R216, c[0x0][0x2d0], -R110.reuse ;  /* 0x0000b400d8827a23 */ /* 0x100fe2000001086e */
[-C--:B------:R-:W-:Y:S01]  /*11f90*/  HMMA.16816.F32.BF16 R20, R160, R36.reuse, R20 ;  /* 0x00000024a014723c */ /* 0x080fe20000041814 */
[--C-:B------:R-:W-:Y:S01]  /*11fa0*/  FFMA.FTZ R129, R215, c[0x0][0x2d0], -R110.reuse ;  /* 0x0000b400d7817a23 */ /* 0x100fe2000001086e */
[----:B------:R-:W-:Y:S01]  /*11fb0*/  MUFU.EX2 R202, R131 ;  /* 0x0000008300ca7308 */ /* 0x000fe20000000800 */
[C---:B------:R-:W-:Y:S01]  /*11fc0*/  FMUL.FTZ R43, R0.reuse, R151 ;  /* 0x00000097002b7220 */ /* 0x040fe20000410000 */
[----:B------:R-:W-:Y:S01]  /*11fd0*/  MOV R215, R132 ;  /* 0x0000008400d77202 */ /* 0x000fe20000000f00 */
[C---:B------:R-:W-:Y:S01]  /*11fe0*/  FMUL.FTZ R46, R0.reuse, R154 ;  /* 0x0000009a002e7220 */ /* 0x040fe20000410000 */
[----:B------:R-:W-:Y:S01]  /*11ff0*/  MOV R216, R133 ;  /* 0x0000008500d87202 */ /* 0x000fe20000000f00 */
[C---:B------:R-:W-:Y:S01]  /*12000*/  FMUL.FTZ R47, R0.reuse, R155 ;  /* 0x0000009b002f7220 */ /* 0x040fe20000410000 */
[C---:B------:R-:W-:Y:S01]  /*12010*/  HMMA.16816.F32.BF16 R24, R112.reuse, R36, R24 ;  /* 0x000000247018723c */ /* 0x040fe20000041818 */
[----:B------:R-:W-:Y:S01]  /*12020*/  FMUL.FTZ R58, R0, R58 ;  /* 0x0000003a003a7220 */ /* 0x000fe20000410000 */
[----:B------:R-:W-:Y:S02]  /*12030*/  ISETP.GT.AND P0, PT, R200, R216, PT ;  /* 0x000000d8c800720c */ /* 0x000fe40003f04270 */
[----:B------:R1:W-:Y:S01]  /*12040*/  MUFU.EX2 R222, R103 ;  /* 0x0000006700de7308 */ /* 0x0003e20000000800 */
[----:B------:R-:W-:Y:S02]  /*12050*/  FMUL.FTZ R59, R0, R59 ;  /* 0x0000003b003b7220 */ /* 0x000fe40000410000 */
[C---:B------:R-:W-:Y:S01]  /*12060*/  FMUL.FTZ R36, R100.reuse, R144 ;  /* 0x0000009064247220 */ /* 0x040fe20000410000 */
[-C--:B------:R-:W-:Y:S01]  /*12070*/  HMMA.16816.F32.BF16 R28, R112, R38.reuse, R28 ;  /* 0x00000026701c723c */ /* 0x080fe2000004181c */
[----:B------:R-:W-:Y:S03]  /*12080*/  FMUL.FTZ R37, R100, R145 ;  /* 0x0000009164257220 */ /* 0x000fe60000410000 */
[C---:B------:R-:W-:Y:S02]  /*12090*/  FMUL.FTZ R62, R0.reuse, R62 ;  /* 0x0000003e003e7220 */ /* 0x040fe40000410000 */
[----:B------:R-:W-:Y:S01]  /*120a0*/  MUFU.EX2 R212, R129 ;  /* 0x0000008100d47308 */ /* 0x000fe20000000800 */
[C---:B------:R-:W-:Y:S01]  /*120b0*/  FMUL.FTZ R63, R0.reuse, R63 ;  /* 0x0000003f003f7220 */ /* 0x040fe20000410000 */
[C---:B------:R-:W-:Y:S01]  /*120c0*/  HMMA.16816.F32.BF16 R32, R160.reuse, R38, R32 ;  /* 0x00000026a020723c */ /* 0x040fe20000041820 */
[C---:B------:R-:W-:Y:S03]  /*120d0*/  FMUL.FTZ R74, R0.reuse, R74 ;  /* 0x0000004a004a7220 */ /* 0x040fe60000410000 */
[C---:B------:R-:W-:Y:S02]  /*120e0*/  FMUL.FTZ R75, R0.reuse, R75 ;  /* 0x0000004b004b7220 */ /* 0x040fe40000410000 */
[----:B------:R-:W-:Y:S02]  /*120f0*/  FMUL.FTZ R78, R0, R78 ;  /* 0x0000004e004e7220 */ /* 0x000fe40000410000 */
[C---:B------:R-:W-:Y:S04]  /*12100*/  FMUL.FTZ R38, R3.reuse, R146 ;  /* 0x0000009203267220 */ /* 0x040fe80000410000 */
[C---:B------:R-:W-:Y:S02]  /*12110*/  FMUL.FTZ R39, R3.reuse, R147 ;  /* 0x0000009303277220 */ /* 0x040fe40000410000 */
[--C-:B-1----:R-:W-:Y:S02]  /*12120*/  FFMA.FTZ R103, R170, c[0x0][0x2d0], -R111.reuse ;  /* 0x0000b400aa677a23 */ /* 0x102fe4000001086f */
[----:B------:R-:W-:Y:S02]  /*12130*/  FMUL.FTZ R79, R0, R79 ;  /* 0x0000004f004f7220 */ /* 0x000fe40000410000 */
[----:B------:R1:W-:Y:S01]  /*12140*/  MUFU.EX2 R218, R103 ;  /* 0x0000006700da7308 */ /* 0x0003e20000000800 */
[-C--:B--2---:R-:W-:Y:S01]  /*12150*/  HMMA.16816.F32.BF16 R36, R160, R116.reuse, R36 ;  /* 0x00000074a024723c */ /* 0x084fe20000041824 */
[C---:B------:R-:W-:Y:S02]  /*12160*/  FMUL.FTZ R96, R100.reuse, R96 ;  /* 0x0000006064607220 */ /* 0x040fe40000410000 */
[----:B------:R-:W-:Y:S02]  /*12170*/  FMUL.FTZ R97, R100, R97 ;  /* 0x0000006164617220 */ /* 0x000fe40000410000 */
[C---:B------:R-:W-:Y:S02]  /*12180*/  FMUL.FTZ R98, R3.reuse, R98 ;  /* 0x0000006203627220 */ /* 0x040fe40000410000 */
[----:B------:R-:W-:Y:S01]  /*12190*/  FMUL.FTZ R99, R3, R99 ;  /* 0x0000006303637220 */ /* 0x000fe20000410000 */
[C---:B------:R-:W-:Y:S01]  /*121a0*/  HMMA.16816.F32.BF16 R40, R112.reuse, R116, R40 ;  /* 0x000000747028723c */ /* 0x040fe20000041828 */
[----:B------:R-:W-:Y:S03]  /*121b0*/  FFMA.FTZ R110, R214, c[0x0][0x2d0], -R110 ;  /* 0x0000b400d66e7a23 */ /* 0x000fe6000001086e */
[C---:B------:R-:W-:Y:S01]  /*121c0*/  FMUL.FTZ R90, R0.reuse, R90 ;  /* 0x0000005a005a7220 */ /* 0x040fe20000410000 */
[----:B------:R-:W-:Y:S01]  /*121d0*/  MUFU.EX2 R214, R110 ;  /* 0x0000006e00d67308 */ /* 0x000fe20000000800 */
[----:B------:R-:W-:Y:S02]  /*121e0*/  FMUL.FTZ R91, R0, R91 ;  /* 0x0000005b005b7220 */ /* 0x000fe40000410000 */
[-C--:B------:R-:W-:Y:S01]  /*121f0*/  HMMA.16816.F32.BF16 R44, R112, R118.reuse, R44 ;  /* 0x00000076702c723c */ /* 0x080fe2000004182c */
[C---:B------:R-:W-:Y:S03]  /*12200*/  FMUL.FTZ R92, R2.reuse, R92 ;  /* 0x0000005c025c7220 */ /* 0x040fe60000410000 */
[----:B------:R-:W-:Y:S02]  /*12210*/  FMUL.FTZ R93, R2, R93 ;  /* 0x0000005d025d7220 */ /* 0x000fe40000410000 */
[C---:B------:R-:W-:Y:S02]  /*12220*/  FMUL.FTZ R94, R0.reuse, R94 ;  /* 0x0000005e005e7220 */ /* 0x040fe40000410000 */
[C---:B------:R-:W-:Y:S01]  /*12230*/  HMMA.16816.F32.BF16 R48, R160.reuse, R118, R48 ;  /* 0x00000076a030723c */ /* 0x040fe20000041830 */
[----:B------:R-:W2:Y:S03]  /*12240*/  LDSM.16.MT88.4 R116, [R186+0xc00] ;  /* 0x000c0000ba74783b */ /* 0x000ea60000004200 */
[----:B-1----:R-:W-:Y:S02]  /*12250*/  FFMA.FTZ R103, R169, c[0x0][0x2d0], -R111 ;  /* 0x0000b400a9677a23 */ /* 0x002fe4000001086f */
[----:B------:R-:W-:Y:S02]  /*12260*/  FMUL.FTZ R95, R0, R95 ;  /* 0x0000005f005f7220 */ /* 0x000fe40000410000 */
[----:B------:R1:W1:Y:S01]  /*12270*/  MUFU.EX2 R219, R103 ;  /* 0x0000006700db7308 */ /* 0x0002620000000800 */
[----:B------:R-:W-:Y:S03]  /*12280*/  FFMA.FTZ R104, R211, c[0x0][0x2d0], -R109 ;  /* 0x0000b400d3687a23 */ /* 0x000fe6000001086d */
[--C-:B-1----:R-:W-:Y:S06]  /*12290*/  FFMA.FTZ R103, R168, c[0x0][0x2d0], -R111.reuse ;  /* 0x0000b400a8677a23 */ /* 0x102fec000001086f */
[----:B------:R1:W-:Y:S01]  /*122a0*/  MUFU.EX2 R220, R103 ;  /* 0x0000006700dc7308 */ /* 0x0003e20000000800 */
[-C--:B--2---:R-:W-:Y:S08]  /*122b0*/  HMMA.16816.F32.BF16 R52, R160, R116.reuse, R52 ;  /* 0x00000074a034723c */ /* 0x084ff00000041834 */
[C---:B------:R-:W-:Y:S08]  /*122c0*/  HMMA.16816.F32.BF16 R56, R112.reuse, R116, R56 ;  /* 0x000000747038723c */ /* 0x040ff00000041838 */
[-C--:B------:R-:W-:Y:S01]  /*122d0*/  HMMA.16816.F32.BF16 R60, R112, R118.reuse, R60 ;  /* 0x00000076703c723c */ /* 0x080fe2000004183c */
[----:B-1----:R-:W-:Y:S07]  /*122e0*/  FFMA.FTZ R103, R172, c[0x0][0x2d0], -R111 ;  /* 0x0000b400ac677a23 */ /* 0x002fee000001086f */
[C---:B------:R-:W-:Y:S01]  /*122f0*/  HMMA.16816.F32.BF16 R64, R160.reuse, R118, R64 ;  /* 0x00000076a040723c */ /* 0x040fe20000041840 */
[----:B------:R-:W1:Y:S01]  /*12300*/  LDSM.16.MT88.4 R116, [R185+0x1800] ;  /* 0x00180000b974783b */ /* 0x000e620000004200 */
[----:B------:R2:W-:Y:S02]  /*12310*/  MUFU.EX2 R217, R103 ;  /* 0x0000006700d97308 */ /* 0x0005e40000000800 */
[--C-:B--2---:R-:W-:Y:S05]  /*12320*/  FFMA.FTZ R103, R171, c[0x0][0x2d0], -R101.reuse ;  /* 0x0000b400ab677a23 */ /* 0x104fea0000010865 */
[----:B------:R-:W-:Y:S03]  /*12330*/  LDSM.16.MT88.4 R168, [R186+0x1400] ;  /* 0x00140000baa8783b */ /* 0x000fe60000004200 */
[----:B------:R2:W-:Y:S01]  /*12340*/  MUFU.EX2 R177, R103 ;  /* 0x0000006700b17308 */ /* 0x0005e20000000800 */
[-C--:B-1----:R-:W-:Y:S08]  /*12350*/  HMMA.16816.F32.BF16 R68, R160, R116.reuse, R68 ;  /* 0x00000074a044723c */ /* 0x082ff00000041844 */
[C---:B------:R-:W-:Y:S01]  /*12360*/  HMMA.16816.F32.BF16 R72, R112.reuse, R116, R72 ;  /* 0x000000747048723c */ /* 0x040fe20000041848 */
[--C-:B--2---:R-:W-:Y:S02]  /*12370*/  FFMA.FTZ R103, R173, c[0x0][0x2d0], -R101.reuse ;  /* 0x0000b400ad677a23 */ /* 0x104fe40000010865 */
[----:B------:R-:W-:Y:S05]  /*12380*/  LDSM.16.MT88.4 R172, [R185+0x2000] ;  /* 0x00200000b9ac783b */ /* 0x000fea0000004200 */
        /* <DEDUP_REMOVED lines=9> */
[----:B------:R1:W2:Y:S06]  /*12420*/  MUFU.EX2 R179, R103 ;  /* 0x0000006700b37308 */ /* 0x0002ac0000000800 */
[----:B------:R-:W-:Y:S01]  /*12430*/  F2FP.BF16.PACK_AB R116, R219, R218 ;  /* 0x000000dadb74723e */ /* 0x000fe200000010ff */
[-C--:B------:R-:W-:Y:S01]  /*12440*/  HMMA.16816.F32.BF16 R92, R112, R118.reuse, R92 ;  /* 0x00000076705c723c */ /* 0x080fe2000004185c */
[----:B------:R-:W-:Y:S06]  /*12450*/  F2FP.BF16.PACK_AB R117, R176, R177 ;  /* 0x000000b1b075723e */ /* 0x000fec00000010ff */
[----:B------:R-:W-:Y:S01]  /*12460*/  F2FP.BF16.PACK_AB R112, R233, R231 ;  /* 0x000000e7e970723e */ /* 0x000fe200000010ff */
[----:B------:R-:W-:Y:S01]  /*12470*/  HMMA.16816.F32.BF16 R96, R160, R118, R96 ;  /* 0x00000076a060723c */ /* 0x000fe20000041860 */
[----:B------:R-:W-:Y:S03]  /*12480*/  F2FP.BF16.PACK_AB R113, R225, R230 ;  /* 0x000000e6e171723e */ /* 0x000fe600000010ff */
[----:B------:R-:W-:Y:S02]  /*12490*/  F2FP.BF16.PACK_AB R114, R223, R224 ;  /* 0x000000e0df72723e */ /* 0x000fe400000010ff */
[----:B------:R-:W-:Y:S02]  /*124a0*/  F2FP.BF16.PACK_AB R115, R222, R221 ;  /* 0x000000ddde73723e */ /* 0x000fe400000010ff */
[----:B------:R-:W-:Y:S01]  /*124b0*/  F2FP.BF16.PACK_AB R118, R217, R220 ;  /* 0x000000dcd976723e */ /* 0x000fe200000010ff */
[--C-:B-1----:R-:W-:Y:S02]  /*124c0*/  FFMA.FTZ R103, R210, c[0x0][0x2d0], -R109.reuse ;  /* 0x0000b400d2677a23 */ /* 0x102fe4000001086d */
[----:B------:R1:W1:Y:S01]  /*124d0*/  MUFU.EX2 R210, R130 ;  /* 0x0000008200d27308 */ /* 0x0002620000000800 */
[----:B--2---:R-:W-:Y:S01]  /*124e0*/  F2FP.BF16.PACK_AB R119, R179, R178 ;  /* 0x000000b2b377723e */ /* 0x004fe200000010ff */
[-C--:B------:R-:W-:Y:S01]  /*124f0*/  HMMA.16816.F32.BF16 R4, R112, R120.reuse, R4 ;  /* 0x000000787004723c */ /* 0x080fe20000041804 */
[----:B------:R-:W-:Y:S01]  /*12500*/  F2FP.BF16.PACK_AB R162, R214, R212 ;  /* 0x000000d4d6a2723e */ /* 0x000fe200000010ff */
[----:B------:R-:W-:Y:S02]  /*12510*/  FFMA.FTZ R109, R209, c[0x0][0x2d0], -R109 ;  /* 0x0000b400d16d7a23 */ /* 0x000fe4000001086d */
[----:B----4-:R-:W-:Y:S04]  /*12520*/  FFMA.FTZ R3, R3, R135, R237 ;  /* 0x0000008703037223 */ /* 0x010fe800000100ed */
[C---:B------:R-:W-:Y:S01]  /*12530*/  HMMA.16816.F32.BF16 R8, R116.reuse, R120, R8 ;  /* 0x000000787408723c */ /* 0x040fe20000041808 */
[----:B------:R2:W-:Y:S03]  /*12540*/  MUFU.EX2 R211, R103 ;  /* 0x0000006700d37308 */ /* 0x0005e60000000800 */
[----:B------:R-:W-:Y:S04]  /*12550*/  FADD.FTZ R3, R238, R3 ;  /* 0x00000003ee037221 */ /* 0x000fe80000010000 */
[-C--:B------:R-:W-:Y:S03]  /*12560*/  HMMA.16816.F32.BF16 R12, R116, R122.reuse, R12 ;  /* 0x0000007a740c723c */ /* 0x080fe6000004180c */
[----:B------:R-:W4:Y:S01]  /*12570*/  MUFU.EX2 R213, R109 ;  /* 0x0000006d00d57308 */ /* 0x000f220000000800 */
[----:B-1----:R-:W-:Y:S01]  /*12580*/  LDSM.16.MT88.4 R128, [R185+0x800] ;  /* 0x00080000b980783b */ /* 0x002fe20000004200 */
[----:B------:R-:W-:Y:S03]  /*12590*/  F2FP.BF16.PACK_AB R160, R210, R202 ;  /* 0x000000cad2a0723e */ /* 0x000fe600000010ff */
[C---:B------:R-:W-:Y:S05]  /*125a0*/  HMMA.16816.F32.BF16 R16, R112.reuse, R122, R16 ;  /* 0x0000007a7010723c */ /* 0x040fea0000041810 */
[----:B------:R-:W1:Y:S01]  /*125b0*/  MUFU.EX2 R209, R104 ;  /* 0x0000006800d17308 */ /* 0x000e620000000800 */
[----:B------:R-:W3:Y:S01]  /*125c0*/  LDSM.16.MT88.4 R120, [R186+0x400] ;  /* 0x00040000ba78783b */ /* 0x000ee20000004200 */
[--C-:B--2---:R-:W-:Y:S08]  /*125d0*/  FFMA.FTZ R103, R207, c[0x0][0x2d0], -R111.reuse ;  /* 0x0000b400cf677a23 */ /* 0x104ff0000001086f */
[----:B------:R2:W-:Y:S01]  /*125e0*/  MUFU.EX2 R180, R103 ;  /* 0x0000006700b47308 */ /* 0x0005e20000000800 */
[----:B----4-:R-:W-:Y:S02]  /*125f0*/  F2FP.BF16.PACK_AB R163, R213, R211 ;  /* 0x000000d3d5a3723e */ /* 0x010fe400000010ff */
[----:B-1----:R-:W-:Y:S01]  /*12600*/  F2FP.BF16.PACK_AB R161, R209, R205 ;  /* 0x000000cdd1a1723e */ /* 0x002fe200000010ff */
[--C-:B--2---:R-:W-:Y:S06]  /*12610*/  FFMA.FTZ R103, R206, c[0x0][0x2d0], -R111.reuse ;  /* 0x0000b400ce677a23 */ /* 0x104fec000001086f */
[----:B------:R1:W2:Y:S01]  /*12620*/  MUFU.EX2 R201, R103 ;  /* 0x0000006700c97308 */ /* 0x0002a20000000800 */
[-C--:B---3--:R-:W-:Y:S08]  /*12630*/  HMMA.16816.F32.BF16 R20, R112, R120.reuse, R20 ;  /* 0x000000787014723c */ /* 0x088ff00000041814 */
[C---:B------:R-:W-:Y:S08]  /*12640*/  HMMA.16816.F32.BF16 R24, R116.reuse, R120, R24 ;  /* 0x000000787418723c */ /* 0x040ff00000041818 */
[-C--:B------:R-:W-:Y:S01]  /*12650*/  HMMA.16816.F32.BF16 R28, R116, R122.reuse, R28 ;  /* 0x0000007a741c723c */ /* 0x080fe2000004181c */
[--C-:B-1----:R-:W-:Y:S03]  /*12660*/  FFMA.FTZ R103, R208, c[0x0][0x2d0], -R111.reuse ;  /* 0x0000b400d0677a23 */ /* 0x102fe6000001086f */
[----:B--2---:R-:W-:Y:S01]  /*12670*/  F2FP.BF16.PACK_AB R164, R201, R180 ;  /* 0x000000b4c9a4723e */ /* 0x004fe200000010ff */
[----:B------:R-:W-:Y:S03]  /*12680*/  FFMA.FTZ R111, R203, c[0x0][0x2d0], -R111 ;  /* 0x0000b400cb6f7a23 */ /* 0x000fe6000001086f */
[C---:B------:R-:W-:Y:S01]  /*12690*/  HMMA.16816.F32.BF16 R32, R112.reuse, R122, R32 ;  /* 0x0000007a7020723c */ /* 0x040fe20000041820 */
[----:B------:R-:W1:Y:S01]  /*126a0*/  LDSM.16.MT88.4 R120, [R185+0x1000] ;  /* 0x00100000b978783b */ /* 0x000e620000004200 */
[----:B------:R2:W-:Y:S10]  /*126b0*/  MUFU.EX2 R204, R103 ;  /* 0x0000006700cc7308 */ /* 0x0005f40000000800 */
[----:B------:R-:W3:Y:S01]  /*126c0*/  MUFU.EX2 R111, R111 ;  /* 0x0000006f006f7308 */ /* 0x000ee20000000800 */
[--C-:B--2---:R-:W-:Y:S09]  /*126d0*/  FFMA.FTZ R103, R181, c[0x0][0x2d0], -R101.reuse ;  /* 0x0000b400b5677a23 */ /* 0x104ff20000010865 */
[----:B------:R2:W-:Y:S01]  /*126e0*/  MUFU.EX2 R109, R103 ;  /* 0x00000067006d7308 */ /* 0x0005e20000000800 */
[----:B---3--:R-:W-:Y:S01]  /*126f0*/  F2FP.BF16.PACK_AB R166, R111, R204 ;  /* 0x000000cc6fa6723e */ /* 0x008fe200000010ff */
[-C--:B-1----:R-:W-:Y:S08]  /*12700*/  HMMA.16816.F32.BF16 R36, R112, R120.reuse, R36 ;  /* 0x000000787024723c */ /* 0x082ff00000041824 */
[C---:B------:R-:W-:Y:S01]  /*12710*/  HMMA.16816.F32.BF16 R40, R116.reuse, R120, R40 ;  /* 0x000000787428723c */ /* 0x040fe20000041828 */
[--C-:B--2---:R-:W-:Y:S07]  /*12720*/  FFMA.FTZ R103, R182, c[0x0][0x2d0], -R101.reuse ;  /* 0x0000b400b6677a23 */ /* 0x104fee0000010865 */
[-C--:B------:R-:W-:Y:S01]  /*12730*/  HMMA.16816.F32.BF16 R44, R116, R122.reuse, R44 ;  /* 0x0000007a742c723c */ /* 0x080fe2000004182c */
[----:B------:R1:W2:Y:S07]  /*12740*/  MUFU.EX2 R104, R103 ;  /* 0x0000006700687308 */ /* 0x0002ae0000000800 */
[C---:B------:R-:W-:Y:S01]  /*12750*/  HMMA.16816.F32.BF16 R48, R112.reuse, R122, R48 ;  /* 0x0000007a7030723c */ /* 0x040fe20000041830 */
[----:B------:R-:W3:Y:S03]  /*12760*/  LDSM.16.MT88.4 R120, [R186+0x1000] ;  /* 0x00100000ba78783b */ /* 0x000ee60000004200 */
[--C-:B-1----:R-:W-:Y:S01]  /*12770*/  FFMA.FTZ R103, R183, c[0x0][0x2d0], -R101.reuse ;  /* 0x0000b400b7677a23 */ /* 0x102fe20000010865 */
[----:B--2---:R-:W-:Y:S01]  /*12780*/  F2FP.BF16.PACK_AB R165, R104, R109 ;  /* 0x0000006d68a5723e */ /* 0x004fe200000010ff */
[----:B------:R-:W-:Y:S03]  /*12790*/  FFMA.FTZ R101, R105, c[0x0][0x2d0], -R101 ;  /* 0x0000b40069657a23 */ /* 0x000fe60000010865 */
[----:B------:R-:W2:Y:S01]  /*127a0*/  LDL.LU R105, [R1+0xc] ;  /* 0x00000c0001697983 */ /* 0x000ea20000300800 */
[----:B------:R5:W-:Y:S10]  /*127b0*/  MUFU.EX2 R110, R103 ;  /* 0x00000067006e7308 */ /* 0x000bf40000000800 */
[----:B------:R-:W1:Y:S01]  /*127c0*/  MUFU.EX2 R101, R101 ;  /* 0x0000006500657308 */ /* 0x000e620000000800 */
[-C--:B---3--:R-:W-:Y:S01]  /*127d0*/  HMMA.16816.F32.BF16 R52, R112, R120.reuse, R52 ;  /* 0x000000787034723c */ /* 0x088fe20000041834 */
[----:B-----5:R-:W-:Y:S02]  /*127e0*/  FFMA.FTZ R103, R100, R136, R245 ;  /* 0x0000008864677223 */ /* 0x020fe400000100f5 */
[----:B------:R-:W-:Y:S05]  /*127f0*/  FFMA.FTZ R100, R2, R134, R234 ;  /* 0x0000008602647223 */ /* 0x000fea00000100ea */
[C---:B------:R-:W-:Y:S01]  /*12800*/  HMMA.16816.F32.BF16 R56, R116.reuse, R120, R56 ;  /* 0x000000787438723c */ /* 0x040fe20000041838 */
[----:B------:R-:W-:Y:S03]  /*12810*/  FADD.FTZ R2, R249, R103 ;  /* 0x00000067f9027221 */ /* 0x000fe60000010000 */
[----:B------:R-:W-:Y:S02]  /*12820*/  FADD.FTZ R100, R235, R100 ;  /* 0x00000064eb647221 */ /* 0x000fe40000010000 */
[----:B------:R-:W-:Y:S01]  /*12830*/  FADD.FTZ R2, R248, R2 ;  /* 0x00000002f8027221 */ /* 0x000fe20000010000 */
[----:B-1----:R-:W-:Y:S01]  /*12840*/  F2FP.BF16.PACK_AB R167, R101, R110 ;  /* 0x0000006e65a7723e */ /* 0x002fe200000010ff */
[-C--:B------:R-:W-:Y:S01]  /*12850*/  HMMA.16816.F32.BF16 R60, R116, R122.reuse, R60 ;  /* 0x0000007a743c723c */ /* 0x080fe2000004183c */
[----:B------:R-:W-:Y:S03]  /*12860*/  FADD.FTZ R100, R244, R100 ;  /* 0x00000064f4647221 */ /* 0x000fe60000010000 */
[----:B------:R-:W-:Y:S04]  /*12870*/  FADD.FTZ R103, R240, R3 ;  /* 0x00000003f0677221 */ /* 0x000fe80000010000 */
[C---:B------:R-:W-:Y:S01]  /*12880*/  HMMA.16816.F32.BF16 R64, R112.reuse, R122, R64 ;  /* 0x0000007a7040723c */ /* 0x040fe20000041840 */
[----:B------:R-:W1:Y:S07]  /*12890*/  LDSM.16.MT88.4 R120, [R185+0x1c00] ;  /* 0x001c0000b978783b */ /* 0x000e6e0000004200 */
        /* <DEDUP_REMOVED lines=8> */
[-C--:B------:R-:W-:Y:S01]  /*12920*/  HMMA.16816.F32.BF16 R112, R160, R128.reuse, R4 ;  /* 0x00000080a070723c */ /* 0x080fe20000041804 */
[----:B------:R-:W1:Y:S07]  /*12930*/  LDSM.16.MT88.4 R4, [R186+0x2000] ;  /* 0x00200000ba04783b */ /* 0x000e6e0000004200 */
[C---:B------:R-:W-:Y:S07]  /*12940*/  HMMA.16816.F32.BF16 R116, R164.reuse, R128, R8 ;  /* 0x00000080a474723c */ /* 0x040fee0000041808 */
[----:B------:R-:W-:Y:S01]  /*12950*/  FADD.FTZ R9, R215, R2 ;  /* 0x00000002d7097221 */ /* 0x000fe20000010000 */
[-C--:B------:R-:W-:Y:S01]  /*12960*/  HMMA.16816.F32.BF16 R120, R164, R130.reuse, R12 ;  /* 0x00000082a478723c */ /* 0x080fe2000004180c */
[----:B------:R-:W-:Y:S03]  /*12970*/  FADD.FTZ R2, R251, R103 ;  /* 0x00000067fb027221 */ /* 0x000fe60000010000 */
[----:B------:R-:W-:Y:S01]  /*12980*/  FADD.FTZ R9, R231, R9 ;  /* 0x00000009e7097221 */ /* 0x000fe20000010000 */
[----:B------:R-:W-:Y:S01]  /*12990*/  MOV R103, R106 ;  /* 0x0000006a00677202 */ /* 0x000fe20000000f00 */
        /* <DEDUP_REMOVED lines=17> */
[-C--:B------:R-:W-:Y:S01]  /*12ab0*/  HMMA.16816.F32.BF16 R76, R164, R174.reuse, R76 ;  /* 0x000000aea44c723c */ /* 0x080fe2000004184c */
[----:B--2---:R-:W-:Y:S07]  /*12ac0*/  FFMA.FTZ R3, R0, R105, R239 ;  /* 0x0000006900037223 */ /* 0x004fee00000100ef */
[C---:B------:R-:W-:Y:S01]  /*12ad0*/  HMMA.16816.F32.BF16 R80, R160.reuse, R174, R80 ;  /* 0x000000aea050723c */ /* 0x040fe20000041850 */
[----:B------:R-:W-:Y:S03]  /*12ae0*/  FADD.FTZ R0, R250, R100 ;  /* 0x00000064fa007221 */ /* 0x000fe60000010000 */
[----:B------:R-:W-:Y:S01]  /*12af0*/  FADD.FTZ R3, R241, R3 ;  /* 0x00000003f1037221 */ /* 0x000fe20000010000 */
[----:B------:R-:W-:Y:S01]  /*12b00*/  MOV R100, R108 ;  /* 0x0000006c00647202 */ /* 0x000fe20000000f00 */
[----:B------:R-:W-:Y:S02]  /*12b10*/  FADD.FTZ R8, R218, R0 ;  /* 0x00000000da087221 */ /* 0x000fe40000010000 */
[----:B------:R-:W-:Y:S01]  /*12b20*/  FADD.FTZ R3, R242, R3 ;  /* 0x00000003f2037221 */ /* 0x000fe20000010000 */
[-C--:B-1----:R-:W-:Y:S03]  /*12b30*/  HMMA.16816.F32.BF16 R84, R160, R4.reuse, R84 ;  /* 0x00000004a054723c */ /* 0x082fe60000041854 */
[----:B------:R-:W-:Y:S02]  /*12b40*/  FADD.FTZ R3, R243, R3 ;  /* 0x00000003f3037221 */ /* 0x000fe40000010000 */
[----:B------:R-:W-:Y:S02]  /*12b50*/  FADD.FTZ R0, R225, R10 ;  /* 0x0000000ae1007221 */ /* 0x000fe40000010000 */
[----:B------:R-:W-:Y:S01]  /*12b60*/  FADD.FTZ R9, R219, R8 ;  /* 0x00000008db097221 */ /* 0x000fe20000010000 */
[C---:B------:R-:W-:Y:S01]  /*12b70*/  HMMA.16816.F32.BF16 R88, R164.reuse, R4, R88 ;  /* 0x00000004a458723c */ /* 0x040fe20000041858 */
[----:B------:R-:W-:Y:S03]  /*12b80*/  FADD.FTZ R10, R224, R2 ;  /* 0x00000002e00a7221 */ /* 0x000fe60000010000 */
[----:B------:R-:W-:Y:S02]  /*12b90*/  FADD.FTZ R3, R177, R3 ;  /* 0x00000003b1037221 */ /* 0x000fe40000010000 */
[----:B------:R-:W-:Y:S02]  /*12ba0*/  FADD.FTZ R8, R221, R0 ;  /* 0x00000000dd087221 */ /* 0x000fe40000010000 */
[----:B------:R-:W-:Y:S01]  /*12bb0*/  FADD.FTZ R2, R220, R9 ;  /* 0x00000009dc027221 */ /* 0x000fe20000010000 */
[-C--:B------:R-:W-:Y:S03]  /*12bc0*/  HMMA.16816.F32.BF16 R92, R164, R6.reuse, R92 ;  /* 0x00000006a45c723c */ /* 0x080fe6000004185c */
[----:B------:R-:W-:Y:S02]  /*12bd0*/  FADD.FTZ R3, R176, R3 ;  /* 0x00000003b0037221 */ /* 0x000fe40000010000 */
[----:B------:R-:W-:Y:S02]  /*12be0*/  FADD.FTZ R0, R223, R10 ;  /* 0x0000000adf007221 */ /* 0x000fe40000010000 */
[----:B------:R-:W-:Y:S01]  /*12bf0*/  FADD.FTZ R5, R222, R8 ;  /* 0x00000008de057221 */ /* 0x000fe20000010000 */
[----:B------:R-:W-:Y:S01]  /*12c00*/  HMMA.16816.F32.BF16 R96, R160, R6, R96 ;  /* 0x00000006a060723c */ /* 0x000fe20000041860 */
[----:B------:R-:W-:Y:S03]  /*12c10*/  FADD.FTZ R8, R217, R2 ;  /* 0x00000002d9087221 */ /* 0x000fe60000010000 */
        /* <DEDUP_REMOVED lines=19> */
[----:B------:R-:W-:Y:S03]  /*12d50*/  FADD.FTZ R2, R110, R2 ;  /* 0x000000026e027221 */ /* 0x000fe60000010000 */
[----:B------:R2:W-:Y:S01]  /*12d60*/  STL [R1+0x8], R3 ;  /* 0x0000080301007387 */ /* 0x0005e20000100800 */
[----:B------:R-:W-:Y:S01]  /*12d70*/  FADD.FTZ R2, R101, R2 ;  /* 0x0000000265027221 */ /* 0x000fe20000010000 */
[----:B------:R-:W-:Y:S04]  /*12d80*/  MOV R101, R107 ;  /* 0x0000006b00657202 */ /* 0x000fe80000000f00 */
[----:B------:R2:W-:Y:S01]  /*12d90*/  STL [R1+0xc], R2 ;  /* 0x00000c0201007387 */ /* 0x0005e20000100800 */
[----:B-1----:R-:W-:Y:S04]  /*12da0*/  IADD3 R0, R200, -0x1, RZ ;  /* 0xffffffffc8007810 */ /* 0x002fe80007ffe0ff */
[----:B------:R-:W-:Y:S01]  /*12db0*/  MOV R200, R0 ;  /* 0x0000000000c87202 */ /* 0x000fe20000000f00 */
[----:B------:R-:W-:-:S05]  /*12dc0*/  @P0 BRA `(.L_x_574) ;  /* 0xffffbd2000000947 */ /* 0x000fca000383ffff */
.L_x_555:
[----:B------:R-:W-:Y:S02]  /*12dd0*/  MOV R9, 0x1f ;  /* 0x0000001f00097802 */ /* 0x000fe40000000f00 */
[----:B------:R-:W-:Y:S01]  /*12de0*/  MOV R8, 0xffffffff ;  /* 0xffffffff00087802 */ /* 0x000fe20000000f00 */
[----:B------:R-:W-:Y:S05]  /*12df0*/  BRA.DIV ~URZ, `(.L_x_575) ;  /* 0x000060b27f007947 */ /* 0x000fea000b800000 */
[----:B--2---:R-:W2:Y:S04]  /*12e00*/  LDL R2, [R1+0x4] ;  /* 0x0000040001027983 */ /* 0x004ea80000100800 */
[----:B--2---:R1:W2:Y:S02]  /*12e10*/  SHFL.BFLY PT, R0, R2, 0x2, 0x1f ;  /* 0x0c401f0002007f89 */ /* 0x0042a400000e0000 */
.L_x_655:
[----:B-1----:R-:W3:Y:S02]  /*12e20*/  LDL.LU R2, [R1+0x4] ;  /* 0x0000040001027983 */ /* 0x002ee40000300800 */
[----:B--23--:R-:W-:Y:S01]  /*12e30*/  FADD.FTZ R5, R0, R2 ;  /* 0x0000000200057221 */ /* 0x00cfe20000010000 */
[----:B------:R-:W-:Y:S05]  /*12e40*/  BRA.DIV ~URZ, `(.L_x_576) ;  /* 0x000060b27f007947 */ /* 0x000fea000b800000 */
[----:B------:R-:W2:Y:S04]  /*12e50*/  LDL.LU R10, [R1] ;  /* 0x00000000010a7983 */ /* 0x000ea80000300800 */
[----:B------:R-:W3:Y:S04]  /*12e60*/  LDL.LU R3, [R1+0x8] ;  /* 0x0000080001037983 */ /* 0x000ee80000300800 */
[----:B------:R-:W4:Y:S04]  /*12e70*/  LDL.LU R9, [R1+0xc] ;  /* 0x00000c0001097983 */ /* 0x000f280000300800 */
[----:B--2---:R-:W1:Y:S04]  /*12e80*/  SHFL.BFLY PT, R2, R10, 0x2, 0x1f ;  /* 0x0c401f000a027f89 */ /* 0x004e6800000e0000 */
[----:B---3--:R-:W2:Y:S04]  /*12e90*/  SHFL.BFLY PT, R0, R3, 0x2, 0x1f ;  /* 0x0c401f0003007f89 */ /* 0x008ea800000e0000 */
[----:B----4-:R-:W3:Y:S01]  /*12ea0*/  SHFL.BFLY PT, R6, R9, 0x2, 0x1f ;  /* 0x0c401f0009067f89 */ /* 0x010ee200000e0000 */
[----:B-1----:R-:W-:-:S02]  /*12eb0*/  FADD.FTZ R2, R2, R10 ;  /* 0x0000000a02027221 */ /* 0x002fc40000010000 */
[----:B--2---:R-:W-:-:S03]  /*12ec0*/  FADD.FTZ R0, R0, R3 ;  /* 0x0000000300007221 */ /* 0x004fc60000010000 */
[----:B------:R-:W1:Y:S01]  /*12ed0*/  SHFL.BFLY PT, R4, R2, 0x1, 0x1f ;  /* 0x0c201f0002047f89 */ /* 0x000e6200000e0000 */
[----:B---3--:R-:W-:-:S03]  /*12ee0*/  FADD.FTZ R6, R6, R9 ;  /* 0x0000000906067221 */ /* 0x008fc60000010000 */
[----:B------:R-:W2:Y:S04]  /*12ef0*/  SHFL.BFLY PT, R3, R5, 0x1, 0x1f ;  /* 0x0c201f0005037f89 */ /* 0x000ea800000e0000 */
[----:B------:R-:W3:Y:S04]  /*12f00*/  SHFL.BFLY PT, R7, R0, 0x1, 0x1f ;  /* 0x0c201f0000077f89 */ /* 0x000ee800000e0000 */
[----:B------:R4:W4:Y:S01]  /*12f10*/  SHFL.BFLY PT, R8, R6, 0x1, 0x1f ;  /* 0x0c201f0006087f89 */ /* 0x00092200000e0000 */
[----:B-1----:R-:W-:Y:S02]  /*12f20*/  FADD.FTZ R4, R2, R4 ;  /* 0x0000000402047221 */ /* 0x002fe40000010000 */
[----:B--2---:R-:W-:-:S02]  /*12f30*/  FADD.FTZ R5, R5, R3 ;  /* 0x0000000305057221 */ /* 0x004fc40000010000 */
[----:B---3--:R-:W-:-:S03]  /*12f40*/  FADD.FTZ R7, R0, R7 ;  /* 0x0000000700077221 */ /* 0x008fc60000010000 */
.L_x_656:
[----:B------:R-:W-:Y:S01]  /*12f50*/  FSETP.NE.FTZ.AND P3, PT, R5, RZ, PT ;  /* 0x000000ff0500720b */ /* 0x000fe20003f75000 */
[----:B------:R-:W-:Y:S01]  /*12f60*/  CS2R R2, SRZ ;  /* 0x0000000000027805 */ /* 0x000fe2000001ff00 */
[----:B------:R-:W-:Y:S01]  /*12f70*/  MOV R0, RZ ;  /* 0x000000ff00007202 */ /* 0x000fe20000000f00 */
[----:B----4-:R-:W-:Y:S01]  /*12f80*/  FADD.FTZ R6, R8, R6 ;  /* 0x0000000608067221 */ /* 0x010fe20000010000 */
[----:B------:R-:W-:Y:S02]  /*12f90*/  FSETP.NE.FTZ.AND P2, PT, R4, RZ, PT ;  /* 0x000000ff0400720b */ /* 0x000fe40003f55000 */
[----:B------:R-:W-:Y:S02]  /*12fa0*/  FSETP.NE.FTZ.AND P1, PT, R7, RZ, PT ;  /* 0x000000ff0700720b */ /* 0x000fe40003f35000 */
[----:B------:R-:W-:Y:S02]  /*12fb0*/  FSETP.NE.FTZ.AND P0, PT, R6, RZ, PT ;  /* 0x000000ff0600720b */ /* 0x000fe40003f15000 */
[----:B------:R-:W-:-:S02]  /*12fc0*/  MOV R25, 0xff800000 ;  /* 0xff80000000197802 */ /* 0x000fc40000000f00 */
        /* <DEDUP_REMOVED lines=12> */
[----:B------:R-:W2:Y:S01]  /*13090*/  @P1 MUFU.RCP R2, R7 ;  /* 0x0000000700021308 */ /* 0x000ea20000001000 */
        /* <DEDUP_REMOVED lines=20> */
[----:B------:R3:W4:Y:S01]  /*131e0*/  @P1 MUFU.LG2 R0, R7 ;  /* 0x0000000700001308 */ /* 0x0007220000000c00 */
        /* <DEDUP_REMOVED lines=8> */
[----:B---3--:R-:W-:Y:S01]  /*13270*/  @P2 MOV R7, 0x3f317218 ;  /* 0x3f31721800072802 */ /* 0x008fe20000000f00 */
[----:B------:R-:W-:Y:S02]  /*13280*/  FMUL.FTZ R143, R3, R83 ;  /* 0x00000053038f7220 */ /* 0x000fe40000410000 */
[----:B--2---:R-:W-:Y:S02]  /*13290*/  FMUL.FTZ R46, R2, R60 ;  /* 0x0000003c022e7220 */ /* 0x004fe40000410000 */
[----:B------:R-:W-:Y:S02]  /*132a0*/  @P2 FMUL.FTZ R4, R7, c[0x0][0x2d0] ;  /* 0x0000b40007042a20 */ /* 0x000fe40000410000 */
[----:B----4-:R-:W-:Y:S01]  /*132b0*/  @P1 FMUL.FTZ R7, R0, 0.69314718246459960938 ;  /* 0x3f31721800071820 */ /* 0x010fe20000410000 */
        /* <DEDUP_REMOVED lines=79> */
.L_x_488:
[----:B---3--:R3:W5:Y:S04]  /*137b0*/  LDL R6, [R1+0x20] ;  /* 0x0000200001067983 */ /* 0x0087680000100800 */
[----:B------:R-:W4:Y:S01]  /*137c0*/  S2R R2, SR_TID.X ;  /* 0x0000000000027919 */ /* 0x000f220000002100 */
[----:B------:R-:W-:Y:S01]  /*137d0*/  BSSY B0, `(.L_x_577) ;  /* 0x0000011000007945 */ /* 0x000fe20003800000 */
[----:B----4-:R-:W-:-:S13]  /*137e0*/  LOP3.LUT P0, RZ, R2, 0x7f, RZ, 0xc0, !PT ;  /* 0x0000007f02ff7812 */ /* 0x010fda000780c0ff */
[----:B------:R-:W-:Y:S05]  /*137f0*/  @P0 BRA `(.L_x_578) ;  /* 0x000000e000000947 */ /* 0x000fea0003800000 */
[----:B---3--:R-:W3:Y:S01]  /*13800*/  S2R R4, SR_LANEID ;  /* 0x0000000000047919 */ /* 0x008ee20000000000 */
[----:B------:R-:W-:Y:S01]  /*13810*/  VOTEU.ANY UR4, UPT, PT ;  /* 0x0000000000047886 */ /* 0x000fe200038e0100 */
[----:B--2---:R-:W-:Y:S01]  /*13820*/  IMAD.MOV.U32 R5, RZ, RZ, c[0x0][0x564] ;  /* 0x00015900ff057624 */ /* 0x004fe200078e00ff */
[----:B------:R-:W3:Y:S08]  /*13830*/  FLO.U32 R3, UR4 ;  /* 0x0000000400037d00 */ /* 0x000ef000080e0000 */
[----:B------:R-:W2:Y:S01]  /*13840*/  POPC R2, UR4 ;  /* 0x0000000400027d09 */ /* 0x000ea20008000000 */
[----:B---3--:R-:W-:Y:S01]  /*13850*/  ISETP.EQ.U32.AND P0, PT, R3, R4, PT ;  /* 0x000000040300720c */ /* 0x008fe20003f02070 */
[----:B------:R-:W-:-:S12]  /*13860*/  IMAD.MOV.U32 R4, RZ, RZ, c[0x0][0x560] ;  /* 0x00015800ff047624 */ /* 0x000fd800078e00ff */
[----:B--2---:R2:W3:Y:S04]  /*13870*/  @P0 ATOMG.E.ADD.STRONG.GPU PT, R2, [R4.64], R2 ;  /* 0x00000002040209a8 */ /* 0x0044e800081ee1c6 */
[----:B--2---:R-:W2:Y:S04]  /*13880*/  S2R R4, SR_LTMASK ;  /* 0x0000000000047919 */ /* 0x004ea80000003900 */
[----:B---3--:R2:W3:Y:S02]  /*13890*/  SHFL.IDX PT, R3, R2, R3, 0x1f ;  /* 0x00001f0302037589 */ /* 0x0084e400000e0000 */
[----:B--2---:R-:W-:-:S06]  /*138a0*/  LOP3.LUT R2, R4, UR4, RZ, 0xc0, !PT ;  /* 0x0000000404027c12 */ /* 0x004fcc000f8ec0ff */
[----:B------:R-:W3:Y:S02]  /*138b0*/  POPC R2, R2 ;  /* 0x0000000200027309 */ /* 0x000ee40000000000 */
[----:B---3-5:R-:W-:-:S05]  /*138c0*/  IADD3 R6, R3, c[0x0][0xc], R2 ;  /* 0x0000030003067a10 */ /* 0x028fca0007ffe002 */
[----:B------:R2:W-:Y:S02]  /*138d0*/  STL [R1+0x20], R6 ;  /* 0x0000200601007387 */ /* 0x0005e40000100800 */
.L_x_578:
[----:B---3--:R-:W-:Y:S05]  /*138e0*/  BSYNC B0 ;  /* 0x0000000000007941 */ /* 0x008fea0003800000 */
.L_x_577:
[----:B------:R-:W-:Y:S01]  /*138f0*/  PRMT R0, R0, 0x9910, RZ ;  /* 0x0000991000007816 */ /* 0x000fe200000000ff */
[----:B------:R-:W-:Y:S01]  /*13900*/  BSSY B1, `(.L_x_579) ;  /* 0x00003dc000017945 */ /* 0x000fe20003800000 */
[----:B-----5:R-:W-:Y:S02]  /*13910*/  IMAD.MOV.U32 R74, RZ, RZ, R6 ;  /* 0x000000ffff4a7224 */ /* 0x020fe400078e0006 */
[----:B------:R-:W-:-:S13]  /*13920*/  ISETP.NE.AND P0, PT, R0, RZ, PT ;  /* 0x000000ff0000720c */ /* 0x000fda0003f05270 */
[----:B------:R-:W-:Y:S05]  /*13930*/  @!P0 BRA `(.L_x_580) ;  /* 0x00002f8000008947 */ /* 0x000fea0003800000 */
[----:B------:R-:W3:Y:S04]  /*13940*/  LDL R9, [R1+0x44] ;  /* 0x0000440001097983 */ /* 0x000ee80000100800 */
[----:B------:R-:W4:Y:S04]  /*13950*/  LDL R7, [R1+0x48] ;  /* 0x0000480001077983 */ /* 0x000f280000100800 */
[----:B--2---:R-:W2:Y:S04]  /*13960*/  LDL R6, [R1+0x50] ;  /* 0x0000500001067983 */ /* 0x004ea80000100800 */
[----:B------:R-:W2:Y:S04]  /*13970*/  LDL R10, [R1+0x4c] ;  /* 0x00004c00010a7983 */ /* 0x000ea80000100800 */
[----:B------:R-:W2:Y:S01]  /*13980*/  LDL R8, [R1+0x2c] ;  /* 0x00002c0001087983 */ /* 0x000ea20000100800 */
[----:B------:R-:W-:Y:S01]  /*13990*/  WARPSYNC 0xffffffff ;  /* 0xffffffff00007948 */ /* 0x000fe20003800000 */
[----:B------:R-:W-:-:S02]  /*139a0*/  F2FP.BF16.PACK_AB R0, R161, R160 ;  /* 0x000000a0a100723e */ /* 0x000fc400000010ff */
[----:B------:R-:W-:Y:S01]  /*139b0*/  BAR.SYNC.DEFER_BLOCKING 0x1, 0x80 ;  /* 0x0042000000007b1d */ /* 0x000fe20000010000 */
[----:B------:R-:W-:Y:S02]  /*139c0*/  F2FP.BF16.PACK_AB R3, R125, R124 ;  /* 0x0000007c7d03723e */ /* 0x000fe400000010ff */
[----:B------:R-:W-:Y:S02]  /*139d0*/  F2FP.BF16.PACK_AB R2, R163, R162 ;  /* 0x000000a2a302723e */ /* 0x000fe400000010ff */
[----:B------:R-:W-:Y:S02]  /*139e0*/  F2FP.BF16.PACK_AB R4, R31, R30 ;  /* 0x0000001e1f04723e */ /* 0x000fe400000010ff */
[----:B------:R-:W-:Y:S02]  /*139f0*/  F2FP.BF16.PACK_AB R5, R61, R60 ;  /* 0x0000003c3d05723e */ /* 0x000fe400000010ff */
[----:B------:R-:W-:Y:S02]  /*13a00*/  ISETP.NE.U32.AND P0, PT, RZ, c[0x0][0x508], PT ;  /* 0x00014200ff007a0c */ /* 0x000fe40003f05070 */
[----:B------:R-:W-:-:S02]  /*13a10*/  ISETP.NE.U32.AND P2, PT, RZ, c[0x0][0x500], PT ;  /* 0x00014000ff007a0c */ /* 0x000fc40003f45070 */
[----:B------:R-:W-:Y:S02]  /*13a20*/  ISETP.NE.AND.EX P1, PT, RZ, c[0x0][0x50c], PT, P0 ;  /* 0x00014300ff007a0c */ /* 0x000fe40003f25300 */
[----:B------:R-:W-:Y:S01]  /*13a30*/  ISETP.NE.AND.EX P2, PT, RZ, c[0x0][0x504], PT, P2 ;  /* 0x00014100ff007a0c */ /* 0x000fe20003f45320 */
[----:B------:R-:W-:Y:S01]  /*13a40*/  IMAD.MOV.U32 R12, RZ, RZ, c[0x0][0x388] ;  /* 0x0000e200ff0c7624 */ /* 0x000fe200078e00ff */
[----:B---3--:R3:W-:Y:S04]  /*13a50*/  STS [R9+0x80], R0 ;  /* 0x0000800009007388 */ /* 0x0087e80000000800 */
[----:B------:R1:W-:Y:S04]  /*13a60*/  STS [R9+0x280], R3 ;  /* 0x0002800309007388 */ /* 0x0003e80000000800 */
[----:B----4-:R4:W-:Y:S01]  /*13a70*/  STS [R7], R2 ;  /* 0x0000000207007388 */ /* 0x0109e20000000800 */
[----:B---3--:R-:W-:-:S02]  /*13a80*/  F2FP.BF16.PACK_AB R0, R127, R126 ;  /* 0x0000007e7f00723e */ /* 0x008fc400000010ff */
[----:B-1----:R-:W-:-:S03]  /*13a90*/  F2FP.BF16.PACK_AB R3, R35, R34 ;  /* 0x000000222303723e */ /* 0x002fc600000010ff */
[----:B------:R1:W-:Y:S01]  /*13aa0*/  STS [R7+0x200], R0 ;  /* 0x0002000007007388 */ /* 0x0003e20000000800 */
[----:B----4-:R-:W-:-:S03]  /*13ab0*/  F2FP.BF16.PACK_AB R2, R53, R52 ;  /* 0x000000343502723e */ /* 0x010fc600000010ff */
[----:B------:R3:W-:Y:S04]  /*13ac0*/  STS [R9+0x1080], R3 ;  /* 0x0010800309007388 */ /* 0x0007e80000000800 */
[----:B------:R4:W-:Y:S01]  /*13ad0*/  STS [R9+0x1280], R2 ;  /* 0x0012800209007388 */ /* 0x0009e20000000800 */
[----:B-1----:R-:W-:Y:S02]  /*13ae0*/  F2FP.BF16.PACK_AB R0, R37, R36 ;  /* 0x000000242500723e */ /* 0x002fe400000010ff */
[----:B---3--:R-:W-:-:S03]  /*13af0*/  F2FP.BF16.PACK_AB R3, R129, R128 ;  /* 0x000000808103723e */ /* 0x008fc600000010ff */
[----:B------:R1:W-:Y:S01]  /*13b00*/  STS [R7+0x1000], R0 ;  /* 0x0010000007007388 */ /* 0x0003e20000000800 */
[----:B----4-:R-:W-:-:S03]  /*13b10*/  F2FP.BF16.PACK_AB R2, R131, R130 ;  /* 0x000000828302723e */ /* 0x010fc600000010ff */
[----:B------:R3:W-:Y:S04]  /*13b20*/  STS [R7+0x1200], R4 ;  /* 0x0012000407007388 */ /* 0x0007e80000000800 */
[----:B--2---:R2:W-:Y:S04]  /*13b30*/  STS [R6+0x80], R3 ;  /* 0x0000800306007388 */ /* 0x0045e80000000800 */
[----:B------:R4:W-:Y:S01]  /*13b40*/  STS [R6+0x280], R2 ;  /* 0x0002800206007388 */ /* 0x0009e20000000800 */
[----:B-1----:R-:W-:Y:S02]  /*13b50*/  F2FP.BF16.PACK_AB R0, R141, R140 ;  /* 0x0000008c8d00723e */ /* 0x002fe400000010ff */
[----:B---3--:R-:W-:-:S03]  /*13b60*/  F2FP.BF16.PACK_AB R4, R39, R38 ;  /* 0x000000262704723e */ /* 0x008fc600000010ff */
[----:B------:R1:W-:Y:S01]  /*13b70*/  STS [R10], R0 ;  /* 0x000000000a007388 */ /* 0x0003e20000000800 */
[----:B--2---:R-:W-:Y:S02]  /*13b80*/  F2FP.BF16.PACK_AB R3, R97, R96 ;  /* 0x000000606103723e */ /* 0x004fe400000010ff */
        /* <DEDUP_REMOVED lines=37> */
[----:B------:R4:W-:Y:S01]  /*13de0*/  STS [R10+0x3000], R2 ;  /* 0x003000020a007388 */ /* 0x0009e20000000800 */
[----:B-1----:R-:W-:Y:S02]  /*13df0*/  F2FP.BF16.PACK_AB R3, R73, R72 ;  /* 0x000000484903723e */ /* 0x002fe400000010ff */
[----:B--2---:R-:W-:-:S03]  /*13e00*/  F2FP.BF16.PACK_AB R4, R71, R70 ;  /* 0x000000464704723e */ /* 0x004fc600000010ff */
[----:B------:R1:W-:Y:S01]  /*13e10*/  STS [R10+0x3200], R3 ;  /* 0x003200030a007388 */ /* 0x0003e20000000800 */
[----:B---3--:R-:W-:Y:S02]  /*13e20*/  F2FP.BF16.PACK_AB R0, R101, R100 ;  /* 0x000000646500723e */ /* 0x008fe400000010ff */
[----:B----4-:R-:W-:-:S03]  /*13e30*/  F2FP.BF16.PACK_AB R2, R147, R146 ;  /* 0x000000929302723e */ /* 0x010fc600000010ff */
[----:B------:R2:W-:Y:S04]  /*13e40*/  STS [R9+0x4080], R0 ;  /* 0x0040800009007388 */ /* 0x0005e80000000800 */
[----:B------:R3:W-:Y:S01]  /*13e50*/  STS [R9+0x4280], R2 ;  /* 0x0042800209007388 */ /* 0x0007e20000000800 */
[----:B-1----:R-:W-:-:S05]  /*13e60*/  F2FP.BF16.PACK_AB R3, R171, R170 ;  /* 0x000000aaab03723e */ /* 0x002fca00000010ff */
[----:B------:R1:W-:Y:S01]  /*13e70*/  STS [R7+0x4000], R3 ;  /* 0x0040000307007388 */ /* 0x0003e20000000800 */
[----:B--2---:R-:W-:Y:S02]  /*13e80*/  F2FP.BF16.PACK_AB R0, R143, R142 ;  /* 0x0000008e8f00723e */ /* 0x004fe400000010ff */
[----:B---3--:R-:W-:-:S03]  /*13e90*/  F2FP.BF16.PACK_AB R2, R69, R68 ;  /* 0x000000444502723e */ /* 0x008fc600000010ff */
[----:B------:R2:W-:Y:S04]  /*13ea0*/  STS [R7+0x4200], R0 ;  /* 0x0042000007007388 */ /* 0x0005e80000000800 */
[----:B------:R3:W-:Y:S04]  /*13eb0*/  STS [R9+0x5080], R2 ;  /* 0x0050800209007388 */ /* 0x0007e80000000800 */
[----:B------:R4:W-:Y:S04]  /*13ec0*/  STS [R9+0x5280], R4 ;  /* 0x0052800409007388 */ /* 0x0009e80000000800 */
[----:B------:R-:W-:Y:S01]  /*13ed0*/  STS [R7+0x5000], R5 ;  /* 0x0050000507007388 */ /* 0x000fe20000000800 */
[----:B-1----:R-:W-:-:S05]  /*13ee0*/  F2FP.BF16.PACK_AB R3, R63, R62 ;  /* 0x0000003e3f03723e */ /* 0x002fca00000010ff */
[----:B------:R1:W-:Y:S01]  /*13ef0*/  STS [R7+0x5200], R3 ;  /* 0x0052000307007388 */ /* 0x0003e20000000800 */
[----:B--2---:R-:W-:Y:S02]  /*13f00*/  F2FP.BF16.PACK_AB R0, R83, R82 ;  /* 0x000000525300723e */ /* 0x004fe400000010ff */
[----:B---3--:R-:W-:Y:S02]  /*13f10*/  F2FP.BF16.PACK_AB R2, R169, R168 ;  /* 0x000000a8a902723e */ /* 0x008fe400000010ff */
[----:B----4-:R-:W-:-:S03]  /*13f20*/  F2FP.BF16.PACK_AB R4, R49, R48 ;  /* 0x000000303104723e */ /* 0x010fc600000010ff */
[----:B------:R2:W-:Y:S04]  /*13f30*/  STS [R6+0x4080], R2 ;  /* 0x0040800206007388 */ /* 0x0005e80000000800 */
[----:B------:R3:W-:Y:S04]  /*13f40*/  STS [R6+0x4280], R0 ;  /* 0x0042800006007388 */ /* 0x0007e80000000800 */
[----:B------:R-:W4:Y:S01]  /*13f50*/  LDL.LU R9, [R1+0x24] ;  /* 0x0000240001097983 */ /* 0x000f220000300800 */
[----:B-1----:R-:W-:Y:S02]  /*13f60*/  F2FP.BF16.PACK_AB R3, R51, R50 ;  /* 0x000000323303723e */ /* 0x002fe400000010ff */
[----:B--2---:R-:W-:-:S02]  /*13f70*/  F2FP.BF16.PACK_AB R2, R85, R84 ;  /* 0x000000545502723e */ /* 0x004fc400000010ff */
[----:B---3--:R-:W-:-:S03]  /*13f80*/  F2FP.BF16.PACK_AB R0, R81, R80 ;  /* 0x000000505100723e */ /* 0x008fc600000010ff */
[----:B------:R1:W-:Y:S04]  /*13f90*/  STS [R10+0x4000], R2 ;  /* 0x004000020a007388 */ /* 0x0003e80000000800 */
[----:B------:R2:W-:Y:S04]  /*13fa0*/  STS [R10+0x4200], R0 ;  /* 0x004200000a007388 */ /* 0x0005e80000000800 */
[----:B------:R3:W-:Y:S04]  /*13fb0*/  STS [R6+0x5080], R4 ;  /* 0x0050800406007388 */ /* 0x0007e80000000800 */
[----:B------:R3:W-:Y:S01]  /*13fc0*/  STS [R6+0x5280], R3 ;  /* 0x0052800306007388 */ /* 0x0007e20000000800 */
[----:B-1----:R-:W-:Y:S01]  /*13fd0*/  IMAD.MOV.U32 R2, RZ, RZ, RZ ;  /* 0x000000ffff027224 */ /* 0x002fe200078e00ff */
[----:B--2---:R-:W-:Y:S01]  /*13fe0*/  F2FP.BF16.PACK_AB R0, R29, R28 ;  /* 0x0000001c1d00723e */ /* 0x004fe200000010ff */
[----:B---3--:R-:W-:Y:S01]  /*13ff0*/  IMAD.MOV.U32 R4, RZ, RZ, 0x4 ;  /* 0x00000004ff047424 */ /* 0x008fe200078e00ff */
[----:B------:R-:W-:-:S03]  /*14000*/  F2FP.BF16.PACK_AB R3, R27, R26 ;  /* 0x0000001a1b03723e */ /* 0x000fc600000010ff */
[CC--:B------:R-:W-:Y:S02]  /*14010*/  @P1 IMAD.WIDE R6, R8.reuse, R4.reuse, c[0x0][0x508] ;  /* 0x0001420008061625 */ /* 0x0c0fe400078e0204 */
[----:B------:R1:W-:Y:S02]  /*14020*/  STS [R10+0x5000], R3 ;  /* 0x005000030a007388 */ /* 0x0003e40000000800 */
[----:B------:R-:W-:Y:S02]  /*14030*/  IMAD.WIDE R4, R8, R4, c[0x0][0x500] ;  /* 0x0001400008047625 */ /* 0x000fe400078e0204 */
[----:B------:R2:W-:Y:S04]  /*14040*/  STS [R10+0x5200], R0 ;  /* 0x005200000a007388 */ /* 0x0005e80000000800 */
        /* <DEDUP_REMOVED lines=10> */
.L_x_581:
[----:B--2---:R-:W2:Y:S04]  /*140f0*/  LDL R4, [R1+0x3c] ;  /* 0x00003c0001047983 */ /* 0x004ea80000100800 */
[----:B------:R-:W2:Y:S04]  /*14100*/  LDL R76, [R1+0x18] ;  /* 0x00001800014c7983 */ /* 0x000ea80000100800 */
[----:B------:R-:W3:Y:S04]  /*14110*/  LDL R77, [R1+0x40] ;  /* 0x00004000014d7983 */ /* 0x000ee80000100800 */
[----:B------:R-:W4:Y:S04]  /*14120*/  LDL R13, [R1+0x28] ;  /* 0x00002800010d7983 */ /* 0x000f280000100800 */
[----:B------:R-:W3:Y:S01]  /*14130*/  LDL R75, [R1+0x64] ;  /* 0x00006400014b7983 */ /* 0x000ee20000100800 */
[----:B------:R-:W-:Y:S01]  /*14140*/  IMAD.MOV.U32 R0, RZ, RZ, 0x368 ;  /* 0x00000368ff007424 */ /* 0x000fe200078e00ff */
[----:B------:R-:W-:-:S04]  /*14150*/  ISETP.GT.AND P2, PT, R3, 0x1, PT ;  /* 0x000000010300780c */ /* 0x000fc80003f44270 */
[----:B------:R-:W-:-:S04]  /*14160*/  SEL R0, R0, 0x328, P2 ;  /* 0x0000032800007807 */ /* 0x000fc80001000000 */
[----:B------:R1:W2:Y:S08]  /*14170*/  LDC.64 R6, c[0x0][R0+0x170] ;  /* 0x00005c0000067b82 */ /* 0x0002b00000000a00 */
[----:B------:R1:W3:Y:S08]  /*14180*/  LDC.64 R14, c[0x0][R0+0x168] ;  /* 0x00005a00000e7b82 */ /* 0x0002f00000000a00 */
[----:B------:R1:W2:Y:S08]  /*14190*/  LDC.64 R18, c[0x0][R0+0x178] ;  /* 0x00005e0000127b82 */ /* 0x0002b00000000a00 */
[----:B------:R1:W2:Y:S01]  /*141a0*/  LDC.64 R20, c[0x0][R0+0x160] ;  /* 0x0000580000147b82 */ /* 0x0002a20000000a00 */
[----:B------:R-:W-:-:S04]  /*141b0*/  ISETP.NE.U32.AND P0, PT, RZ, c[0x0][0x500], PT ;  /* 0x00014000ff007a0c */ /* 0x000fc80003f05070 */
[----:B------:R-:W-:Y:S02]  /*141c0*/  ISETP.NE.AND.EX P0, PT, RZ, c[0x0][0x504], PT, P0 ;  /* 0x00014100ff007a0c */ /* 0x000fe40003f05300 */
[----:B------:R-:W-:Y:S01]  /*141d0*/  SHF.R.S32.HI R3, RZ, 0x1f, R8 ;  /* 0x0000001fff037819 */ /* 0x000fe20000011408 */
[----:B-1----:R-:W-:-:S05]  /*141e0*/  IMAD.MOV.U32 R0, RZ, RZ, c[0x0][0x4e8] ;  /* 0x00013a00ff007624 */ /* 0x002fca00078e00ff */
[----:B------:R-:W-:Y:S02]  /*141f0*/  ISETP.NE.AND P5, PT, R0, 0x1, PT ;  /* 0x000000010000780c */ /* 0x000fe40003fa5270 */
[----:B------:R-:W-:Y:S01]  /*14200*/  SEL R0, R8, RZ, !P0 ;  /* 0x000000ff08007207 */ /* 0x000fe20004000000 */
[----:B------:R-:W1:Y:S01]  /*14210*/  S2R R78, SR_TID.X ;  /* 0x00000000004e7919 */ /* 0x000e620000002100 */
[----:B-----5:R-:W-:Y:S02]  /*14220*/  SHF.R.S32.HI R17, RZ, 0x1f, R2 ;  /* 0x0000001fff117819 */ /* 0x020fe40000011402 */
[----:B-1----:R-:W-:-:S04]  /*14230*/  SHF.R.S32.HI R16, RZ, 0x1f, R78 ;  /* 0x0000001fff107819 */ /* 0x002fc8000001144e */
[----:B------:R-:W-:-:S04]  /*14240*/  LEA.HI R16, R16, R78, RZ, 0x5 ;  /* 0x0000004e10107211 */ /* 0x000fc800078f28ff */
[----:B------:R-:W-:-:S05]  /*14250*/  LOP3.LUT R16, R16, 0xffffffe0, RZ, 0xc0, !PT ;  /* 0xffffffe010107812 */ /* 0x000fca00078ec0ff */
[----:B------:R-:W-:Y:S01]  /*14260*/  IMAD.IADD R16, R78, 0x1, -R16 ;  /* 0x000000014e107824 */ /* 0x000fe200078e0a10 */
[----:B------:R-:W-:-:S04]  /*14270*/  LOP3.LUT R198, R198, 0xfffffffd, RZ, 0xc0, !PT ;  /* 0xfffffffdc6c67812 */ /* 0x000fc800078ec0ff */
[----:B------:R-:W-:Y:S01]  /*14280*/  LOP3.LUT R198, R198, 0xfffffffe, RZ, 0xc0, !PT ;  /* 0xfffffffec6c67812 */ /* 0x000fe200078ec0ff */
[----:B--2---:R-:W-:Y:S01]  /*14290*/  IMAD.IADD R8, R4, 0x1, R76 ;  /* 0x0000000104087824 */ /* 0x004fe200078e024c */
[----:B------:R-:W-:Y:S01]  /*142a0*/  SEL R4, R3, RZ, !P0 ;  /* 0x000000ff03047207 */ /* 0x000fe20004000000 */
[----:B------:R-:W-:Y:S02]  /*142b0*/  IMAD R3, R7, R0, RZ ;  /* 0x0000000007037224 */ /* 0x000fe400078e02ff */
        /* <DEDUP_REMOVED lines=31> */
[----:B------:R-:W-:Y:S01]  /*144b0*/  IMAD R4, R12, c[0x0][0x4e8], RZ ;  /* 0x00013a000c047a24 */ /* 0x000fe200078e02ff */
[----:B------:R-:W-:Y:S04]  /*144c0*/  SHFL.IDX PT, R14, R5, RZ, 0x1c1f ;  /* 0x001c1fff050e7589 */ /* 0x000fe800000e0000 */
[----:B------:R-:W1:Y:S04]  /*144d0*/  SHFL.IDX PT, R15, R3, RZ, 0x1c1f ;  /* 0x001c1fff030f7589 */ /* 0x000e6800000e0000 */
[----:B------:R-:W-:Y:S04]  /*144e0*/  SHFL.IDX PT, R12, R5, 0x1, 0x1c1f ;  /* 0x003c1f00050c7f89 */ /* 0x000fe800000e0000 */
[----:B------:R-:W2:Y:S04]  /*144f0*/  SHFL.IDX PT, R13, R3, 0x1, 0x1c1f ;  /* 0x003c1f00030d7f89 */ /* 0x000ea800000e0000 */
[----:B------:R-:W-:Y:S04]  /*14500*/  SHFL.IDX PT, R11, R3, 0x2, 0x1c1f ;  /* 0x005c1f00030b7f89 */ /* 0x000fe800000e0000 */
[----:B------:R3:W-:Y:S01]  /*14510*/  SHFL.IDX PT, R7, R3, 0x3, 0x1c1f ;  /* 0x007c1f0003077f89 */ /* 0x0007e200000e0000 */
[----:B------:R-:W-:-:S03]  /*14520*/  LOP3.LUT P0, RZ, R16, 0x3, RZ, 0xc0, !PT ;  /* 0x0000000310ff7812 */ /* 0x000fc6000780c0ff */
[----:B------:R-:W4:Y:S04]  /*14530*/  SHFL.IDX PT, R10, R5, 0x2, 0x1c1f ;  /* 0x005c1f00050a7f89 */ /* 0x000f2800000e0000 */
[----:B------:R1:W1:Y:S01]  /*14540*/  SHFL.IDX PT, R6, R5, 0x3, 0x1c1f ;  /* 0x007c1f0005067f89 */ /* 0x00026200000e0000 */
[----:B---3--:R-:W-:-:S05]  /*14550*/  IMAD.IADD R3, R75, 0x1, R76 ;  /* 0x000000014b037824 */ /* 0x008fca00078e024c */
[C---:B------:R-:W-:Y:S02]  /*14560*/  IADD3 R16, R3.reuse, 0x8, RZ ;  /* 0x0000000803107810 */ /* 0x040fe40007ffe0ff */
[CC--:B------:R-:W-:Y:S02]  /*14570*/  ISETP.GE.OR P4, PT, R3.reuse, R4.reuse, P0 ;  /* 0x000000040300720c */ /* 0x0c0fe40000786670 */
[----:B------:R-:W-:Y:S02]  /*14580*/  IADD3 R9, R3, 0x40, RZ ;  /* 0x0000004003097810 */ /* 0x000fe40007ffe0ff */
[-C--:B------:R-:W-:Y:S02]  /*14590*/  ISETP.GE.OR P3, PT, R16, R4.reuse, P0 ;  /* 0x000000041000720c */ /* 0x080fe40000766670 */
[----:B------:R-:W-:Y:S02]  /*145a0*/  ISETP.GE.OR P1, PT, R9, R4, P0 ;  /* 0x000000040900720c */ /* 0x000fe40000726670 */
[----:B-1----:R-:W-:-:S05]  /*145b0*/  IADD3 R5, R3, 0x48, RZ ;  /* 0x0000004803057810 */ /* 0x002fca0007ffe0ff */
[----:B------:R1:W-:Y:S04]  /*145c0*/  @!P4 ST.E [R14.64], R23 ;  /* 0x000000170e00c985 */ /* 0x0003e8000c101906 */
[----:B--2---:R1:W-:Y:S01]  /*145d0*/  @!P3 ST.E [R12.64], R24 ;  /* 0x000000180c00b985 */ /* 0x0043e2000c101906 */
[-C--:B------:R-:W-:Y:S02]  /*145e0*/  ISETP.GE.AND P3, PT, R9, R4.reuse, PT ;  /* 0x000000040900720c */ /* 0x080fe40003f66270 */
[CC--:B------:R-:W-:Y:S01]  /*145f0*/  ISETP.GE.OR P0, PT, R5.reuse, R4.reuse, P0 ;  /* 0x000000040500720c */ /* 0x0c0fe20000706670 */
[----:B----4-:R1:W-:Y:S01]  /*14600*/  @!P1 ST.E [R10.64], R25 ;  /* 0x000000190a009985 */ /* 0x0103e2000c101906 */
[-C--:B------:R-:W-:Y:S02]  /*14610*/  ISETP.GE.AND P1, PT, R5, R4.reuse, PT ;  /* 0x000000040500720c */ /* 0x080fe40003f26270 */
[----:B------:R-:W-:-:S07]  /*14620*/  ISETP.GE.AND P6, PT, R16, R4, PT ;  /* 0x000000041000720c */ /* 0x000fce0003fc6270 */
[----:B------:R-:W-:Y:S02]  /*14630*/  @P3 LOP3.LUT R198, R198, 0x1, RZ, 0xfc, !PT ;  /* 0x00000001c6c63812 */ /* 0x000fe400078efcff */
[----:B------:R1:W-:Y:S01]  /*14640*/  @!P0 ST.E [R6.64], R22 ;  /* 0x0000001606008985 */ /* 0x0003e2000c101906 */
[----:B------:R-:W-:Y:S02]  /*14650*/  ISETP.GE.AND P0, PT, R3, R4, PT ;  /* 0x000000040300720c */ /* 0x000fe40003f06270 */
[----:B------:R-:W-:Y:S01]  /*14660*/  @P1 LOP3.LUT R198, R198, 0x2, RZ, 0xfc, !PT ;  /* 0x00000002c6c61812 */ /* 0x000fe200078efcff */
[----:B------:R-:W-:Y:S05]  /*14670*/  @P2 BRA `(.L_x_582) ;  /* 0x000009b000002947 */ /* 0x000fea0003800000 */
[----:B------:R-:W2:Y:S04]  /*14680*/  LDL R18, [R1+0x5c] ;  /* 0x00005c0001127983 */ /* 0x000ea80000100800 */
[----:B------:R-:W3:Y:S01]  /*14690*/  S2R R79, SR_TID.X ;  /* 0x00000000004f7919 */ /* 0x000ee20000002100 */
[----:B------:R-:W-:-:S02]  /*146a0*/  IMAD R3, R17, c[0x0][0x3a0], RZ ;  /* 0x0000e80011037a24 */ /* 0x000fc400078e02ff */
        /* <DEDUP_REMOVED lines=12> */
[----:B------:R-:W-:Y:S01]  /*14770*/  IADD3 R5, R76, R5, RZ ;  /* 0x000000054c057210 */ /* 0x000fe20007ffe0ff */
        /* <DEDUP_REMOVED lines=15> */
[----:B------:R-:W-:Y:S01]  /*14870*/  IADD3 R11, R75, R76, RZ ;  /* 0x0000004c4b0b7210 */ /* 0x000fe20007ffe0ff */
        /* <DEDUP_REMOVED lines=24> */
.L_x_657:
[----:B------:R-:W-:Y:S05]  /*14a00*/  BRA.DIV ~URZ, `(.L_x_584) ;  /* 0x000047d27f007947 */ /* 0x000fea000b800000 */
[----:B------:R3:W4:Y:S02]  /*14a10*/  SHFL.IDX PT, R0, R13, RZ, 0x1c1f ;  /* 0x001c1fff0d007589 */ /* 0x00072400000e0000 */
.L_x_658:
[----:B------:R-:W-:Y:S01]  /*14a20*/  ISETP.GE.AND P0, PT, R11, R4, PT ;  /* 0x000000040b00720c */ /* 0x000fe20003f06270 */
[----:B------:R-:W-:-:S12]  /*14a30*/  BSSY B0, `(.L_x_585) ;  /* 0x0000013000007945 */ /* 0x000fd80003800000 */
[----:B------:R-:W-:Y:S05]  /*14a40*/  @P0 BRA `(.L_x_586) ;  /* 0x0000011000000947 */ /* 0x000fea0003800000 */
[----:B------:R-:W5:Y:S04]  /*14a50*/  LDL.64 R66, [R1+0x30] ;  /* 0x0000300001427983 */ /* 0x000f680000100a00 */
[----:B---3--:R-:W3:Y:S04]  /*14a60*/  LDL R15, [R1+0x1c] ;  /* 0x00001c00010f7983 */ /* 0x008ee80000100800 */
[----:B----4-:R-:W4:Y:S04]  /*14a70*/  LDL R5, [R1+0x38] ;  /* 0x0000380001057983 */ /* 0x010f280000100800 */
[----:B--2---:R-:W2:Y:S04]  /*14a80*/  LDL R64, [R1+0x58] ;  /* 0x0000580001407983 */ /* 0x004ea80000100800 */
[----:B------:R-:W2:Y:S01]  /*14a90*/  LDL R14, [R1+0x54] ;  /* 0x00005400010e7983 */ /* 0x000ea20000100800 */
[----:B-----5:R-:W-:-:S02]  /*14aa0*/  ISETP.GE.AND P2, PT, R66, c[0x0][0x3c8], PT ;  /* 0x0000f20042007a0c */ /* 0x020fc40003f46270 */
[----:B---3--:R-:W-:Y:S02]  /*14ab0*/  ISETP.GE.AND P1, PT, R15, c[0x0][0x3c8], PT ;  /* 0x0000f2000f007a0c */ /* 0x008fe40003f26270 */
[----:B----4-:R-:W-:-:S09]  /*14ac0*/  ISETP.GE.AND P0, PT, R5, c[0x0][0x3c8], PT ;  /* 0x0000f20005007a0c */ /* 0x010fd20003f06270 */
[CC--:B------:R-:W-:Y:S02]  /*14ad0*/  @!P2 LEA R8, P5, R66.reuse, R0.reuse, 0x1 ;  /* 0x000000004208a211 */ /* 0x0c0fe400078a08ff */
[----:B------:R-:W-:Y:S02]  /*14ae0*/  @!P1 LEA R6, P4, R15, R0, 0x1 ;  /* 0x000000000f069211 */ /* 0x000fe400078808ff */
[----:B------:R-:W-:Y:S02]  /*14af0*/  @!P2 LEA.HI.X R9, R66, R10, R67, 0x1, P5 ;  /* 0x0000000a4209a211 */ /* 0x000fe400028f0c43 */
[----:B------:R-:W-:Y:S02]  /*14b00*/  @!P0 LEA R2, P3, R5, R0, 0x1 ;  /* 0x0000000005028211 */ /* 0x000fe400078608ff */
[-C--:B--2---:R-:W-:Y:S02]  /*14b10*/  @!P1 LEA.HI.X R7, R15, R10.reuse, R64, 0x1, P4 ;  /* 0x0000000a0f079211 */ /* 0x084fe400020f0c40 */
[----:B------:R-:W-:Y:S01]  /*14b20*/  @!P0 LEA.HI.X R3, R5, R10, R14, 0x1, P3 ;  /* 0x0000000a05038211 */ /* 0x000fe200018f0c0e */
[----:B------:R2:W-:Y:S04]  /*14b30*/  @!P2 ST.E.128 [R8.64], R24 ;  /* 0x000000180800a985 */ /* 0x0005e8000c101d06 */
[----:B------:R2:W-:Y:S04]  /*14b40*/  @!P1 ST.E.128 [R6.64], R20 ;  /* 0x0000001406009985 */ /* 0x0005e8000c101d06 */
[----:B------:R2:W-:Y:S02]  /*14b50*/  @!P0 ST.E.128 [R2.64], R16 ;  /* 0x0000001002008985 */ /* 0x0005e4000c101d06 */
.L_x_586:
[----:B------:R-:W-:Y:S05]  /*14b60*/  BSYNC B0 ;  /* 0x0000000000007941 */ /* 0x000fea0003800000 */
.L_x_585:
[----:B------:R-:W-:Y:S05]  /*14b70*/  BRA.DIV ~URZ, `(.L_x_587) ;  /* 0x000046c27f007947 */ /* 0x000fea000b800000 */
[----:B--2---:R2:W1:Y:S04]  /*14b80*/  SHFL.IDX PT, R10, R12, 0x1, 0x1c1f ;  /* 0x003c1f000c0a7f89 */ /* 0x00446800000e0000 */
[----:B----4-:R2:W4:Y:S02]  /*14b90*/  SHFL.IDX PT, R0, R13, 0x1, 0x1c1f ;  /* 0x003c1f000d007f89 */ /* 0x01052400000e0000 */
.L_x_659:
        /* <DEDUP_REMOVED lines=8> */
[----:B------:R-:W4:Y:S01]  /*14c20*/  LDL R14, [R1+0x54] ;  /* 0x00005400010e7983 */ /* 0x000f220000100800 */
[----:B-----5:R-:W-:-:S02]  /*14c30*/  ISETP.GE.AND P2, PT, R18, c[0x0][0x3c8], PT ;  /* 0x0000f20012007a0c */ /* 0x020fc40003f46270 */
[----:B--2---:R-:W-:Y:S02]  /*14c40*/  ISETP.GE.AND P1, PT, R15, c[0x0][0x3c8], PT ;  /* 0x0000f2000f007a0c */ /* 0x004fe40003f26270 */
[----:B---3--:R-:W-:-:S09]  /*14c50*/  ISETP.GE.AND P0, PT, R5, c[0x0][0x3c8], PT ;  /* 0x0000f20005007a0c */ /* 0x008fd20003f06270 */
[CC--:B------:R-:W-:Y:S02]  /*14c60*/  @!P2 LEA R8, P5, R18.reuse, R0.reuse, 0x1 ;  /* 0x000000001208a211 */ /* 0x0c0fe400078a08ff */
[----:B------:R-:W-:Y:S02]  /*14c70*/  @!P1 LEA R6, P4, R15, R0, 0x1 ;  /* 0x000000000f069211 */ /* 0x000fe400078808ff */
[----:B-1----:R-:W-:Y:S02]  /*14c80*/  @!P2 LEA.HI.X R9, R18, R10, R19, 0x1, P5 ;  /* 0x0000000a1209a211 */ /* 0x002fe400028f0c13 */
[----:B------:R-:W-:Y:S02]  /*14c90*/  @!P0 LEA R2, P3, R5, R0, 0x1 ;  /* 0x0000000005028211 */ /* 0x000fe400078608ff */
[-C--:B----4-:R-:W-:Y:S02]  /*14ca0*/  @!P1 LEA.HI.X R7, R15, R10.reuse, R16, 0x1, P4 ;  /* 0x0000000a0f079211 */ /* 0x090fe400020f0c10 */
[----:B------:R-:W-:Y:S01]  /*14cb0*/  @!P0 LEA.HI.X R3, R5, R10, R14, 0x1, P3 ;  /* 0x0000000a05038211 */ /* 0x000fe200018f0c0e */
[----:B------:R1:W-:Y:S04]  /*14cc0*/  @!P2 ST.E.128 [R8.64], R36 ;  /* 0x000000240800a985 */ /* 0x0003e8000c101d06 */
[----:B------:R1:W-:Y:S04]  /*14cd0*/  @!P1 ST.E.128 [R6.64], R32 ;  /* 0x0000002006009985 */ /* 0x0003e8000c101d06 */
[----:B------:R1:W-:Y:S02]  /*14ce0*/  @!P0 ST.E.128 [R2.64], R28 ;  /* 0x0000001c02008985 */ /* 0x0003e4000c101d06 */
.L_x_589:
[----:B------:R-:W-:Y:S05]  /*14cf0*/  BSYNC B0 ;  /* 0x0000000000007941 */ /* 0x000fea0003800000 */
.L_x_588:
[----:B------:R-:W-:Y:S05]  /*14d00*/  BRA.DIV ~URZ, `(.L_x_590) ;  /* 0x000045f27f007947 */ /* 0x000fea000b800000 */
[----:B-1----:R1:W2:Y:S02]  /*14d10*/  SHFL.IDX PT, R10, R12, 0x2, 0x1c1f ;  /* 0x005c1f000c0a7f89 */ /* 0x0022a400000e0000 */
.L_x_660:
[----:B------:R-:W-:Y:S05]  /*14d20*/  BRA.DIV ~URZ, `(.L_x_591) ;  /* 0x000046427f007947 */ /* 0x000fea000b800000 */
[----:B----4-:R4:W1:Y:S02]  /*14d30*/  SHFL.IDX PT, R0, R13, 0x2, 0x1c1f ;  /* 0x005c1f000d007f89 */ /* 0x01086400000e0000 */
.L_x_661:
        /* <DEDUP_REMOVED lines=12> */
[CC--:B-1----:R-:W-:Y:S02]  /*14e00*/  @!P2 LEA R8, P5, R18.reuse, R0.reuse, 0x1 ;  /* 0x000000001208a211 */ /* 0x0c2fe400078a08ff */
        /* <DEDUP_REMOVED lines=8> */
.L_x_593:
[----:B------:R-:W-:Y:S05]  /*14e90*/  BSYNC B0 ;  /* 0x0000000000007941 */ /* 0x000fea0003800000 */
.L_x_592:
[----:B------:R-:W-:Y:S05]  /*14ea0*/  BRA.DIV ~URZ, `(.L_x_594) ;  /* 0x000045227f007947 */ /* 0x000fea000b800000 */
[----:B-1----:R1:W3:Y:S04]  /*14eb0*/  SHFL.IDX PT, R6, R12, 0x3, 0x1c1f ;  /* 0x007c1f000c067f89 */ /* 0x0022e800000e0000 */
[----:B------:R1:W4:Y:S02]  /*14ec0*/  SHFL.IDX PT, R0, R13, 0x3, 0x1c1f ;  /* 0x007c1f000d007f89 */ /* 0x00032400000e0000 */
.L_x_662:
[----:B------:R-:W-:-:S04]  /*14ed0*/  IADD3 R2, R11, 0x60, RZ ;  /* 0x000000600b027810 */ /* 0x000fc80007ffe0ff */
[----:B------:R-:W-:-:S13]  /*14ee0*/  ISETP.GE.AND P0, PT, R2, R4, PT ;  /* 0x000000040200720c */ /* 0x000fda0003f06270 */
[----:B------:R-:W-:Y:S05]  /*14ef0*/  @P0 BRA `(.L_x_595) ;  /* 0x000027c000000947 */ /* 0x000fea0003800000 */
[----:B-1234-:R-:W2:Y:S04]  /*14f00*/  LDL.64 R12, [R1+0x30] ;  /* 0x00003000010c7983 */ /* 0x01eea80000100a00 */
[----:B------:R-:W3:Y:S04]  /*14f10*/  LDL R8, [R1+0x1c] ;  /* 0x00001c0001087983 */ /* 0x000ee80000100800 */
[----:B------:R-:W4:Y:S04]  /*14f20*/  LDL R9, [R1+0x58] ;  /* 0x0000580001097983 */ /* 0x000f280000100800 */
[----:B------:R-:W5:Y:S01]  /*14f30*/  LDL R7, [R1+0x38] ;  /* 0x0000380001077983 */ /* 0x000f620000100800 */
[----:B--2---:R-:W-:-:S02]  /*14f40*/  ISETP.GE.AND P1, PT, R12, c[0x0][0x3c8], PT ;  /* 0x0000f2000c007a0c */ /* 0x004fc40003f26270 */
[----:B---3--:R-:W-:-:S11]  /*14f50*/  ISETP.GE.AND P0, PT, R8, c[0x0][0x3c8], PT ;  /* 0x0000f20008007a0c */ /* 0x008fd60003f06270 */
[-C--:B------:R-:W-:Y:S02]  /*14f60*/  @!P1 LEA R4, P3, R12, R0.reuse, 0x1 ;  /* 0x000000000c049211 */ /* 0x080fe400078608ff */
[----:B------:R-:W-:Y:S02]  /*14f70*/  @!P0 LEA R2, P2, R8, R0, 0x1 ;  /* 0x0000000008028211 */ /* 0x000fe400078408ff */
[-C--:B------:R-:W-:Y:S02]  /*14f80*/  @!P1 LEA.HI.X R5, R12, R6.reuse, R13, 0x1, P3 ;  /* 0x000000060c059211 */ /* 0x080fe400018f0c0d */
[----:B----4-:R-:W-:-:S03]  /*14f90*/  @!P0 LEA.HI.X R3, R8, R6, R9, 0x1, P2 ;  /* 0x0000000608038211 */ /* 0x010fc600010f0c09 */
[----:B------:R1:W-:Y:S04]  /*14fa0*/  @!P1 ST.E.128 [R4.64], R60 ;  /* 0x0000003c04009985 */ /* 0x0003e8000c101d06 */
[----:B------:R1:W-:Y:S01]  /*14fb0*/  @!P0 ST.E.128 [R2.64], R56 ;  /* 0x0000003802008985 */ /* 0x0003e2000c101d06 */
[----:B-----5:R-:W-:-:S13]  /*14fc0*/  ISETP.GE.AND P0, PT, R7, c[0x0][0x3c8], PT ;  /* 0x0000f20007007a0c */ /* 0x020fda0003f06270 */
[----:B------:R-:W-:Y:S05]  /*14fd0*/  @P0 BRA `(.L_x_595) ;  /* 0x000026e000000947 */ /* 0x000fea0003800000 */
[----:B------:R-:W2:Y:S01]  /*14fe0*/  LDL R8, [R1+0x54] ;  /* 0x0000540001087983 */ /* 0x000ea20000100800 */
[----:B-1----:R-:W-:-:S04]  /*14ff0*/  LEA R2, P0, R7, R0, 0x1 ;  /* 0x0000000007027211 */ /* 0x002fc800078008ff */
[----:B--2---:R-:W-:-:S05]  /*15000*/  LEA.HI.X R3, R7, R6, R8, 0x1, P0 ;  /* 0x0000000607037211 */ /* 0x004fca00000f0c08 */
[----:B------:R1:W-:Y:S01]  /*15010*/  ST.E.128 [R2.64], R52 ;  /* 0x0000003402007985 */ /* 0x0003e2000c101d06 */
[----:B------:R-:W-:Y:S05]  /*15020*/  BRA `(.L_x_595) ;  /* 0x0000269000007947 */ /* 0x000fea0003800000 */
.L_x_582:
        /* <DEDUP_REMOVED lines=35> */
.L_x_663:
[----:B------:R-:W-:Y:S05]  /*15260*/  BRA.DIV ~URZ, `(.L_x_597) ;  /* 0x000042927f007947 */ /* 0x000fea000b800000 */
[----:B------:R3:W4:Y:S02]  /*15270*/  SHFL.IDX PT, R0, R13, RZ, 0x1c1f ;  /* 0x001c1fff0d007589 */ /* 0x00072400000e0000 */
.L_x_664:
[----:B------:R-:W-:Y:S01]  /*15280*/  BSSY B0, `(.L_x_598) ;  /* 0x0000054000007945 */ /* 0x000fe20003800000 */
[----:B------:R-:W-:Y:S05]  /*15290*/  @P0 BRA `(.L_x_599) ;  /* 0x0000052000000947 */ /* 0x000fea0003800000 */
[C---:B------:R-:W-:Y:S02]  /*152a0*/  ISETP.GE.AND P1, PT, R236.reuse, c[0x0][0x3c8], PT ;  /* 0x0000f200ec007a0c */ /* 0x040fe40003f26270 */
[C---:B------:R-:W-:Y:S02]  /*152b0*/  IADD3 R9, R236.reuse, 0x8, RZ ;  /* 0x00000008ec097810 */ /* 0x040fe40007ffe0ff */
[----:B------:R-:W-:Y:S02]  /*152c0*/  IADD3 R10, R236, 0x10, RZ ;  /* 0x00000010ec0a7810 */ /* 0x000fe40007ffe0ff */
[----:B------:R-:W-:Y:S02]  /*152d0*/  ISETP.GE.AND P2, PT, R9, c[0x0][0x3c8], PT ;  /* 0x0000f20009007a0c */ /* 0x000fe40003f46270 */
[----:B------:R-:W-:-:S02]  /*152e0*/  SHF.R.S32.HI R6, RZ, 0x1f, R236 ;  /* 0x0000001fff067819 */ /* 0x000fc400000114ec */
[----:B------:R-:W-:Y:S02]  /*152f0*/  ISETP.GE.AND P4, PT, R10, c[0x0][0x3c8], PT ;  /* 0x0000f2000a007a0c */ /* 0x000fe40003f86270 */
[C---:B------:R-:W-:Y:S02]  /*15300*/  IADD3 R11, R236.reuse, 0x8, RZ ;  /* 0x00000008ec0b7810 */ /* 0x040fe40007ffe0ff */
[C---:B----4-:R-:W-:Y:S02]  /*15310*/  @!P1 LEA R2, P0, R236.reuse, R0, 0x2 ;  /* 0x00000000ec029211 */ /* 0x050fe400078010ff */
[----:B------:R-:W-:Y:S02]  /*15320*/  SHF.R.S32.HI R11, RZ, 0x1f, R11 ;  /* 0x0000001fff0b7819 */ /* 0x000fe4000001140b */
[----:B--2---:R-:W-:Y:S02]  /*15330*/  @!P1 LEA.HI.X R3, R236, R4, R6, 0x2, P0 ;  /* 0x00000004ec039211 */ /* 0x004fe400000f1406 */
[----:B------:R-:W-:-:S02]  /*15340*/  @!P2 LEA R6, P0, R9, R0, 0x2 ;  /* 0x000000000906a211 */ /* 0x000fc400078010ff */
[C---:B------:R-:W-:Y:S01]  /*15350*/  IADD3 R5, R236.reuse, 0x18, RZ ;  /* 0x00000018ec057810 */ /* 0x040fe20007ffe0ff */
[----:B------:R2:W-:Y:S01]  /*15360*/  @!P1 ST.E.64 [R2.64], R160 ;  /* 0x000000a002009985 */ /* 0x0005e2000c101b06 */
[----:B------:R-:W-:Y:S02]  /*15370*/  @!P2 LEA.HI.X R7, R9, R4, R11, 0x2, P0 ;  /* 0x000000040907a211 */ /* 0x000fe400000f140b */
[----:B------:R-:W-:Y:S02]  /*15380*/  ISETP.GE.AND P3, PT, R5, c[0x0][0x3c8], PT ;  /* 0x0000f20005007a0c */ /* 0x000fe40003f66270 */
[C---:B------:R-:W-:Y:S01]  /*15390*/  IADD3 R11, R236.reuse, 0x10, RZ ;  /* 0x00000010ec0b7810 */ /* 0x040fe20007ffe0ff */
[----:B------:R4:W-:Y:S01]  /*153a0*/  @!P2 ST.E.64 [R6.64], R162 ;  /* 0x000000a20600a985 */ /* 0x0009e2000c101b06 */
[----:B------:R-:W-:Y:S02]  /*153b0*/  IADD3 R8, R236, 0x20, RZ ;  /* 0x00000020ec087810 */ /* 0x000fe40007ffe0ff */
[----:B------:R-:W-:-:S02]  /*153c0*/  SHF.R.S32.HI R11, RZ, 0x1f, R11 ;  /* 0x0000001fff0b7819 */ /* 0x000fc4000001140b */
[----:B------:R-:W-:Y:S02]  /*153d0*/  ISETP.GE.AND P1, PT, R8, c[0x0][0x3c8], PT ;  /* 0x0000f20008007a0c */ /* 0x000fe40003f26270 */
[C---:B------:R-:W-:Y:S02]  /*153e0*/  IADD3 R9, R236.reuse, 0x28, RZ ;  /* 0x00000028ec097810 */ /* 0x040fe40007ffe0ff */
[----:B------:R-:W-:-:S04]  /*153f0*/  IADD3 R14, R236, 0x48, RZ ;  /* 0x00000048ec0e7810 */ /* 0x000fc80007ffe0ff */
[----:B------:R-:W-:Y:S02]  /*15400*/  SHF.R.S32.HI R14, RZ, 0x1f, R14 ;  /* 0x0000001fff0e7819 */ /* 0x000fe4000001140e */
[----:B--2---:R-:W-:-:S04]  /*15410*/  @!P4 LEA R2, P0, R10, R0, 0x2 ;  /* 0x000000000a02c211 */ /* 0x004fc800078010ff */
[----:B------:R-:W-:Y:S02]  /*15420*/  @!P4 LEA.HI.X R3, R10, R4, R11, 0x2, P0 ;  /* 0x000000040a03c211 */ /* 0x000fe400000f140b */
[----:B------:R-:W-:Y:S02]  /*15430*/  IADD3 R11, R236, 0x18, RZ ;  /* 0x00000018ec0b7810 */ /* 0x000fe40007ffe0ff */
[----:B----4-:R-:W-:Y:S01]  /*15440*/  @!P3 LEA R6, P0, R5, R0, 0x2 ;  /* 0x000000000506b211 */ /* 0x010fe200078010ff */
[----:B------:R2:W-:Y:S01]  /*15450*/  @!P4 ST.E.64 [R2.64], R128 ;  /* 0x000000800200c985 */ /* 0x0005e2000c101b06 */
[----:B------:R-:W-:Y:S02]  /*15460*/  SHF.R.S32.HI R11, RZ, 0x1f, R11 ;  /* 0x0000001fff0b7819 */ /* 0x000fe4000001140b */
[----:B------:R-:W-:Y:S02]  /*15470*/  ISETP.GE.AND P4, PT, R9, c[0x0][0x3c8], PT ;  /* 0x0000f20009007a0c */ /* 0x000fe40003f86270 */
[----:B------:R-:W-:-:S02]  /*15480*/  @!P3 LEA.HI.X R7, R5, R4, R11, 0x2, P0 ;  /* 0x000000040507b211 */ /* 0x000fc400000f140b */
[C---:B------:R-:W-:Y:S02]  /*15490*/  IADD3 R11, R236.reuse, 0x20, RZ ;  /* 0x00000020ec0b7810 */ /* 0x040fe40007ffe0ff */
[----:B------:R-:W-:Y:S01]  /*154a0*/  IADD3 R10, R236, 0x30, RZ ;  /* 0x00000030ec0a7810 */ /* 0x000fe20007ffe0ff */
[----:B------:R4:W-:Y:S01]  /*154b0*/  @!P3 ST.E.64 [R6.64], R140 ;  /* 0x0000008c0600b985 */ /* 0x0009e2000c101b06 */
[----:B------:R-:W-:Y:S02]  /*154c0*/  SHF.R.S32.HI R11, RZ, 0x1f, R11 ;  /* 0x0000001fff0b7819 */ /* 0x000fe4000001140b */
[----:B------:R-:W-:Y:S02]  /*154d0*/  ISETP.GE.AND P2, PT, R10, c[0x0][0x3c8], PT ;  /* 0x0000f2000a007a0c */ /* 0x000fe40003f46270 */
[----:B------:R-:W-:Y:S02]  /*154e0*/  IADD3 R5, R236, 0x38, RZ ;  /* 0x00000038ec057810 */ /* 0x000fe40007ffe0ff */
[----:B--2---:R-:W-:-:S04]  /*154f0*/  @!P1 LEA R2, P0, R8, R0, 0x2 ;  /* 0x0000000008029211 */ /* 0x004fc800078010ff */
[----:B------:R-:W-:Y:S02]  /*15500*/  @!P1 LEA.HI.X R3, R8, R4, R11, 0x2, P0 ;  /* 0x0000000408039211 */ /* 0x000fe400000f140b */
[C---:B------:R-:W-:Y:S02]  /*15510*/  IADD3 R11, R236.reuse, 0x28, RZ ;  /* 0x00000028ec0b7810 */ /* 0x040fe40007ffe0ff */
[----:B------:R-:W-:Y:S01]  /*15520*/  IADD3 R8, R236, 0x40, RZ ;  /* 0x00000040ec087810 */ /* 0x000fe20007ffe0ff */
[----:B------:R2:W-:Y:S01]  /*15530*/  @!P1 ST.E.64 [R2.64], R144 ;  /* 0x0000009002009985 */ /* 0x0005e2000c101b06 */
[----:B----4-:R-:W-:Y:S02]  /*15540*/  @!P4 LEA R6, P0, R9, R0, 0x2 ;  /* 0x000000000906c211 */ /* 0x010fe400078010ff */
[----:B------:R-:W-:Y:S02]  /*15550*/  SHF.R.S32.HI R11, RZ, 0x1f, R11 ;  /* 0x0000001fff0b7819 */ /* 0x000fe4000001140b */
[----:B------:R-:W-:-:S02]  /*15560*/  ISETP.GE.AND P1, PT, R5, c[0x0][0x3c8], PT ;  /* 0x0000f20005007a0c */ /* 0x000fc40003f26270 */
[----:B------:R-:W-:Y:S02]  /*15570*/  @!P4 LEA.HI.X R7, R9, R4, R11, 0x2, P0 ;  /* 0x000000040907c211 */ /* 0x000fe400000f140b */
[C---:B------:R-:W-:Y:S02]  /*15580*/  IADD3 R11, R236.reuse, 0x30, RZ ;  /* 0x00000030ec0b7810 */ /* 0x040fe40007ffe0ff */
[----:B------:R-:W-:Y:S01]  /*15590*/  IADD3 R9, R236, 0x38, RZ ;  /* 0x00000038ec097810 */ /* 0x000fe20007ffe0ff */
[----:B------:R4:W-:Y:S01]  /*155a0*/  @!P4 ST.E.64 [R6.64], R156 ;  /* 0x0000009c0600c985 */ /* 0x0009e2000c101b06 */
[----:B------:R-:W-:Y:S02]  /*155b0*/  SHF.R.S32.HI R11, RZ, 0x1f, R11 ;  /* 0x0000001fff0b7819 */ /* 0x000fe4000001140b */
[----:B------:R-:W-:Y:S02]  /*155c0*/  ISETP.GE.AND P4, PT, R8, c[0x0][0x3c8], PT ;  /* 0x0000f20008007a0c */ /* 0x000fe40003f86270 */
[----:B------:R-:W-:-:S02]  /*155d0*/  SHF.R.S32.HI R9, RZ, 0x1f, R9 ;  /* 0x0000001fff097819 */ /* 0x000fc40000011409 */
[----:B--2---:R-:W-:-:S04]  /*155e0*/  @!P2 LEA R2, P0, R10, R0, 0x2 ;  /* 0x000000000a02a211 */ /* 0x004fc800078010ff */
[----:B------:R-:W-:Y:S02]  /*155f0*/  @!P2 LEA.HI.X R3, R10, R4, R11, 0x2, P0 ;  /* 0x000000040a03a211 */ /* 0x000fe400000f140b */
[C---:B------:R-:W-:Y:S02]  /*15600*/  IADD3 R10, R236.reuse, 0x48, RZ ;  /* 0x00000048ec0a7810 */ /* 0x040fe40007ffe0ff */
[----:B------:R-:W-:Y:S01]  /*15610*/  IADD3 R11, R236, 0x50, RZ ;  /* 0x00000050ec0b7810 */ /* 0x000fe20007ffe0ff */
[----:B------:R2:W-:Y:S01]  /*15620*/  @!P2 ST.E.64 [R2.64], R164 ;  /* 0x000000a40200a985 */ /* 0x0005e2000c101b06 */
[----:B------:R-:W-:Y:S02]  /*15630*/  ISETP.GE.AND P3, PT, R10, c[0x0][0x3c8], PT ;  /* 0x0000f2000a007a0c */ /* 0x000fe40003f66270 */
[----:B----4-:R-:W-:Y:S02]  /*15640*/  @!P1 LEA R6, P0, R5, R0, 0x2 ;  /* 0x0000000005069211 */ /* 0x010fe400078010ff */
[----:B------:R-:W-:-:S02]  /*15650*/  ISETP.GE.AND P2, PT, R11, c[0x0][0x3c8], PT ;  /* 0x0000f2000b007a0c */ /* 0x000fc40003f46270 */
[----:B------:R-:W-:Y:S02]  /*15660*/  @!P1 LEA.HI.X R7, R5, R4, R9, 0x2, P0 ;  /* 0x0000000405079211 */ /* 0x000fe400000f1409 */
[C---:B------:R-:W-:Y:S02]  /*15670*/  IADD3 R9, R236.reuse, 0x40, RZ ;  /* 0x00000040ec097810 */ /* 0x040fe40007ffe0ff */
[----:B------:R-:W-:Y:S01]  /*15680*/  IADD3 R5, R236, 0x58, RZ ;  /* 0x00000058ec057810 */ /* 0x000fe20007ffe0ff */
[----:B------:R4:W-:Y:S01]  /*15690*/  @!P1 ST.E.64 [R6.64], R166 ;  /* 0x000000a606009985 */ /* 0x0009e2000c101b06 */
[----:B------:R-:W-:Y:S02]  /*156a0*/  SHF.R.S32.HI R9, RZ, 0x1f, R9 ;  /* 0x0000001fff097819 */ /* 0x000fe40000011409 */
[----:B------:R-:W-:Y:S02]  /*156b0*/  ISETP.GE.AND P1, PT, R5, c[0x0][0x3c8], PT ;  /* 0x0000f20005007a0c */ /* 0x000fe40003f26270 */
[----:B--2---:R-:W-:-:S04]  /*156c0*/  @!P4 LEA R2, P0, R8, R0, 0x2 ;  /* 0x000000000802c211 */ /* 0x004fc800078010ff */
[----:B------:R-:W-:Y:S02]  /*156d0*/  @!P4 LEA.HI.X R3, R8, R4, R9, 0x2, P0 ;  /* 0x000000040803c211 */ /* 0x000fe400000f1409 */
[----:B------:R-:W-:-:S03]  /*156e0*/  @!P3 LEA R8, P0, R10, R0, 0x2 ;  /* 0x000000000a08b211 */ /* 0x000fc600078010ff */
[----:B------:R2:W-:Y:S01]  /*156f0*/  @!P4 ST.E.64 [R2.64], R100 ;  /* 0x000000640200c985 */ /* 0x0005e2000c101b06 */
[----:B------:R-:W-:Y:S02]  /*15700*/  @!P3 LEA.HI.X R9, R10, R4, R14, 0x2, P0 ;  /* 0x000000040a09b211 */ /* 0x000fe400000f140e */
[C---:B------:R-:W-:Y:S02]  /*15710*/  IADD3 R14, R236.reuse, 0x50, RZ ;  /* 0x00000050ec0e7810 */ /* 0x040fe40007ffe0ff */
[C---:B----4-:R-:W-:Y:S01]  /*15720*/  @!P2 LEA R6, P0, R11.reuse, R0, 0x2 ;  /* 0x000000000b06a211 */ /* 0x050fe200078010ff */
[----:B------:R4:W-:Y:S01]  /*15730*/  @!P3 ST.E.64 [R8.64], R170 ;  /* 0x000000aa0800b985 */ /* 0x0009e2000c101b06 */
[----:B------:R-:W-:Y:S02]  /*15740*/  SHF.R.S32.HI R14, RZ, 0x1f, R14 ;  /* 0x0000001fff0e7819 */ /* 0x000fe4000001140e */
[----:B------:R-:W-:Y:S02]  /*15750*/  IADD3 R10, R236, 0x58, RZ ;  /* 0x00000058ec0a7810 */ /* 0x000fe40007ffe0ff */
[----:B------:R-:W-:-:S02]  /*15760*/  @!P2 LEA.HI.X R7, R11, R4, R14, 0x2, P0 ;  /* 0x000000040b07a211 */ /* 0x000fc400000f140e */
[----:B------:R-:W-:-:S03]  /*15770*/  SHF.R.S32.HI R10, RZ, 0x1f, R10 ;  /* 0x0000001fff0a7819 */ /* 0x000fc6000001140a */
[----:B------:R4:W-:Y:S01]  /*15780*/  @!P2 ST.E.64 [R6.64], R168 ;  /* 0x000000a80600a985 */ /* 0x0009e2000c101b06 */
[----:B--2---:R-:W-:-:S04]  /*15790*/  @!P1 LEA R2, P0, R5, R0, 0x2 ;  /* 0x0000000005029211 */ /* 0x004fc800078010ff */
[----:B------:R-:W-:-:S05]  /*157a0*/  @!P1 LEA.HI.X R3, R5, R4, R10, 0x2, P0 ;  /* 0x0000000405039211 */ /* 0x000fca00000f140a */
[----:B------:R4:W-:Y:S04]  /*157b0*/  @!P1 ST.E.64 [R2.64], R84 ;  /* 0x0000005402009985 */ /* 0x0009e8000c101b06 */
.L_x_599:
[----:B------:R-:W-:Y:S05]  /*157c0*/  BSYNC B0 ;  /* 0x0000000000007941 */ /* 0x000fea0003800000 */
.L_x_598:
[----:B------:R-:W-:Y:S05]  /*157d0*/  BRA.DIV ~URZ, `(.L_x_600) ;  /* 0x00003d827f007947 */ /* 0x000fea000b800000 */
[----:B--2---:R2:W1:Y:S04]  /*157e0*/  SHFL.IDX PT, R4, R12, 0x1, 0x1c1f ;  /* 0x003c1f000c047f89 */ /* 0x00446800000e0000 */
[----:B----4-:R2:W4:Y:S02]  /*157f0*/  SHFL.IDX PT, R0, R13, 0x1, 0x1c1f ;  /* 0x003c1f000d007f89 */ /* 0x01052400000e0000 */
.L_x_665:
[----:B------:R-:W-:Y:S01]  /*15800*/  BSSY B0, `(.L_x_601) ;  /* 0x0000054000007945 */ /* 0x000fe20003800000 */
[----:B------:R-:W-:Y:S05]  /*15810*/  @P6 BRA `(.L_x_602) ;  /* 0x0000052000006947 */ /* 0x000fea0003800000 */
[C---:B------:R-:W-:Y:S02]  /*15820*/  ISETP.GE.AND P1, PT, R236.reuse, c[0x0][0x3c8], PT ;  /* 0x0000f200ec007a0c */ /* 0x040fe40003f26270 */
[C---:B------:R-:W-:Y:S02]  /*15830*/  IADD3 R9, R236.reuse, 0x8, RZ ;  /* 0x00000008ec097810 */ /* 0x040fe40007ffe0ff */
[----:B------:R-:W-:Y:S02]  /*15840*/  IADD3 R11, R236, 0x10, RZ ;  /* 0x00000010ec0b7810 */ /* 0x000fe40007ffe0ff */
[----:B------:R-:W-:-:S02]  /*15850*/  ISETP.GE.AND P0, PT, R9, c[0x0][0x3c8], PT ;  /* 0x0000f20009007a0c */ /* 0x000fc40003f06270 */
[C---:B------:R-:W-:Y:S02]  /*15860*/  IADD3 R5, R236.reuse, 0x18, RZ ;  /* 0x00000018ec057810 */ /* 0x040fe40007ffe0ff */
[----:B------:R-:W-:Y:S02]  /*15870*/  SHF.R.S32.HI R6, RZ, 0x1f, R236 ;  /* 0x0000001fff067819 */ /* 0x000fe400000114ec */
[----:B------:R-:W-:Y:S02]  /*15880*/  ISETP.GE.AND P3, PT, R11, c[0x0][0x3c8], PT ;  /* 0x0000f2000b007a0c */ /* 0x000fe40003f66270 */
[C---:B----4-:R-:W-:Y:S02]  /*15890*/  @!P1 LEA R2, P2, R236.reuse, R0, 0x2 ;  /* 0x00000000ec029211 */ /* 0x050fe400078410ff */
[----:B------:R-:W-:Y:S02]  /*158a0*/  IADD3 R10, R236, 0x8, RZ ;  /* 0x00000008ec0a7810 */ /* 0x000fe40007ffe0ff */
[----:B------:R-:W-:-:S02]  /*158b0*/  ISETP.GE.AND P5, PT, R5, c[0x0][0x3c8], PT ;  /* 0x0000f20005007a0c */ /* 0x000fc40003fa6270 */
[C---:B-1----:R-:W-:Y:S02]  /*158c0*/  @!P1 LEA.HI.X R3, R236.reuse, R4, R6, 0x2, P2 ;  /* 0x00000004ec039211 */ /* 0x042fe400010f1406 */
[----:B------:R-:W-:Y:S02]  /*158d0*/  SHF.R.S32.HI R10, RZ, 0x1f, R10 ;  /* 0x0000001fff0a7819 */ /* 0x000fe4000001140a */
[C---:B------:R-:W-:Y:S01]  /*158e0*/  @!P0 LEA R6, P2, R9.reuse, R0, 0x2 ;  /* 0x0000000009068211 */ /* 0x040fe200078410ff */
[----:B------:R1:W-:Y:S01]  /*158f0*/  @!P1 ST.E.64 [R2.64], R124 ;  /* 0x0000007c02009985 */ /* 0x0003e2000c101b06 */
[C---:B------:R-:W-:Y:S02]  /*15900*/  IADD3 R8, R236.reuse, 0x20, RZ ;  /* 0x00000020ec087810 */ /* 0x040fe40007ffe0ff */
[----:B------:R-:W-:Y:S02]  /*15910*/  @!P0 LEA.HI.X R7, R9, R4, R10, 0x2, P2 ;  /* 0x0000000409078211 */ /* 0x000fe400010f140a */
[----:B------:R-:W-:-:S02]  /*15920*/  IADD3 R14, R236, 0x10, RZ ;  /* 0x00000010ec0e7810 */ /* 0x000fc40007ffe0ff */
[----:B------:R-:W-:Y:S01]  /*15930*/  ISETP.GE.AND P2, PT, R8, c[0x0][0x3c8], PT ;  /* 0x0000f20008007a0c */ /* 0x000fe20003f46270 */
[----:B------:R4:W-:Y:S01]  /*15940*/  @!P0 ST.E.64 [R6.64], R126 ;  /* 0x0000007e06008985 */ /* 0x0009e2000c101b06 */
[C---:B------:R-:W-:Y:S02]  /*15950*/  IADD3 R9, R236.reuse, 0x18, RZ ;  /* 0x00000018ec097810 */ /* 0x040fe40007ffe0ff */
[----:B------:R-:W-:Y:S02]  /*15960*/  IADD3 R10, R236, 0x28, RZ ;  /* 0x00000028ec0a7810 */ /* 0x000fe40007ffe0ff */
[----:B------:R-:W-:Y:S02]  /*15970*/  SHF.R.S32.HI R14, RZ, 0x1f, R14 ;  /* 0x0000001fff0e7819 */ /* 0x000fe4000001140e */
[----:B------:R-:W-:Y:S02]  /*15980*/  SHF.R.S32.HI R9, RZ, 0x1f, R9 ;  /* 0x0000001fff097819 */ /* 0x000fe40000011409 */
[----:B------:R-:W-:-:S02]  /*15990*/  ISETP.GE.AND P1, PT, R10, c[0x0][0x3c8], PT ;  /* 0x0000f2000a007a0c */ /* 0x000fc40003f26270 */
[C---:B------:R-:W-:Y:S02]  /*159a0*/  IADD3 R17, R236.reuse, 0x40, RZ ;  /* 0x00000040ec117810 */ /* 0x040fe40007ffe0ff */
[C---:B------:R-:W-:Y:S02]  /*159b0*/  IADD3 R15, R236.reuse, 0x30, RZ ;  /* 0x00000030ec0f7810 */ /* 0x040fe40007ffe0ff */
[----:B------:R-:W-:Y:S02]  /*159c0*/  IADD3 R18, R236, 0x40, RZ ;  /* 0x00000040ec127810 */ /* 0x000fe40007ffe0ff */
[----:B------:R-:W-:Y:S02]  /*159d0*/  SHF.R.S32.HI R15, RZ, 0x1f, R15 ;  /* 0x0000001fff0f7819 */ /* 0x000fe4000001140f */
[----:B------:R-:W-:Y:S02]  /*159e0*/  SHF.R.S32.HI R18, RZ, 0x1f, R18 ;  /* 0x0000001fff127819 */ /* 0x000fe40000011412 */
[----:B-1----:R-:W-:-:S02]  /*159f0*/  @!P3 LEA R2, P4, R11, R0, 0x2 ;  /* 0x000000000b02b211 */ /* 0x002fc400078810ff */
[C---:B------:R-:W-:Y:S02]  /*15a00*/  IADD3 R16, R236.reuse, 0x48, RZ ;  /* 0x00000048ec107810 */ /* 0x040fe40007ffe0ff */
[----:B------:R-:W-:Y:S02]  /*15a10*/  @!P3 LEA.HI.X R3, R11, R4, R14, 0x2, P4 ;  /* 0x000000040b03b211 */ /* 0x000fe400020f140e */
[C---:B------:R-:W-:Y:S02]  /*15a20*/  IADD3 R11, R236.reuse, 0x30, RZ ;  /* 0x00000030ec0b7810 */ /* 0x040fe40007ffe0ff */
[C---:B----4-:R-:W-:Y:S01]  /*15a30*/  @!P5 LEA R6, P0, R5.reuse, R0, 0x2 ;  /* 0x000000000506d211 */ /* 0x050fe200078010ff */
[----:B------:R1:W-:Y:S01]  /*15a40*/  @!P3 ST.E.64 [R2.64], R130 ;  /* 0x000000820200b985 */ /* 0x0003e2000c101b06 */
[----:B------:R-:W-:Y:S02]  /*15a50*/  IADD3 R14, R236, 0x28, RZ ;  /* 0x00000028ec0e7810 */ /* 0x000fe40007ffe0ff */
[----:B------:R-:W-:-:S02]  /*15a60*/  @!P5 LEA.HI.X R7, R5, R4, R9, 0x2, P0 ;  /* 0x000000040507d211 */ /* 0x000fc400000f1409 */
[C---:B------:R-:W-:Y:S02]  /*15a70*/  IADD3 R9, R236.reuse, 0x20, RZ ;  /* 0x00000020ec097810 */ /* 0x040fe40007ffe0ff */
[----:B------:R-:W-:Y:S01]  /*15a80*/  ISETP.GE.AND P0, PT, R11, c[0x0][0x3c8], PT ;  /* 0x0000f2000b007a0c */ /* 0x000fe20003f06270 */
[----:B------:R4:W-:Y:S01]  /*15a90*/  @!P5 ST.E.64 [R6.64], R96 ;  /* 0x000000600600d985 */ /* 0x0009e2000c101b06 */
[----:B------:R-:W-:Y:S02]  /*15aa0*/  IADD3 R5, R236, 0x38, RZ ;  /* 0x00000038ec057810 */ /* 0x000fe40007ffe0ff */
[----:B------:R-:W-:Y:S02]  /*15ab0*/  SHF.R.S32.HI R9, RZ, 0x1f, R9 ;  /* 0x0000001fff097819 */ /* 0x000fe40000011409 */
[----:B------:R-:W-:Y:S02]  /*15ac0*/  ISETP.GE.AND P4, PT, R5, c[0x0][0x3c8], PT ;  /* 0x0000f20005007a0c */ /* 0x000fe40003f86270 */
[----:B------:R-:W-:-:S02]  /*15ad0*/  SHF.R.S32.HI R14, RZ, 0x1f, R14 ;  /* 0x0000001fff0e7819 */ /* 0x000fc4000001140e */
[----:B------:R-:W-:Y:S02]  /*15ae0*/  ISETP.GE.AND P5, PT, R17, c[0x0][0x3c8], PT ;  /* 0x0000f20011007a0c */ /* 0x000fe40003fa6270 */
[----:B------:R-:W-:Y:S02]  /*15af0*/  SHF.R.S32.HI R16, RZ, 0x1f, R16 ;  /* 0x0000001fff107819 */ /* 0x000fe40000011410 */
[----:B-1----:R-:W-:-:S04]  /*15b00*/  @!P2 LEA R2, P3, R8, R0, 0x2 ;  /* 0x000000000802a211 */ /* 0x002fc800078610ff */
[----:B------:R-:W-:Y:S02]  /*15b10*/  @!P2 LEA.HI.X R3, R8, R4, R9, 0x2, P3 ;  /* 0x000000040803a211 */ /* 0x000fe400018f1409 */
[----:B------:R-:W-:-:S03]  /*15b20*/  @!P1 LEA R8, P3, R10, R0, 0x2 ;  /* 0x000000000a089211 */ /* 0x000fc600078610ff */
[----:B------:R1:W-:Y:S01]  /*15b30*/  @!P2 ST.E.64 [R2.64], R104 ;  /* 0x000000680200a985 */ /* 0x0003e2000c101b06 */
[----:B------:R-:W-:Y:S02]  /*15b40*/  @!P1 LEA.HI.X R9, R10, R4, R14, 0x2, P3 ;  /* 0x000000040a099211 */ /* 0x000fe400018f140e */
[C---:B------:R-:W-:Y:S02]  /*15b50*/  IADD3 R14, R236.reuse, 0x48, RZ ;  /* 0x00000048ec0e7810 */ /* 0x040fe40007ffe0ff */
[C---:B----4-:R-:W-:Y:S01]  /*15b60*/  @!P0 LEA R6, P2, R11.reuse, R0, 0x2 ;  /* 0x000000000b068211 */ /* 0x050fe200078410ff */
[----:B------:R4:W-:Y:S01]  /*15b70*/  @!P1 ST.E.64 [R8.64], R110 ;  /* 0x0000006e08009985 */ /* 0x0009e2000c101b06 */
[----:B------:R-:W-:Y:S02]  /*15b80*/  IADD3 R10, R236, 0x38, RZ ;  /* 0x00000038ec0a7810 */ /* 0x000fe40007ffe0ff */
[----:B------:R-:W-:Y:S02]  /*15b90*/  ISETP.GE.AND P3, PT, R14, c[0x0][0x3c8], PT ;  /* 0x0000f2000e007a0c */ /* 0x000fe40003f66270 */
[----:B------:R-:W-:-:S02]  /*15ba0*/  @!P0 LEA.HI.X R7, R11, R4, R15, 0x2, P2 ;  /* 0x000000040b078211 */ /* 0x000fc400010f140f */
[----:B------:R-:W-:Y:S02]  /*15bb0*/  SHF.R.S32.HI R10, RZ, 0x1f, R10 ;  /* 0x0000001fff0a7819 */ /* 0x000fe4000001140a */
[----:B------:R-:W-:Y:S01]  /*15bc0*/  IADD3 R15, R236, 0x50, RZ ;  /* 0x00000050ec0f7810 */ /* 0x000fe20007ffe0ff */
[----:B------:R5:W-:Y:S03]  /*15bd0*/  @!P0 ST.E.64 [R6.64], R112 ;  /* 0x0000007006008985 */ /* 0x000be6000c101b06 */
[----:B------:R-:W-:Y:S02]  /*15be0*/  ISETP.GE.AND P2, PT, R15, c[0x0][0x3c8], PT ;  /* 0x0000f2000f007a0c */ /* 0x000fe40003f46270 */
[----:B-1----:R-:W-:-:S04]  /*15bf0*/  @!P4 LEA R2, P1, R5, R0, 0x2 ;  /* 0x000000000502c211 */ /* 0x002fc800078210ff */
[----:B------:R-:W-:Y:S02]  /*15c00*/  @!P4 LEA.HI.X R3, R5, R4, R10, 0x2, P1 ;  /* 0x000000040503c211 */ /* 0x000fe400008f140a */
[C---:B------:R-:W-:Y:S02]  /*15c10*/  @!P5 LEA R10, P0, R17.reuse, R0, 0x2 ;  /* 0x00000000110ad211 */ /* 0x040fe400078010ff */
[----:B------:R-:W-:Y:S01]  /*15c20*/  IADD3 R5, R236, 0x58, RZ ;  /* 0x00000058ec057810 */ /* 0x000fe20007ffe0ff */
[----:B------:R1:W-:Y:S01]  /*15c30*/  @!P4 ST.E.64 [R2.64], R114 ;  /* 0x000000720200c985 */ /* 0x0003e2000c101b06 */
[----:B------:R-:W-:Y:S02]  /*15c40*/  @!P5 LEA.HI.X R11, R17, R4, R18, 0x2, P0 ;  /* 0x00000004110bd211 */ /* 0x000fe400000f1412 */
[C---:B----4-:R-:W-:Y:S02]  /*15c50*/  @!P3 LEA R8, P0, R14.reuse, R0, 0x2 ;  /* 0x000000000e08b211 */ /* 0x050fe400078010ff */
[----:B------:R-:W-:Y:S01]  /*15c60*/  ISETP.GE.AND P1, PT, R5, c[0x0][0x3c8], PT ;  /* 0x0000f20005007a0c */ /* 0x000fe20003f26270 */
[----:B------:R4:W-:Y:S01]  /*15c70*/  @!P5 ST.E.64 [R10.64], R146 ;  /* 0x000000920a00d985 */ /* 0x0009e2000c101b06 */
[----:B------:R-:W-:-:S02]  /*15c80*/  @!P3 LEA.HI.X R9, R14, R4, R16, 0x2, P0 ;  /* 0x000000040e09b211 */ /* 0x000fc400000f1410 */
[C---:B------:R-:W-:Y:S02]  /*15c90*/  IADD3 R16, R236.reuse, 0x50, RZ ;  /* 0x00000050ec107810 */ /* 0x040fe40007ffe0ff */
[C---:B-----5:R-:W-:Y:S01]  /*15ca0*/  @!P2 LEA R6, P0, R15.reuse, R0, 0x2 ;  /* 0x000000000f06a211 */ /* 0x060fe200078010ff */
[----:B------:R4:W-:Y:S01]  /*15cb0*/  @!P3 ST.E.64 [R8.64], R142 ;  /* 0x0000008e0800b985 */ /* 0x0009e2000c101b06 */
[----:B------:R-:W-:Y:S02]  /*15cc0*/  SHF.R.S32.HI R16, RZ, 0x1f, R16 ;  /* 0x0000001fff107819 */ /* 0x000fe40000011410 */
[----:B------:R-:W-:Y:S02]  /*15cd0*/  IADD3 R14, R236, 0x58, RZ ;  /* 0x00000058ec0e7810 */ /* 0x000fe40007ffe0ff */
[----:B------:R-:W-:Y:S02]  /*15ce0*/  @!P2 LEA.HI.X R7, R15, R4, R16, 0x2, P0 ;  /* 0x000000040f07a211 */ /* 0x000fe400000f1410 */
[----:B------:R-:W-:-:S03]  /*15cf0*/  SHF.R.S32.HI R14, RZ, 0x1f, R14 ;  /* 0x0000001fff0e7819 */ /* 0x000fc6000001140e */
[----:B------:R4:W-:Y:S01]  /*15d00*/  @!P2 ST.E.64 [R6.64], R82 ;  /* 0x000000520600a985 */ /* 0x0009e2000c101b06 */
[----:B-1----:R-:W-:-:S04]  /*15d10*/  @!P1 LEA R2, P0, R5, R0, 0x2 ;  /* 0x0000000005029211 */ /* 0x002fc800078010ff */
[----:B------:R-:W-:-:S05]  /*15d20*/  @!P1 LEA.HI.X R3, R5, R4, R14, 0x2, P0 ;  /* 0x0000000405039211 */ /* 0x000fca00000f140e */
[----:B------:R4:W-:Y:S04]  /*15d30*/  @!P1 ST.E.64 [R2.64], R80 ;  /* 0x0000005002009985 */ /* 0x0009e8000c101b06 */
.L_x_602:
[----:B------:R-:W-:Y:S05]  /*15d40*/  BSYNC B0 ;  /* 0x0000000000007941 */ /* 0x000fea0003800000 */
.L_x_601:
[----:B------:R-:W-:Y:S05]  /*15d50*/  BRA.DIV ~URZ, `(.L_x_603) ;  /* 0x000038c27f007947 */ /* 0x000fea000b800000 */
[----:B-1----:R1:W2:Y:S02]  /*15d60*/  SHFL.IDX PT, R4, R12, 0x2, 0x1c1f ;  /* 0x005c1f000c047f89 */ /* 0x0022a400000e0000 */
.L_x_666:
[----:B------:R-:W-:Y:S05]  /*15d70*/  BRA.DIV ~URZ, `(.L_x_604) ;  /* 0x000039127f007947 */ /* 0x000fea000b800000 */
[----:B----4-:R4:W1:Y:S02]  /*15d80*/  SHFL.IDX PT, R0, R13, 0x2, 0x1c1f ;  /* 0x005c1f000d007f89 */ /* 0x01086400000e0000 */
.L_x_667:
[----:B------:R-:W-:Y:S01]  /*15d90*/  LOP3.LUT P0, RZ, R198, 0x1, RZ, 0xc0, !PT ;  /* 0x00000001c6ff7812 */ /* 0x000fe2000780c0ff */
[----:B------:R-:W-:-:S12]  /*15da0*/  BSSY B0, `(.L_x_605) ;  /* 0x0000054000007945 */ /* 0x000fd80003800000 */
[----:B------:R-:W-:Y:S05]  /*15db0*/  @P0 BRA `(.L_x_606) ;  /* 0x0000052000000947 */ /* 0x000fea0003800000 */
[C---:B------:R-:W-:Y:S02]  /*15dc0*/  IADD3 R5, R236.reuse, 0x8, RZ ;  /* 0x00000008ec057810 */ /* 0x040fe40007ffe0ff */
[C---:B------:R-:W-:Y:S02]  /*15dd0*/  ISETP.GE.AND P0, PT, R236.reuse, c[0x0][0x3c8], PT ;  /* 0x0000f200ec007a0c */ /* 0x040fe40003f06270 */
[----:B------:R-:W-:Y:S02]  /*15de0*/  ISETP.GE.AND P2, PT, R5, c[0x0][0x3c8], PT ;  /* 0x0000f20005007a0c */ /* 0x000fe40003f46270 */
[C---:B------:R-:W-:Y:S02]  /*15df0*/  IADD3 R16, R236.reuse, 0x10, RZ ;  /* 0x00000010ec107810 */ /* 0x040fe40007ffe0ff */
[----:B------:R-:W-:Y:S02]  /*15e00*/  IADD3 R10, R236, 0x18, RZ ;  /* 0x00000018ec0a7810 */ /* 0x000fe40007ffe0ff */
[----:B------:R-:W-:-:S02]  /*15e10*/  ISETP.GE.AND P4, PT, R16, c[0x0][0x3c8], PT ;  /* 0x0000f20010007a0c */ /* 0x000fc40003f86270 */
[----:B------:R-:W-:Y:S02]  /*15e20*/  IADD3 R6, R236, 0x8, RZ ;  /* 0x00000008ec067810 */ /* 0x000fe40007ffe0ff */
[----:B------:R-:W-:Y:S02]  /*15e30*/  ISETP.GE.AND P3, PT, R10, c[0x0][0x3c8], PT ;  /* 0x0000f2000a007a0c */ /* 0x000fe40003f66270 */
[-C--:B-1----:R-:W-:Y:S02]  /*15e40*/  @!P0 LEA R2, P5, R236, R0.reuse, 0x2 ;  /* 0x00000000ec028211 */ /* 0x082fe400078a10ff */
[----:B------:R-:W-:Y:S02]  /*15e50*/  SHF.R.S32.HI R7, RZ, 0x1f, R236 ;  /* 0x0000001fff077819 */ /* 0x000fe400000114ec */
[----:B------:R-:W-:Y:S02]  /*15e60*/  SHF.R.S32.HI R6, RZ, 0x1f, R6 ;  /* 0x0000001fff067819 */ /* 0x000fe40000011406 */
[----:B------:R-:W-:-:S02]  /*15e70*/  @!P2 LEA R8, P1, R5, R0, 0x2 ;  /* 0x000000000508a211 */ /* 0x000fc400078210ff */
[CC--:B--2---:R-:W-:Y:S02]  /*15e80*/  @!P0 LEA.HI.X R3, R236.reuse, R4.reuse, R7, 0x2, P5 ;  /* 0x00000004ec038211 */ /* 0x0c4fe400028f1407 */
[C---:B------:R-:W-:Y:S02]  /*15e90*/  IADD3 R11, R236.reuse, 0x28, RZ ;  /* 0x00000028ec0b7810 */ /* 0x040fe40007ffe0ff */
[C---:B------:R-:W-:Y:S01]  /*15ea0*/  IADD3 R14, R236.reuse, 0x20, RZ ;  /* 0x00000020ec0e7810 */ /* 0x040fe20007ffe0ff */
[----:B------:R1:W-:Y:S01]  /*15eb0*/  @!P0 ST.E.64 [R2.64], R34 ;  /* 0x0000002202008985 */ /* 0x0003e2000c101b06 */
[----:B------:R-:W-:Y:S02]  /*15ec0*/  @!P2 LEA.HI.X R9, R5, R4, R6, 0x2, P1 ;  /* 0x000000040509a211 */ /* 0x000fe400008f1406 */
[C---:B------:R-:W-:Y:S02]  /*15ed0*/  IADD3 R17, R236.reuse, 0x10, RZ ;  /* 0x00000010ec117810 */ /* 0x040fe40007ffe0ff */
[----:B------:R-:W-:Y:S01]  /*15ee0*/  IADD3 R15, R236, 0x18, RZ ;  /* 0x00000018ec0f7810 */ /* 0x000fe20007ffe0ff */
[----:B------:R2:W-:Y:S01]  /*15ef0*/  @!P2 ST.E.64 [R8.64], R36 ;  /* 0x000000240800a985 */ /* 0x0005e2000c101b06 */
[----:B------:R-:W-:-:S02]  /*15f00*/  ISETP.GE.AND P0, PT, R11, c[0x0][0x3c8], PT ;  /* 0x0000f2000b007a0c */ /* 0x000fc40003f06270 */
[----:B------:R-:W-:Y:S02]  /*15f10*/  ISETP.GE.AND P1, PT, R14, c[0x0][0x3c8], PT ;  /* 0x0000f2000e007a0c */ /* 0x000fe40003f26270 */
[----:B------:R-:W-:Y:S02]  /*15f20*/  @!P4 LEA R6, P5, R16, R0, 0x2 ;  /* 0x000000001006c211 */ /* 0x000fe400078a10ff */
[----:B------:R-:W-:Y:S02]  /*15f30*/  SHF.R.S32.HI R17, RZ, 0x1f, R17 ;  /* 0x0000001fff117819 */ /* 0x000fe40000011411 */
[----:B------:R-:W-:Y:S02]  /*15f40*/  SHF.R.S32.HI R15, RZ, 0x1f, R15 ;  /* 0x0000001fff0f7819 */ /* 0x000fe4000001140f */
[----:B------:R-:W-:Y:S02]  /*15f50*/  IADD3 R5, R236, 0x30, RZ ;  /* 0x00000030ec057810 */ /* 0x000fe40007ffe0ff */
[----:B------:R-:W-:-:S02]  /*15f60*/  @!P4 LEA.HI.X R7, R16, R4, R17, 0x2, P5 ;  /* 0x000000041007c211 */ /* 0x000fc400028f1411 */
[----:B------:R-:W-:Y:S02]  /*15f70*/  ISETP.GE.AND P6, PT, R5, c[0x0][0x3c8], PT ;  /* 0x0000f20005007a0c */ /* 0x000fe40003fc6270 */
[C---:B------:R-:W-:Y:S01]  /*15f80*/  IADD3 R16, R236.reuse, 0x20, RZ ;  /* 0x00000020ec107810 */ /* 0x040fe20007ffe0ff */
[----:B------:R5:W-:Y:S01]  /*15f90*/  @!P4 ST.E.64 [R6.64], R38 ;  /* 0x000000260600c985 */ /* 0x000be2000c101b06 */
[----:B------:R-:W-:Y:S02]  /*15fa0*/  IADD3 R17, R236, 0x48, RZ ;  /* 0x00000048ec117810 */ /* 0x000fe40007ffe0ff */
[----:B------:R-:W-:Y:S02]  /*15fb0*/  SHF.R.S32.HI R16, RZ, 0x1f, R16 ;  /* 0x0000001fff107819 */ /* 0x000fe40000011410 */
[----:B-1----:R-:W-:Y:S02]  /*15fc0*/  @!P3 LEA R2, P2, R10, R0, 0x2 ;  /* 0x000000000a02b211 */ /* 0x002fe400078410ff */
[----:B------:R-:W-:-:S02]  /*15fd0*/  IADD3 R18, R236, 0x48, RZ ;  /* 0x00000048ec127810 */ /* 0x000fc40007ffe0ff */
[----:B------:R-:W-:Y:S02]  /*15fe0*/  @!P3 LEA.HI.X R3, R10, R4, R15, 0x2, P2 ;  /* 0x000000040a03b211 */ /* 0x000fe400010f140f */
[C---:B------:R-:W-:Y:S02]  /*15ff0*/  IADD3 R15, R236.reuse, 0x28, RZ ;  /* 0x00000028ec0f7810 */ /* 0x040fe40007ffe0ff */
[----:B------:R-:W-:Y:S01]  /*16000*/  IADD3 R10, R236, 0x38, RZ ;  /* 0x00000038ec0a7810 */ /* 0x000fe20007ffe0ff */
[----:B------:R1:W-:Y:S01]  /*16010*/  @!P3 ST.E.64 [R2.64], R40 ;  /* 0x000000280200b985 */ /* 0x0003e2000c101b06 */
[----:B------:R-:W-:Y:S02]  /*16020*/  SHF.R.S32.HI R15, RZ, 0x1f, R15 ;  /* 0x0000001fff0f7819 */ /* 0x000fe4000001140f */
[----:B--2---:R-:W-:Y:S02]  /*16030*/  @!P1 LEA R8, P5, R14, R0, 0x2 ;  /* 0x000000000e089211 */ /* 0x004fe400078a10ff */
[----:B------:R-:W-:-:S02]  /*16040*/  ISETP.GE.AND P4, PT, R10, c[0x0][0x3c8], PT ;  /* 0x0000f2000a007a0c */ /* 0x000fc40003f86270 */
[----:B------:R-:W-:Y:S02]  /*16050*/  @!P1 LEA.HI.X R9, R14, R4, R16, 0x2, P5 ;  /* 0x000000040e099211 */ /* 0x000fe400028f1410 */
[C---:B------:R-:W-:Y:S02]  /*16060*/  IADD3 R14, R236.reuse, 0x40, RZ ;  /* 0x00000040ec0e7810 */ /* 0x040fe40007ffe0ff */
[----:B------:R-:W-:Y:S01]  /*16070*/  IADD3 R16, R236, 0x40, RZ ;  /* 0x00000040ec107810 */ /* 0x000fe20007ffe0ff */
[----:B------:R-:W-:Y:S01]  /*16080*/  @!P1 ST.E.64 [R8.64], R64 ;  /* 0x0000004008009985 */ /* 0x000fe2000c101b06 */
[----:B------:R-:W-:Y:S02]  /*16090*/  ISETP.GE.AND P3, PT, R14, c[0x0][0x3c8], PT ;  /* 0x0000f2000e007a0c */ /* 0x000fe40003f66270 */
[----:B-----5:R-:W-:Y:S02]  /*160a0*/  @!P6 LEA R6, P5, R5, R0, 0x2 ;  /* 0x000000000506e211 */ /* 0x020fe400078a10ff */
[----:B------:R-:W-:-:S02]  /*160b0*/  SHF.R.S32.HI R16, RZ, 0x1f, R16 ;  /* 0x0000001fff107819 */ /* 0x000fc40000011410 */
[----:B------:R-:W-:Y:S02]  /*160c0*/  SHF.R.S32.HI R18, RZ, 0x1f, R18 ;  /* 0x0000001fff127819 */ /* 0x000fe40000011412 */
[----:B-1----:R-:W-:-:S04]  /*160d0*/  @!P0 LEA R2, P2, R11, R0, 0x2 ;  /* 0x000000000b028211 */ /* 0x002fc800078410ff */
[-C--:B------:R-:W-:Y:S02]  /*160e0*/  @!P0 LEA.HI.X R3, R11, R4.reuse, R15, 0x2, P2 ;  /* 0x000000040b038211 */ /* 0x080fe400010f140f */
[C---:B------:R-:W-:Y:S02]  /*160f0*/  IADD3 R11, R236.reuse, 0x30, RZ ;  /* 0x00000030ec0b7810 */ /* 0x040fe40007ffe0ff */
[----:B------:R-:W-:Y:S01]  /*16100*/  IADD3 R15, R236, 0x50, RZ ;  /* 0x00000050ec0f7810 */ /* 0x000fe20007ffe0ff */
        /* <DEDUP_REMOVED lines=9> */
[----:B------:R-:W-:Y:S02]  /*161a0*/  ISETP.GE.AND P0, PT, R5, c[0x0][0x3c8], PT ;  /* 0x0000f20005007a0c */ /* 0x000fe40003f06270 */
[----:B-1----:R-:W-:-:S04]  /*161b0*/  @!P4 LEA R2, P5, R10, R0, 0x2 ;  /* 0x000000000a02c211 */ /* 0x002fc800078a10ff */
[----:B------:R-:W-:Y:S02]  /*161c0*/  @!P4 LEA.HI.X R3, R10, R4, R11, 0x2, P5 ;  /* 0x000000040a03c211 */ /* 0x000fe400028f140b */
[----:B------:R-:W-:-:S03]  /*161d0*/  @!P3 LEA R10, P5, R14, R0, 0x2 ;  /* 0x000000000e0ab211 */ /* 0x000fc600078a10ff */
[----:B------:R1:W-:Y:S01]  /*161e0*/  @!P4 ST.E.64 [R2.64], R46 ;  /* 0x0000002e0200c985 */ /* 0x0003e2000c101b06 */
[----:B------:R-:W-:Y:S02]  /*161f0*/  @!P3 LEA.HI.X R11, R14, R4, R16, 0x2, P5 ;  /* 0x000000040e0bb211 */ /* 0x000fe400028f1410 */
[-C--:B------:R-:W-:Y:S02]  /*16200*/  @!P2 LEA R8, P4, R17, R0.reuse, 0x2 ;  /* 0x000000001108a211 */ /* 0x080fe400078810ff */
[C---:B------:R-:W-:Y:S01]  /*16210*/  IADD3 R16, R236.reuse, 0x50, RZ ;  /* 0x00000050ec107810 */ /* 0x040fe20007ffe0ff */
[----:B------:R3:W-:Y:S01]  /*16220*/  @!P3 ST.E.64 [R10.64], R68 ;  /* 0x000000440a00b985 */ /* 0x0007e2000c101b06 */
[----:B------:R-:W-:Y:S02]  /*16230*/  IADD3 R14, R236, 0x58, RZ ;  /* 0x00000058ec0e7810 */ /* 0x000fe40007ffe0ff */
[----:B--2---:R-:W-:Y:S02]  /*16240*/  @!P1 LEA R6, P5, R15, R0, 0x2 ;  /* 0x000000000f069211 */ /* 0x004fe400078a10ff */
[----:B------:R-:W-:-:S02]  /*16250*/  SHF.R.S32.HI R16, RZ, 0x1f, R16 ;  /* 0x0000001fff107819 */ /* 0x000fc40000011410 */
[-C--:B------:R-:W-:Y:S02]  /*16260*/  @!P2 LEA.HI.X R9, R17, R4.reuse, R18, 0x2, P4 ;  /* 0x000000041109a211 */ /* 0x080fe400020f1412 */
[----:B------:R-:W-:Y:S02]  /*16270*/  SHF.R.S32.HI R14, RZ, 0x1f, R14 ;  /* 0x0000001fff0e7819 */ /* 0x000fe4000001140e */
[----:B------:R-:W-:Y:S01]  /*16280*/  @!P1 LEA.HI.X R7, R15, R4, R16, 0x2, P5 ;  /* 0x000000040f079211 */ /* 0x000fe200028f1410 */
[----:B------:R3:W-:Y:S04]  /*16290*/  @!P2 ST.E.64 [R8.64], R60 ;  /* 0x0000003c0800a985 */ /* 0x0007e8000c101b06 */
[----:B------:R3:W-:Y:S01]  /*162a0*/  @!P1 ST.E.64 [R6.64], R48 ;  /* 0x0000003006009985 */ /* 0x0007e2000c101b06 */
[----:B-1----:R-:W-:-:S04]  /*162b0*/  @!P0 LEA R2, P4, R5, R0, 0x2 ;  /* 0x0000000005028211 */ /* 0x002fc800078810ff */
[----:B------:R-:W-:-:S05]  /*162c0*/  @!P0 LEA.HI.X R3, R5, R4, R14, 0x2, P4 ;  /* 0x0000000405038211 */ /* 0x000fca00020f140e */
[----:B------:R3:W-:Y:S04]  /*162d0*/  @!P0 ST.E.64 [R2.64], R26 ;  /* 0x0000001a02008985 */ /* 0x0007e8000c101b06 */
.L_x_606:
[----:B------:R-:W-:Y:S05]  /*162e0*/  BSYNC B0 ;  /* 0x0000000000007941 */ /* 0x000fea0003800000 */
.L_x_605:
[----:B------:R-:W-:Y:S05]  /*162f0*/  BRA.DIV ~URZ, `(.L_x_607) ;  /* 0x000033f27f007947 */ /* 0x000fea000b800000 */
[----:B--2---:R2:W3:Y:S04]  /*16300*/  SHFL.IDX PT, R4, R12, 0x3, 0x1c1f ;  /* 0x007c1f000c047f89 */ /* 0x0044e800000e0000 */
[----:B-1----:R2:W1:Y:S02]  /*16310*/  SHFL.IDX PT, R0, R13, 0x3, 0x1c1f ;  /* 0x007c1f000d007f89 */ /* 0x00246400000e0000 */
.L_x_668:
[----:B------:R-:W-:-:S13]  /*16320*/  LOP3.LUT P0, RZ, R198, 0x2, RZ, 0xc0, !PT ;  /* 0x00000002c6ff7812 */ /* 0x000fda000780c0ff */
[----:B------:R-:W-:Y:S05]  /*16330*/  @P0 BRA `(.L_x_595) ;  /* 0x0000138000000947 */ /* 0x000fea0003800000 */
[C---:B------:R-:W-:Y:S02]  /*16340*/  ISETP.GE.AND P4, PT, R236.reuse, c[0x0][0x3c8], PT ;  /* 0x0000f200ec007a0c */ /* 0x040fe40003f86270 */
[C---:B---3--:R-:W-:Y:S02]  /*16350*/  IADD3 R8, R236.reuse, 0x8, RZ ;  /* 0x00000008ec087810 */ /* 0x048fe40007ffe0ff */
[----:B--2---:R-:W-:Y:S02]  /*16360*/  IADD3 R12, R236, 0x18, RZ ;  /* 0x00000018ec0c7810 */ /* 0x004fe40007ffe0ff */
[----:B------:R-:W-:Y:S02]  /*16370*/  ISETP.GE.AND P3, PT, R8, c[0x0][0x3c8], PT ;  /* 0x0000f20008007a0c */ /* 0x000fe40003f66270 */
[----:B------:R-:W-:Y:S02]  /*16380*/  ISETP.GE.AND P1, PT, R12, c[0x0][0x3c8], PT ;  /* 0x0000f2000c007a0c */ /* 0x000fe40003f26270 */
[----:B------:R-:W-:-:S02]  /*16390*/  SHF.R.S32.HI R10, RZ, 0x1f, R236 ;  /* 0x0000001fff0a7819 */ /* 0x000fc400000114ec */
[C---:B------:R-:W-:Y:S02]  /*163a0*/  IADD3 R11, R236.reuse, 0x10, RZ ;  /* 0x00000010ec0b7810 */ /* 0x040fe40007ffe0ff */
[C---:B-1----:R-:W-:Y:S02]  /*163b0*/  @!P4 LEA R6, P6, R236.reuse, R0, 0x2 ;  /* 0x00000000ec06c211 */ /* 0x042fe400078c10ff */
[C---:B------:R-:W-:Y:S02]  /*163c0*/  IADD3 R9, R236.reuse, 0x8, RZ ;  /* 0x00000008ec097810 */ /* 0x040fe40007ffe0ff */
[----:B------:R-:W-:Y:S02]  /*163d0*/  @!P4 LEA.HI.X R7, R236, R4, R10, 0x2, P6 ;  /* 0x00000004ec07c211 */ /* 0x000fe400030f140a */
[----:B------:R-:W-:Y:S02]  /*163e0*/  ISETP.GE.AND P2, PT, R11, c[0x0][0x3c8], PT ;  /* 0x0000f2000b007a0c */ /* 0x000fe40003f46270 */
[----:B------:R-:W-:Y:S01]  /*163f0*/  SHF.R.S32.HI R9, RZ, 0x1f, R9 ;  /* 0x0000001fff097819 */ /* 0x000fe20000011409 */
[----:B------:R1:W-:Y:S01]  /*16400*/  @!P4 ST.E.64 [R6.64], R52 ;  /* 0x000000340600c985 */ /* 0x0003e2000c101b06 */
[----:B------:R-:W-:-:S02]  /*16410*/  @!P3 LEA R2, P5, R8, R0, 0x2 ;  /* 0x000000000802b211 */ /* 0x000fc400078a10ff */
[----:B------:R-:W-:Y:S02]  /*16420*/  IADD3 R5, R236, 0x20, RZ ;  /* 0x00000020ec057810 */ /* 0x000fe40007ffe0ff */
[----:B------:R-:W-:Y:S02]  /*16430*/  @!P3 LEA.HI.X R3, R8, R4, R9, 0x2, P5 ;  /* 0x000000040803b211 */ /* 0x000fe400028f1409 */
[----:B----4-:R-:W-:Y:S02]  /*16440*/  IADD3 R13, R236, 0x10, RZ ;  /* 0x00000010ec0d7810 */ /* 0x010fe40007ffe0ff */
[----:B------:R-:W-:Y:S01]  /*16450*/  ISETP.GE.AND P0, PT, R5, c[0x0][0x3c8], PT ;  /* 0x0000f20005007a0c */ /* 0x000fe20003f06270 */
[----:B------:R2:W-:Y:S01]  /*16460*/  @!P3 ST.E.64 [R2.64], R30 ;  /* 0x0000001e0200b985 */ /* 0x0005e2000c101b06 */
[----:B------:R-:W-:Y:S02]  /*16470*/  @!P2 LEA R8, P3, R11, R0, 0x2 ;  /* 0x000000000b08a211 */ /* 0x000fe400078610ff */
[----:B------:R-:W-:-:S02]  /*16480*/  SHF.R.S32.HI R13, RZ, 0x1f, R13 ;  /* 0x0000001fff0d7819 */ /* 0x000fc4000001140d */
[C---:B------:R-:W-:Y:S02]  /*16490*/  IADD3 R14, R236.reuse, 0x28, RZ ;  /* 0x00000028ec0e7810 */ /* 0x040fe40007ffe0ff */
[----:B------:R-:W-:Y:S02]  /*164a0*/  @!P2 LEA.HI.X R9, R11, R4, R13, 0x2, P3 ;  /* 0x000000040b09a211 */ /* 0x000fe400018f140d */
[C---:B------:R-:W-:Y:S02]  /*164b0*/  IADD3 R13, R236.reuse, 0x18, RZ ;  /* 0x00000018ec0d7810 */ /* 0x040fe40007ffe0ff */
[----:B------:R-:W-:Y:S01]  /*164c0*/  IADD3 R11, R236, 0x20, RZ ;  /* 0x00000020ec0b7810 */ /* 0x000fe20007ffe0ff */
[----:B------:R-:W-:Y:S01]  /*164d0*/  @!P2 ST.E.64 [R8.64], R66 ;  /* 0x000000420800a985 */ /* 0x000fe2000c101b06 */
[----:B------:R-:W-:Y:S02]  /*164e0*/  ISETP.GE.AND P5, PT, R14, c[0x0][0x3c8], PT ;  /* 0x0000f2000e007a0c */ /* 0x000fe40003fa6270 */
[----:B------:R-:W-:-:S02]  /*164f0*/  IADD3 R10, R236, 0x30, RZ ;  /* 0x00000030ec0a7810 */ /* 0x000fc40007ffe0ff */
[----:B------:R-:W-:Y:S02]  /*16500*/  SHF.R.S32.HI R13, RZ, 0x1f, R13 ;  /* 0x0000001fff0d7819 */ /* 0x000fe4000001140d */
[----:B-1----:R-:W-:Y:S02]  /*16510*/  @!P1 LEA R6, P4, R12, R0, 0x2 ;  /* 0x000000000c069211 */ /* 0x002fe400078810ff */
[----:B------:R-:W-:Y:S02]  /*16520*/  SHF.R.S32.HI R11, RZ, 0x1f, R11 ;  /* 0x0000001fff0b7819 */ /* 0x000fe4000001140b */
[C---:B------:R-:W-:Y:S02]  /*16530*/  IADD3 R16, R236.reuse, 0x28, RZ ;  /* 0x00000028ec107810 */ /* 0x040fe40007ffe0ff */
[----:B------:R-:W-:Y:S02]  /*16540*/  IADD3 R15, R236, 0x40, RZ ;  /* 0x00000040ec0f7810 */ /* 0x000fe40007ffe0ff */
[----:B------:R-:W-:-:S02]  /*16550*/  SHF.R.S32.HI R16, RZ, 0x1f, R16 ;  /* 0x0000001fff107819 */ /* 0x000fc40000011410 */
[----:B--2---:R-:W-:Y:S02]  /*16560*/  @!P0 LEA R2, P6, R5, R0, 0x2 ;  /* 0x0000000005028211 */ /* 0x004fe400078c10ff */
[----:B------:R-:W-:Y:S02]  /*16570*/  ISETP.GE.AND P2, PT, R15, c[0x0][0x3c8], PT ;  /* 0x0000f2000f007a0c */ /* 0x000fe40003f46270 */
[----:B------:R-:W-:Y:S02]  /*16580*/  P2R R3, PR, RZ, 0x10 ;  /* 0x00000010ff037803 */ /* 0x000fe40000000000 */
[----:B------:R-:W-:Y:S02]  /*16590*/  ISETP.GE.AND P4, PT, R10, c[0x0][0x3c8], PT ;  /* 0x0000f2000a007a0c */ /* 0x000fe40003f86270 */
[----:B------:R-:W-:Y:S02]  /*165a0*/  ISETP.NE.AND P3, PT, R3, RZ, PT ;  /* 0x000000ff0300720c */ /* 0x000fe40003f65270 */
[----:B------:R-:W-:-:S02]  /*165b0*/  @!P0 LEA.HI.X R3, R5, R4, R11, 0x2, P6 ;  /* 0x0000000405038211 */ /* 0x000fc400030f140b */
[----:B------:R-:W-:Y:S02]  /*165c0*/  @!P1 LEA.HI.X R7, R12, R4, R13, 0x2, P3 ;  /* 0x000000040c079211 */ /* 0x000fe400018f140d */
[C---:B------:R-:W-:Y:S02]  /*165d0*/  IADD3 R12, R236.reuse, 0x38, RZ ;  /* 0x00000038ec0c7810 */ /* 0x040fe40007ffe0ff */
[----:B------:R-:W-:Y:S01]  /*165e0*/  IADD3 R11, R236, 0x30, RZ ;  /* 0x00000030ec0b7810 */ /* 0x000fe20007ffe0ff */
[----:B------:R1:W-:Y:S01]  /*165f0*/  @!P1 ST.E.64 [R6.64], R56 ;  /* 0x0000003806009985 */ /* 0x0003e2000c101b06 */
[----:B------:R-:W-:Y:S02]  /*16600*/  ISETP.GE.AND P3, PT, R12, c[0x0][0x3c8], PT ;  /* 0x0000f2000c007a0c */ /* 0x000fe40003f66270 */
[----:B------:R-:W-:Y:S01]  /*16610*/  SHF.R.S32.HI R11, RZ, 0x1f, R11 ;  /* 0x0000001fff0b7819 */ /* 0x000fe2000001140b */
[----:B------:R2:W-:Y:S01]  /*16620*/  @!P0 ST.E.64 [R2.64], R32 ;  /* 0x0000002002008985 */ /* 0x0005e2000c101b06 */
[----:B------:R-:W-:-:S02]  /*16630*/  IADD3 R13, R236, 0x48, RZ ;  /* 0x00000048ec0d7810 */ /* 0x000fc40007ffe0ff */
[----:B------:R-:W-:Y:S02]  /*16640*/  IADD3 R5, R236, 0x50, RZ ;  /* 0x00000050ec057810 */ /* 0x000fe40007ffe0ff */
[----:B------:R-:W-:Y:S02]  /*16650*/  ISETP.GE.AND P1, PT, R13, c[0x0][0x3c8], PT ;  /* 0x0000f2000d007a0c */ /* 0x000fe40003f26270 */
[----:B-1----:R-:W-:-:S04]  /*16660*/  @!P5 LEA R6, P0, R14, R0, 0x2 ;  /* 0x000000000e06d211 */ /* 0x002fc800078010ff */
[----:B------:R-:W-:Y:S02]  /*16670*/  @!P5 LEA.HI.X R7, R14, R4, R16, 0x2, P0 ;  /* 0x000000040e07d211 */ /* 0x000fe400000f1410 */
[----:B--2---:R-:W-:Y:S02]  /*16680*/  @!P4 LEA R2, P6, R10, R0, 0x2 ;  /* 0x000000000a02c211 */ /* 0x004fe400078c10ff */
[----:B------:R-:W-:Y:S01]  /*16690*/  IADD3 R14, R236, 0x38, RZ ;  /* 0x00000038ec0e7810 */ /* 0x000fe20007ffe0ff */
[----:B------:R-:W-:Y:S01]  /*166a0*/  @!P5 ST.E.64 [R6.64], R54 ;  /* 0x000000360600d985 */ /* 0x000fe2000c101b06 */
[----:B------:R-:W-:Y:S02]  /*166b0*/  @!P4 LEA.HI.X R3, R10, R4, R11, 0x2, P6 ;  /* 0x000000040a03c211 */ /* 0x000fe400030f140b */
[----:B------:R-:W-:Y:S02]  /*166c0*/  @!P3 LEA R10, P5, R12, R0, 0x2 ;  /* 0x000000000c0ab211 */ /* 0x000fe400078a10ff */
[----:B------:R-:W-:Y:S01]  /*166d0*/  ISETP.GE.AND P0, PT, R5, c[0x0][0x3c8], PT ;  /* 0x0000f20005007a0c */ /* 0x000fe20003f06270 */
[----:B------:R1:W-:Y:S01]  /*166e0*/  @!P4 ST.E.64 [R2.64], R58 ;  /* 0x0000003a0200c985 */ /* 0x0003e2000c101b06 */
[----:B------:R-:W-:-:S02]  /*166f0*/  SHF.R.S32.HI R14, RZ, 0x1f, R14 ;  /* 0x0000001fff0e7819 */ /* 0x000fc4000001140e */
[----:B------:R-:W-:Y:S02]  /*16700*/  IADD3 R16, R236, 0x40, RZ ;  /* 0x00000040ec107810 */ /* 0x000fe40007ffe0ff */
[----:B------:R-:W-:Y:S02]  /*16710*/  @!P2 LEA R8, P6, R15, R0, 0x2 ;  /* 0x000000000f08a211 */ /* 0x000fe400078c10ff */
[----:B------:R-:W-:-:S04]  /*16720*/  SHF.R.S32.HI R16, RZ, 0x1f, R16 ;  /* 0x0000001fff107819 */ /* 0x000fc80000011410 */
[----:B------:R-:W-:Y:S02]  /*16730*/  @!P2 LEA.HI.X R9, R15, R4, R16, 0x2, P6 ;  /* 0x000000040f09a211 */ /* 0x000fe400030f1410 */
[----:B-1----:R-:W-:Y:S02]  /*16740*/  P2R R2, PR, RZ, 0x20 ;  /* 0x00000020ff027803 */ /* 0x002fe40000000000 */
[----:B------:R-:W-:Y:S02]  /*16750*/  @!P1 LEA R6, P5, R13, R0, 0x2 ;  /* 0x000000000d069211 */ /* 0x000fe400078a10ff */
[----:B------:R-:W-:-:S04]  /*16760*/  ISETP.NE.AND P4, PT, R2, RZ, PT ;  /* 0x000000ff0200720c */ /* 0x000fc80003f85270 */
[----:B------:R-:W-:Y:S02]  /*16770*/  @!P3 LEA.HI.X R11, R12, R4, R14, 0x2, P4 ;  /* 0x000000040c0bb211 */ /* 0x000fe400020f140e */
[C---:B------:R-:W-:Y:S02]  /*16780*/  IADD3 R14, R236.reuse, 0x48, RZ ;  /* 0x00000048ec0e7810 */ /* 0x040fe40007ffe0ff */
[----:B------:R-:W-:Y:S01]  /*16790*/  IADD3 R12, R236, 0x50, RZ ;  /* 0x00000050ec0c7810 */ /* 0x000fe20007ffe0ff */
[----:B------:R1:W-:Y:S01]  /*167a0*/  @!P3 ST.E.64 [R10.64], R72 ;  /* 0x000000480a00b985 */ /* 0x0003e2000c101b06 */
[----:B------:R-:W-:Y:S02]  /*167b0*/  SHF.R.S32.HI R14, RZ, 0x1f, R14 ;  /* 0x0000001fff0e7819 */ /* 0x000fe4000001140e */
[----:B------:R-:W-:Y:S01]  /*167c0*/  SHF.R.S32.HI R12, RZ, 0x1f, R12 ;  /* 0x0000001fff0c7819 */ /* 0x000fe2000001140c */
[----:B------:R1:W-:Y:S01]  /*167d0*/  @!P2 ST.E.64 [R8.64], R70 ;  /* 0x000000460800a985 */ /* 0x0003e2000c101b06 */
[----:B------:R-:W-:-:S02]  /*167e0*/  @!P0 LEA R2, P4, R5, R0, 0x2 ;  /* 0x0000000005028211 */ /* 0x000fc400078810ff */
[-C--:B------:R-:W-:Y:S02]  /*167f0*/  @!P1 LEA.HI.X R7, R13, R4.reuse, R14, 0x2, P5 ;  /* 0x000000040d079211 */ /* 0x080fe400028f140e */
[----:B------:R-:W-:Y:S02]  /*16800*/  @!P0 LEA.HI.X R3, R5, R4, R12, 0x2, P4 ;  /* 0x0000000405038211 */ /* 0x000fe400020f140c */
[----:B------:R-:W-:Y:S01]  /*16810*/  IADD3 R5, R236, 0x58, RZ ;  /* 0x00000058ec057810 */ /* 0x000fe20007ffe0ff */
[----:B------:R1:W-:Y:S04]  /*16820*/  @!P1 ST.E.64 [R6.64], R62 ;  /* 0x0000003e06009985 */ /* 0x0003e8000c101b06 */
[----:B------:R1:W-:Y:S01]  /*16830*/  @!P0 ST.E.64 [R2.64], R50 ;  /* 0x0000003202008985 */ /* 0x0003e2000c101b06 */
[----:B------:R-:W-:-:S13]  /*16840*/  ISETP.GE.AND P0, PT, R5, c[0x0][0x3c8], PT ;  /* 0x0000f20005007a0c */ /* 0x000fda0003f06270 */
[----:B------:R-:W-:Y:S05]  /*16850*/  @P0 BRA `(.L_x_595) ;  /* 0x00000e6000000947 */ /* 0x000fea0003800000 */
[----:B------:R-:W-:Y:S02]  /*16860*/  IADD3 R12, R236, 0x58, RZ ;  /* 0x00000058ec0c7810 */ /* 0x000fe40007ffe0ff */
[----:B-1----:R-:W-:Y:S02]  /*16870*/  LEA R2, P0, R5, R0, 0x2 ;  /* 0x0000000005027211 */ /* 0x002fe400078010ff */
[----:B------:R-:W-:-:S04]  /*16880*/  SHF.R.S32.HI R12, RZ, 0x1f, R12 ;  /* 0x0000001fff0c7819 */ /* 0x000fc8000001140c */
[----:B------:R-:W-:-:S05]  /*16890*/  LEA.HI.X R3, R5, R4, R12, 0x2, P0 ;  /* 0x0000000405037211 */ /* 0x000fca00000f140c */
[----:B------:R1:W-:Y:S01]  /*168a0*/  ST.E.64 [R2.64], R28 ;  /* 0x0000001c02007985 */ /* 0x0003e2000c101b06 */
[----:B------:R-:W-:Y:S05]  /*168b0*/  BRA `(.L_x_595) ;  /* 0x00000e0000007947 */ /* 0x000fea0003800000 */
.L_x_580:
[----:B------:R-:W3:Y:S04]  /*168c0*/  LDL.LU R7, [R1+0x24] ;  /* 0x0000240001077983 */ /* 0x000ee80000300800 */
[----:B--2---:R-:W2:Y:S01]  /*168d0*/  LDL R6, [R1+0x2c] ;  /* 0x00002c0001067983 */ /* 0x004ea20000100800 */
[----:B------:R-:W-:Y:S01]  /*168e0*/  ISETP.NE.U32.AND P0, PT, RZ, c[0x0][0x508], PT ;  /* 0x00014200ff007a0c */ /* 0x000fe20003f05070 */
[----:B------:R-:W-:Y:S01]  /*168f0*/  IMAD.MOV.U32 R4, RZ, RZ, 0x4 ;  /* 0x00000004ff047424 */ /* 0x000fe200078e00ff */
[----:B------:R-:W-:Y:S01]  /*16900*/  ISETP.NE.U32.AND P2, PT, RZ, c[0x0][0x500], PT ;  /* 0x00014000ff007a0c */ /* 0x000fe20003f45070 */
[----:B------:R-:W-:Y:S01]  /*16910*/  IMAD.MOV.U32 R19, RZ, RZ, c[0x0][0x388] ;  /* 0x0000e200ff137624 */ /* 0x000fe200078e00ff */
[----:B------:R-:W-:Y:S01]  /*16920*/  ISETP.NE.AND.EX P0, PT, RZ, c[0x0][0x50c], PT, P0 ;  /* 0x00014300ff007a0c */ /* 0x000fe20003f05300 */
[----:B------:R-:W-:Y:S01]  /*16930*/  IMAD.MOV.U32 R0, RZ, RZ, RZ ;  /* 0x000000ffff007224 */ /* 0x000fe200078e00ff */
[----:B------:R-:W-:Y:S01]  /*16940*/  ISETP.NE.AND.EX P2, PT, RZ, c[0x0][0x504], PT, P2 ;  /* 0x00014100ff007a0c */ /* 0x000fe20003f45320 */
[----:B--2---:R-:W-:-:S10]  /*16950*/  IMAD.WIDE R2, R6, R4, c[0x0][0x500] ;  /* 0x0001400006027625 */ /* 0x004fd400078e0204 */
[----:B------:R-:W-:Y:S02]  /*16960*/  @P0 IMAD.WIDE R4, R6, R4, c[0x0][0x508] ;  /* 0x0001420006040625 */ /* 0x000fe400078e0204 */
[----:B------:R2:W5:Y:S04]  /*16970*/  @P2 LDG.E R0, [R2.64] ;  /* 0x0000000602002981 */ /* 0x000568000c1e1900 */
[----:B------:R2:W5:Y:S01]  /*16980*/  @P0 LDG.E R19, [R4.64] ;  /* 0x0000000604130981 */ /* 0x000562000c1e1900 */
[----:B---3--:R-:W-:-:S04]  /*16990*/  ISETP.NE.AND P1, PT, R7, RZ, PT ;  /* 0x000000ff0700720c */ /* 0x008fc80003f25270 */
[----:B------:R-:W-:Y:S01]  /*169a0*/  SEL R18, R7, c[0x0][0x3d4], P1 ;  /* 0x0000f50007127a07 */ /* 0x000fe20000800000 */
[----:B------:R-:W-:Y:S05]  /*169b0*/  @P0 BRA `(.L_x_608) ;  /* 0x0000004000000947 */ /* 0x000fea0003800000 */
[----:B------:R-:W-:Y:S05]  /*169c0*/  @!P2 BRA `(.L_x_608) ;  /* 0x000000300000a947 */ /* 0x000fea0003800000 */
[----:B--2---:R2:W3:Y:S04]  /*169d0*/  LDG.E R4, [R2.64] ;  /* 0x0000000602047981 */ /* 0x0044e8000c1e1900 */
[----:B--2---:R-:W3:Y:S02]  /*169e0*/  LDG.E R2, [R2.64+0x4] ;  /* 0x0000040602027981 */ /* 0x004ee4000c1e1900 */
[----:B---3-5:R-:W-:Y:S02]  /*169f0*/  IADD3 R19, -R4, R2, RZ ;  /* 0x0000000204137210 */ /* 0x028fe40007ffe1ff */
.L_x_608:
[----:B--2---:R-:W2:Y:S01]  /*16a00*/  S2R R4, SR_TID.X ;  /* 0x0000000000047919 */ /* 0x004ea20000002100 */
[----:B------:R-:W-:Y:S01]  /*16a10*/  SHF.R.S32.HI R2, RZ, 0x1f, R6 ;  /* 0x0000001fff027819 */ /* 0x000fe20000011406 */
[----:B------:R-:W-:Y:S01]  /*16a20*/  BSSY B0, `(.L_x_609) ;  /* 0x0000038000007945 */ /* 0x000fe20003800000 */
[----:B-----5:R-:W-:-:S02]  /*16a30*/  SHF.R.S32.HI R17, RZ, 0x1f, R0 ;  /* 0x0000001fff117819 */ /* 0x020fc40000011400 */
[----:B------:R-:W-:Y:S02]  /*16a40*/  SEL R12, R6, RZ, !P2 ;  /* 0x000000ff060c7207 */ /* 0x000fe40005000000 */
[----:B-1----:R-:W-:Y:S02]  /*16a50*/  SEL R20, R2, RZ, !P2 ;  /* 0x000000ff02147207 */ /* 0x002fe40005000000 */
[----:B--2---:R-:W-:-:S13]  /*16a60*/  ISETP.GT.AND P0, PT, R4, 0x7f, PT ;  /* 0x0000007f0400780c */ /* 0x004fda0003f04270 */
[----:B------:R-:W-:Y:S05]  /*16a70*/  @P0 BRA `(.L_x_610) ;  /* 0x0000032000000947 */ /* 0x000fea0003800000 */
[----:B------:R-:W2:Y:S01]  /*16a80*/  LDL R3, [R1+0x18] ;  /* 0x0000180001037983 */ /* 0x000ea20000100800 */
[----:B------:R-:W-:Y:S01]  /*16a90*/  IMAD R2, R19, c[0x0][0x4e8], RZ ;  /* 0x00013a0013027a24 */ /* 0x000fe200078e02ff */
[----:B--2---:R-:W-:-:S04]  /*16aa0*/  IADD3 R13, R3, R4, RZ ;  /* 0x00000004030d7210 */ /* 0x004fc80007ffe0ff */
        /* <DEDUP_REMOVED lines=47> */
.L_x_610:
[----:B------:R-:W-:Y:S05]  /*16da0*/  BSYNC B0 ;  /* 0x0000000000007941 */ /* 0x000fea0003800000 */
.L_x_609:
        /* <DEDUP_REMOVED lines=15> */
[----:B------:R-:W-:Y:S02]  /*16ea0*/  IADD3 R11, R8, R9, RZ ;  /* 0x00000009080b7210 */ /* 0x000fe40007ffe0ff */
[----:B------:R-:W-:Y:S01]  /*16eb0*/  ISETP.NE.AND P0, PT, R2, 0x1, PT ;  /* 0x000000010200780c */ /* 0x000fe20003f05270 */
[----:B------:R-:W-:-:S04]  /*16ec0*/  IMAD.WIDE.U32 R2, R0, c[0x0][0x3a0], RZ ;  /* 0x0000e80000027a25 */ /* 0x000fc800078e00ff */
[----:B------:R-:W-:Y:S01]  /*16ed0*/  IMAD R0, R0, c[0x0][0x3a4], R4 ;  /* 0x0000e90000007a24 */ /* 0x000fe200078e0204 */
[----:B------:R-:W-:Y:S01]  /*16ee0*/  LEA R4, R5, R8, 0x5 ;  /* 0x0000000805047211 */ /* 0x000fe200078e28ff */
[----:B------:R-:W-:-:S03]  /*16ef0*/  IMAD R5, R20, c[0x0][0x3f0], RZ ;  /* 0x0000fc0014057a24 */ /* 0x000fc600078e02ff */
[----:B------:R-:W-:Y:S01]  /*16f00*/  IADD3 R3, R3, R0, RZ ;  /* 0x0000000003037210 */ /* 0x000fe20007ffe0ff */
[----:B------:R-:W-:-:S04]  /*16f10*/  IMAD.IADD R4, R9, 0x1, R4 ;  /* 0x0000000109047824 */ /* 0x000fc800078e0204 */
        /* <DEDUP_REMOVED lines=24> */
.L_x_669:
[----:B------:R-:W-:Y:S05]  /*170a0*/  BRA.DIV ~URZ, `(.L_x_612) ;  /* 0x000027727f007947 */ /* 0x000fea000b800000 */
[----:B------:R3:W4:Y:S02]  /*170b0*/  SHFL.IDX PT, R0, R12, RZ, 0x1c1f ;  /* 0x001c1fff0c007589 */ /* 0x00072400000e0000 */
.L_x_670:
        /* <DEDUP_REMOVED lines=18> */
[----:B------:R2:W-:Y:S04]  /*171e0*/  @!P2 ST.E.128 [R6.64], RZ ;  /* 0x000000ff0600a985 */ /* 0x0005e8000c101d06 */
[----:B------:R2:W-:Y:S04]  /*171f0*/  @!P1 ST.E.128 [R4.64], RZ ;  /* 0x000000ff04009985 */ /* 0x0005e8000c101d06 */
[----:B------:R2:W-:Y:S02]  /*17200*/  @!P0 ST.E.128 [R2.64], RZ ;  /* 0x000000ff02008985 */ /* 0x0005e4000c101d06 */
.L_x_614:
[----:B------:R-:W-:Y:S05]  /*17210*/  BSYNC B0 ;  /* 0x0000000000007941 */ /* 0x000fea0003800000 */
.L_x_613:
[----:B------:R-:W-:Y:S05]  /*17220*/  BRA.DIV ~URZ, `(.L_x_615) ;  /* 0x000026527f007947 */ /* 0x000fea000b800000 */
[----:B--2---:R2:W1:Y:S04]  /*17230*/  SHFL.IDX PT, R8, R9, 0x1, 0x1c1f ;  /* 0x003c1f0009087f89 */ /* 0x00446800000e0000 */
[----:B----4-:R2:W4:Y:S02]  /*17240*/  SHFL.IDX PT, R0, R12, 0x1, 0x1c1f ;  /* 0x003c1f000c007f89 */ /* 0x01052400000e0000 */
.L_x_671:
        /* <DEDUP_REMOVED lines=18> */
[----:B------:R1:W-:Y:S04]  /*17370*/  @!P2 ST.E.128 [R6.64], RZ ;  /* 0x000000ff0600a985 */ /* 0x0003e8000c101d06 */
[----:B------:R1:W-:Y:S04]  /*17380*/  @!P1 ST.E.128 [R4.64], RZ ;  /* 0x000000ff04009985 */ /* 0x0003e8000c101d06 */
[----:B------:R1:W-:Y:S02]  /*17390*/  @!P0 ST.E.128 [R2.64], RZ ;  /* 0x000000ff02008985 */ /* 0x0003e4000c101d06 */
.L_x_617:
[----:B------:R-:W-:Y:S05]  /*173a0*/  BSYNC B0 ;  /* 0x0000000000007941 */ /* 0x000fea0003800000 */
.L_x_616:
[----:B------:R-:W-:Y:S05]  /*173b0*/  BRA.DIV ~URZ, `(.L_x_618) ;  /* 0x000025827f007947 */ /* 0x000fea000b800000 */
[----:B-1----:R1:W2:Y:S02]  /*173c0*/  SHFL.IDX PT, R8, R9, 0x2, 0x1c1f ;  /* 0x005c1f0009087f89 */ /* 0x0022a400000e0000 */
.L_x_672:
[----:B------:R-:W-:Y:S05]  /*173d0*/  BRA.DIV ~URZ, `(.L_x_619) ;  /* 0x000025d27f007947 */ /* 0x000fea000b800000 */
[----:B----4-:R4:W1:Y:S02]  /*173e0*/  SHFL.IDX PT, R0, R12, 0x2, 0x1c1f ;  /* 0x005c1f000c007f89 */ /* 0x01086400000e0000 */
.L_x_673:
        /* <DEDUP_REMOVED lines=21> */
.L_x_621:
[----:B------:R-:W-:Y:S05]  /*17540*/  BSYNC B0 ;  /* 0x0000000000007941 */ /* 0x000fea0003800000 */
.L_x_620:
[----:B------:R-:W-:Y:S05]  /*17550*/  BRA.DIV ~URZ, `(.L_x_622) ;  /* 0x000024b27f007947 */ /* 0x000fea000b800000 */
[----:B--2---:R2:W3:Y:S04]  /*17560*/  SHFL.IDX PT, R8, R9, 0x3, 0x1c1f ;  /* 0x007c1f0009087f89 */ /* 0x0044e800000e0000 */
[----:B-1----:R2:W1:Y:S02]  /*17570*/  SHFL.IDX PT, R0, R12, 0x3, 0x1c1f ;  /* 0x007c1f000c007f89 */ /* 0x00246400000e0000 */
.L_x_674:
[----:B------:R-:W-:-:S04]  /*17580*/  IADD3 R2, R11, 0x60, RZ ;  /* 0x000000600b027810 */ /* 0x000fc80007ffe0ff */
[----:B------:R-:W-:-:S13]  /*17590*/  ISETP.GE.AND P0, PT, R2, R10, PT ;  /* 0x0000000a0200720c */ /* 0x000fda0003f06270 */
[----:B------:R-:W-:Y:S05]  /*175a0*/  @P0 BRA `(.L_x_595) ;  /* 0x0000011000000947 */ /* 0x000fea0003800000 */
[----:B------:R-:W5:Y:S04]  /*175b0*/  LDL.64 R16, [R1+0x30] ;  /* 0x0000300001107983 */ /* 0x000f680000100a00 */
[----:B--2---:R-:W2:Y:S04]  /*175c0*/  LDL R13, [R1+0x1c] ;  /* 0x00001c00010d7983 */ /* 0x004ea80000100800 */
[----:B----4-:R-:W4:Y:S04]  /*175d0*/  LDL R9, [R1+0x38] ;  /* 0x0000380001097983 */ /* 0x010f280000100800 */
[----:B---3--:R-:W3:Y:S04]  /*175e0*/  LDL R14, [R1+0x58] ;  /* 0x00005800010e7983 */ /* 0x008ee80000100800 */
[----:B------:R-:W3:Y:S01]  /*175f0*/  LDL R12, [R1+0x54] ;  /* 0x00005400010c7983 */ /* 0x000ee20000100800 */
[----:B-----5:R-:W-:-:S02]  /*17600*/  ISETP.GE.AND P2, PT, R16, c[0x0][0x3c8], PT ;  /* 0x0000f20010007a0c */ /* 0x020fc40003f46270 */
[----:B--2---:R-:W-:Y:S02]  /*17610*/  ISETP.GE.AND P1, PT, R13, c[0x0][0x3c8], PT ;  /* 0x0000f2000d007a0c */ /* 0x004fe40003f26270 */
[----:B----4-:R-:W-:-:S09]  /*17620*/  ISETP.GE.AND P0, PT, R9, c[0x0][0x3c8], PT ;  /* 0x0000f20009007a0c */ /* 0x010fd20003f06270 */
[CC--:B-1----:R-:W-:Y:S02]  /*17630*/  @!P2 LEA R6, P5, R16.reuse, R0.reuse, 0x1 ;  /* 0x000000001006a211 */ /* 0x0c2fe400078a08ff */
[----:B------:R-:W-:Y:S02]  /*17640*/  @!P1 LEA R4, P4, R13, R0, 0x1 ;  /* 0x000000000d049211 */ /* 0x000fe400078808ff */
[----:B------:R-:W-:Y:S02]  /*17650*/  @!P2 LEA.HI.X R7, R16, R8, R17, 0x1, P5 ;  /* 0x000000081007a211 */ /* 0x000fe400028f0c11 */
[----:B------:R-:W-:Y:S02]  /*17660*/  @!P0 LEA R2, P3, R9, R0, 0x1 ;  /* 0x0000000009028211 */ /* 0x000fe400078608ff */
[-C--:B---3--:R-:W-:Y:S02]  /*17670*/  @!P1 LEA.HI.X R5, R13, R8.reuse, R14, 0x1, P4 ;  /* 0x000000080d059211 */ /* 0x088fe400020f0c0e */
[----:B------:R-:W-:Y:S01]  /*17680*/  @!P0 LEA.HI.X R3, R9, R8, R12, 0x1, P3 ;  /* 0x0000000809038211 */ /* 0x000fe200018f0c0c */
[----:B------:R1:W-:Y:S04]  /*17690*/  @!P2 ST.E.128 [R6.64], RZ ;  /* 0x000000ff0600a985 */ /* 0x0003e8000c101d06 */
[----:B------:R1:W-:Y:S04]  /*176a0*/  @!P1 ST.E.128 [R4.64], RZ ;  /* 0x000000ff04009985 */ /* 0x0003e8000c101d06 */
[----:B------:R1:W-:Y:S02]  /*176b0*/  @!P0 ST.E.128 [R2.64], RZ ;  /* 0x000000ff02008985 */ /* 0x0003e4000c101d06 */
.L_x_595:
[----:B------:R-:W-:Y:S05]  /*176c0*/  BSYNC B1 ;  /* 0x0000000000017941 */ /* 0x000fea0003800000 */
.L_x_579:
        /* <DEDUP_REMOVED lines=15> */
.L_x_675:
[----:B------:R-:W-:Y:S05]  /*177c0*/  BRA.DIV ~URZ, `(.L_x_625) ;  /* 0x000023727f007947 */ /* 0x000fea000b800000 */
[----:B------:R3:W4:Y:S02]  /*177d0*/  SHFL.IDX PT, R8, R74, 0x1, 0x1f ;  /* 0x00201f004a087f89 */ /* 0x00072400000e0000 */
.L_x_676:
        /* <DEDUP_REMOVED lines=19> */
.L_x_677:
        /* <DEDUP_REMOVED lines=16> */
.L_x_678:
[----:B---3--:R-:W-:Y:S01]  /*17a10*/  IMAD R0, R0, c[0x0][0x538], RZ ;  /* 0x00014e0000007a24 */ /* 0x008fe200078e02ff */
[----:B------:R-:W-:Y:S04]  /*17a20*/  BSSY B1, `(.L_x_628) ;  /* 0x00000ce000017945 */ /* 0x000fe80003800000 */
[----:B----4-:R-:W-:-:S04]  /*17a30*/  IADD3 R8, R0, R8, RZ ;  /* 0x0000000800087210 */ /* 0x010fc80007ffe0ff */
[----:B--2---:R-:W-:-:S13]  /*17a40*/  ISETP.GT.AND P0, PT, R8, R9, PT ;  /* 0x000000090800720c */ /* 0x004fda0003f04270 */
[----:B------:R-:W-:Y:S05]  /*17a50*/  @P0 BRA `(.L_x_629) ;  /* 0x0000025000000947 */ /* 0x000fea0003800000 */
.L_x_633:
        /* <DEDUP_REMOVED lines=17> */
.L_x_679:
        /* <DEDUP_REMOVED lines=16> */
.L_x_680:
[----:B--2---:R-:W-:-:S05]  /*17c70*/  IMAD R0, R0, c[0x0][0x538], RZ ;  /* 0x00014e0000007a24 */ /* 0x004fca00078e02ff */
[----:B------:R-:W-:-:S04]  /*17c80*/  IADD3 R8, R0, R8, RZ ;  /* 0x0000000800087210 */ /* 0x000fc80007ffe0ff */
[----:B------:R-:W-:-:S13]  /*17c90*/  ISETP.GT.AND P0, PT, R8, R9, PT ;  /* 0x000000090800720c */ /* 0x000fda0003f04270 */
[----:B-1----:R-:W-:Y:S05]  /*17ca0*/  @!P0 BRA `(.L_x_633) ;  /* 0xfffffdb000008947 */ /* 0x002fea000383ffff */
.L_x_629:
[----:B------:R-:W-:-:S05]  /*17cb0*/  IADD3 R12, -R0, R8, RZ ;  /* 0x00000008000c7210 */ /* 0x000fca0007ffe1ff */
[----:B------:R-:W-:-:S05]  /*17cc0*/  IMAD R0, R4, c[0x0][0x538], R12 ;  /* 0x00014e0004007a24 */ /* 0x000fca00078e020c */
[----:B------:R-:W-:Y:S01]  /*17cd0*/  ISETP.GT.AND P0, PT, R0, R9, PT ;  /* 0x000000090000720c */ /* 0x000fe20003f04270 */
[----:B------:R-:W-:-:S12]  /*17ce0*/  BRA.DIV ~URZ, `(.L_x_634) ;  /* 0x000022927f007947 */ /* 0x000fd8000b800000 */
[----:B------:R-:W-:-:S03]  /*17cf0*/  VOTE.ANY R10, PT, !P0 ;  /* 0x00000000000a7806 */ /* 0x000fc600040e0100 */
.L_x_681:
[----:B------:R-:W2:Y:S01]  /*17d00*/  LDL.LU R0, [R1+0x2c] ;  /* 0x00002c0001007983 */ /* 0x000ea20000300800 */
[----:B------:R-:W2:Y:S02]  /*17d10*/  POPC R8, R10 ;  /* 0x0000000a00087309 */ /* 0x000ea40000000000 */
[----:B--2---:R-:W-:-:S05]  /*17d20*/  IADD3 R0, R8, R0, RZ ;  /* 0x0000000008007210 */ /* 0x004fca0007ffe0ff */
[----:B------:R2:W-:Y:S01]  /*17d30*/  STL [R1+0x2c], R0 ;  /* 0x00002c0001007387 */ /* 0x0005e20000100800 */
[----:B------:R-:W-:Y:S05]  /*17d40*/  BRA.DIV ~URZ, `(.L_x_635) ;  /* 0x000022827f007947 */ /* 0x000fea000b800000 */
[----:B------:R3:W4:Y:S04]  /*17d50*/  SHFL.IDX PT, R11, R6, R8, 0x1f ;  /* 0x00001f08060b7589 */ /* 0x00072800000e0000 */
[----:B------:R3:W1:Y:S02]  /*17d60*/  SHFL.IDX PT, R7, R7, R8, 0x1f ;  /* 0x00001f0807077589 */ /* 0x00066400000e0000 */
.L_x_682:
[----:B------:R-:W-:Y:S01]  /*17d70*/  ISETP.NE.AND P0, PT, R10, RZ, PT ;  /* 0x000000ff0a00720c */ /* 0x000fe20003f05270 */
[----:B------:R-:W-:-:S12]  /*17d80*/  BSSY B0, `(.L_x_636) ;  /* 0x0000005000007945 */ /* 0x000fd80003800000 */
[----:B------:R-:W-:Y:S05]  /*17d90*/  @!P0 BRA `(.L_x_637) ;  /* 0x0000003000008947 */ /* 0x000fea0003800000 */
[----:B------:R-:W-:Y:S01]  /*17da0*/  IADD3 R3, R8, -0x1, RZ ;  /* 0xffffffff08037810 */ /* 0x000fe20007ffe0ff */
[----:B------:R-:W-:Y:S05]  /*17db0*/  BRA.DIV ~URZ, `(.L_x_638) ;  /* 0x000022e27f007947 */ /* 0x000fea000b800000 */
[----:B------:R2:W3:Y:S02]  /*17dc0*/  SHFL.IDX PT, R13, R4, R3, 0x1f ;  /* 0x00001f03040d7589 */ /* 0x0004e400000e0000 */
.L_x_637:
[----:B------:R-:W-:Y:S05]  /*17dd0*/  BSYNC B0 ;  /* 0x0000000000007941 */ /* 0x000fea0003800000 */
.L_x_636:
[----:B--23--:R-:W-:Y:S01]  /*17de0*/  IMAD R0, R13, c[0x0][0x538], R12 ;  /* 0x00014e000d007a24 */ /* 0x00cfe200078e020c */
[----:B-1----:R-:W-:Y:S01]  /*17df0*/  ISETP.NE.AND P0, PT, R7, 0x1, PT ;  /* 0x000000010700780c */ /* 0x002fe20003f05270 */
[----:B------:R-:W-:Y:S03]  /*17e00*/  BSSY B0, `(.L_x_639) ;  /* 0x0000086000007945 */ /* 0x000fe60003800000 */
[----:B------:R1:W-:Y:S01]  /*17e10*/  STL [R1+0x20], R0 ;  /* 0x0000200001007387 */ /* 0x0003e20000100800 */
[----:B------:R-:W-:-:S08]  /*17e20*/  IADD3 R8, -R0, R9, RZ ;  /* 0x0000000900087210 */ /* 0x000fd00007ffe1ff */
[----:B------:R-:W-:Y:S05]  /*17e30*/  @!P0 BRA `(.L_x_640) ;  /* 0x000003e000008947 */ /* 0x000fea0003800000 */
[-C--:B----4-:R-:W-:Y:S02]  /*17e40*/  IABS R2, R11.reuse ;  /* 0x0000000b00027213 */ /* 0x090fe40000000000 */
[----:B------:R-:W-:Y:S02]  /*17e50*/  IABS R9, R11 ;  /* 0x0000000b00097213 */ /* 0x000fe40000000000 */
[----:B-1----:R-:W1:Y:S08]  /*17e60*/  I2F.RP R0, R2 ;  /* 0x0000000200007306 */ /* 0x002e700000209400 */
[----:B-1----:R-:W1:Y:S02]  /*17e70*/  MUFU.RCP R0, R0 ;  /* 0x0000000000007308 */ /* 0x002e640000001000 */
[----:B-1----:R-:W-:-:S06]  /*17e80*/  IADD3 R0, R0, 0xffffffe, RZ ;  /* 0x0ffffffe00007810 */ /* 0x002fcc0007ffe0ff */
[----:B------:R-:W1:Y:S02]  /*17e90*/  F2I.FTZ.U32.TRUNC.NTZ R5, R0 ;  /* 0x0000000000057305 */ /* 0x000e64000021f000 */
[----:B-1----:R-:W-:Y:S01]  /*17ea0*/  IMAD.MOV R3, RZ, RZ, -R5 ;  /* 0x000000ffff037224 */ /* 0x002fe200078e0a05 */
[----:B------:R-:W-:-:S03]  /*17eb0*/  IABS R0, R7 ;  /* 0x0000000700007213 */ /* 0x000fc60000000000 */
[----:B------:R-:W-:Y:S01]  /*17ec0*/  IMAD.MOV.U32 R4, RZ, RZ, R3 ;  /* 0x000000ffff047224 */ /* 0x000fe200078e0003 */
[----:B------:R-:W-:Y:S01]  /*17ed0*/  IABS R3, R8 ;  /* 0x0000000800037213 */ /* 0x000fe20000000000 */
[----:B------:R-:W-:Y:S02]  /*17ee0*/  IMAD.MOV.U32 R6, RZ, RZ, R0 ;  /* 0x000000ffff067224 */ /* 0x000fe400078e0000 */
[----:B------:R-:W-:Y:S02]  /*17ef0*/  IMAD R0, R4, R2, RZ ;  /* 0x0000000204007224 */ /* 0x000fe400078e02ff */
[----:B------:R-:W-:Y:S01]  /*17f00*/  IMAD.MOV.U32 R4, RZ, RZ, RZ ;  /* 0x000000ffff047224 */ /* 0x000fe200078e00ff */
[----:B------:R-:W1:Y:S03]  /*17f10*/  I2F.RP R10, R6 ;  /* 0x00000006000a7306 */ /* 0x000e660000209400 */
[----:B------:R-:W-:-:S04]  /*17f20*/  IMAD.HI.U32 R5, R5, R0, R4 ;  /* 0x0000000005057227 */ /* 0x000fc800078e0004 */
[----:B------:R-:W-:-:S05]  /*17f30*/  IMAD.MOV R0, RZ, RZ, -R9 ;  /* 0x000000ffff007224 */ /* 0x000fca00078e0a09 */
[----:B------:R-:W-:Y:S01]  /*17f40*/  MOV R4, R0 ;  /* 0x0000000000047202 */ /* 0x000fe20000000f00 */
[----:B------:R-:W-:-:S04]  /*17f50*/  IMAD.HI.U32 R0, R5, R3, RZ ;  /* 0x0000000305007227 */ /* 0x000fc800078e00ff */
[----:B------:R-:W-:Y:S02]  /*17f60*/  IMAD R3, R0, R4, R3 ;  /* 0x0000000400037224 */ /* 0x000fe400078e0203 */
[----:B-1----:R-:W1:Y:S03]  /*17f70*/  MUFU.RCP R4, R10 ;  /* 0x0000000a00047308 */ /* 0x002e660000001000 */
        /* <DEDUP_REMOVED lines=9> */
[----:B------:R-:W-:Y:S01]  /*18010*/  @P2 IADD3 R0, R0, 0x1, RZ ;  /* 0x0000000100002810 */ /* 0x000fe20007ffe0ff */
[----:B-1----:R-:W-:-:S06]  /*18020*/  IMAD.MOV R2, RZ, RZ, -R3 ;  /* 0x000000ffff027224 */ /* 0x002fcc00078e0a03 */
[----:B------:R-:W-:Y:S01]  /*18030*/  @!P1 IMAD.MOV R0, RZ, RZ, -R0 ;  /* 0x000000ffff009224 */ /* 0x000fe200078e0a00 */
[----:B------:R-:W-:Y:S02]  /*18040*/  @!P0 LOP3.LUT R0, RZ, R11, RZ, 0x33, !PT ;  /* 0x0000000bff008212 */ /* 0x000fe400078e33ff */
[----:B------:R-:W-:Y:S02]  /*18050*/  MOV R4, R2 ;  /* 0x0000000200047202 */ /* 0x000fe40000000f00 */
[----:B------:R-:W-:Y:S02]  /*18060*/  IABS R2, R7 ;  /* 0x0000000700027213 */ /* 0x000fe40000000000 */
[----:B------:R-:W-:Y:S01]  /*18070*/  IABS R9, R0 ;  /* 0x0000000000097213 */ /* 0x000fe20000000000 */
[----:B------:R-:W-:Y:S02]  /*18080*/  IMAD R4, R4, R6, RZ ;  /* 0x0000000604047224 */ /* 0x000fe400078e02ff */
[----:B------:R-:W-:-:S02]  /*18090*/  IMAD.MOV R5, RZ, RZ, -R2 ;  /* 0x000000ffff057224 */ /* 0x000fc400078e0a02 */
[----:B------:R-:W-:-:S04]  /*180a0*/  IMAD.MOV.U32 R2, RZ, RZ, RZ ;  /* 0x000000ffff027224 */ /* 0x000fc800078e00ff */
[----:B------:R-:W-:Y:S01]  /*180b0*/  IMAD.HI.U32 R2, R3, R4, R2 ;  /* 0x0000000403027227 */ /* 0x000fe200078e0002 */
[----:B------:R-:W-:-:S03]  /*180c0*/  MOV R4, R5 ;  /* 0x0000000500047202 */ /* 0x000fc60000000f00 */
[----:B------:R-:W-:-:S04]  /*180d0*/  IMAD.MOV.U32 R3, RZ, RZ, R9 ;  /* 0x000000ffff037224 */ /* 0x000fc800078e0009 */
[----:B------:R-:W-:-:S04]  /*180e0*/  IMAD.HI.U32 R2, R2, R3, RZ ;  /* 0x0000000302027227 */ /* 0x000fc800078e00ff */
[----:B------:R-:W-:Y:S01]  /*180f0*/  IMAD R3, R2, R4, R3 ;  /* 0x0000000402037224 */ /* 0x000fe200078e0203 */
[----:B------:R-:W-:-:S04]  /*18100*/  IADD3 R4, -R0, RZ, RZ ;  /* 0x000000ff00047210 */ /* 0x000fc80007ffe1ff */
        /* <DEDUP_REMOVED lines=9> */
[----:B------:R-:W-:-:S05]  /*181a0*/  @!P0 LOP3.LUT R2, RZ, R7, RZ, 0x33, !PT ;  /* 0x00000007ff028212 */ /* 0x000fca00078e33ff */
[----:B------:R-:W-:-:S04]  /*181b0*/  IMAD.MOV R3, RZ, RZ, -R2 ;  /* 0x000000ffff037224 */ /* 0x000fc800078e0a02 */
[C---:B------:R-:W-:Y:S02]  /*181c0*/  IMAD R3, R7.reuse, R3, R0 ;  /* 0x0000000307037224 */ /* 0x040fe400078e0200 */
[----:B------:R-:W-:Y:S02]  /*181d0*/  IMAD R0, R7, 0x1000000, R2 ;  /* 0x0100000007007824 */ /* 0x000fe400078e0202 */
[----:B------:R-:W-:Y:S02]  /*181e0*/  IMAD R2, R11, R4, R8 ;  /* 0x000000040b027224 */ /* 0x000fe400078e0208 */
[----:B------:R-:W-:-:S05]  /*181f0*/  IMAD R0, R3, 0x10000, R0 ;  /* 0x0001000003007824 */ /* 0x000fca00078e0200 */
[----:B------:R1:W-:Y:S01]  /*18200*/  STL [R1+0x28], R0 ;  /* 0x0000280001007387 */ /* 0x0003e20000100800 */
[----:B------:R-:W-:Y:S05]  /*18210*/  BRA `(.L_x_641) ;  /* 0x0000044000007947 */ /* 0x000fea0003800000 */
.L_x_640:
[----:B-1----:R-:W2:Y:S01]  /*18220*/  LDL R0, [R1+0x2c] ;  /* 0x00002c0001007983 */ /* 0x002ea20000100800 */
[----:B------:R-:W-:-:S04]  /*18230*/  IMAD.MOV.U32 R2, RZ, RZ, 0x4 ;  /* 0x00000004ff027424 */ /* 0x000fc800078e00ff */
[----:B--2---:R-:W-:-:S05]  /*18240*/  IMAD.WIDE R2, R0, R2, c[0x0][0x590] ;  /* 0x0001640000027625 */ /* 0x004fca00078e0202 */
[----:B------:R-:W2:Y:S02]  /*18250*/  LDG.E R4, [R2.64] ;  /* 0x0000000602047981 */ /* 0x000ea4000c1e1900 */
[----:B--2-4-:R-:W-:-:S05]  /*18260*/  IMAD R9, R4, R11, RZ ;  /* 0x0000000b04097224 */ /* 0x014fca00078e02ff */
[-C--:B------:R-:W-:Y:S02]  /*18270*/  IABS R0, R9.reuse ;  /* 0x0000000900007213 */ /* 0x080fe40000000000 */
        /* <DEDUP_REMOVED lines=27> */
[----:B------:R-:W-:Y:S02]  /*18430*/  IMAD R10, R4, R2, RZ ;  /* 0x00000002040a7224 */ /* 0x000fe400078e02ff */
[----:B------:R-:W-:-:S03]  /*18440*/  IMAD.MOV R2, RZ, RZ, -R2 ;  /* 0x000000ffff027224 */ /* 0x000fc600078e0a02 */
[----:B------:R-:W-:Y:S01]  /*18450*/  IADD3 R0, -R10, c[0x0][0x538], RZ ;  /* 0x00014e000a007a10 */ /* 0x000fe20007ffe1ff */
[----:B------:R-:W-:-:S03]  /*18460*/  IMAD R6, R9, R2, R8 ;  /* 0x0000000209067224 */ /* 0x000fc600078e0208 */
[----:B------:R-:W-:Y:S02]  /*18470*/  IMNMX R0, R4, R0, PT ;  /* 0x0000000004007217 */ /* 0x000fe40003800200 */
[----:B------:R-:W-:Y:S02]  /*18480*/  IABS R2, R6 ;  /* 0x0000000600027213 */ /* 0x000fe40000000000 */
[-C--:B------:R-:W-:Y:S02]  /*18490*/  IABS R3, R0.reuse ;  /* 0x0000000000037213 */ /* 0x080fe40000000000 */
[----:B------:R-:W-:Y:S02]  /*184a0*/  IABS R9, R0 ;  /* 0x0000000000097213 */ /* 0x000fe40000000000 */
[----:B------:R-:W1:Y:S01]  /*184b0*/  I2F.RP R4, R3 ;  /* 0x0000000300047306 */ /* 0x000e620000209400 */
[----:B------:R-:W-:Y:S02]  /*184c0*/  MOV R7, R2 ;  /* 0x0000000200077202 */ /* 0x000fe40000000f00 */
[----:B------:R-:W-:-:S05]  /*184d0*/  IMAD.MOV R2, RZ, RZ, -R9 ;  /* 0x000000ffff027224 */ /* 0x000fca00078e0a09 */
[----:B-1----:R-:W1:Y:S02]  /*184e0*/  MUFU.RCP R4, R4 ;  /* 0x0000000400047308 */ /* 0x002e640000001000 */
[----:B-1----:R-:W-:-:S06]  /*184f0*/  IADD3 R4, R4, 0xffffffe, RZ ;  /* 0x0ffffffe04047810 */ /* 0x002fcc0007ffe0ff */
[----:B------:R-:W1:Y:S02]  /*18500*/  F2I.FTZ.U32.TRUNC.NTZ R5, R4 ;  /* 0x0000000400057305 */ /* 0x000e64000021f000 */
[----:B-1----:R-:W-:-:S04]  /*18510*/  IMAD.MOV R4, RZ, RZ, -R5 ;  /* 0x000000ffff047224 */ /* 0x002fc800078e0a05 */
[----:B------:R-:W-:Y:S02]  /*18520*/  IMAD R8, R4, R3, RZ ;  /* 0x0000000304087224 */ /* 0x000fe400078e02ff */
[----:B------:R-:W-:-:S04]  /*18530*/  IMAD.MOV.U32 R4, RZ, RZ, RZ ;  /* 0x000000ffff047224 */ /* 0x000fc800078e00ff */
[----:B------:R-:W-:-:S04]  /*18540*/  IMAD.HI.U32 R5, R5, R8, R4 ;  /* 0x0000000805057227 */ /* 0x000fc800078e0004 */
[----:B------:R-:W-:Y:S02]  /*18550*/  IMAD.MOV.U32 R4, RZ, RZ, R2 ;  /* 0x000000ffff047224 */ /* 0x000fe400078e0002 */
[----:B------:R-:W-:-:S04]  /*18560*/  IMAD.HI.U32 R2, R5, R7, RZ ;  /* 0x0000000705027227 */ /* 0x000fc800078e00ff */
[----:B------:R-:W-:-:S05]  /*18570*/  IMAD R4, R2, R4, R7 ;  /* 0x0000000402047224 */ /* 0x000fca00078e0207 */
[----:B------:R-:W-:-:S13]  /*18580*/  ISETP.GT.U32.AND P0, PT, R3, R4, PT ;  /* 0x000000040300720c */ /* 0x000fda0003f04070 */
[-C--:B------:R-:W-:Y:S02]  /*18590*/  @!P0 IADD3 R4, R4, -R3.reuse, RZ ;  /* 0x8000000304048210 */ /* 0x080fe40007ffe0ff */
[----:B------:R-:W-:Y:S02]  /*185a0*/  @!P0 IADD3 R2, R2, 0x1, RZ ;  /* 0x0000000102028810 */ /* 0x000fe40007ffe0ff */
[----:B------:R-:W-:Y:S02]  /*185b0*/  ISETP.GE.U32.AND P2, PT, R4, R3, PT ;  /* 0x000000030400720c */ /* 0x000fe40003f46070 */
[----:B------:R-:W-:Y:S02]  /*185c0*/  LOP3.LUT R3, R6, R0, RZ, 0x3c, !PT ;  /* 0x0000000006037212 */ /* 0x000fe400078e3cff */
[----:B------:R-:W-:Y:S02]  /*185d0*/  ISETP.NE.AND P0, PT, R0, RZ, PT ;  /* 0x000000ff0000720c */ /* 0x000fe40003f05270 */
[----:B------:R-:W-:Y:S01]  /*185e0*/  ISETP.GE.AND P1, PT, R3, RZ, PT ;  /* 0x000000ff0300720c */ /* 0x000fe20003f26270 */
[----:B------:R-:W-:Y:S01]  /*185f0*/  IMAD.MOV R3, RZ, RZ, -R0 ;  /* 0x000000ffff037224 */ /* 0x000fe200078e0a00 */
[----:B------:R-:W-:-:S05]  /*18600*/  IADD3 R6, R10, 0x1000000, R6 ;  /* 0x010000000a067810 */ /* 0x000fca0007ffe006 */
[----:B------:R-:W-:-:S06]  /*18610*/  @P2 IADD3 R2, R2, 0x1, RZ ;  /* 0x0000000102022810 */ /* 0x000fcc0007ffe0ff */
[----:B------:R-:W-:Y:S01]  /*18620*/  @!P1 IMAD.MOV R2, RZ, RZ, -R2 ;  /* 0x000000ffff029224 */ /* 0x000fe200078e0a02 */
[----:B------:R-:W-:-:S05]  /*18630*/  @!P0 LOP3.LUT R2, RZ, R0, RZ, 0x33, !PT ;  /* 0x00000000ff028212 */ /* 0x000fca00078e33ff */
[----:B------:R-:W-:-:S05]  /*18640*/  IMAD R0, R2, R3, R6 ;  /* 0x0000000302007224 */ /* 0x000fca00078e0206 */
[----:B------:R1:W-:Y:S02]  /*18650*/  STL [R1+0x28], R0 ;  /* 0x0000280001007387 */ /* 0x0003e40000100800 */
.L_x_641:
[----:B------:R-:W-:Y:S05]  /*18660*/  BSYNC B0 ;  /* 0x0000000000007941 */ /* 0x000fea0003800000 */
.L_x_639:
[----:B------:R-:W-:-:S04]  /*18670*/  LOP3.LUT R2, RZ, R2, RZ, 0x33, !PT ;  /* 0x00000002ff027212 */ /* 0x000fc800078e33ff */
[----:B-1----:R-:W-:-:S05]  /*18680*/  IADD3 R0, R2, R11, RZ ;  /* 0x0000000b02007210 */ /* 0x002fca0007ffe0ff */
[----:B------:R1:W-:Y:S01]  /*18690*/  STL [R1+0x24], R0 ;  /* 0x0000240001007387 */ /* 0x0003e20000100800 */
[----:B------:R-:W-:Y:S05]  /*186a0*/  BRA `(.L_x_642) ;  /* 0x0000005000007947 */ /* 0x000fea0003800000 */
.L_x_630:
[----:B------:R-:W-:Y:S01]  /*186b0*/  MOV R0, c[0x0][0x53c] ;  /* 0x00014f0000007a02 */ /* 0x000fe20000000f00 */
[----:B------:R2:W-:Y:S04]  /*186c0*/  STL [R1+0x20], R9 ;  /* 0x0000200901007387 */ /* 0x0005e80000100800 */
[----:B------:R2:W-:Y:S04]  /*186d0*/  STL [R1+0x24], RZ ;  /* 0x000024ff01007387 */ /* 0x0005e80000100800 */
[----:B------:R2:W-:Y:S04]  /*186e0*/  STL [R1+0x28], RZ ;  /* 0x000028ff01007387 */ /* 0x0005e80000100800 */
[----:B------:R2:W-:Y:S02]  /*186f0*/  STL [R1+0x2c], R0 ;  /* 0x00002c0001007387 */ /* 0x0005e40000100800 */
.L_x_642:
[----:B------:R-:W-:Y:S05]  /*18700*/  BSYNC B1 ;  /* 0x0000000000017941 */ /* 0x000fea0003800000 */
.L_x_628:
        /* <DEDUP_REMOVED lines=9> */
.L_x_623:
[----:B--2---:R-:W2:Y:S02]  /*187a0*/  LDL R0, [R1+0x2c] ;  /* 0x00002c0001007983 */ /* 0x004ea40000100800 */
[----:B--2---:R-:W-:-:S13]  /*187b0*/  ISETP.GE.AND P0, PT, R0, c[0x0][0x53c], PT ;  /* 0x00014f0000007a0c */ /* 0x004fda0003f06270 */
[----:B-1----:R-:W-:Y:S01]  /*187c0*/  @P0 CALL.REL.NOINC `(.L_x_643) ;  /* 0x0000001000000944 */ /* 0x002fe20003c00000 */
[----:B------:R-:W-:Y:S05]  /*187d0*/  BRA `(.L_x_644) ;  /* 0xfffe938000007947 */ /* 0x000fea000383ffff */
.L_x_643:
[----:B------:R-:W-:Y:S05]  /*187e0*/  EXIT ;  /* 0x000000000000794d */ /* 0x000fea0003800000 */
.L_x_463:
[----:B------:R-:W-:Y:S01]  /*187f0*/  IMAD.MOV.U32 R0, RZ, RZ, R5 ;  /* 0x000000ffff007224 */ /* 0x000fe200078e0005 */
[----:B------:R-:W-:Y:S02]  /*18800*/  MOV R2, 0x1 ;  /* 0x0000000100027802 */ /* 0x000fe40000000f00 */
[----:B------:R-:W-:Y:S02]  /*18810*/  MOV R3, 0x18830 ;  /* 0x0001883000037802 */ /* 0x000fe40000000f00 */
[----:B------:R-:W-:Y:S05]  /*18820*/  CALL.REL.NOINC `($__internal_10_$__cuda_sm70_shflsync_up_p) ;  /* 0x0000196000007944 */ /* 0x000fea0003c00000 */
[----:B------:R-:W-:Y:S01]  /*18830*/  MOV R0, R4 ;  /* 0x0000000400007202 */ /* 0x000fe20000000f00 */
[----:B------:R-:W-:Y:S05]  /*18840*/  BRA `(.L_x_645) ;  /* 0xfffe7c1000007947 */ /* 0x000fea000383ffff */
.L_x_464:
[----:B------:R-:W-:Y:S01]  /*18850*/  IMAD.MOV.U32 R0, RZ, RZ, R5 ;  /* 0x000000ffff007224 */ /* 0x000fe200078e0005 */
[----:B------:R-:W-:Y:S02]  /*18860*/  MOV R2, 0x2 ;  /* 0x0000000200027802 */ /* 0x000fe40000000f00 */
[----:B------:R-:W-:Y:S02]  /*18870*/  MOV R3, 0x18890 ;  /* 0x0001889000037802 */ /* 0x000fe40000000f00 */
[----:B------:R-:W-:Y:S05]  /*18880*/  CALL.REL.NOINC `($__internal_10_$__cuda_sm70_shflsync_up_p) ;  /* 0x0000190000007944 */ /* 0x000fea0003c00000 */
[----:B------:R-:W-:Y:S01]  /*18890*/  SEL R0, R4, RZ, P4 ;  /* 0x000000ff04007207 */ /* 0x000fe20002000000 */
[----:B------:R-:W-:Y:S01]  /*188a0*/  IMAD.MOV.U32 R2, RZ, RZ, 0x4 ;  /* 0x00000004ff027424 */ /* 0x000fe200078e00ff */
[----:B------:R-:W-:-:S03]  /*188b0*/  MOV R3, 0x188e0 ;  /* 0x000188e000037802 */ /* 0x000fc60000000f00 */
[----:B------:R-:W-:Y:S02]  /*188c0*/  IMAD.IADD R0, R5, 0x1, R0 ;  /* 0x0000000105007824 */ /* 0x000fe400078e0200 */
        /* <DEDUP_REMOVED lines=14> */
[----:B------:R-:W-:Y:S01]  /*189b0*/  IMAD.IADD R4, R0, 0x1, R4 ;  /* 0x0000000100047824 */ /* 0x000fe200078e0204 */
[----:B------:R-:W-:-:S03]  /*189c0*/  MOV R0, 0x1f ;  /* 0x0000001f00007802 */ /* 0x000fc60000000f00 */
[----:B------:R-:W-:Y:S02]  /*189d0*/  IMAD.MOV.U32 R5, RZ, RZ, R4 ;  /* 0x000000ffff057224 */ /* 0x000fe400078e0004 */
[----:B------:R-:W-:Y:S05]  /*189e0*/  CALL.REL.NOINC `($__internal_9_$__cuda_sm70_shflsync_idx_p) ;  /* 0x0000175000007944 */ /* 0x000fea0003c00000 */
[----:B------:R-:W-:Y:S05]  /*189f0*/  BRA `(.L_x_646) ;  /* 0xfffe7b6000007947 */ /* 0x000fea000383ffff */
.L_x_466:
[----:B------:R-:W-:Y:S02]  /*18a00*/  SEL R0, RZ, 0x1, P0 ;  /* 0x00000001ff007807 */ /* 0x000fe40000000000 */
[----:B------:R-:W-:Y:S02]  /*18a10*/  MOV R2, 0x18a30 ;  /* 0x00018a3000027802 */ /* 0x000fe40000000f00 */
[----:B------:R-:W-:Y:S05]  /*18a20*/  CALL.REL.NOINC `($__internal_11_$__cuda_sm70_votesync_ballot) ;  /* 0x000017d000007944 */ /* 0x000fea0003c00000 */
[----:B------:R-:W-:Y:S01]  /*18a30*/  MOV R10, R0 ;  /* 0x00000000000a7202 */ /* 0x000fe20000000f00 */
[----:B------:R-:W-:Y:S05]  /*18a40*/  BRA `(.L_x_647) ;  /* 0xfffe7ba000007947 */ /* 0x000fea000383ffff */
.L_x_467:
[----:B------:R-:W-:Y:S01]  /*18a50*/  IMAD.MOV.U32 R5, RZ, RZ, R9 ;  /* 0x000000ffff057224 */ /* 0x000fe200078e0009 */
[----:B------:R-:W-:Y:S01]  /*18a60*/  MOV R3, R6 ;  /* 0x0000000600037202 */ /* 0x000fe20000000f00 */
[----:B-1----:R-:W-:Y:S01]  /*18a70*/  IMAD.MOV.U32 R0, RZ, RZ, 0x1f ;  /* 0x0000001fff007424 */ /* 0x002fe200078e00ff */
[----:B------:R-:W-:Y:S02]  /*18a80*/  MOV R2, 0x18aa0 ;  /* 0x00018aa000027802 */ /* 0x000fe40000000f00 */
[----:B------:R-:W-:Y:S05]  /*18a90*/  CALL.REL.NOINC `($__internal_9_$__cuda_sm70_shflsync_idx_p) ;  /* 0x000016a000007944 */ /* 0x000fea0003c00000 */
[----:B------:R-:W-:Y:S01]  /*18aa0*/  IMAD.MOV.U32 R12, RZ, RZ, R0 ;  /* 0x000000ffff0c7224 */ /* 0x000fe200078e0000 */
[----:B------:R-:W-:Y:S01]  /*18ab0*/  MOV R5, R8 ;  /* 0x0000000800057202 */ /* 0x000fe20000000f00 */
[----:B------:R-:W-:Y:S01]  /*18ac0*/  IMAD.MOV.U32 R7, RZ, RZ, RZ ;  /* 0x000000ffff077224 */ /* 0x000fe200078e00ff */
[----:B------:R-:W-:Y:S01]  /*18ad0*/  MOV R3, R6 ;  /* 0x0000000600037202 */ /* 0x000fe20000000f00 */
[----:B------:R-:W-:Y:S01]  /*18ae0*/  IMAD.MOV.U32 R0, RZ, RZ, 0x1f ;  /* 0x0000001fff007424 */ /* 0x000fe200078e00ff */
[----:B------:R-:W-:-:S02]  /*18af0*/  MOV R2, 0x18b10 ;  /* 0x00018b1000027802 */ /* 0x000fc40000000f00 */
[----:B------:R-:W-:Y:S05]  /*18b00*/  CALL.REL.NOINC `($__internal_9_$__cuda_sm70_shflsync_idx_p) ;  /* 0x0000163000007944 */ /* 0x000fea0003c00000 */
[----:B------:R-:W-:Y:S01]  /*18b10*/  MOV R9, R0 ;  /* 0x0000000000097202 */ /* 0x000fe20000000f00 */
[----:B------:R-:W-:Y:S05]  /*18b20*/  BRA `(.L_x_648) ;  /* 0xfffe7b3000007947 */ /* 0x000fea000383ffff */
.L_x_470:
[----:B------:R-:W-:Y:S01]  /*18b30*/  IMAD.MOV.U32 R5, RZ, RZ, R4 ;  /* 0x000000ffff057224 */ /* 0x000fe200078e0004 */
[----:B-1----:R-:W-:-:S02]  /*18b40*/  MOV R0, 0x1f ;  /* 0x0000001f00007802 */ /* 0x002fc40000000f00 */
[----:B------:R-:W-:Y:S02]  /*18b50*/  MOV R2, 0x18b70 ;  /* 0x00018b7000027802 */ /* 0x000fe40000000f00 */
[----:B--234-:R-:W-:Y:S05]  /*18b60*/  CALL.REL.NOINC `($__internal_9_$__cuda_sm70_shflsync_idx_p) ;  /* 0x000015d000007944 */ /* 0x01cfea0003c00000 */
[----:B------:R-:W-:Y:S01]  /*18b70*/  MOV R7, R0 ;  /* 0x0000000000077202 */ /* 0x000fe20000000f00 */
[----:B------:R-:W-:Y:S05]  /*18b80*/  BRA `(.L_x_469) ;  /* 0xfffe7b3000007947 */ /* 0x000fea000383ffff */
.L_x_489:
[----:B------:R-:W-:Y:S01]  /*18b90*/  IMAD.MOV.U32 R5, RZ, RZ, R11 ;  /* 0x000000ffff057224 */ /* 0x000fe200078e000b */
[----:B------:R-:W-:Y:S01]  /*18ba0*/  MOV R3, RZ ;  /* 0x000000ff00037202 */ /* 0x000fe20000000f00 */
[----:B------:R-:W-:Y:S01]  /*18bb0*/  IMAD.MOV.U32 R0, RZ, RZ, 0x1c1f ;  /* 0x00001c1fff007424 */ /* 0x000fe200078e00ff */
[----:B------:R-:W-:Y:S02]  /*18bc0*/  MOV R2, 0x18be0 ;  /* 0x00018be000027802 */ /* 0x000fe40000000f00 */
[----:B------:R-:W-:Y:S05]  /*18bd0*/  CALL.REL.NOINC `($__internal_9_$__cuda_sm70_shflsync_idx_p) ;  /* 0x0000156000007944 */ /* 0x000fea0003c00000 */
[----:B------:R-:W-:Y:S01]  /*18be0*/  MOV R8, R0 ;  /* 0x0000000000087202 */ /* 0x000fe20000000f00 */
[----:B------:R-:W-:Y:S05]  /*18bf0*/  BRA `(.L_x_649) ;  /* 0xfffea35000007947 */ /* 0x000fea000383ffff */
.L_x_490:
[----:B------:R-:W-:Y:S01]  /*18c00*/  IMAD.MOV.U32 R5, RZ, RZ, R12 ;  /* 0x000000ffff057224 */ /* 0x000fe200078e000c */
[----:B------:R-:W-:Y:S01]  /*18c10*/  MOV R3, RZ ;  /* 0x000000ff00037202 */ /* 0x000fe20000000f00 */
[----:B------:R-:W-:Y:S01]  /*18c20*/  IMAD.MOV.U32 R0, RZ, RZ, 0x1c1f ;  /* 0x00001c1fff007424 */ /* 0x000fe200078e00ff */
[----:B------:R-:W-:Y:S02]  /*18c30*/  MOV R2, 0x18c50 ;  /* 0x00018c5000027802 */ /* 0x000fe40000000f00 */
[----:B-12---:R-:W-:Y:S05]  /*18c40*/  CALL.REL.NOINC `($__internal_9_$__cuda_sm70_shflsync_idx_p) ;  /* 0x000014f000007944 */ /* 0x006fea0003c00000 */
[----:B------:R-:W-:Y:S05]  /*18c50*/  BRA `(.L_x_650) ;  /* 0xfffea31000007947 */ /* 0x000fea000383ffff */
.L_x_493:
[----:B--2---:R-:W-:Y:S01]  /*18c60*/  IMAD.MOV.U32 R5, RZ, RZ, R11 ;  /* 0x000000ffff057224 */ /* 0x004fe200078e000b */
[----:B------:R-:W-:Y:S01]  /*18c70*/  MOV R3, 0x1 ;  /* 0x0000000100037802 */ /* 0x000fe20000000f00 */
[----:B----4-:R-:W-:Y:S01]  /*18c80*/  IMAD.MOV.U32 R0, RZ, RZ, 0x1c1f ;  /* 0x00001c1fff007424 */ /* 0x010fe200078e00ff */
[----:B------:R-:W-:-:S02]  /*18c90*/  MOV R2, 0x18cb0 ;  /* 0x00018cb000027802 */ /* 0x000fc40000000f00 */
[----:B-1-3--:R-:W-:Y:S05]  /*18ca0*/  CALL.REL.NOINC `($__internal_9_$__cuda_sm70_shflsync_idx_p) ;  /* 0x0000149000007944 */ /* 0x00afea0003c00000 */
[----:B------:R-:W-:Y:S01]  /*18cb0*/  IMAD.MOV.U32 R8, RZ, RZ, R0 ;  /* 0x000000ffff087224 */ /* 0x000fe200078e0000 */
[----:B------:R-:W-:Y:S01]  /*18cc0*/  MOV R3, 0x1 ;  /* 0x0000000100037802 */ /* 0x000fe20000000f00 */
[----:B------:R-:W-:Y:S01]  /*18cd0*/  IMAD.MOV.U32 R5, RZ, RZ, R12 ;  /* 0x000000ffff057224 */ /* 0x000fe200078e000c */
[----:B------:R-:W-:-:S02]  /*18ce0*/  MOV R0, 0x1c1f ;  /* 0x00001c1f00007802 */ /* 0x000fc40000000f00 */
[----:B------:R-:W-:Y:S02]  /*18cf0*/  MOV R2, 0x18d10 ;  /* 0x00018d1000027802 */ /* 0x000fe40000000f00 */
[----:B------:R-:W-:Y:S05]  /*18d00*/  CALL.REL.NOINC `($__internal_9_$__cuda_sm70_shflsync_idx_p) ;  /* 0x0000143000007944 */ /* 0x000fea0003c00000 */
[----:B------:R-:W-:Y:S05]  /*18d10*/  BRA `(.L_x_651) ;  /* 0xfffea40000007947 */ /* 0x000fea000383ffff */
.L_x_496:
[----:B-1----:R-:W-:Y:S01]  /*18d20*/  IMAD.MOV.U32 R5, RZ, RZ, R11 ;  /* 0x000000ffff057224 */ /* 0x002fe200078e000b */
[----:B------:R-:W-:Y:S01]  /*18d30*/  MOV R3, 0x2 ;  /* 0x0000000200037802 */ /* 0x000fe20000000f00 */
[----:B----4-:R-:W-:Y:S01]  /*18d40*/  IMAD.MOV.U32 R0, RZ, RZ, 0x1c1f ;  /* 0x00001c1fff007424 */ /* 0x010fe200078e00ff */
[----:B------:R-:W-:Y:S02]  /*18d50*/  MOV R2, 0x18d70 ;  /* 0x00018d7000027802 */ /* 0x000fe40000000f00 */
[----:B--23--:R-:W-:Y:S05]  /*18d60*/  CALL.REL.NOINC `($__internal_9_$__cuda_sm70_shflsync_idx_p) ;  /* 0x000013d000007944 */ /* 0x00cfea0003c00000 */
[----:B------:R-:W-:Y:S01]  /*18d70*/  MOV R8, R0 ;  /* 0x0000000000087202 */ /* 0x000fe20000000f00 */
[----:B------:R-:W-:Y:S05]  /*18d80*/  BRA `(.L_x_652) ;  /* 0xfffea53000007947 */ /* 0x000fea000383ffff */
.L_x_497:
[----:B------:R-:W-:Y:S01]  /*18d90*/  IMAD.MOV.U32 R5, RZ, RZ, R12 ;  /* 0x000000ffff057224 */ /* 0x000fe200078e000c */
[----:B------:R-:W-:Y:S01]  /*18da0*/  MOV R3, 0x2 ;  /* 0x0000000200037802 */ /* 0x000fe20000000f00 */
[----:B----4-:R-:W-:Y:S01]  /*18db0*/  IMAD.MOV.U32 R0, RZ, RZ, 0x1c1f ;  /* 0x00001c1fff007424 */ /* 0x010fe200078e00ff */
[----:B------:R-:W-:Y:S02]  /*18dc0*/  MOV R2, 0x18de0 ;  /* 0x00018de000027802 */ /* 0x000fe40000000f00 */
[----:B-123--:R-:W-:Y:S05]  /*18dd0*/  CALL.REL.NOINC `($__internal_9_$__cuda_sm70_shflsync_idx_p) ;  /* 0x0000136000007944 */ /* 0x00efea0003c00000 */
[----:B------:R-:W-:Y:S05]  /*18de0*/  BRA `(.L_x_653) ;  /* 0xfffea4f000007947 */ /* 0x000fea000383ffff */
.L_x_500:
[----:B-1----:R-:W-:Y:S01]  /*18df0*/  IMAD.MOV.U32 R5, RZ, RZ, R11 ;  /* 0x000000ffff057224 */ /* 0x002fe200078e000b */
[----:B------:R-:W-:Y:S01]  /*18e00*/  MOV R3, 0x3 ;  /* 0x0000000300037802 */ /* 0x000fe20000000f00 */
[----:B------:R-:W-:Y:S01]  /*18e10*/  IMAD.MOV.U32 R0, RZ, RZ, 0x1c1f ;  /* 0x00001c1fff007424 */ /* 0x000fe200078e00ff */
[----:B------:R-:W-:-:S02]  /*18e20*/  MOV R2, 0x18e40 ;  /* 0x00018e4000027802 */ /* 0x000fc40000000f00 */
[----:B--234-:R-:W-:Y:S05]  /*18e30*/  CALL.REL.NOINC `($__internal_9_$__cuda_sm70_shflsync_idx_p) ;  /* 0x0000130000007944 */ /* 0x01cfea0003c00000 */
[----:B------:R-:W-:Y:S01]  /*18e40*/  IMAD.MOV.U32 R7, RZ, RZ, R0 ;  /* 0x000000ffff077224 */ /* 0x000fe200078e0000 */
[----:B------:R-:W-:Y:S01]  /*18e50*/  MOV R3, 0x3 ;  /* 0x0000000300037802 */ /* 0x000fe20000000f00 */
[----:B------:R-:W-:Y:S01]  /*18e60*/  IMAD.MOV.U32 R5, RZ, RZ, R12 ;  /* 0x000000ffff057224 */ /* 0x000fe200078e000c */
[----:B------:R-:W-:-:S02]  /*18e70*/  MOV R0, 0x1c1f ;  /* 0x00001c1f00007802 */ /* 0x000fc40000000f00 */
[----:B------:R-:W-:Y:S02]  /*18e80*/  MOV R2, 0x18ea0 ;  /* 0x00018ea000027802 */ /* 0x000fe40000000f00 */
[----:B------:R-:W-:Y:S05]  /*18e90*/  CALL.REL.NOINC `($__internal_9_$__cuda_sm70_shflsync_idx_p) ;  /* 0x000012a000007944 */ /* 0x000fea0003c00000 */
[----:B------:R-:W-:Y:S05]  /*18ea0*/  BRA `(.L_x_654) ;  /* 0xfffea5e000007947 */ /* 0x000fea000383ffff */
.L_x_575:
[----:B------:R1:W5:Y:S01]  /*18eb0*/  LDL R0, [R1+0x4] ;  /* 0x0000040001007983 */ /* 0x0003620000100800 */
[----:B--2---:R-:W-:Y:S02]  /*18ec0*/  MOV R3, 0x2 ;  /* 0x0000000200037802 */ /* 0x004fe40000000f00 */
[----:B------:R-:W-:Y:S02]  /*18ed0*/  MOV R2, 0x18ef0 ;  /* 0x00018ef000027802 */ /* 0x000fe40000000f00 */
[----:B-1---5:R-:W-:Y:S05]  /*18ee0*/  CALL.REL.NOINC `($__internal_8_$__cuda_sm70_shflsync_bfly_p) ;  /* 0x0000121000007944 */ /* 0x022fea0003c00000 */
[----:B------:R-:W-:Y:S05]  /*18ef0*/  BRA `(.L_x_655) ;  /* 0xffff9f2000007947 */ /* 0x000fea000383ffff */
.L_x_576:
[----:B------:R-:W-:Y:S01]  /*18f00*/  IMAD.MOV.U32 R0, RZ, RZ, R5 ;  /* 0x000000ffff007224 */ /* 0x000fe200078e0005 */
[----:B------:R-:W-:Y:S02]  /*18f10*/  MOV R3, 0x1 ;  /* 0x0000000100037802 */ /* 0x000fe40000000f00 */
[----:B------:R-:W-:Y:S02]  /*18f20*/  MOV R2, 0x18f40 ;  /* 0x00018f4000027802 */ /* 0x000fe40000000f00 */
[----:B------:R-:W-:Y:S05]  /*18f30*/  CALL.REL.NOINC `($__internal_8_$__cuda_sm70_shflsync_bfly_p) ;  /* 0x000011c000007944 */ /* 0x000fea0003c00000 */
[----:B------:R-:W-:Y:S02]  /*18f40*/  FADD.FTZ R5, R5, R0 ;  /* 0x0000000005057221 */ /* 0x000fe40000010000 */
[----:B------:R1:W5:Y:S01]  /*18f50*/  LDL R0, [R1] ;  /* 0x0000000001007983 */ /* 0x0003620000100800 */
[----:B------:R-:W-:Y:S02]  /*18f60*/  MOV R3, 0x2 ;  /* 0x0000000200037802 */ /* 0x000fe40000000f00 */
[----:B------:R-:W-:-:S02]  /*18f70*/  MOV R2, 0x18f90 ;  /* 0x00018f9000027802 */ /* 0x000fc40000000f00 */
[----:B-1---5:R-:W-:Y:S05]  /*18f80*/  CALL.REL.NOINC `($__internal_8_$__cuda_sm70_shflsync_bfly_p) ;  /* 0x0000117000007944 */ /* 0x022fea0003c00000 */
[----:B------:R-:W2:Y:S01]  /*18f90*/  LDL.LU R2, [R1] ;  /* 0x0000000001027983 */ /* 0x000ea20000300800 */
[----:B------:R-:W-:Y:S01]  /*18fa0*/  MOV R3, 0x1 ;  /* 0x0000000100037802 */ /* 0x000fe20000000f00 */
[----:B--2---:R-:W-:Y:S01]  /*18fb0*/  FADD.FTZ R7, R2, R0 ;  /* 0x0000000002077221 */ /* 0x004fe20000010000 */
[----:B------:R-:W-:-:S04]  /*18fc0*/  MOV R2, 0x18ff0 ;  /* 0x00018ff000027802 */ /* 0x000fc80000000f00 */
[----:B------:R-:W-:Y:S02]  /*18fd0*/  MOV R0, R7 ;  /* 0x0000000700007202 */ /* 0x000fe40000000f00 */
[----:B------:R-:W-:Y:S05]  /*18fe0*/  CALL.REL.NOINC `($__internal_8_$__cuda_sm70_shflsync_bfly_p) ;  /* 0x0000111000007944 */ /* 0x000fea0003c00000 */
[----:B------:R-:W-:Y:S02]  /*18ff0*/  FADD.FTZ R4, R7, R0 ;  /* 0x0000000007047221 */ /* 0x000fe40000010000 */
[----:B------:R1:W5:Y:S01]  /*19000*/  LDL R0, [R1+0x8] ;  /* 0x0000080001007983 */ /* 0x0003620000100800 */
[----:B------:R-:W-:Y:S02]  /*19010*/  MOV R3, 0x2 ;  /* 0x0000000200037802 */ /* 0x000fe40000000f00 */
[----:B------:R-:W-:Y:S02]  /*19020*/  MOV R2, 0x19040 ;  /* 0x0001904000027802 */ /* 0x000fe40000000f00 */
[----:B-1---5:R-:W-:Y:S05]  /*19030*/  CALL.REL.NOINC `($__internal_8_$__cuda_sm70_shflsync_bfly_p) ;  /* 0x000010c000007944 */ /* 0x022fea0003c00000 */
[----:B------:R-:W2:Y:S01]  /*19040*/  LDL.LU R2, [R1+0x8] ;  /* 0x0000080001027983 */ /* 0x000ea20000300800 */
        /* <DEDUP_REMOVED lines=16> */
[----:B------:R-:W-:Y:S01]  /*19150*/  MOV R8, R0 ;  /* 0x0000000000087202 */ /* 0x000fe20000000f00 */
[----:B------:R-:W-:Y:S05]  /*19160*/  BRA `(.L_x_656) ;  /* 0xffff9de000007947 */ /* 0x000fea000383ffff */
.L_x_583:
[----:B-1234-:R-:W-:Y:S01]  /*19170*/  IMAD.MOV.U32 R5, RZ, RZ, R12 ;  /* 0x000000ffff057224 */ /* 0x01efe200078e000c */
[----:B------:R-:W-:Y:S01]  /*19180*/  MOV R3, RZ ;  /* 0x000000ff00037202 */ /* 0x000fe20000000f00 */
[----:B------:R-:W-:Y:S01]  /*19190*/  IMAD.MOV.U32 R0, RZ, RZ, 0x1c1f ;  /* 0x00001c1fff007424 */ /* 0x000fe200078e00ff */
[----:B------:R-:W-:Y:S02]  /*191a0*/  MOV R2, 0x191c0 ;  /* 0x000191c000027802 */ /* 0x000fe40000000f00 */
[----:B------:R-:W-:Y:S05]  /*191b0*/  CALL.REL.NOINC `($__internal_9_$__cuda_sm70_shflsync_idx_p) ;  /* 0x00000f8000007944 */ /* 0x000fea0003c00000 */
[----:B------:R-:W-:Y:S01]  /*191c0*/  MOV R10, R0 ;  /* 0x00000000000a7202 */ /* 0x000fe20000000f00 */
[----:B------:R-:W-:Y:S05]  /*191d0*/  BRA `(.L_x_657) ;  /* 0xffffb82000007947 */ /* 0x000fea000383ffff */
.L_x_584:
[----:B------:R-:W-:Y:S01]  /*191e0*/  IMAD.MOV.U32 R5, RZ, RZ, R13 ;  /* 0x000000ffff057224 */ /* 0x000fe200078e000d */
[----:B------:R-:W-:Y:S01]  /*191f0*/  MOV R3, RZ ;  /* 0x000000ff00037202 */ /* 0x000fe20000000f00 */
[----:B------:R-:W-:Y:S01]  /*19200*/  IMAD.MOV.U32 R0, RZ, RZ, 0x1c1f ;  /* 0x00001c1fff007424 */ /* 0x000fe200078e00ff */
[----:B------:R-:W-:Y:S02]  /*19210*/  MOV R2, 0x19230 ;  /* 0x0001923000027802 */ /* 0x000fe40000000f00 */
[----:B-12---:R-:W-:Y:S05]  /*19220*/  CALL.REL.NOINC `($__internal_9_$__cuda_sm70_shflsync_idx_p) ;  /* 0x00000f1000007944 */ /* 0x006fea0003c00000 */
[----:B------:R-:W-:Y:S05]  /*19230*/  BRA `(.L_x_658) ;  /* 0xffffb7e000007947 */ /* 0x000fea000383ffff */
.L_x_587:
[----:B------:R-:W-:Y:S01]  /*19240*/  IMAD.MOV.U32 R5, RZ, RZ, R12 ;  /* 0x000000ffff057224 */ /* 0x000fe200078e000c */
[----:B--2---:R-:W-:Y:S01]  /*19250*/  MOV R3, 0x1 ;  /* 0x0000000100037802 */ /* 0x004fe20000000f00 */
        /* <DEDUP_REMOVED lines=10> */
.L_x_590:
[----:B------:R-:W-:Y:S01]  /*19300*/  IMAD.MOV.U32 R5, RZ, RZ, R12 ;  /* 0x000000ffff057224 */ /* 0x000fe200078e000c */
[----:B-1----:R-:W-:Y:S01]  /*19310*/  MOV R3, 0x2 ;  /* 0x0000000200037802 */ /* 0x002fe20000000f00 */
[----:B----4-:R-:W-:Y:S01]  /*19320*/  IMAD.MOV.U32 R0, RZ, RZ, 0x1c1f ;  /* 0x00001c1fff007424 */ /* 0x010fe200078e00ff */
[----:B------:R-:W-:Y:S02]  /*19330*/  MOV R2, 0x19350 ;  /* 0x0001935000027802 */ /* 0x000fe40000000f00 */
[----:B--23--:R-:W-:Y:S05]  /*19340*/  CALL.REL.NOINC `($__internal_9_$__cuda_sm70_shflsync_idx_p) ;  /* 0x00000df000007944 */ /* 0x00cfea0003c00000 */
[----:B------:R-:W-:Y:S01]  /*19350*/  MOV R10, R0 ;  /* 0x00000000000a7202 */ /* 0x000fe20000000f00 */
[----:B------:R-:W-:Y:S05]  /*19360*/  BRA `(.L_x_660) ;  /* 0xffffb9b000007947 */ /* 0x000fea000383ffff */
.L_x_591:
[----:B------:R-:W-:Y:S01]  /*19370*/  IMAD.MOV.U32 R5, RZ, RZ, R13 ;  /* 0x000000ffff057224 */ /* 0x000fe200078e000d */
[----:B------:R-:W-:Y:S01]  /*19380*/  MOV R3, 0x2 ;  /* 0x0000000200037802 */ /* 0x000fe20000000f00 */
[----:B----4-:R-:W-:Y:S01]  /*19390*/  IMAD.MOV.U32 R0, RZ, RZ, 0x1c1f ;  /* 0x00001c1fff007424 */ /* 0x010fe200078e00ff */
[----:B------:R-:W-:Y:S02]  /*193a0*/  MOV R2, 0x193c0 ;  /* 0x000193c000027802 */ /* 0x000fe40000000f00 */
[----:B-123--:R-:W-:Y:S05]  /*193b0*/  CALL.REL.NOINC `($__internal_9_$__cuda_sm70_shflsync_idx_p) ;  /* 0x00000d8000007944 */ /* 0x00efea0003c00000 */
[----:B------:R-:W-:Y:S05]  /*193c0*/  BRA `(.L_x_661) ;  /* 0xffffb97000007947 */ /* 0x000fea000383ffff */
.L_x_594:
[----:B------:R-:W-:Y:S01]  /*193d0*/  IMAD.MOV.U32 R5, RZ, RZ, R12 ;  /* 0x000000ffff057224 */ /* 0x000fe200078e000c */
[----:B-1----:R-:W-:Y:S01]  /*193e0*/  MOV R3, 0x3 ;  /* 0x0000000300037802 */ /* 0x002fe20000000f00 */
        /* <DEDUP_REMOVED lines=10> */
.L_x_596:
[----:B------:R-:W-:Y:S01]  /*19490*/  IMAD.MOV.U32 R5, RZ, RZ, R12 ;  /* 0x000000ffff057224 */ /* 0x000fe200078e000c */
[----:B------:R-:W-:Y:S01]  /*194a0*/  MOV R3, RZ ;  /* 0x000000ff00037202 */ /* 0x000fe20000000f00 */
[----:B------:R-:W-:Y:S01]  /*194b0*/  IMAD.MOV.U32 R0, RZ, RZ, 0x1c1f ;  /* 0x00001c1fff007424 */ /* 0x000fe200078e00ff */
[----:B------:R-:W-:Y:S02]  /*194c0*/  MOV R2, 0x194e0 ;  /* 0x000194e000027802 */ /* 0x000fe40000000f00 */
[----:B------:R-:W-:Y:S05]  /*194d0*/  CALL.REL.NOINC `($__internal_9_$__cuda_sm70_shflsync_idx_p) ;  /* 0x00000c6000007944 */ /* 0x000fea0003c00000 */
[----:B------:R-:W-:Y:S01]  /*194e0*/  MOV R4, R0 ;  /* 0x0000000000047202 */ /* 0x000fe20000000f00 */
[----:B------:R-:W-:Y:S05]  /*194f0*/  BRA `(.L_x_663) ;  /* 0xffffbd6000007947 */ /* 0x000fea000383ffff */
.L_x_597:
[----:B------:R-:W-:Y:S01]  /*19500*/  IMAD.MOV.U32 R5, RZ, RZ, R13 ;  /* 0x000000ffff057224 */ /* 0x000fe200078e000d */
[----:B------:R-:W-:Y:S01]  /*19510*/  MOV R3, RZ ;  /* 0x000000ff00037202 */ /* 0x000fe20000000f00 */
[----:B------:R-:W-:Y:S01]  /*19520*/  IMAD.MOV.U32 R0, RZ, RZ, 0x1c1f ;  /* 0x00001c1fff007424 */ /* 0x000fe200078e00ff */
[----:B------:R-:W-:Y:S02]  /*19530*/  MOV R2, 0x19550 ;  /* 0x0001955000027802 */ /* 0x000fe40000000f00 */
[----:B-12---:R-:W-:Y:S05]  /*19540*/  CALL.REL.NOINC `($__internal_9_$__cuda_sm70_shflsync_idx_p) ;  /* 0x00000bf000007944 */ /* 0x006fea0003c00000 */
[----:B------:R-:W-:Y:S05]  /*19550*/  BRA `(.L_x_664) ;  /* 0xffffbd2000007947 */ /* 0x000fea000383ffff */
.L_x_600:
[----:B------:R-:W-:Y:S01]  /*19560*/  IMAD.MOV.U32 R5, RZ, RZ, R12 ;  /* 0x000000ffff057224 */ /* 0x000fe200078e000c */
[----:B----4-:R-:W-:Y:S01]  /*19570*/  MOV R3, 0x1 ;  /* 0x0000000100037802 */ /* 0x010fe20000000f00 */
[----:B------:R-:W-:Y:S01]  /*19580*/  IMAD.MOV.U32 R0, RZ, RZ, 0x1c1f ;  /* 0x00001c1fff007424 */ /* 0x000fe200078e00ff */
[----:B------:R-:W-:-:S02]  /*19590*/  MOV R2, 0x195b0 ;  /* 0x000195b000027802 */ /* 0x000fc40000000f00 */
[----:B-123--:R-:W-:Y:S05]  /*195a0*/  CALL.REL.NOINC `($__internal_9_$__cuda_sm70_shflsync_idx_p) ;  /* 0x00000b9000007944 */ /* 0x00efea0003c00000 */
[----:B------:R-:W-:Y:S01]  /*195b0*/  IMAD.MOV.U32 R4, RZ, RZ, R0 ;  /* 0x000000ffff047224 */ /* 0x000fe200078e0000 */
[----:B------:R-:W-:Y:S01]  /*195c0*/  MOV R3, 0x1 ;  /* 0x0000000100037802 */ /* 0x000fe20000000f00 */
[----:B------:R-:W-:Y:S01]  /*195d0*/  IMAD.MOV.U32 R5, RZ, RZ, R13 ;  /* 0x000000ffff057224 */ /* 0x000fe200078e000d */
[----:B------:R-:W-:-:S02]  /*195e0*/  MOV R0, 0x1c1f ;  /* 0x00001c1f00007802 */ /* 0x000fc40000000f00 */
[----:B------:R-:W-:Y:S02]  /*195f0*/  MOV R2, 0x19610 ;  /* 0x0001961000027802 */ /* 0x000fe40000000f00 */
[----:B------:R-:W-:Y:S05]  /*19600*/  CALL.REL.NOINC `($__internal_9_$__cuda_sm70_shflsync_idx_p) ;  /* 0x00000b3000007944 */ /* 0x000fea0003c00000 */
[----:B------:R-:W-:Y:S05]  /*19610*/  BRA `(.L_x_665) ;  /* 0xffffc1e000007947 */ /* 0x000fea000383ffff */
.L_x_603:
[----:B------:R-:W-:Y:S01]  /*19620*/  IMAD.MOV.U32 R5, RZ, RZ, R12 ;  /* 0x000000ffff057224 */ /* 0x000fe200078e000c */
[----:B----4-:R-:W-:Y:S01]  /*19630*/  MOV R3, 0x2 ;  /* 0x0000000200037802 */ /* 0x010fe20000000f00 */
[----:B------:R-:W-:Y:S01]  /*19640*/  IMAD.MOV.U32 R0, RZ, RZ, 0x1c1f ;  /* 0x00001c1fff007424 */ /* 0x000fe200078e00ff */
[----:B------:R-:W-:Y:S02]  /*19650*/  MOV R2, 0x19670 ;  /* 0x0001967000027802 */ /* 0x000fe40000000f00 */
[----:B-123--:R-:W-:Y:S05]  /*19660*/  CALL.REL.NOINC `($__internal_9_$__cuda_sm70_shflsync_idx_p) ;  /* 0x00000ad000007944 */ /* 0x00efea0003c00000 */
[----:B------:R-:W-:Y:S01]  /*19670*/  MOV R4, R0 ;  /* 0x0000000000047202 */ /* 0x000fe20000000f00 */
[----:B------:R-:W-:Y:S05]  /*19680*/  BRA `(.L_x_666) ;  /* 0xffffc6e000007947 */ /* 0x000fea000383ffff */
.L_x_604:
[----:B------:R-:W-:Y:S01]  /*19690*/  IMAD.MOV.U32 R5, RZ, RZ, R13 ;  /* 0x000000ffff057224 */ /* 0x000fe200078e000d */
[----:B----4-:R-:W-:Y:S01]  /*196a0*/  MOV R3, 0x2 ;  /* 0x0000000200037802 */ /* 0x010fe20000000f00 */
[----:B------:R-:W-:Y:S01]  /*196b0*/  IMAD.MOV.U32 R0, RZ, RZ, 0x1c1f ;  /* 0x00001c1fff007424 */ /* 0x000fe200078e00ff */
[----:B------:R-:W-:Y:S02]  /*196c0*/  MOV R2, 0x196e0 ;  /* 0x000196e000027802 */ /* 0x000fe40000000f00 */
[----:B-123--:R-:W-:Y:S05]  /*196d0*/  CALL.REL.NOINC `($__internal_9_$__cuda_sm70_shflsync_idx_p) ;  /* 0x00000a6000007944 */ /* 0x00efea0003c00000 */
[----:B------:R-:W-:Y:S05]  /*196e0*/  BRA `(.L_x_667) ;  /* 0xffffc6a000007947 */ /* 0x000fea000383ffff */
.L_x_607:
[----:B------:R-:W-:Y:S01]  /*196f0*/  IMAD.MOV.U32 R5, RZ, RZ, R12 ;  /* 0x000000ffff057224 */ /* 0x000fe200078e000c */
[----:B---3--:R-:W-:Y:S01]  /*19700*/  MOV R3, 0x3 ;  /* 0x0000000300037802 */ /* 0x008fe20000000f00 */
[----:B-1----:R-:W-:Y:S01]  /*19710*/  IMAD.MOV.U32 R0, RZ, RZ, 0x1c1f ;  /* 0x00001c1fff007424 */ /* 0x002fe200078e00ff */
[----:B------:R-:W-:-:S02]  /*19720*/  MOV R2, 0x19740 ;  /* 0x0001974000027802 */ /* 0x000fc40000000f00 */
[----:B--2-4-:R-:W-:Y:S05]  /*19730*/  CALL.REL.NOINC `($__internal_9_$__cuda_sm70_shflsync_idx_p) ;  /* 0x00000a0000007944 */ /* 0x014fea0003c00000 */
[----:B------:R-:W-:Y:S01]  /*19740*/  IMAD.MOV.U32 R4, RZ, RZ, R0 ;  /* 0x000000ffff047224 */ /* 0x000fe200078e0000 */
[----:B------:R-:W-:Y:S01]  /*19750*/  MOV R3, 0x3 ;  /* 0x0000000300037802 */ /* 0x000fe20000000f00 */
[----:B------:R-:W-:Y:S01]  /*19760*/  IMAD.MOV.U32 R5, RZ, RZ, R13 ;  /* 0x000000ffff057224 */ /* 0x000fe200078e000d */
[----:B------:R-:W-:-:S02]  /*19770*/  MOV R0, 0x1c1f ;  /* 0x00001c1f00007802 */ /* 0x000fc40000000f00 */
[----:B------:R-:W-:Y:S02]  /*19780*/  MOV R2, 0x197a0 ;  /* 0x000197a000027802 */ /* 0x000fe40000000f00 */
[----:B------:R-:W-:Y:S05]  /*19790*/  CALL.REL.NOINC `($__internal_9_$__cuda_sm70_shflsync_idx_p) ;  /* 0x000009a000007944 */ /* 0x000fea0003c00000 */
[----:B------:R-:W-:Y:S05]  /*197a0*/  BRA `(.L_x_668) ;  /* 0xffffcb7000007947 */ /* 0x000fea000383ffff */
.L_x_611:
[----:B------:R-:W-:Y:S01]  /*197b0*/  IMAD.MOV.U32 R5, RZ, RZ, R9 ;  /* 0x000000ffff057224 */ /* 0x000fe200078e0009 */
[----:B------:R-:W-:Y:S01]  /*197c0*/  MOV R3, RZ ;  /* 0x000000ff00037202 */ /* 0x000fe20000000f00 */
[----:B------:R-:W-:Y:S01]  /*197d0*/  IMAD.MOV.U32 R0, RZ, RZ, 0x1c1f ;  /* 0x00001c1fff007424 */ /* 0x000fe200078e00ff */
[----:B------:R-:W-:Y:S02]  /*197e0*/  MOV R2, 0x19800 ;  /* 0x0001980000027802 */ /* 0x000fe40000000f00 */
[----:B------:R-:W-:Y:S05]  /*197f0*/  CALL.REL.NOINC `($__internal_9_$__cuda_sm70_shflsync_idx_p) ;  /* 0x0000094000007944 */ /* 0x000fea0003c00000 */
[----:B------:R-:W-:Y:S01]  /*19800*/  MOV R8, R0 ;  /* 0x0000000000087202 */ /* 0x000fe20000000f00 */
[----:B------:R-:W-:Y:S05]  /*19810*/  BRA `(.L_x_669) ;  /* 0xffffd88000007947 */ /* 0x000fea000383ffff */
.L_x_612:
[----:B------:R-:W-:Y:S01]  /*19820*/  IMAD.MOV.U32 R5, RZ, RZ, R12 ;  /* 0x000000ffff057224 */ /* 0x000fe200078e000c */
[----:B------:R-:W-:Y:S01]  /*19830*/  MOV R3, RZ ;  /* 0x000000ff00037202 */ /* 0x000fe20000000f00 */
[----:B------:R-:W-:Y:S01]  /*19840*/  IMAD.MOV.U32 R0, RZ, RZ, 0x1c1f ;  /* 0x00001c1fff007424 */ /* 0x000fe200078e00ff */
[----:B------:R-:W-:Y:S02]  /*19850*/  MOV R2, 0x19870 ;  /* 0x0001987000027802 */ /* 0x000fe40000000f00 */
[----:B-12---:R-:W-:Y:S05]  /*19860*/  CALL.REL.NOINC `($__internal_9_$__cuda_sm70_shflsync_idx_p) ;  /* 0x000008d000007944 */ /* 0x006fea0003c00000 */
[----:B------:R-:W-:Y:S05]  /*19870*/  BRA `(.L_x_670) ;  /* 0xffffd84000007947 */ /* 0x000fea000383ffff */
.L_x_615:
        /* <DEDUP_REMOVED lines=12> */
.L_x_618:
[----:B-1----:R-:W-:Y:S01]  /*19940*/  IMAD.MOV.U32 R5, RZ, RZ, R9 ;  /* 0x000000ffff057224 */ /* 0x002fe200078e0009 */
[----:B------:R-:W-:Y:S01]  /*19950*/  MOV R3, 0x2 ;  /* 0x0000000200037802 */ /* 0x000fe20000000f00 */
[----:B----4-:R-:W-:Y:S01]  /*19960*/  IMAD.MOV.U32 R0, RZ, RZ, 0x1c1f ;  /* 0x00001c1fff007424 */ /* 0x010fe200078e00ff */
[----:B------:R-:W-:Y:S02]  /*19970*/  MOV R2, 0x19990 ;  /* 0x0001999000027802 */ /* 0x000fe40000000f00 */
[----:B--23--:R-:W-:Y:S05]  /*19980*/  CALL.REL.NOINC `($__internal_9_$__cuda_sm70_shflsync_idx_p) ;  /* 0x000007b000007944 */ /* 0x00cfea0003c00000 */
[----:B------:R-:W-:Y:S01]  /*19990*/  MOV R8, R0 ;  /* 0x0000000000087202 */ /* 0x000fe20000000f00 */
[----:B------:R-:W-:Y:S05]  /*199a0*/  BRA `(.L_x_672) ;  /* 0xffffda2000007947 */ /* 0x000fea000383ffff */
.L_x_619:
[----:B------:R-:W-:Y:S01]  /*199b0*/  IMAD.MOV.U32 R5, RZ, RZ, R12 ;  /* 0x000000ffff057224 */ /* 0x000fe200078e000c */
[----:B------:R-:W-:Y:S01]  /*199c0*/  MOV R3, 0x2 ;  /* 0x0000000200037802 */ /* 0x000fe20000000f00 */
[----:B----4-:R-:W-:Y:S01]  /*199d0*/  IMAD.MOV.U32 R0, RZ, RZ, 0x1c1f ;  /* 0x00001c1fff007424 */ /* 0x010fe200078e00ff */
[----:B------:R-:W-:Y:S02]  /*199e0*/  MOV R2, 0x19a00 ;  /* 0x00019a0000027802 */ /* 0x000fe40000000f00 */
[----:B-123--:R-:W-:Y:S05]  /*199f0*/  CALL.REL.NOINC `($__internal_9_$__cuda_sm70_shflsync_idx_p) ;  /* 0x0000074000007944 */ /* 0x00efea0003c00000 */
[----:B------:R-:W-:Y:S05]  /*19a00*/  BRA `(.L_x_673) ;  /* 0xffffd9e000007947 */ /* 0x000fea000383ffff */
.L_x_622:
        /* <DEDUP_REMOVED lines=12> */
.L_x_624:
[----:B------:R-:W-:Y:S01]  /*19ad0*/  IMAD.MOV.U32 R5, RZ, RZ, R74 ;  /* 0x000000ffff057224 */ /* 0x000fe200078e004a */
[----:B------:R-:W-:Y:S01]  /*19ae0*/  MOV R3, RZ ;  /* 0x000000ff00037202 */ /* 0x000fe20000000f00 */
[----:B------:R-:W-:Y:S01]  /*19af0*/  IMAD.MOV.U32 R0, RZ, RZ, 0x1f ;  /* 0x0000001fff007424 */ /* 0x000fe200078e00ff */
[----:B------:R-:W-:Y:S02]  /*19b00*/  MOV R2, 0x19b20 ;  /* 0x00019b2000027802 */ /* 0x000fe40000000f00 */
[----:B--2---:R-:W-:Y:S05]  /*19b10*/  CALL.REL.NOINC `($__internal_9_$__cuda_sm70_shflsync_idx_p) ;  /* 0x0000062000007944 */ /* 0x004fea0003c00000 */
[----:B------:R-:W-:Y:S01]  /*19b20*/  MOV R9, R0 ;  /* 0x0000000000097202 */ /* 0x000fe20000000f00 */
[----:B------:R-:W-:Y:S05]  /*19b30*/  BRA `(.L_x_675) ;  /* 0xffffdc8000007947 */ /* 0x000fea000383ffff */
.L_x_625:
[----:B------:R-:W-:Y:S01]  /*19b40*/  IMAD.MOV.U32 R5, RZ, RZ, R74 ;  /* 0x000000ffff057224 */ /* 0x000fe200078e004a */
[----:B------:R-:W-:Y:S01]  /*19b50*/  MOV R3, 0x1 ;  /* 0x0000000100037802 */ /* 0x000fe20000000f00 */
[----:B------:R-:W-:Y:S01]  /*19b60*/  IMAD.MOV.U32 R0, RZ, RZ, 0x1f ;  /* 0x0000001fff007424 */ /* 0x000fe200078e00ff */
[----:B------:R-:W-:Y:S02]  /*19b70*/  MOV R2, 0x19b90 ;  /* 0x00019b9000027802 */ /* 0x000fe40000000f00 */
[----:B-12---:R-:W-:Y:S05]  /*19b80*/  CALL.REL.NOINC `($__internal_9_$__cuda_sm70_shflsync_idx_p) ;  /* 0x000005b000007944 */ /* 0x006fea0003c00000 */
[----:B------:R-:W-:Y:S01]  /*19b90*/  MOV R8, R0 ;  /* 0x0000000000087202 */ /* 0x000fe20000000f00 */
[----:B------:R-:W-:Y:S05]  /*19ba0*/  BRA `(.L_x_676) ;  /* 0xffffdc3000007947 */ /* 0x000fea000383ffff */
.L_x_626:
[----:B------:R-:W-:Y:S02]  /*19bb0*/  MOV R2, 0x1 ;  /* 0x0000000100027802 */ /* 0x000fe40000000f00 */
[----:B------:R-:W-:-:S02]  /*19bc0*/  MOV R3, 0x19be0 ;  /* 0x00019be000037802 */ /* 0x000fc40000000f00 */
[----:B-1234-:R-:W-:Y:S05]  /*19bd0*/  CALL.REL.NOINC `($__internal_10_$__cuda_sm70_shflsync_up_p) ;  /* 0x000005b000007944 */ /* 0x01efea0003c00000 */
[----:B------:R-:W-:Y:S05]  /*19be0*/  BRA `(.L_x_677) ;  /* 0xffffdd2000007947 */ /* 0x000fea000383ffff */
.L_x_627:
[----:B------:R-:W-:Y:S02]  /*19bf0*/  MOV R2, 0x2 ;  /* 0x0000000200027802 */ /* 0x000fe40000000f00 */
[----:B------:R-:W-:-:S02]  /*19c00*/  MOV R3, 0x19c20 ;  /* 0x00019c2000037802 */ /* 0x000fc40000000f00 */
[----:B--2-4-:R-:W-:Y:S05]  /*19c10*/  CALL.REL.NOINC `($__internal_10_$__cuda_sm70_shflsync_up_p) ;  /* 0x0000057000007944 */ /* 0x014fea0003c00000 */
        /* <DEDUP_REMOVED lines=23> */
.L_x_631:
[----:B------:R-:W-:Y:S02]  /*19d90*/  MOV R2, 0x1 ;  /* 0x0000000100027802 */ /* 0x000fe40000000f00 */
[----:B------:R-:W-:Y:S02]  /*19da0*/  MOV R3, 0x19dc0 ;  /* 0x00019dc000037802 */ /* 0x000fe40000000f00 */
[----:B------:R-:W-:Y:S05]  /*19db0*/  CALL.REL.NOINC `($__internal_10_$__cuda_sm70_shflsync_up_p) ;  /* 0x000003d000007944 */ /* 0x000fea0003c00000 */
[----:B------:R-:W-:Y:S01]  /*19dc0*/  MOV R2, R4 ;  /* 0x0000000400027202 */ /* 0x000fe20000000f00 */
[----:B------:R-:W-:Y:S05]  /*19dd0*/  BRA `(.L_x_679) ;  /* 0xffffdd9000007947 */ /* 0x000fea000383ffff */
.L_x_632:
        /* <DEDUP_REMOVED lines=26> */
.L_x_634:
[----:B------:R-:W-:Y:S02]  /*19f80*/  SEL R0, RZ, 0x1, P0 ;  /* 0x00000001ff007807 */ /* 0x000fe40000000000 */
[----:B------:R-:W-:Y:S02]  /*19f90*/  MOV R2, 0x19fb0 ;  /* 0x00019fb000027802 */ /* 0x000fe40000000f00 */
[----:B-1----:R-:W-:Y:S05]  /*19fa0*/  CALL.REL.NOINC `($__internal_11_$__cuda_sm70_votesync_ballot) ;  /* 0x0000025000007944 */ /* 0x002fea0003c00000 */
[----:B------:R-:W-:Y:S01]  /*19fb0*/  MOV R10, R0 ;  /* 0x00000000000a7202 */ /* 0x000fe20000000f00 */
[----:B------:R-:W-:Y:S05]  /*19fc0*/  BRA `(.L_x_681) ;  /* 0xffffdd3000007947 */ /* 0x000fea000383ffff */
.L_x_635:
[----:B------:R-:W-:Y:S01]  /*19fd0*/  IMAD.MOV.U32 R5, RZ, RZ, R6 ;  /* 0x000000ffff057224 */ /* 0x000fe200078e0006 */
[----:B------:R-:W-:Y:S01]  /*19fe0*/  MOV R3, R8 ;  /* 0x0000000800037202 */ /* 0x000fe20000000f00 */
[----:B--2---:R-:W-:Y:S01]  /*19ff0*/  IMAD.MOV.U32 R0, RZ, RZ, 0x1f ;  /* 0x0000001fff007424 */ /* 0x004fe200078e00ff */
[----:B------:R-:W-:Y:S02]  /*1a000*/  MOV R2, 0x1a020 ;  /* 0x0001a02000027802 */ /* 0x000fe40000000f00 */
[----:B-1----:R-:W-:Y:S05]  /*1a010*/  CALL.REL.NOINC `($__internal_9_$__cuda_sm70_shflsync_idx_p) ;  /* 0x0000012000007944 */ /* 0x002fea0003c00000 */
[----:B------:R-:W-:Y:S01]  /*1a020*/  IMAD.MOV.U32 R11, RZ, RZ, R0 ;  /* 0x000000ffff0b7224 */ /* 0x000fe200078e0000 */
[----:B------:R-:W-:Y:S01]  /*1a030*/  MOV R3, R8 ;  /* 0x0000000800037202 */ /* 0x000fe20000000f00 */
[----:B------:R-:W-:Y:S01]  /*1a040*/  IMAD.MOV.U32 R5, RZ, RZ, R7 ;  /* 0x000000ffff057224 */ /* 0x000fe200078e0007 */
[----:B------:R-:W-:Y:S02]  /*1a050*/  MOV R0, 0x1f ;  /* 0x0000001f00007802 */ /* 0x000fe40000000f00 */
[----:B------:R-:W-:-:S02]  /*1a060*/  MOV R2, 0x1a080 ;  /* 0x0001a08000027802 */ /* 0x000fc40000000f00 */
[----:B------:R-:W-:Y:S05]  /*1a070*/  CALL.REL.NOINC `($__internal_9_$__cuda_sm70_shflsync_idx_p) ;  /* 0x000000c000007944 */ /* 0x000fea0003c00000 */
[----:B------:R-:W-:Y:S01]  /*1a080*/  MOV R7, R0 ;  /* 0x0000000000077202 */ /* 0x000fe20000000f00 */
[----:B------:R-:W-:Y:S05]  /*1a090*/  BRA `(.L_x_682) ;  /* 0xffffdcd000007947 */ /* 0x000fea000383ffff */
.L_x_638:
[----:B------:R-:W-:Y:S01]  /*1a0a0*/  IMAD.MOV.U32 R5, RZ, RZ, R4 ;  /* 0x000000ffff057224 */ /* 0x000fe200078e0004 */
[----:B--2---:R-:W-:-:S02]  /*1a0b0*/  MOV R0, 0x1f ;  /* 0x0000001f00007802 */ /* 0x004fc40000000f00 */
[----:B------:R-:W-:Y:S02]  /*1a0c0*/  MOV R2, 0x1a0e0 ;  /* 0x0001a0e000027802 */ /* 0x000fe40000000f00 */
[----:B-1-34-:R-:W-:Y:S05]  /*1a0d0*/  CALL.REL.NOINC `($__internal_9_$__cuda_sm70_shflsync_idx_p) ;  /* 0x0000006000007944 */ /* 0x01afea0003c00000 */
[----:B------:R-:W-:Y:S01]  /*1a0e0*/  MOV R13, R0 ;  /* 0x00000000000d7202 */ /* 0x000fe20000000f00 */
[----:B------:R-:W-:Y:S05]  /*1a0f0*/  BRA `(.L_x_637) ;  /* 0xffffdcd000007947 */ /* 0x000fea000383ffff */
        .weak           $__internal_8_$__cuda_sm70_shflsync_bfly_p
        .type           $__internal_8_$__cuda_sm70_shflsync_bfly_p,@function
        .size           $__internal_8_$__cuda_sm70_shflsync_bfly_p,($__internal_9_$__cuda_sm70_shflsync_idx_p - $__internal_8_$__cuda_sm70_shflsync_bfly_p)
$__internal_8_$__cuda_sm70_shflsync_bfly_p:
[----:B------:R-:W-:Y:S04]  /*1a100*/  WARPSYNC R8 ;  /* 0x0000000800007348 */ /* 0x000fe80003800000 */
[----:B------:R1:W2:Y:S02]  /*1a110*/  SHFL.BFLY PT, R0, R0, R3, R9 ;  /* 0x0c00000300007389 */ /* 0x0002a400000e0009 */
[----:B-1----:R-:W-:-:S04]  /*1a120*/  MOV R3, 0x0 ;  /* 0x0000000000037802 */ /* 0x002fc80000000f00 */
[----:B--2---:R-:W-:Y:S05]  /*1a130*/  RET.REL.NODEC R2 `(_ZN7cutlass13device_kernelIN5flash19enable_sm80_to_sm89INS1_16FlashAttnFwdSm80INS1_25CollectiveMainloopFwdSm80ILi4ELi1ELb0EN4cute5tupleIJNS5_1CILi128EEENS7_ILi48EEENS7_ILi96EEEEEELi96ENS_10bfloat16_tEfNS_4arch4Sm80ELb0ELb1ELb1ELb1ELb0ELb0ELb1ELb1EEENS1_21CollectiveEpilogueFwdINS6_IJS8_SA_S9_EEENS6_IJNS7_ILi1EEESI_SI_EEESC_SE_Li128ELb1ELb1ELb1ELb0EEENS1_36VarlenDynamicPersistentTileSchedulerILi128ELi48ELi128ELi128ELb1ELb1ELb0ELb1ELb0ELb1EEEEEEEEEvNT_6ParamsE) ;  /* 0xfffe5ec002007950 */ /* 0x004fea0003c3ffff */
        .weak           $__internal_9_$__cuda_sm70_shflsync_idx_p
        .type           $__internal_9_$__cuda_sm70_shflsync_idx_p,@function
        .size           $__internal_9_$__cuda_sm70_shflsync_idx_p,($__internal_10_$__cuda_sm70_shflsync_up_p - $__internal_9_$__cuda_sm70_shflsync_idx_p)
$__internal_9_$__cuda_sm70_shflsync_idx_p:
[----:B------:R-:W-:-:S04]  /*1a140*/  MOV R15, 0xffffffff ;  /* 0xffffffff000f7802 */ /* 0x000fc80000000f00 */
[----:B------:R-:W-:Y:S04]  /*1a150*/  WARPSYNC R15 ;  /* 0x0000000f00007348 */ /* 0x000fe80003800000 */
[----:B------:R1:W2:Y:S02]  /*1a160*/  SHFL.IDX PT, R0, R5, R3, R0 ;  /* 0x0000000305007389 */ /* 0x0002a400000e0000 */
[----:B-1----:R-:W-:-:S04]  /*1a170*/  MOV R3, 0x0 ;  /* 0x0000000000037802 */ /* 0x002fc80000000f00 */
[----:B--2---:R-:W-:Y:S05]  /*1a180*/  RET.REL.NODEC R2 `(_ZN7cutlass13device_kernelIN5flash19enable_sm80_to_sm89INS1_16FlashAttnFwdSm80INS1_25CollectiveMainloopFwdSm80ILi4ELi1ELb0EN4cute5tupleIJNS5_1CILi128EEENS7_ILi48EEENS7_ILi96EEEEEELi96ENS_10bfloat16_tEfNS_4arch4Sm80ELb0ELb1ELb1ELb1ELb0ELb0ELb1ELb1EEENS1_21CollectiveEpilogueFwdINS6_IJS8_SA_S9_EEENS6_IJNS7_ILi1EEESI_SI_EEESC_SE_Li128ELb1ELb1ELb1ELb0EEENS1_36VarlenDynamicPersistentTileSchedulerILi128ELi48ELi128ELi128ELb1ELb1ELb0ELb1ELb0ELb1EEEEEEEEEvNT_6ParamsE) ;  /* 0xfffe5e7002007950 */ /* 0x004fea0003c3ffff */
        .weak           $__internal_10_$__cuda_sm70_shflsync_up_p
        .type           $__internal_10_$__cuda_sm70_shflsync_up_p,@function
        .size           $__internal_10_$__cuda_sm70_shflsync_up_p,($__internal_11_$__cuda_sm70_votesync_ballot - $__internal_10_$__cuda_sm70_shflsync_up_p)
$__internal_10_$__cuda_sm70_shflsync_up_p:
[----:B------:R-:W-:Y:S02]  /*1a190*/  IMAD.MOV.U32 R4, RZ, RZ, RZ ;  /* 0x000000ffff047224 */ /* 0x000fe400078e00ff */
[----:B------:R-:W-:-:S04]  /*1a1a0*/  IMAD.MOV.U32 R10, RZ, RZ, -0x1 ;  /* 0xffffffffff0a7424 */ /* 0x000fc800078e00ff */
[----:B------:R-:W-:Y:S04]  /*1a1b0*/  WARPSYNC R10 ;  /* 0x0000000a00007348 */ /* 0x000fe80003800000 */
[----:B------:R1:W2:Y:S02]  /*1a1c0*/  SHFL.UP PT, R4, R0, R2, R4 ;  /* 0x0400000200047389 */ /* 0x0002a400000e0004 */
[----:B-1----:R-:W-:Y:S02]  /*1a1d0*/  MOV R2, R3 ;  /* 0x0000000300027202 */ /* 0x002fe40000000f00 */
[----:B------:R-:W-:-:S04]  /*1a1e0*/  MOV R3, 0x0 ;  /* 0x0000000000037802 */ /* 0x000fc80000000f00 */
[----:B--2---:R-:W-:Y:S05]  /*1a1f0*/  RET.REL.NODEC R2 `(_ZN7cutlass13device_kernelIN5flash19enable_sm80_to_sm89INS1_16FlashAttnFwdSm80INS1_25CollectiveMainloopFwdSm80ILi4ELi1ELb0EN4cute5tupleIJNS5_1CILi128EEENS7_ILi48EEENS7_ILi96EEEEEELi96ENS_10bfloat16_tEfNS_4arch4Sm80ELb0ELb1ELb1ELb1ELb0ELb0ELb1ELb1EEENS1_21CollectiveEpilogueFwdINS6_IJS8_SA_S9_EEENS6_IJNS7_ILi1EEESI_SI_EEESC_SE_Li128ELb1ELb1ELb1ELb0EEENS1_36VarlenDynamicPersistentTileSchedulerILi128ELi48ELi128ELi128ELb1ELb1ELb0ELb1ELb0ELb1EEEEEEEEEvNT_6ParamsE) ;  /* 0xfffe5e0002007950 */ /* 0x004fea0003c3ffff */
        .weak           $__internal_11_$__cuda_sm70_votesync_ballot
        .type           $__internal_11_$__cuda_sm70_votesync_ballot,@function
        .size           $__internal_11_$__cuda_sm70_votesync_ballot,(.L_x_2860 - $__internal_11_$__cuda_sm70_votesync_ballot)
$__internal_11_$__cuda_sm70_votesync_ballot:
[----:B------:R-:W-:Y:S01]  /*1a200*/  ISETP.NE.U32.AND P0, PT, R0, 0x1, PT ;  /* 0x000000010000780c */ /* 0x000fe20003f05070 */
[----:B------:R-:W-:-:S04]  /*1a210*/  IMAD.MOV.U32 R3, RZ, RZ, -0x1 ;  /* 0xffffffffff037424 */ /* 0x000fc800078e00ff */
[----:B------:R-:W-:Y:S08]  /*1a220*/  WARPSYNC R3 ;  /* 0x0000000300007348 */ /* 0x000ff00003800000 */
[----:B------:R-:W-:-:S04]  /*1a230*/  VOTE.ANY R0, PT, !P0 ;  /* 0x0000000000007806 */ /* 0x000fc800040e0100 */
[----:B------:R-:W-:Y:S01]  /*1a240*/  LOP3.LUT R0, R0, R3, RZ, 0xc0, !PT ;  /* 0x0000000300007212 */ /* 0x000fe200078ec0ff */
[----:B------:R-:W-:-:S04]  /*1a250*/  IMAD.MOV.U32 R3, RZ, RZ, 0x0 ;  /* 0x00000000ff037424 */ /* 0x000fc800078e00ff */
[----:B------:R-:W-:Y:S05]  /*1a260*/  RET.REL.NODEC R2 `(_ZN7cutlass13device_kernelIN5flash19enable_sm80_to_sm89INS1_16FlashAttnFwdSm80INS1_25CollectiveMainloopFwdSm80ILi4ELi1ELb0EN4cute5tupleIJNS5_1CILi128EEENS7_ILi48EEENS7_ILi96EEEEEELi96ENS_10bfloat16_tEfNS_4arch4Sm80ELb0ELb1ELb1ELb1ELb0ELb0ELb1ELb1EEENS1_21CollectiveEpilogueFwdINS6_IJS8_SA_S9_EEENS6_IJNS7_ILi1EEESI_SI_EEESC_SE_Li128ELb1ELb1ELb1ELb0EEENS1_36VarlenDynamicPersistentTileSchedulerILi128ELi48ELi128ELi128ELb1ELb1ELb0ELb1ELb0ELb1EEEEEEEEEvNT_6ParamsE) ;  /* 0xfffe5d9002007950 */ /* 0x000fea0003c3ffff */
.L_x_683:
        /* <DEDUP_REMOVED lines=9> */
.L_x_2860:


//--------------------- .text._ZN7cutlass13device_kernelIN5flash19enable_sm80_to_sm89INS1_16FlashAttnFwdSm80INS1_25CollectiveMainloopFwdSm80ILi4ELi1ELb0EN4cute5tupleIJNS5_1CILi128EEENS7_ILi48EEENS7_ILi96EEEEEELi96ENS_10bfloat16_tEfNS_4arch4Sm80ELb0ELb1ELb1ELb1ELb0ELb1ELb1ELb1EEENS1_21CollectiveEpilogueFwdINS6_IJS8_SA_S9_EEENS6_IJNS7_ILi1EEESI_SI_EEESC_SE_Li128ELb1ELb1ELb1ELb0EEENS1_36VarlenDynamicPersistentTileSchedulerILi128ELi48ELi128ELi128ELb1ELb1ELb0ELb1ELb0ELb1EEEEEEEEEvNT_6ParamsE --------------------------
	.section	.text._ZN7cutlass13device_kernelIN5flash19enable_sm80_to_sm89INS1_16FlashAttnFwdSm80INS1_25CollectiveMainloopFwdSm80ILi4ELi1ELb0EN4cute5tupleIJNS5_1CILi128EEENS7_ILi48EEENS7_ILi96EEEEEELi96ENS_10bfloat16_tEfNS_4arch4Sm80ELb0ELb1ELb1ELb1ELb0ELb1ELb1ELb1EEENS1_21CollectiveEpilogueFwdINS6_IJS8_SA_S9_EEENS6_IJNS7_ILi1EEESI_SI_EEESC_SE_Li128ELb1ELb1ELb1ELb0EEENS1_36VarlenDynamicPersistentTileSchedulerILi128ELi48ELi128ELi128ELb1ELb1ELb0ELb1ELb0ELb1EEEEEEEEEvNT_6ParamsE,"ax",@progbits
	.sectioninfo	@"SHI_REGISTERS=255"
	.align	128
.text._ZN7cutlass13device_kernelIN5flash19enable_sm80_to_sm89INS1_16FlashAttnFwdSm80INS1_25CollectiveMainloopFwdSm80ILi4ELi1ELb0EN4cute5tupleIJNS5_1CILi128EEENS7_ILi48EEENS7_ILi96EEEEEELi96ENS_10bfloat16_tEfNS_4arch4Sm80ELb0ELb1ELb1ELb1ELb0ELb1ELb1ELb1EEENS1_21CollectiveEpilogueFwdINS6_IJS8_SA_S9_EEENS6_IJNS7_ILi1EEESI_SI_EEESC_SE_Li128ELb1ELb1ELb1ELb0EEENS1_36VarlenDynamicPersistentTileSchedulerILi128ELi48ELi128ELi128ELb1ELb1ELb0ELb1ELb0ELb1EEEEEEEEEvNT_6ParamsE:
        .type           _ZN7cutlass13device_kernelIN5flash19enable_sm80_to_sm89INS1_16FlashAttnFwdSm80INS1_25CollectiveMainloopFwdSm80ILi4ELi1ELb0EN4cute5tupleIJNS5_1CILi128EEENS7_ILi48EEENS7_ILi96EEEEEELi96ENS_10bfloat16_tEfNS_4arch4Sm80ELb0ELb1ELb1ELb1ELb0ELb1ELb1ELb1EEENS1_21CollectiveEpilogueFwdINS6_IJS8_SA_S9_EEENS6_IJNS7_ILi1EEESI_SI_EEESC_SE_Li128ELb1ELb1ELb1ELb0EEENS1_36VarlenDynamicPersistentTileSchedulerILi128ELi48ELi128ELi128ELb1ELb1ELb0ELb1ELb0ELb1EEEEEEEEEvNT_6ParamsE,@function
        .size           _ZN7cutlass13device_kernelIN5flash19enable_sm80_to_sm89INS1_16FlashAttnFwdSm80INS1_25CollectiveMainloopFwdSm80ILi4ELi1ELb0EN4cute5tupleIJNS5_1CILi128EEENS7_ILi48EEENS7_ILi96EEEEEELi96ENS_10bfloat16_tEfNS_4arch4Sm80ELb0ELb1ELb1ELb1ELb0ELb1ELb1ELb1EEENS1_21CollectiveEpilogueFwdINS6_IJS8_SA_S9_EEENS6_IJNS7_ILi1EEESI_SI_EEESC_SE_Li128ELb1ELb1ELb1ELb0EEENS1_36VarlenDynamicPersistentTileSchedulerILi128ELi48ELi128ELi128ELb1ELb1ELb0ELb1ELb0ELb1EEEEEEEEEvNT_6ParamsE,(.L_x_2865 - _ZN7cutlass13device_kernelIN5flash19enable_sm80_to_sm89INS1_16FlashAttnFwdSm80INS1_25CollectiveMainloopFwdSm80ILi4ELi1ELb0EN4cute5tupleIJNS5_1CILi128EEENS7_ILi48EEENS7_ILi96EEEEEELi96ENS_10bfloat16_tEfNS_4arch4Sm80ELb0ELb1ELb1ELb1ELb0ELb1ELb1ELb1EEENS1_21CollectiveEpilogueFwdINS6_IJS8_SA_S9_EEENS6_IJNS7_ILi1EEESI_SI_EEESC_SE_Li128ELb1ELb1ELb1ELb0EEENS1_36VarlenDynamicPersistentTileSchedulerILi128ELi48ELi128ELi128ELb1ELb1ELb0ELb1ELb0ELb1EEEEEEEEEvNT_6ParamsE)
        .other          _ZN7cutlass13device_kernelIN5flash19enable_sm80_to_sm89INS1_16FlashAttnFwdSm80INS1_25CollectiveMainloopFwdSm80ILi4ELi1ELb0EN4cute5tupleIJNS5_1CILi128EEENS7_ILi48EEENS7_ILi96EEEEEELi96ENS_10bfloat16_tEfNS_4arch4Sm80ELb0ELb1ELb1ELb1ELb0ELb1ELb1ELb1EEENS1_21CollectiveEpilogueFwdINS6_IJS8_SA_S9_EEENS6_IJNS7_ILi1EEESI_SI_EEESC_SE_Li128ELb1ELb1ELb1ELb0EEENS1_36VarlenDynamicPersistentTileSchedulerILi128ELi48ELi128ELi128ELb1ELb1ELb0ELb1ELb0ELb1EEEEEEEEEvNT_6ParamsE,@"STO_CUDA_ENTRY STV_DEFAULT"
_ZN7cutlass13device_kernelIN5flash19enable_sm80_to_sm89INS1_16FlashAttnFwdSm80INS1_25CollectiveMainloopFwdSm80ILi4ELi1ELb0EN4cute5tupleIJNS5_1CILi128EEENS7_ILi48EEENS7_ILi96EEEEEELi96ENS_10bfloat16_tEfNS_4arch4Sm80ELb0ELb1ELb1ELb1ELb0ELb1ELb1ELb1EEENS1_21CollectiveEpilogueFwdINS6_IJS8_SA_S9_EEENS6_IJNS7_ILi1EEESI_SI_EEESC_SE_Li128ELb1ELb1ELb1ELb0EEENS1_36VarlenDynamicPersistentTileSchedulerILi128ELi48ELi128ELi128ELb1ELb1ELb0ELb1ELb0ELb1EEEEEEEEEvNT_6ParamsE:
        /* <DEDUP_REMOVED lines=54> */
.L_x_689:
        /* <DEDUP_REMOVED lines=16> */
.L_x_951:
        /* <DEDUP_REMOVED lines=16> */
.L_x_952:
[----:B--2---:R-:W-:-:S05]  /*0560*/  IMAD R0, R0, c[0x0][0x538], RZ ;  /* 0x00014e0000007a24 */ /* 0x004fca00078e02ff */
[----:B------:R-:W-:-:S04]  /*0570*/  IADD3 R7, R0, R7, RZ ;  /* 0x0000000700077210 */ /* 0x000fc80007ffe0ff */
[----:B------:R-:W-:-:S13]  /*0580*/  ISETP.GT.AND P0, PT, R7, UR4, PT ;  /* 0x0000000407007c0c */ /* 0x000fda000bf04270 */
[----:B-1----:R-:W-:Y:S05]  /*0590*/  @!P0 BRA `(.L_x_689) ;  /* 0xfffffdc000008947 */ /* 0x002fea000383ffff */
.L_x_685:
[----:B------:R-:W-:-:S05]  /*05a0*/  IADD3 R11, -R0, R7, RZ ;  /* 0x00000007000b7210 */ /* 0x000fca0007ffe1ff */
[----:B------:R-:W-:-:S05]  /*05b0*/  IMAD R0, R4, c[0x0][0x538], R11 ;  /* 0x00014e0004007a24 */ /* 0x000fca00078e020b */
[----:B------:R-:W-:Y:S01]  /*05c0*/  ISETP.GT.AND P0, PT, R0, UR4, PT ;  /* 0x0000000400007c0c */ /* 0x000fe2000bf04270 */
[----:B------:R-:W-:-:S12]  /*05d0*/  BRA.DIV ~URZ, `(.L_x_690) ;  /* 0x00024aa27f007947 */ /* 0x000fd8000b800000 */
[----:B------:R-:W-:-:S04]  /*05e0*/  VOTE.ANY R10, PT, !P0 ;  /* 0x00000000000a7806 */ /* 0x000fc800040e0100 */
.L_x_953:
[----:B------:R-:W1:Y:S02]  /*05f0*/  POPC R7, R10 ;  /* 0x0000000a00077309 */ /* 0x000e640000000000 */
[----:B-1----:R-:W-:-:S05]  /*0600*/  IADD3 R0, R7, R6, RZ ;  /* 0x0000000607007210 */ /* 0x002fca0007ffe0ff */
[----:B------:R1:W-:Y:S01]  /*0610*/  STL [R1+0x34], R0 ;  /* 0x0000340001007387 */ /* 0x0003e20000100800 */
[----:B------:R-:W-:Y:S05]  /*0620*/  BRA.DIV ~URZ, `(.L_x_691) ;  /* 0x00024aa27f007947 */ /* 0x000fea000b800000 */
[----:B------:R2:W3:Y:S01]  /*0630*/  SHFL.IDX PT, R12, R9, R7, 0x1f ;  /* 0x00001f07090c7589 */ /* 0x0004e200000e0000 */
[----:B------:R-:W-:-:S03]  /*0640*/  MOV R6, RZ ;  /* 0x000000ff00067202 */ /* 0x000fc60000000f00 */
[----:B------:R2:W4:Y:S04]  /*0650*/  SHFL.IDX PT, R9, R8, R7, 0x1f ;  /* 0x00001f0708097589 */ /* 0x00052800000e0000 */
.L_x_954:
[----:B------:R-:W-:Y:S01]  /*0660*/  ISETP.NE.AND P0, PT, R10, RZ, PT ;  /* 0x000000ff0a00720c */ /* 0x000fe20003f05270 */
[----:B------:R-:W-:-:S12]  /*0670*/  BSSY B0, `(.L_x_692) ;  /* 0x0000005000007945 */ /* 0x000fd80003800000 */
[----:B------:R-:W-:Y:S05]  /*0680*/  @!P0 BRA `(.L_x_693) ;  /* 0x0000003000008947 */ /* 0x000fea0003800000 */
[----:B------:R-:W-:Y:S01]  /*0690*/  IADD3 R3, R7, -0x1, RZ ;  /* 0xffffffff07037810 */ /* 0x000fe20007ffe0ff */
[----:B------:R-:W-:Y:S05]  /*06a0*/  BRA.DIV ~URZ, `(.L_x_694) ;  /* 0x00024b027f007947 */ /* 0x000fea000b800000 */
[----:B------:R1:W2:Y:S02]  /*06b0*/  SHFL.IDX PT, R6, R4, R3, 0x1f ;  /* 0x00001f0304067589 */ /* 0x0002a400000e0000 */
.L_x_693:
[----:B------:R-:W-:Y:S05]  /*06c0*/  BSYNC B0 ;  /* 0x0000000000007941 */ /* 0x000fea0003800000 */
.L_x_692:
        /* <DEDUP_REMOVED lines=69> */
.L_x_696:
        /* <DEDUP_REMOVED lines=46> */
[----:B------:R-:W-:-:S03]  /*0e00*/  IMAD.MOV.U32 R2, RZ, RZ, R0 ;  /* 0x000000ffff027224 */ /* 0x000fc600078e0000 */
[----:B------:R-:W-:Y:S01]  /*0e10*/  IABS R0, R8 ;  /* 0x0000000800007213 */ /* 0x000fe20000000000 */
[----:B------:R-:W-:Y:S02]  /*0e20*/  IMAD R7, R2, R5, RZ ;  /* 0x0000000502077224 */ /* 0x000fe400078e02ff */
[----:B------:R-:W-:Y:S02]  /*0e30*/  IMAD.MOV.U32 R2, RZ, RZ, RZ ;  /* 0x000000ffff027224 */ /* 0x000fe400078e00ff */
        /* <DEDUP_REMOVED lines=20> */
.L_x_697:
[----:B------:R-:W-:Y:S05]  /*0f80*/  BSYNC B0 ;  /* 0x0000000000007941 */ /* 0x000fea0003800000 */
.L_x_695:
[----:B------:R-:W-:-:S04]  /*0f90*/  LOP3.LUT R0, RZ, R0, RZ, 0x33, !PT ;  /* 0x00000000ff007212 */ /* 0x000fc800078e33ff */
[----:B------:R-:W-:-:S05]  /*0fa0*/  IADD3 R0, R0, R12, RZ ;  /* 0x0000000c00007210 */ /* 0x000fca0007ffe0ff */
[----:B------:R2:W-:Y:S01]  /*0fb0*/  STL [R1+0x2c], R0 ;  /* 0x00002c0001007387 */ /* 0x0005e20000100800 */
[----:B------:R-:W-:Y:S05]  /*0fc0*/  BRA `(.L_x_698) ;  /* 0x0000006000007947 */ /* 0x000fea0003800000 */
.L_x_686:
[----:B------:R-:W-:Y:S01]  /*0fd0*/  MOV R0, UR4 ;  /* 0x0000000400007c02 */ /* 0x000fe20008000f00 */
[----:B------:R-:W-:Y:S04]  /*0fe0*/  STL [R1+0x2c], RZ ;  /* 0x00002cff01007387 */ /* 0x000fe80000100800 */
[----:B------:R-:W-:Y:S04]  /*0ff0*/  STL [R1+0x30], RZ ;  /* 0x000030ff01007387 */ /* 0x000fe80000100800 */
[----:B------:R1:W-:Y:S02]  /*1000*/  STL [R1+0x28], R0 ;  /* 0x0000280001007387 */ /* 0x0003e40000100800 */
[----:B-1----:R-:W-:-:S05]  /*1010*/  MOV R0, c[0x0][0x53c] ;  /* 0x00014f0000007a02 */ /* 0x002fca0000000f00 */
[----:B------:R1:W-:Y:S02]  /*1020*/  STL [R1+0x34], R0 ;  /* 0x0000340001007387 */ /* 0x0003e40000100800 */
.L_x_698:
        /* <DEDUP_REMOVED lines=8> */
.L_x_684:
[----:B-12---:R-:W2:Y:S02]  /*10b0*/  LDL R0, [R1+0x34] ;  /* 0x0000340001007983 */ /* 0x006ea40000100800 */
[----:B--2---:R-:W-:-:S13]  /*10c0*/  ISETP.GE.AND P0, PT, R0, c[0x0][0x53c], PT ;  /* 0x00014f0000007a0c */ /* 0x004fda0003f06270 */
[----:B------:R-:W-:Y:S05]  /*10d0*/  @P0 EXIT ;  /* 0x000000000000094d */ /* 0x000fea0003800000 */
[----:B------:R-:W1:Y:S02]  /*10e0*/  S2R R24, SR_TID.X ;  /* 0x0000000000187919 */ /* 0x000e640000002100 */
[----:B-1-3--:R-:W-:Y:S02]  /*10f0*/  SHF.R.S32.HI R7, RZ, 0x1f, R24 ;  /* 0x0000001fff077819 */ /* 0x00afe40000011418 */
[-C--:B------:R-:W-:Y:S02]  /*1100*/  LEA.HI R15, R24, R24.reuse, RZ, 0x1 ;  /* 0x00000018180f7211 */ /* 0x080fe400078f08ff */
[CC--:B------:R-:W-:Y:S02]  /*1110*/  LEA.HI R16, R7.reuse, R24.reuse, RZ, 0x3 ;  /* 0x0000001807107211 */ /* 0x0c0fe400078f18ff */
[----:B------:R-:W-:Y:S02]  /*1120*/  LEA.HI R10, R7, R24, RZ, 0x2 ;  /* 0x00000018070a7211 */ /* 0x000fe400078f10ff */
[----:B------:R-:W-:-:S02]  /*1130*/  LOP3.LUT R0, R16, 0xfffffff8, RZ, 0xc0, !PT ;  /* 0xfffffff810007812 */ /* 0x000fc400078ec0ff */
[CC--:B------:R-:W-:Y:S02]  /*1140*/  LEA.HI R12, R7.reuse, R24.reuse, RZ, 0x5 ;  /* 0x00000018070c7211 */ /* 0x0c0fe400078f28ff */
[----:B------:R-:W-:Y:S01]  /*1150*/  SHF.R.S32.HI R2, RZ, 0x3, R16 ;  /* 0x00000003ff027819 */ /* 0x000fe20000011410 */
[----:B------:R-:W-:Y:S01]  /*1160*/  IMAD.IADD R3, R24, 0x1, -R0 ;  /* 0x0000000118037824 */ /* 0x000fe200078e0a00 */
[----:B------:R-:W-:Y:S02]  /*1170*/  LEA.HI R7, R7, R24, RZ, 0x4 ;  /* 0x0000001807077211 */ /* 0x000fe400078f20ff */
[----:B------:R-:W-:Y:S01]  /*1180*/  SHF.R.S32.HI R14, RZ, 0x1, R15 ;  /* 0x00000001ff0e7819 */ /* 0x000fe2000001140f */
[----:B------:R-:W-:Y:S01]  /*1190*/  IMAD.SHL.U32 R0, R2, 0x40, RZ ;  /* 0x0000004002007824 */ /* 0x000fe200078e00ff */
[----:B------:R-:W-:Y:S02]  /*11a0*/  LOP3.LUT R4, R10, 0xfffffffc, RZ, 0xc0, !PT ;  /* 0xfffffffc0a047812 */ /* 0x000fe400078ec0ff */
[----:B------:R-:W-:-:S02]  /*11b0*/  SHF.R.S32.HI R8, RZ, 0x4, R7 ;  /* 0x00000004ff087819 */ /* 0x000fc40000011407 */
[----:B------:R-:W-:Y:S01]  /*11c0*/  LEA.HI R5, R15, R14, RZ, 0x1 ;  /* 0x0000000e0f057211 */ /* 0x000fe200078f08ff */
[----:B------:R-:W-:Y:S01]  /*11d0*/  IMAD.IADD R25, R24, 0x1, -R4 ;  /* 0x0000000118197824 */ /* 0x000fe200078e0a04 */
[----:B------:R-:W-:Y:S02]  /*11e0*/  LEA.HI R6, R7, R8, RZ, 0x1 ;  /* 0x0000000807067211 */ /* 0x000fe400078f08ff */
[----:B------:R-:W-:Y:S01]  /*11f0*/  LOP3.LUT R2, R5, 0x7fffffe, RZ, 0xc0, !PT ;  /* 0x07fffffe05027812 */ /* 0x000fe200078ec0ff */
[----:B------:R-:W-:Y:S01]  /*1200*/  IMAD.SHL.U32 R30, R25, 0x8, RZ ;  /* 0x00000008191e7824 */ /* 0x000fe200078e00ff */
[----:B------:R-:W-:Y:S02]  /*1210*/  LOP3.LUT R0, R0, 0xc0, RZ, 0xc0, !PT ;  /* 0x000000c000007812 */ /* 0x000fe400078ec0ff */
[----:B------:R-:W-:Y:S01]  /*1220*/  LOP3.LUT R6, R6, 0xfffffffe, RZ, 0xc0, !PT ;  /* 0xfffffffe06067812 */ /* 0x000fe200078ec0ff */
[----:B------:R-:W-:Y:S01]  /*1230*/  IMAD.IADD R2, R14, 0x1, -R2 ;  /* 0x000000010e027824 */ /* 0x000fe200078e0a02 */
[----:B------:R-:W-:-:S02]  /*1240*/  LEA.HI R11, R3, R3, RZ, 0x1 ;  /* 0x00000003030b7211 */ /* 0x000fc400078f08ff */
[----:B------:R-:W-:Y:S01]  /*1250*/  SHF.R.U32.HI R5, RZ, 0x3, R0 ;  /* 0x00000003ff057819 */ /* 0x000fe20000011600 */
[----:B------:R-:W-:Y:S01]  /*1260*/  IMAD.IADD R17, R8, 0x1, -R6 ;  /* 0x0000000108117824 */ /* 0x000fe200078e0a06 */
[----:B------:R-:W-:Y:S01]  /*1270*/  LOP3.LUT R0, R0, 0x18, R30, 0xf8, !PT ;  /* 0x0000001800007812 */ /* 0x000fe200078ef81e */
[----:B------:R-:W-:Y:S01]  /*1280*/  IMAD R20, R8, 0x8, R2 ;  /* 0x0000000808147824 */ /* 0x000fe200078e0202 */
[----:B------:R-:W-:Y:S02]  /*1290*/  LOP3.LUT R4, R11, 0x3fffffe, RZ, 0xc0, !PT ;  /* 0x03fffffe0b047812 */ /* 0x000fe400078ec0ff */
[----:B------:R-:W-:Y:S01]  /*12a0*/  LOP3.LUT R8, R0, R5, RZ, 0x3c, !PT ;  /* 0x0000000500087212 */ /* 0x000fe200078e3cff */
[----:B------:R-:W-:Y:S01]  /*12b0*/  IMAD.SHL.U32 R20, R20, 0x20, RZ ;  /* 0x0000002014147824 */ /* 0x000fe200078e00ff */
[----:B------:R-:W-:Y:S01]  /*12c0*/  SHF.R.S32.HI R23, RZ, 0x2, R10 ;  /* 0x00000002ff177819 */ /* 0x000fe2000001140a */
[----:B------:R-:W-:Y:S01]  /*12d0*/  IMAD.IADD R19, R3, 0x1, -R4 ;  /* 0x0000000103137824 */ /* 0x000fe200078e0a04 */
[----:B------:R-:W-:-:S02]  /*12e0*/  SHF.R.S32.HI R9, RZ, 0x5, R12 ;  /* 0x00000005ff097819 */ /* 0x000fc4000001140c */
[----:B------:R-:W-:Y:S02]  /*12f0*/  SHF.R.S32.HI R0, RZ, 0x1f, R12 ;  /* 0x0000001fff007819 */ /* 0x000fe4000001140c */
[----:B------:R-:W-:Y:S02]  /*1300*/  LOP3.LUT R2, R7, 0xfffffff0, RZ, 0xc0, !PT ;  /* 0xfffffff007027812 */ /* 0x000fe400078ec0ff */
[----:B------:R-:W-:Y:S02]  /*1310*/  LEA.HI R5, R10, R23, RZ, 0x1 ;  /* 0x000000170a057211 */ /* 0x000fe400078f08ff */
[----:B------:R-:W-:Y:S01]  /*1320*/  LEA.HI R4, R0, R9, RZ, 0x2 ;  /* 0x0000000900047211 */ /* 0x000fe200078f10ff */
[----:B------:R-:W-:Y:S01]  /*1330*/  IMAD.IADD R0, R24, 0x1, -R2 ;  /* 0x0000000118007824 */ /* 0x000fe200078e0a02 */
[----:B------:R-:W-:Y:S02]  /*1340*/  LOP3.LUT R2, R5, 0x7fffffe, RZ, 0xc0, !PT ;  /* 0x07fffffe05027812 */ /* 0x000fe400078ec0ff */
[----:B------:R-:W-:-:S02]  /*1350*/  LOP3.LUT R3, R12, 0xffffffe0, RZ, 0xc0, !PT ;  /* 0xffffffe00c037812 */ /* 0x000fc400078ec0ff */
[-C--:B------:R-:W-:Y:S01]  /*1360*/  LEA.HI R7, R0, R0.reuse, RZ, 0x1 ;  /* 0x0000000000077211 */ /* 0x080fe200078f08ff */
[----:B------:R-:W-:Y:S01]  /*1370*/  IMAD.IADD R2, R23, 0x1, -R2 ;  /* 0x0000000117027824 */ /* 0x000fe200078e0a02 */
[----:B------:R-:W-:Y:S01]  /*1380*/  SHF.R.S32.HI R13, RZ, 0x1f, R0 ;  /* 0x0000001fff0d7819 */ /* 0x000fe20000011400 */
[----:B------:R-:W-:Y:S01]  /*1390*/  IMAD.IADD R28, R24, 0x1, -R3 ;  /* 0x00000001181c7824 */ /* 0x000fe200078e0a03 */
[----:B------:R-:W-:Y:S01]  /*13a0*/  LOP3.LUT R6, R7, 0x7fffffe, RZ, 0xc0, !PT ;  /* 0x07fffffe07067812 */ /* 0x000fe200078ec0ff */
[----:B------:R-:W-:Y:S01]  /*13b0*/  IMAD R2, R9, 0x8, R2 ;  /* 0x0000000809027824 */ /* 0x000fe200078e0202 */
[----:B------:R-:W-:Y:S02]  /*13c0*/  LEA.HI R13, R13, R0, RZ, 0x3 ;  /* 0x000000000d0d7211 */ /* 0x000fe400078f18ff */
[----:B------:R-:W-:Y:S01]  /*13d0*/  LOP3.LUT R3, R4, 0xffffffc, RZ, 0xc0, !PT ;  /* 0x0ffffffc04037812 */ /* 0x000fe200078ec0ff */
[----:B------:R-:W-:Y:S01]  /*13e0*/  IMAD.IADD R12, R0, 0x1, -R6 ;  /* 0x00000001000c7824 */ /* 0x000fe200078e0a06 */
[----:B------:R-:W-:Y:S01]  /*13f0*/  LEA.HI R4, R25, R25, RZ, 0x1 ;  /* 0x0000001919047211 */ /* 0x000fe200078f08ff */
[----:B------:R-:W-:Y:S01]  /*1400*/  IMAD.U32 R0, R2, 0x20, R8 ;  /* 0x0000002002007824 */ /* 0x000fe200078e0008 */
[----:B------:R-:W-:-:S02]  /*1410*/  SHF.R.S32.HI R5, RZ, 0x1f, R28 ;  /* 0x0000001fff057819 */ /* 0x000fc4000001141c */
[----:B------:R-:W-:Y:S02]  /*1420*/  LOP3.LUT R2, R4, 0x1ffffffe, RZ, 0xc0, !PT ;  /* 0x1ffffffe04027812 */ /* 0x000fe400078ec0ff */
[----:B------:R1:W-:Y:S01]  /*1430*/  STL [R1+0x1c], R0 ;  /* 0x00001c0001007387 */ /* 0x0003e20000100800 */
[----:B------:R-:W-:Y:S01]  /*1440*/  LEA.HI R18, R5, R28, RZ, 0x2 ;  /* 0x0000001c05127211 */ /* 0x000fe200078f10ff */
[----:B------:R-:W-:Y:S01]  /*1450*/  IMAD.IADD R5, R9, 0x1, -R3 ;  /* 0x0000000109057824 */ /* 0x000fe200078e0a03 */
[----:B------:R-:W-:Y:S01]  /*1460*/  IADD3 R22, R14, 0x40, RZ ;  /* 0x000000400e167810 */ /* 0x000fe20007ffe0ff */
[----:B------:R-:W-:Y:S01]  /*1470*/  IMAD.IADD R2, R25, 0x1, -R2 ;  /* 0x0000000119027824 */ /* 0x000fe200078e0a02 */
[----:B------:R-:W-:Y:S02]  /*1480*/  SHF.R.S32.HI R3, RZ, 0x2, R18 ;  /* 0x00000002ff037819 */ /* 0x000fe40000011412 */
[----:B------:R-:W-:Y:S02]  /*1490*/  SHF.R.S32.HI R10, RZ, 0x1f, R10 ;  /* 0x0000001fff0a7819 */ /* 0x000fe4000001140a */
[----:B------:R-:W-:Y:S01]  /*14a0*/  LEA.HI R14, R22, R22, RZ, 0x1 ;  /* 0x00000016160e7211 */ /* 0x000fe200078f08ff */
[----:B------:R-:W-:Y:S01]  /*14b0*/  IMAD R26, R5, 0x10, R3 ;  /* 0x00000010051a7824 */ /* 0x000fe200078e0203 */
[----:B------:R-:W-:-:S02]  /*14c0*/  LEA.HI R3, R10, R23, RZ, 0x3 ;  /* 0x000000170a037211 */ /* 0x000fc400078f18ff */
[----:B------:R-:W-:Y:S02]  /*14d0*/  SHF.R.S32.HI R5, RZ, 0x1, R7 ;  /* 0x00000001ff057819 */ /* 0x000fe40000011407 */
[----:B------:R-:W-:Y:S01]  /*14e0*/  LOP3.LUT R3, R3, 0xfffffff8, RZ, 0xc0, !PT ;  /* 0xfffffff803037812 */ /* 0x000fe200078ec0ff */
[----:B------:R-:W-:Y:S01]  /*14f0*/  STL [R1+0xa8], R26 ;  /* 0x0000a81a01007387 */ /* 0x000fe20000100800 */
[----:B------:R-:W-:Y:S02]  /*1500*/  LOP3.LUT R6, R14, 0x7fffffe, RZ, 0xc0, !PT ;  /* 0x07fffffe0e067812 */ /* 0x000fe400078ec0ff */
[----:B------:R-:W-:Y:S01]  /*1510*/  SHF.R.S32.HI R31, RZ, 0x1f, R30 ;  /* 0x0000001fff1f7819 */ /* 0x000fe2000001141e */
[----:B------:R-:W-:Y:S02]  /*1520*/  IMAD.IADD R8, R23, 0x1, -R3 ;  /* 0x0000000117087824 */ /* 0x000fe400078e0a03 */
[----:B------:R-:W-:Y:S02]  /*1530*/  IMAD.IADD R6, R22, 0x1, -R6 ;  /* 0x0000000116067824 */ /* 0x000fe400078e0a06 */
[----:B-1----:R-:W-:Y:S01]  /*1540*/  IMAD.SHL.U32 R0, R4, 0x20, RZ ;  /* 0x0000002004007824 */ /* 0x002fe200078e00ff */
[----:B------:R-:W-:-:S04]  /*1550*/  SHF.R.S32.HI R4, RZ, 0x1f, R22 ;  /* 0x0000001fff047819 */ /* 0x000fc80000011416 */
[----:B------:R-:W-:-:S05]  /*1560*/  LOP3.LUT R0, R0, 0xffffffc0, RZ, 0xc0, !PT ;  /* 0xffffffc000007812 */ /* 0x000fca00078ec0ff */
[----:B------:R-:W-:Y:S01]  /*1570*/  IMAD R21, R2, 0x8, R0 ;  /* 0x0000000802157824 */ /* 0x000fe200078e0200 */
[----:B------:R-:W-:Y:S02]  /*1580*/  LEA.HI R0, R4, R22, RZ, 0x3 ;  /* 0x0000001604007211 */ /* 0x000fe400078f18ff */
[----:B------:R-:W-:Y:S02]  /*1590*/  SHF.R.S32.HI R2, RZ, 0x1, R11 ;  /* 0x00000001ff027819 */ /* 0x000fe4000001140b */
[----:B------:R-:W-:Y:S01]  /*15a0*/  SHF.R.S32.HI R4, RZ, 0x1f, R7 ;  /* 0x0000001fff047819 */ /* 0x000fe20000011407 */
[----:B------:R-:W-:Y:S01]  /*15b0*/  IMAD.SHL.U32 R0, R0, 0x20, RZ ;  /* 0x0000002000007824 */ /* 0x000fe200078e00ff */
[----:B------:R-:W-:Y:S02]  /*15c0*/  LOP3.LUT P3, RZ, R2, 0x2, RZ, 0xc0, !PT ;  /* 0x0000000202ff7812 */ /* 0x000fe4000786c0ff */
[----:B------:R-:W-:Y:S02]  /*15d0*/  LEA.HI R4, R4, R5, RZ, 0x2 ;  /* 0x0000000504047211 */ /* 0x000fe400078f10ff */
[----:B------:R-:W-:Y:S01]  /*15e0*/  LOP3.LUT R3, R0, 0xffffff00, RZ, 0xc0, !PT ;  /* 0xffffff0000037812 */ /* 0x000fe200078ec0ff */
[----:B------:R-:W-:Y:S01]  /*15f0*/  IMAD.SHL.U32 R0, R2, 0x40, RZ ;  /* 0x0000004002007824 */ /* 0x000fe200078e00ff */
[----:B------:R-:W-:-:S02]  /*1600*/  LOP3.LUT R2, R4, 0xfffffffc, RZ, 0xc0, !PT ;  /* 0xfffffffc04027812 */ /* 0x000fc400078ec0ff */
[----:B------:R-:W-:Y:S01]  /*1610*/  LEA.HI R7, R8, R8, RZ, 0x1 ;  /* 0x0000000808077211 */ /* 0x000fe200078f08ff */
[----:B------:R-:W-:Y:S01]  /*1620*/  IMAD R22, R6, 0x20, R3 ;  /* 0x0000002006167824 */ /* 0x000fe200078e0203 */
[----:B------:R-:W-:Y:S01]  /*1630*/  LOP3.LUT R0, R0, 0xc0, RZ, 0xc0, !PT ;  /* 0x000000c000007812 */ /* 0x000fe200078ec0ff */
[----:B------:R-:W-:Y:S01]  /*1640*/  IMAD.IADD R11, R5, 0x1, -R2 ;  /* 0x00000001050b7824 */ /* 0x000fe200078e0a02 */
[----:B------:R-:W-:Y:S01]  /*1650*/  LOP3.LUT R4, R7, 0x3fffffe, RZ, 0xc0, !PT ;  /* 0x03fffffe07047812 */ /* 0x000fe200078ec0ff */
[----:B------:R-:W-:Y:S01]  /*1660*/  IMAD.SHL.U32 R2, R13, 0x20, RZ ;  /* 0x000000200d027824 */ /* 0x000fe200078e00ff */
[----:B------:R-:W-:Y:S01]  /*1670*/  LOP3.LUT R6, R0, 0x8, R16, 0xf8, !PT ;  /* 0x0000000800067812 */ /* 0x000fe200078ef810 */
[----:B------:R-:W-:Y:S01]  /*1680*/  STL [R1+0x88], R22 ;  /* 0x0000881601007387 */ /* 0x000fe20000100800 */
[----:B------:R-:W-:Y:S01]  /*1690*/  SHF.R.U32.HI R3, RZ, 0x3, R0 ;  /* 0x00000003ff037819 */ /* 0x000fe20000011600 */
[----:B------:R-:W-:Y:S01]  /*16a0*/  IMAD.SHL.U32 R0, R9, 0x200, RZ ;  /* 0x0000020009007824 */ /* 0x000fe200078e00ff */
[----:B------:R-:W-:Y:S01]  /*16b0*/  LOP3.LUT R2, R2, 0xffffff00, RZ, 0xc0, !PT ;  /* 0xffffff0002027812 */ /* 0x000fe200078ec0ff */
[----:B------:R-:W-:Y:S01]  /*16c0*/  IMAD.IADD R5, R8, 0x1, -R4 ;  /* 0x0000000108057824 */ /* 0x000fe200078e0a04 */
[----:B------:R-:W-:Y:S01]  /*16d0*/  LOP3.LUT R6, R6, R3, RZ, 0x3c, !PT ;  /* 0x0000000306067212 */ /* 0x000fe200078e3cff */
[----:B------:R-:W-:Y:S01]  /*16e0*/  STL [R1+0x70], R20 ;  /* 0x0000701401007387 */ /* 0x000fe20000100800 */
[----:B------:R-:W-:Y:S01]  /*16f0*/  LOP3.LUT R3, R15, 0xfffffffe, RZ, 0xc0, !PT ;  /* 0xfffffffe0f037812 */ /* 0x000fe200078ec0ff */
[----:B------:R-:W-:Y:S01]  /*1700*/  IMAD.IADD R4, R2, 0x1, R0 ;  /* 0x0000000102047824 */ /* 0x000fe200078e0200 */
[----:B------:R-:W-:Y:S01]  /*1710*/  SHF.R.S32.HI R7, RZ, 0x1, R7 ;  /* 0x00000001ff077819 */ /* 0x000fe20000011407 */
[----:B------:R-:W-:Y:S01]  /*1720*/  IMAD R16, R12, 0x20, R2 ;  /* 0x000000200c107824 */ /* 0x000fe200078e0202 */
[----:B------:R-:W-:Y:S01]  /*1730*/  LOP3.LUT P4, RZ, R11, 0x2, RZ, 0xc0, !PT ;  /* 0x000000020bff7812 */ /* 0x000fe2000788c0ff */
[----:B------:R-:W-:Y:S01]  /*1740*/  IMAD.IADD R29, R24, 0x1, -R3 ;  /* 0x00000001181d7824 */ /* 0x000fe200078e0a03 */
[----:B------:R-:W-:Y:S01]  /*1750*/  LOP3.LUT R2, R7, 0x1, RZ, 0xc0, !PT ;  /* 0x0000000107027812 */ /* 0x000fe200078ec0ff */
[----:B------:R-:W-:Y:S01]  /*1760*/  IMAD R15, R12, 0x20, R4 ;  /* 0x000000200c0f7824 */ /* 0x000fe200078e0204 */
[----:B------:R-:W-:Y:S01]  /*1770*/  LEA.HI R3, R10, R23, RZ, 0x2 ;  /* 0x000000170a037211 */ /* 0x000fe200078f10ff */
[----:B------:R-:W-:Y:S01]  /*1780*/  IMAD.SHL.U32 R154, R29, 0x4, RZ ;  /* 0x000000041d9a7824 */ /* 0x000fe200078e00ff */
[----:B------:R-:W-:Y:S01]  /*1790*/  ISETP.NE.U32.AND P1, PT, R2, 0x1, PT ;  /* 0x000000010200780c */ /* 0x000fe20003f25070 */
[----:B------:R-:W-:Y:S01]  /*17a0*/  IMAD R0, R25, 0x2, R0 ;  /* 0x0000000219007824 */ /* 0x000fe200078e0200 */
[----:B------:R-:W-:Y:S01]  /*17b0*/  LOP3.LUT R2, R3, 0xfffffffc, RZ, 0xc0, !PT ;  /* 0xfffffffc03027812 */ /* 0x000fe200078ec0ff */
[----:B------:R-:W-:Y:S01]  /*17c0*/  IMAD.SHL.U32 R110, R29, 0x8, RZ ;  /* 0x000000081d6e7824 */ /* 0x000fe200078e00ff */
[C---:B------:R-:W-:Y:S01]  /*17d0*/  IADD3 R164, R154.reuse, 0x10, RZ ;  /* 0x000000109aa47810 */ /* 0x040fe20007ffe0ff */
[----:B------:R-:W-:Y:S01]  /*17e0*/  IMAD R9, R5, 0x20, R0 ;  /* 0x0000002005097824 */ /* 0x000fe200078e0200 */
[----:B------:R-:W-:Y:S01]  /*17f0*/  SHF.R.S32.HI R3, RZ, 0x1, R14 ;  /* 0x00000001ff037819 */ /* 0x000fe2000001140e */
[----:B------:R-:W-:Y:S01]  /*1800*/  IMAD.IADD R2, R23, 0x1, -R2 ;  /* 0x0000000117027824 */ /* 0x000fe200078e0a02 */
[C---:B------:R-:W-:Y:S01]  /*1810*/  IADD3 R153, R154.reuse, 0x20, RZ ;  /* 0x000000209a997810 */ /* 0x040fe20007ffe0ff */
[----:B------:R-:W-:Y:S01]  /*1820*/  IMAD.IADD R152, R154, 0x1, R164 ;  /* 0x000000019a987824 */ /* 0x000fe200078e02a4 */
[----:B------:R-:W-:Y:S01]  /*1830*/  LOP3.LUT P0, RZ, R7, 0x2, RZ, 0xc0, !PT ;  /* 0x0000000207ff7812 */ /* 0x000fe2000780c0ff */
[----:B------:R-:W-:Y:S01]  /*1840*/  IMAD.SHL.U32 R4, R3, 0x40, RZ ;  /* 0x0000004003047824 */ /* 0x000fe200078e00ff */
[C---:B------:R-:W-:Y:S01]  /*1850*/  LOP3.LUT P2, RZ, R2.reuse, 0x2, RZ, 0xc0, !PT ;  /* 0x0000000202ff7812 */ /* 0x040fe2000784c0ff */
[----:B------:R-:W-:Y:S01]  /*1860*/  IMAD.SHL.U32 R3, R2, 0x40, RZ ;  /* 0x0000004002037824 */ /* 0x000fe200078e00ff */
[----:B------:R-:W-:Y:S01]  /*1870*/  SHF.R.S32.HI R2, RZ, 0x1f, R152 ;  /* 0x0000001fff027819 */ /* 0x000fe20000011498 */
[----:B------:R-:W-:Y:S01]  /*1880*/  IMAD R0, R17, 0x8, R19 ;  /* 0x0000000811007824 */ /* 0x000fe200078e0213 */
[----:B------:R-:W-:Y:S01]  /*1890*/  LOP3.LUT R27, R4, 0xc0, RZ, 0xc0, !PT ;  /* 0x000000c0041b7812 */ /* 0x000fe200078ec0ff */
[----:B------:R-:W-:Y:S01]  /*18a0*/  IMAD.SHL.U32 R4, R7, 0x40, RZ ;  /* 0x0000004007047824 */ /* 0x000fe200078e00ff */
[-C--:B------:R-:W-:Y:S01]  /*18b0*/  LEA.HI R8, R2, R152.reuse, RZ, 0x3 ;  /* 0x0000009802087211 */ /* 0x080fe200078f18ff */
[----:B------:R-:W-:Y:S01]  /*18c0*/  IMAD.U32 R0, R0, 0x20, R6 ;  /* 0x0000002000007824 */ /* 0x000fe200078e0006 */
[----:B------:R-:W-:Y:S01]  /*18d0*/  LEA.HI R2, R2, R152, RZ, 0x5 ;  /* 0x0000009802027211 */ /* 0x000fe200078f28ff */
[----:B------:R-:W-:Y:S01]  /*18e0*/  IMAD.IADD R109, R154, 0x1, R153 ;  /* 0x000000019a6d7824 */ /* 0x000fe200078e0299 */
[----:B------:R-:W-:Y:S01]  /*18f0*/  LOP3.LUT R25, R3, 0xc0, RZ, 0xc0, !PT ;  /* 0x000000c003197812 */ /* 0x000fe200078ec0ff */
[----:B------:R-:W-:Y:S01]  /*1900*/  IMAD.SHL.U32 R7, R17, 0x8, RZ ;  /* 0x0000000811077824 */ /* 0x000fe200078e00ff */
[----:B------:R-:W-:Y:S01]  /*1910*/  SHF.R.U32.HI R24, RZ, 0x3, R27 ;  /* 0x00000003ff187819 */ /* 0x000fe2000001161b */
[----:B------:R-:W-:Y:S01]  /*1920*/  IMAD.SHL.U32 R2, R2, 0x80, RZ ;  /* 0x0000008002027824 */ /* 0x000fe200078e00ff */
[----:B------:R-:W-:Y:S01]  /*1930*/  SHF.R.U32.HI R23, RZ, 0x3, R25 ;  /* 0x00000003ff177819 */ /* 0x000fe20000011619 */
[----:B------:R-:W-:Y:S01]  /*1940*/  STL [R1+0x80], R27 ;  /* 0x0000801b01007387 */ /* 0x000fe20000100800 */
[----:B------:R-:W-:-:S02]  /*1950*/  LOP3.LUT R3, R25, 0x18, R8, 0xf8, !PT ;  /* 0x0000001819037812 */ /* 0x000fc400078ef808 */
[----:B------:R-:W-:Y:S01]  /*1960*/  LOP3.LUT R5, R27, 0x18, R8, 0xf8, !PT ;  /* 0x000000181b057812 */ /* 0x000fe200078ef808 */
[----:B------:R-:W-:Y:S01]  /*1970*/  STL [R1+0x68], R25 ;  /* 0x0000681901007387 */ /* 0x000fe20000100800 */
[----:B------:R-:W-:Y:S02]  /*1980*/  LOP3.LUT R6, R4, 0xc0, RZ, 0xc0, !PT ;  /* 0x000000c004067812 */ /* 0x000fe400078ec0ff */
[----:B------:R-:W-:Y:S01]  /*1990*/  LOP3.LUT R4, R3, R23, RZ, 0x3c, !PT ;  /* 0x0000001703047212 */ /* 0x000fe200078e3cff */
[----:B------:R-:W-:Y:S01]  /*19a0*/  STL [R1+0x84], R24 ;  /* 0x0000841801007387 */ /* 0x000fe20000100800 */
[----:B------:R-:W-:Y:S02]  /*19b0*/  LOP3.LUT R2, R2, 0xfffff000, RZ, 0xc0, !PT ;  /* 0xfffff00002027812 */ /* 0x000fe400078ec0ff */
[----:B------:R-:W-:Y:S01]  /*19c0*/  LOP3.LUT R3, R5, R24, RZ, 0x3c, !PT ;  /* 0x0000001805037212 */ /* 0x000fe200078e3cff */
[----:B------:R-:W-:Y:S01]  /*19d0*/  STL [R1+0x6c], R23 ;  /* 0x00006c1701007387 */ /* 0x000fe20000100800 */
[----:B------:R-:W-:-:S02]  /*19e0*/  LEA.HI R5, R6, R6, RZ, 0x1d ;  /* 0x0000000606057211 */ /* 0x000fc400078fe8ff */
[----:B------:R-:W-:Y:S02]  /*19f0*/  IADD3 R13, R4, R2, R20 ;  /* 0x00000002040d7210 */ /* 0x000fe40007ffe014 */
[----:B------:R-:W-:Y:S01]  /*1a00*/  IADD3 R12, R3, R22, R2 ;  /* 0x00000016030c7210 */ /* 0x000fe20007ffe002 */
[----:B------:R-:W-:Y:S01]  /*1a10*/  IMAD.IADD R10, R5, 0x1, R9 ;  /* 0x00000001050a7824 */ /* 0x000fe200078e0209 */
[----:B------:R-:W-:Y:S01]  /*1a20*/  SHF.R.S32.HI R2, RZ, 0x1f, R109 ;  /* 0x0000001fff027819 */ /* 0x000fe2000001146d */
[----:B------:R-:W-:Y:S01]  /*1a30*/  IMAD.SHL.U32 R3, R11, 0x40, RZ ;  /* 0x000000400b037824 */ /* 0x000fe200078e00ff */
[----:B------:R-:W-:Y:S01]  /*1a40*/  LEA R165, R0, 0x3c80, 0x1 ;  /* 0x00003c8000a57811 */ /* 0x000fe200078e08ff */
[----:B------:R-:W-:Y:S01]  /*1a50*/  IMAD.SHL.U32 R19, R10, 0x2, RZ ;  /* 0x000000020a137824 */ /* 0x000fe200078e00ff */
[CC--:B------:R-:W-:Y:S01]  /*1a60*/  LEA.HI R5, R2.reuse, R109.reuse, RZ, 0x5 ;  /* 0x0000006d02057211 */ /* 0x0c0fe200078f28ff */
[----:B------:R-:W-:Y:S01]  /*1a70*/  IMAD.MOV.U32 R11, RZ, RZ, 0x20 ;  /* 0x00000020ff0b7424 */ /* 0x000fe200078e00ff */
[----:B------:R-:W-:-:S02]  /*1a80*/  LEA.HI R4, R2, R109, RZ, 0x3 ;  /* 0x0000006d02047211 */ /* 0x000fc400078f18ff */
[----:B------:R-:W-:Y:S01]  /*1a90*/  LOP3.LUT R2, R3, 0xc0, RZ, 0xc0, !PT ;  /* 0x000000c003027812 */ /* 0x000fe200078ec0ff */
[----:B------:R-:W-:Y:S01]  /*1aa0*/  IMAD.SHL.U32 R3, R5, 0x80, RZ ;  /* 0x0000008005037824 */ /* 0x000fe200078e00ff */
[----:B------:R-:W-:Y:S01]  /*1ab0*/  LOP3.LUT R6, R25, 0x18, R4, 0xf8, !PT ;  /* 0x0000001819067812 */ /* 0x000fe200078ef804 */
[----:B------:R-:W-:Y:S01]  /*1ac0*/  STL [R1+0x4c], R19 ;  /* 0x00004c1301007387 */ /* 0x000fe20000100800 */
[----:B------:R-:W-:Y:S02]  /*1ad0*/  LOP3.LUT R7, R2, 0x8, R7, 0xf8, !PT ;  /* 0x0000000802077812 */ /* 0x000fe400078ef807 */
[----:B------:R-:W-:Y:S02]  /*1ae0*/  SHF.R.U32.HI R5, RZ, 0x3, R2 ;  /* 0x00000003ff057819 */ /* 0x000fe40000011602 */
[----:B------:R-:W-:Y:S02]  /*1af0*/  LOP3.LUT R2, R3, 0xfffff000, RZ, 0xc0, !PT ;  /* 0xfffff00003027812 */ /* 0x000fe400078ec0ff */
[----:B------:R-:W-:-:S02]  /*1b00*/  LOP3.LUT R6, R6, R23, RZ, 0x3c, !PT ;  /* 0x0000001706067212 */ /* 0x000fc400078e3cff */
[----:B------:R-:W-:Y:S02]  /*1b10*/  LOP3.LUT R9, R27, 0x18, R4, 0xf8, !PT ;  /* 0x000000181b097812 */ /* 0x000fe400078ef804 */
[----:B------:R-:W-:Y:S02]  /*1b20*/  LOP3.LUT R3, R7, R5, RZ, 0x3c, !PT ;  /* 0x0000000507037212 */ /* 0x000fe400078e3cff */
[----:B------:R-:W-:Y:S02]  /*1b30*/  IADD3 R10, R6, R2, R20 ;  /* 0x00000002060a7210 */ /* 0x000fe40007ffe014 */
[----:B------:R-:W-:Y:S02]  /*1b40*/  LOP3.LUT R5, R9, R24, RZ, 0x3c, !PT ;  /* 0x0000001809057212 */ /* 0x000fe400078e3cff */
[C---:B------:R-:W-:Y:S02]  /*1b50*/  IADD3 R6, R19.reuse, 0x80, RZ ;  /* 0x0000008013067810 */ /* 0x040fe40007ffe0ff */
[----:B------:R-:W-:-:S02]  /*1b60*/  IADD3 R14, R19, 0x70, RZ ;  /* 0x00000070130e7810 */ /* 0x000fc40007ffe0ff */
[----:B------:R-:W-:Y:S01]  /*1b70*/  IADD3 R9, R5, R22, R2 ;  /* 0x0000001605097210 */ /* 0x000fe20007ffe002 */
[C---:B------:R-:W-:Y:S01]  /*1b80*/  IMAD.IADD R2, R3.reuse, 0x1, R15 ;  /* 0x0000000103027824 */ /* 0x040fe200078e020f */
[----:B------:R-:W-:Y:S01]  /*1b90*/  @P1 IADD3 R14, R6, 0x10, RZ ;  /* 0x00000010060e1810 */ /* 0x000fe20007ffe0ff */
[----:B------:R-:W-:Y:S01]  /*1ba0*/  IMAD.IADD R3, R3, 0x1, R16 ;  /* 0x0000000103037824 */ /* 0x000fe200078e0210 */
[----:B------:R-:W-:Y:S01]  /*1bb0*/  IADD3 R7, R30, 0x20, RZ ;  /* 0x000000201e077810 */ /* 0x000fe20007ffe0ff */
[----:B------:R-:W-:Y:S01]  /*1bc0*/  IMAD.IADD R16, R26, 0x1, R21 ;  /* 0x000000011a107824 */ /* 0x000fe200078e0215 */
[----:B------:R-:W-:Y:S01]  /*1bd0*/  LOP3.LUT R5, R18, 0x7ffffffc, RZ, 0xc0, !PT ;  /* 0x7ffffffc12057812 */ /* 0x000fe200078ec0ff */
[----:B------:R-:W-:Y:S01]  /*1be0*/  STL [R1+0x50], R14 ;  /* 0x0000500e01007387 */ /* 0x000fe20000100800 */
[----:B------:R-:W-:Y:S02]  /*1bf0*/  IADD3 R6, R30, 0x40, RZ ;  /* 0x000000401e067810 */ /* 0x000fe40007ffe0ff */
[----:B------:R-:W-:Y:S01]  /*1c00*/  SHF.R.S32.HI R15, RZ, 0x1f, R7 ;  /* 0x0000001fff0f7819 */ /* 0x000fe20000011407 */
[----:B------:R-:W-:Y:S01]  /*1c10*/  IMAD.IADD R5, R28, 0x1, -R5 ;  /* 0x000000011c057824 */ /* 0x000fe200078e0a05 */
[----:B------:R1:W-:Y:S01]  /*1c20*/  STL [R1+0x24], R7 ;  /* 0x0000240701007387 */ /* 0x0003e20000100800 */
[----:B------:R-:W-:-:S02]  /*1c30*/  LEA R0, R13, 0x6080, 0x1 ;  /* 0x000060800d007811 */ /* 0x000fc400078e08ff */
[----:B------:R-:W-:Y:S01]  /*1c40*/  LEA R9, R9, 0x6080, 0x1 ;  /* 0x0000608009097811 */ /* 0x000fe200078e08ff */
[----:B------:R-:W-:Y:S01]  /*1c50*/  STL.64 [R1+0x38], R30 ;  /* 0x0000381e01007387 */ /* 0x000fe20000100a00 */
[----:B------:R-:W-:Y:S02]  /*1c60*/  IADD3 R194, R165, 0x20, RZ ;  /* 0x00000020a5c27810 */ /* 0x000fe40007ffe0ff */
[----:B------:R-:W-:Y:S01]  /*1c70*/  LEA R192, R2, 0x6080, 0x1 ;  /* 0x0000608002c07811 */ /* 0x000fe200078e08ff */
[----:B------:R2:W-:Y:S01]  /*1c80*/  STL [R1+0x40], R6 ;  /* 0x0000400601007387 */ /* 0x0005e20000100800 */
[----:B------:R-:W-:Y:S02]  /*1c90*/  LEA R166, R3, 0x1880, 0x1 ;  /* 0x0000188003a67811 */ /* 0x000fe400078e08ff */
[----:B------:R-:W-:Y:S01]  /*1ca0*/  @P3 IADD3 R194, R165, -0x20, RZ ;  /* 0xffffffe0a5c23810 */ /* 0x000fe20007ffe0ff */
[----:B------:R3:W-:Y:S03]  /*1cb0*/  STL [R1+0x64], R15 ;  /* 0x0000640f01007387 */ /* 0x0007e60000100800 */
[----:B------:R-:W-:-:S02]  /*1cc0*/  IADD3 R202, R194, 0x400, RZ ;  /* 0x00000400c2ca7810 */ /* 0x000fc40007ffe0ff */
[C---:B------:R-:W-:Y:S02]  /*1cd0*/  IADD3 R201, R194.reuse, 0x800, RZ ;  /* 0x00000800c2c97810 */ /* 0x040fe40007ffe0ff */
[C---:B------:R-:W-:Y:S02]  /*1ce0*/  IADD3 R200, R194.reuse, 0xc00, RZ ;  /* 0x00000c00c2c87810 */ /* 0x040fe40007ffe0ff */
[C---:B------:R-:W-:Y:S02]  /*1cf0*/  IADD3 R199, R194.reuse, 0x1000, RZ ;  /* 0x00001000c2c77810 */ /* 0x040fe40007ffe0ff */
[C---:B------:R-:W-:Y:S02]  /*1d00*/  IADD3 R198, R194.reuse, 0x1400, RZ ;  /* 0x00001400c2c67810 */ /* 0x040fe40007ffe0ff */
[----:B-1----:R-:W-:Y:S02]  /*1d10*/  SHF.R.S32.HI R7, RZ, 0x1f, R6 ;  /* 0x0000001fff077819 */ /* 0x002fe40000011406 */
[----:B------:R-:W-:-:S02]  /*1d20*/  IADD3 R197, R194, 0x1800, RZ ;  /* 0x00001800c2c57810 */ /* 0x000fc40007ffe0ff */
[C---:B------:R-:W-:Y:S01]  /*1d30*/  IADD3 R196, R194.reuse, 0x1c00, RZ ;  /* 0x00001c00c2c47810 */ /* 0x040fe20007ffe0ff */
[----:B------:R1:W-:Y:S01]  /*1d40*/  STL [R1+0x60], R7 ;  /* 0x0000600701007387 */ /* 0x0003e20000100800 */
[----:B------:R-:W-:Y:S02]  /*1d50*/  IADD3 R195, R194, 0x2000, RZ ;  /* 0x00002000c2c37810 */ /* 0x000fe40007ffe0ff */
[----:B--2---:R-:W-:Y:S01]  /*1d60*/  LOP3.LUT R6, R27, 0x18, R110, 0xf8, !PT ;  /* 0x000000181b067812 */ /* 0x004fe200078ef86e */
[----:B------:R-:W-:Y:S01]  /*1d70*/  STL [R1+0x44], R16 ;  /* 0x0000441001007387 */ /* 0x000fe20000100800 */
[----:B---3--:R-:W-:Y:S01]  /*1d80*/  IMAD.SHL.U32 R15, R5, 0x2, RZ ;  /* 0x00000002050f7824 */ /* 0x008fe200078e00ff */
[----:B------:R-:W-:Y:S02]  /*1d90*/  SHF.R.S32.HI R5, RZ, 0x3, R8 ;  /* 0x00000003ff057819 */ /* 0x000fe40000011408 */
[C-C-:B------:R-:W-:Y:S02]  /*1da0*/  LOP3.LUT R8, R25.reuse, 0x18, R110.reuse, 0xf8, !PT ;  /* 0x0000001819087812 */ /* 0x140fe400078ef86e */
[----:B------:R2:W-:Y:S04]  /*1db0*/  STL [R1], R15 ;  /* 0x0000000f01007387 */ /* 0x0005e80000100800 */
[----:B------:R3:W-:Y:S01]  /*1dc0*/  STL [R1+0x78], R5 ;  /* 0x0000780501007387 */ /* 0x0007e20000100800 */
[----:B-1----:R-:W-:-:S02]  /*1dd0*/  LOP3.LUT R7, R25, 0x8, R110, 0xf8, !PT ;  /* 0x0000000819077812 */ /* 0x002fc400078ef86e */
[----:B--2---:R-:W-:Y:S02]  /*1de0*/  IADD3 R15, R15, 0x58, RZ ;  /* 0x000000580f0f7810 */ /* 0x004fe40007ffe0ff */
[----:B---3--:R-:W-:Y:S02]  /*1df0*/  LOP3.LUT R5, R6, R24, RZ, 0x3c, !PT ;  /* 0x0000001806057212 */ /* 0x008fe400078e3cff */
[----:B------:R-:W-:Y:S02]  /*1e00*/  SHF.R.S32.HI R6, RZ, 0x3, R4 ;  /* 0x00000003ff067819 */ /* 0x000fe40000011404 */
[-C--:B------:R-:W-:Y:S01]  /*1e10*/  LOP3.LUT R4, R7, R23.reuse, RZ, 0x3c, !PT ;  /* 0x0000001707047212 */ /* 0x080fe200078e3cff */
[----:B------:R-:W-:Y:S01]  /*1e20*/  IMAD.IADD R5, R22, 0x1, R5 ;  /* 0x0000000116057824 */ /* 0x000fe200078e0205 */
[----:B------:R-:W-:Y:S01]  /*1e30*/  LOP3.LUT R7, R8, R23, RZ, 0x3c, !PT ;  /* 0x0000001708077212 */ /* 0x000fe200078e3cff */
[----:B------:R1:W-:Y:S01]  /*1e40*/  STL [R1+0x74], R6 ;  /* 0x0000740601007387 */ /* 0x0003e20000100800 */
[----:B------:R-:W-:-:S03]  /*1e50*/  SEL R8, R11, 0xffffffe0, !P0 ;  /* 0xffffffe00b087807 */ /* 0x000fc60004000000 */
[----:B------:R-:W-:Y:S01]  /*1e60*/  STL [R1+0x54], R15 ;  /* 0x0000540f01007387 */ /* 0x000fe20000100800 */
[C---:B------:R-:W-:Y:S02]  /*1e70*/  IMAD.IADD R7, R20.reuse, 0x1, R7 ;  /* 0x0000000114077824 */ /* 0x040fe400078e0207 */
[----:B-1----:R-:W-:Y:S01]  /*1e80*/  IMAD.IADD R6, R20, 0x1, R4 ;  /* 0x0000000114067824 */ /* 0x002fe200078e0204 */
[----:B------:R-:W-:Y:S02]  /*1e90*/  SEL R4, R11, 0xffffffe0, !P4 ;  /* 0xffffffe00b047807 */ /* 0x000fe40006000000 */
[----:B------:R-:W-:Y:S02]  /*1ea0*/  LEA R11, R5, 0x6080, 0x1 ;  /* 0x00006080050b7811 */ /* 0x000fe400078e08ff */
[----:B------:R-:W-:Y:S01]  /*1eb0*/  SHF.R.S32.HI R5, RZ, 0x1f, R15 ;  /* 0x0000001fff057819 */ /* 0x000fe2000001140f */
[----:B------:R-:W-:Y:S02]  /*1ec0*/  IMAD.IADD R193, R192, 0x1, R4 ;  /* 0x00000001c0c17824 */ /* 0x000fe400078e0204 */
[----:B------:R-:W-:Y:S01]  /*1ed0*/  STL [R1+0xa0], R11 ;  /* 0x0000a00b01007387 */ /* 0x000fe20000100800 */
[----:B------:R-:W-:-:S03]  /*1ee0*/  IMAD.IADD R167, R4, 0x1, R166 ;  /* 0x0000000104a77824 */ /* 0x000fc600078e02a6 */
[----:B------:R1:W-:Y:S04]  /*1ef0*/  STL [R1+0x7c], R5 ;  /* 0x00007c0501007387 */ /* 0x0003e80000100800 */
[----:B------:R2:W-:Y:S01]  /*1f00*/  STL [R1+0x9c], R0 ;  /* 0x00009c0001007387 */ /* 0x0005e20000100800 */
[----:B-1----:R-:W-:Y:S02]  /*1f10*/  LEA R5, R6, 0x1880, 0x1 ;  /* 0x0000188006057811 */ /* 0x002fe400078e08ff */
[----:B------:R-:W-:Y:S02]  /*1f20*/  LEA R6, R12, 0x6080, 0x1 ;  /* 0x000060800c067811 */ /* 0x000fe400078e08ff */
[----:B--2---:R-:W-:-:S03]  /*1f30*/  LEA R0, R10, 0x6080, 0x1 ;  /* 0x000060800a007811 */ /* 0x004fc600078e08ff */
[----:B------:R1:W-:Y:S04]  /*1f40*/  STL [R1+0x98], R6 ;  /* 0x0000980601007387 */ /* 0x0003e80000100800 */
[----:B------:R-:W-:Y:S04]  /*1f50*/  STL [R1+0x10], R5 ;  /* 0x0000100501007387 */ /* 0x000fe80000100800 */
[----:B------:R2:W-:Y:S04]  /*1f60*/  STL [R1+0x94], R0 ;  /* 0x0000940001007387 */ /* 0x0005e80000100800 */
[----:B------:R-:W-:Y:S01]  /*1f70*/  STL [R1+0x90], R9 ;  /* 0x0000900901007387 */ /* 0x000fe20000100800 */
[----:B-1----:R-:W-:-:S05]  /*1f80*/  LEA R6, R7, 0x6080, 0x1 ;  /* 0x0000608007067811 */ /* 0x002fca00078e08ff */
[----:B------:R-:W-:Y:S01]  /*1f90*/  STL [R1+0x8c], R6 ;  /* 0x00008c0601007387 */ /* 0x000fe20000100800 */
[C---:B--2---:R-:W-:Y:S02]  /*1fa0*/  IADD3 R0, R5.reuse, 0x20, RZ ;  /* 0x0000002005007810 */ /* 0x044fe40007ffe0ff */
[----:B------:R-:W-:-:S05]  /*1fb0*/  @P2 IADD3 R0, R5, -0x20, RZ ;  /* 0xffffffe005002810 */ /* 0x000fca0007ffe0ff */
[----:B------:R1:W-:Y:S02]  /*1fc0*/  STL [R1+0x14], R0 ;  /* 0x0000140001007387 */ /* 0x0003e40000100800 */
[----:B-1----:R-:W-:-:S05]  /*1fd0*/  IMAD.IADD R0, R19, 0x1, R8 ;  /* 0x0000000113007824 */ /* 0x002fca00078e0208 */
[----:B------:R1:W-:Y:S02]  /*1fe0*/  STL [R1+0x5c], R0 ;  /* 0x00005c0001007387 */ /* 0x0003e40000100800 */
[----:B-1----:R-:W-:-:S05]  /*1ff0*/  IMAD.IADD R0, R8, 0x1, R14 ;  /* 0x0000000108007824 */ /* 0x002fca00078e020e */
[----:B------:R1:W-:Y:S02]  /*2000*/  STL [R1+0x58], R0 ;  /* 0x0000580001007387 */ /* 0x0003e40000100800 */
.L_x_950:
[----:B------:R-:W2:Y:S04]  /*2010*/  LDL R17, [R1+0x34] ;  /* 0x0000340001117983 */ /* 0x000ea80000100800 */
[----:B------:R-:W3:Y:S01]  /*2020*/  LDL R18, [R1+0x30] ;  /* 0x0000300001127983 */ /* 0x000ee20000100800 */
[----:B------:R-:W-:Y:S02]  /*2030*/  ISETP.NE.U32.AND P0, PT, RZ, c[0x0][0x370], PT ;  /* 0x0000dc00ff007a0c */ /* 0x000fe40003f05070 */
[----:B------:R-:W-:Y:S02]  /*2040*/  ISETP.NE.U32.AND P1, PT, RZ, c[0x0][0x360], PT ;  /* 0x0000d800ff007a0c */ /* 0x000fe40003f25070 */
[----:B------:R-:W-:Y:S02]  /*2050*/  ISETP.NE.AND.EX P2, PT, RZ, c[0x0][0x374], PT, P0 ;  /* 0x0000dd00ff007a0c */ /* 0x000fe40003f45300 */
[----:B------:R-:W-:-:S02]  /*2060*/  ISETP.NE.AND.EX P0, PT, RZ, c[0x0][0x364], PT, P1 ;  /* 0x0000d900ff007a0c */ /* 0x000fc40003f05310 */
[----:B------:R-:W-:Y:S02]  /*2070*/  ISETP.NE.U32.AND P3, PT, RZ, c[0x0][0x350], PT ;  /* 0x0000d400ff007a0c */ /* 0x000fe40003f65070 */
[----:B------:R-:W-:Y:S02]  /*2080*/  ISETP.NE.U32.AND P1, PT, RZ, c[0x0][0x348], PT ;  /* 0x0000d200ff007a0c */ /* 0x000fe40003f25070 */
[----:B------:R-:W-:Y:S02]  /*2090*/  ISETP.NE.U32.AND P4, PT, RZ, c[0x0][0x358], PT ;  /* 0x0000d600ff007a0c */ /* 0x000fe40003f85070 */
[----:B------:R-:W-:Y:S02]  /*20a0*/  ISETP.NE.AND.EX P5, PT, RZ, c[0x0][0x354], PT, P3 ;  /* 0x0000d500ff007a0c */ /* 0x000fe40003fa5330 */
[----:B------:R-:W-:Y:S02]  /*20b0*/  ISETP.NE.AND.EX P1, PT, RZ, c[0x0][0x34c], PT, P1 ;  /* 0x0000d300ff007a0c */ /* 0x000fe40003f25310 */
[----:B------:R-:W-:Y:S01]  /*20c0*/  ISETP.NE.AND.EX P3, PT, RZ, c[0x0][0x35c], PT, P4 ;  /* 0x0000d700ff007a0c */ /* 0x000fe20003f65340 */
[----:B------:R-:W-:Y:S01]  /*20d0*/  IMAD.MOV.U32 R16, RZ, RZ, 0x4 ;  /* 0x00000004ff107424 */ /* 0x000fe200078e00ff */
[----:B------:R-:W-:Y:S01]  /*20e0*/  CS2R R144, SRZ ;  /* 0x0000000000907805 */ /* 0x000fe2000001ff00 */
[----:B------:R-:W-:-:S02]  /*20f0*/  IMAD.MOV.U32 R135, RZ, RZ, RZ ;  /* 0x000000ffff877224 */ /* 0x000fc400078e00ff */
[----:B------:R-:W-:Y:S02]  /*2100*/  IMAD.MOV.U32 R14, RZ, RZ, RZ ;  /* 0x000000ffff0e7224 */ /* 0x000fe400078e00ff */
[----:B--2---:R-:W-:-:S04]  /*2110*/  @P2 IMAD.WIDE R10, R17, R16, c[0x0][0x370] ;  /* 0x0000dc00110a2625 */ /* 0x004fc800078e0210 */
[CC--:B------:R-:W-:Y:S01]  /*2120*/  @P0 IMAD.WIDE R8, R17.reuse, R16.reuse, c[0x0][0x360] ;  /* 0x0000d80011080625 */ /* 0x0c0fe200078e0210 */
[----:B------:R2:W5:Y:S03]  /*2130*/  @P2 LDG.E R145, [R10.64] ;  /* 0x000000060a912981 */ /* 0x000566000c1e1900 */
[CC--:B------:R-:W-:Y:S01]  /*2140*/  IMAD.WIDE R6, R17.reuse, R16.reuse, c[0x0][0x348] ;  /* 0x0000d20011067625 */ /* 0x0c0fe200078e0210 */
        /* <DEDUP_REMOVED lines=9> */
[----:B------:R-:W-:Y:S01]  /*21e0*/  P2R R15, PR, RZ, 0x20 ;  /* 0x00000020ff0f7803 */ /* 0x000fe20000000000 */
[----:B------:R-:W-:Y:S05]  /*21f0*/  @P0 BRA `(.L_x_699) ;  /* 0x0000005000000947 */ /* 0x000fea0003800000 */
[----:B-----5:R-:W-:Y:S01]  /*2200*/  MOV R251, c[0x0][0x168] ;  /* 0x00005a0000fb7a02 */ /* 0x020fe20000000f00 */
[----:B------:R-:W-:Y:S05]  /*2210*/  @!P1 BRA `(.L_x_699) ;  /* 0x0000003000009947 */ /* 0x000fea0003800000 */
[----:B--2---:R-:W2:Y:S04]  /*2220*/  LDG.E R8, [R6.64] ;  /* 0x0000000606087981 */ /* 0x004ea8000c1e1900 */
[----:B-1----:R-:W2:Y:S02]  /*2230*/  LDG.E R0, [R6.64+0x4] ;  /* 0x0000040606007981 */ /* 0x002ea4000c1e1900 */
[----:B--2---:R-:W-:-:S02]  /*2240*/  IADD3 R251, -R8, R0, RZ ;  /* 0x0000000008fb7210 */ /* 0x004fc40007ffe1ff */
.L_x_699:
[----:B------:R-:W-:-:S04]  /*2250*/  ISETP.NE.U32.AND P0, PT, RZ, c[0x0][0x368], PT ;  /* 0x0000da00ff007a0c */ /* 0x000fc80003f05070 */
[----:B------:R-:W-:-:S13]  /*2260*/  ISETP.NE.AND.EX P0, PT, RZ, c[0x0][0x36c], PT, P0 ;  /* 0x0000db00ff007a0c */ /* 0x000fda0003f05300 */
[----:B------:R-:W-:Y:S05]  /*2270*/  @!P0 BRA `(.L_x_700) ;  /* 0x0000003000008947 */ /* 0x000fea0003800000 */
[----:B--2---:R-:W-:-:S05]  /*2280*/  IMAD.WIDE R4, R17, R16, c[0x0][0x368] ;  /* 0x0000da0011047625 */ /* 0x004fca00078e0210 */
[----:B------:R2:W5:Y:S01]  /*2290*/  LDG.E R13, [R4.64] ;  /* 0x00000006040d7981 */ /* 0x000562000c1e1900 */
[----:B------:R-:W-:Y:S05]  /*22a0*/  BRA `(.L_x_701) ;  /* 0x0000005000007947 */ /* 0x000fea0003800000 */
.L_x_700:
[----:B------:R-:W-:Y:S01]  /*22b0*/  MOV R13, c[0x0][0x1d0] ;  /* 0x00007400000d7a02 */ /* 0x000fe20000000f00 */
[----:B------:R-:W-:Y:S05]  /*22c0*/  @!P5 BRA `(.L_x_701) ;  /* 0x000000300000d947 */ /* 0x000fea0003800000 */
[----:B--2---:R-:W2:Y:S04]  /*22d0*/  LDG.E R6, [R4.64] ;  /* 0x0000000604067981 */ /* 0x004ea8000c1e1900 */
[----:B-1----:R-:W2:Y:S02]  /*22e0*/  LDG.E R0, [R4.64+0x4] ;  /* 0x0000040604007981 */ /* 0x002ea4000c1e1900 */
[----:B--2---:R-:W-:Y:S02]  /*22f0*/  IADD3 R13, -R6, R0, RZ ;  /* 0x00000000060d7210 */ /* 0x004fe40007ffe1ff */
.L_x_701:
[----:B--2---:R-:W2:Y:S04]  /*2300*/  LDL.LU R6, [R1+0x2c] ;  /* 0x00002c0001067983 */ /* 0x004ea80000300800 */
[----:B------:R3:W4:Y:S04]  /*2310*/  @P3 LDG.E R5, [R2.64] ;  /* 0x0000000602053981 */ /* 0x000728000c1e1900 */
[----:B------:R3:W4:Y:S01]  /*2320*/  @P3 LDG.E R4, [R2.64+0x4] ;  /* 0x0000040602043981 */ /* 0x000722000c1e1900 */
[----:B------:R-:W-:Y:S01]  /*2330*/  ISETP.NE.U32.AND P0, PT, RZ, c[0x0][0x378], PT ;  /* 0x0000de00ff007a0c */ /* 0x000fe20003f05070 */
[----:B-----5:R-:W-:-:S03]  /*2340*/  IMAD.MOV.U32 R134, RZ, RZ, R13 ;  /* 0x000000ffff867224 */ /* 0x020fc600078e000d */
[----:B------:R-:W-:Y:S01]  /*2350*/  ISETP.NE.AND.EX P0, PT, RZ, c[0x0][0x37c], PT, P0 ;  /* 0x0000df00ff007a0c */ /* 0x000fe20003f05300 */
[----:B------:R-:W-:Y:S02]  /*2360*/  IMAD.MOV.U32 R7, RZ, RZ, c[0x0][0x2c4] ;  /* 0x0000b100ff077624 */ /* 0x000fe400078e00ff */
[----:B-1----:R-:W-:-:S03]  /*2370*/  IMAD.MOV.U32 R0, RZ, RZ, c[0x0][0x228] ;  /* 0x00008a00ff007624 */ /* 0x002fc600078e00ff */
[----:B------:R-:W-:Y:S01]  /*2380*/  ISETP.NE.AND P2, PT, R7, 0x1, PT ;  /* 0x000000010700780c */ /* 0x000fe20003f45270 */
[----:B------:R-:W-:-:S06]  /*2390*/  IMAD.IADD R12, R13, 0x1, -R145 ;  /* 0x000000010d0c7824 */ /* 0x000fcc00078e0a91 */
[----:B---3--:R-:W-:-:S05]  /*23a0*/  @P0 IMAD.WIDE R2, R17, R16, c[0x0][0x378] ;  /* 0x0000de0011020625 */ /* 0x008fca00078e0210 */
[----:B------:R1:W5:Y:S01]  /*23b0*/  @P0 LDG.E R134, [R2.64] ;  /* 0x0000000602860981 */ /* 0x000362000c1e1900 */
[----:B------:R-:W-:-:S04]  /*23c0*/  LOP3.LUT R203, R203, 0xfffff7ff, RZ, 0xc0, !PT ;  /* 0xfffff7ffcbcb7812 */ /* 0x000fc800078ec0ff */
[----:B------:R-:W-:-:S04]  /*23d0*/  @P2 LOP3.LUT R203, R203, 0x800, RZ, 0xfc, !PT ;  /* 0x00000800cbcb2812 */ /* 0x000fc800078efcff */
[----:B------:R-:W-:Y:S01]  /*23e0*/  LOP3.LUT R203, R203, 0xfffffbff, RZ, 0xc0, !PT ;  /* 0xfffffbffcbcb7812 */ /* 0x000fe200078ec0ff */
[----:B--2---:R-:W-:-:S05]  /*23f0*/  IMAD.SHL.U32 R6, R6, 0x80, RZ ;  /* 0x0000008006067824 */ /* 0x004fca00078e00ff */
[----:B------:R2:W-:Y:S01]  /*2400*/  STL [R1+0x20], R6 ;  /* 0x0000200601007387 */ /* 0x0005e20000100800 */
[----:B-1----:R-:W-:Y:S01]  /*2410*/  IADD3 R2, R6, 0x7f, RZ ;  /* 0x0000007f06027810 */ /* 0x002fe20007ffe0ff */
[----:B----4-:R-:W-:Y:S02]  /*2420*/  @P3 IMAD.IADD R0, R4, 0x1, -R5 ;  /* 0x0000000104003824 */ /* 0x010fe400078e0a05 */
[----:B------:R-:W-:Y:S02]  /*2430*/  IMAD.MOV.U32 R5, RZ, RZ, c[0x0][0x32c] ;  /* 0x0000cb00ff057624 */ /* 0x000fe400078e00ff */
[----:B------:R-:W-:Y:S02]  /*2440*/  IMAD.IADD R252, R12, 0x1, R0 ;  /* 0x000000010cfc7824 */ /* 0x000fe400078e0200 */
[----:B------:R-:W-:Y:S01]  /*2450*/  @P2 IMAD.HI.U32 R4, R2, c[0x0][0x2c8], RZ ;  /* 0x0000b20002042a27 */ /* 0x000fe200078e00ff */
[----:B------:R-:W-:Y:S02]  /*2460*/  ISETP.GE.AND P1, PT, R5, 0x1, PT ;  /* 0x000000010500780c */ /* 0x000fe40003f26270 */
[----:B------:R-:W-:-:S02]  /*2470*/  IADD3 R3, R252, 0x2f, RZ ;  /* 0x0000002ffc037810 */ /* 0x000fc40007ffe0ff */
[----:B------:R-:W-:Y:S02]  /*2480*/  @P2 SHF.R.U32.HI R2, RZ, c[0x0][0x2cc], R4 ;  /* 0x0000b300ff022a19 */ /* 0x000fe40000011604 */
[----:B------:R-:W-:Y:S01]  /*2490*/  IADD3 R149, R252, 0x1, -R251 ;  /* 0x00000001fc957810 */ /* 0x000fe20007ffe8fb */
[----:B------:R-:W-:-:S04]  /*24a0*/  IMAD.HI R3, R3, 0x2aaaaaab, RZ ;  /* 0x2aaaaaab03037827 */ /* 0x000fc800078e02ff */
[----:B------:R-:W-:Y:S01]  /*24b0*/  IMAD.IADD R2, R149, 0x1, R2 ;  /* 0x0000000195027824 */ /* 0x000fe200078e0202 */
[----:B------:R-:W-:Y:S02]  /*24c0*/  SHF.R.U32.HI R4, RZ, 0x1f, R3 ;  /* 0x0000001fff047819 */ /* 0x000fe40000011603 */
[----:B------:R-:W-:Y:S02]  /*24d0*/  @P1 LOP3.LUT R203, R203, 0x400, RZ, 0xfc, !PT ;  /* 0x00000400cbcb1812 */ /* 0x000fe400078efcff */
[----:B------:R-:W-:Y:S02]  /*24e0*/  LEA.HI.SX32 R150, R3, R4, 0x1d ;  /* 0x0000000403967211 */ /* 0x000fe400078feaff */
[----:B------:R-:W-:Y:S01]  /*24f0*/  IADD3 R4, R2, c[0x0][0x328], RZ ;  /* 0x0000ca0002047a10 */ /* 0x000fe20007ffe0ff */
[----:B------:R-:W-:Y:S05]  /*2500*/  @!P1 BRA `(.L_x_702) ;  /* 0x0000010000009947 */ /* 0x000fea0003800000 */
[C---:B--2---:R-:W-:Y:S01]  /*2510*/  ISETP.GT.AND P0, PT, R2.reuse, RZ, PT ;  /* 0x000000ff0200720c */ /* 0x044fe20003f04270 */
        /* <DEDUP_REMOVED lines=9> */
.L_x_704:
[----:B------:R-:W-:-:S13]  /*25b0*/  ISETP.NE.AND P0, PT, R5, 0x1, PT ;  /* 0x000000010500780c */ /* 0x000fda0003f05270 */
[----:B------:R-:W-:-:S05]  /*25c0*/  @P0 IMAD.HI.U32 R2, R3, c[0x0][0x330], RZ ;  /* 0x0000cc0003020a27 */ /* 0x000fca00078e00ff */
[----:B------:R-:W-:Y:S02]  /*25d0*/  @P0 SHF.R.U32.HI R3, RZ, c[0x0][0x334], R2 ;  /* 0x0000cd00ff030a19 */ /* 0x000fe40000011602 */
.L_x_705:
[----:B------:R-:W-:Y:S05]  /*25e0*/  BSYNC B0 ;  /* 0x0000000000007941 */ /* 0x000fea0003800000 */
.L_x_703:
[----:B------:R-:W-:-:S05]  /*25f0*/  IMAD R3, R3, R5, c[0x0][0x32c] ;  /* 0x0000cb0003037624 */ /* 0x000fca00078e0205 */
[----:B------:R-:W-:-:S04]  /*2600*/  IMNMX R4, R4, R3, PT ;  /* 0x0000000304047217 */ /* 0x000fc80003800200 */
.L_x_702:
[----:B--2---:R-:W-:Y:S01]  /*2610*/  IADD3 R4, R4, 0x2f, RZ ;  /* 0x0000002f04047810 */ /* 0x004fe20007ffe0ff */
[----:B------:R-:W-:-:S04]  /*2620*/  @P2 IMAD.HI.U32 R3, R6, c[0x0][0x2c8], RZ ;  /* 0x0000b20006032a27 */ /* 0x000fc800078e00ff */
[----:B------:R-:W-:-:S04]  /*2630*/  IMAD.HI R4, R4, 0x2aaaaaab, RZ ;  /* 0x2aaaaaab04047827 */ /* 0x000fc800078e02ff */
[----:B------:R-:W-:Y:S01]  /*2640*/  IMAD.MOV.U32 R2, RZ, RZ, R6 ;  /* 0x000000ffff027224 */ /* 0x000fe200078e0006 */
[----:B------:R-:W-:Y:S01]  /*2650*/  @P2 SHF.R.U32.HI R2, RZ, c[0x0][0x2cc], R3 ;  /* 0x0000b300ff022a19 */ /* 0x000fe20000011603 */
[----:B------:R-:W-:Y:S01]  /*2660*/  IMAD.IADD R236, R252, 0x1, -R251 ;  /* 0x00000001fcec7824 */ /* 0x000fe200078e0afb */
[----:B------:R-:W-:-:S03]  /*2670*/  SHF.R.U32.HI R3, RZ, 0x1f, R4 ;  /* 0x0000001fff037819 */ /* 0x000fc60000011604 */
[----:B------:R-:W-:Y:S01]  /*2680*/  IMAD.IADD R2, R236, 0x1, R2 ;  /* 0x00000001ec027824 */ /* 0x000fe200078e0202 */
[----:B------:R-:W-:-:S04]  /*2690*/  LEA.HI.SX32 R7, R4, R3, 0x1d ;  /* 0x0000000304077211 */ /* 0x000fc800078feaff */
[----:B------:R-:W-:Y:S02]  /*26a0*/  IADD3 R3, R2, -c[0x0][0x324], RZ ;  /* 0x8000c90002037a10 */ /* 0x000fe40007ffe0ff */
        /* <DEDUP_REMOVED lines=11> */
.L_x_708:
[----:B------:R-:W-:-:S13]  /*2760*/  ISETP.NE.AND P0, PT, R5, 0x1, PT ;  /* 0x000000010500780c */ /* 0x000fda0003f05270 */
[----:B------:R-:W-:-:S05]  /*2770*/  @P0 IMAD.HI.U32 R4, R2, c[0x0][0x330], RZ ;  /* 0x0000cc0002040a27 */ /* 0x000fca00078e00ff */
[----:B------:R-:W-:Y:S02]  /*2780*/  @P0 SHF.R.U32.HI R2, RZ, c[0x0][0x334], R4 ;  /* 0x0000cd00ff020a19 */ /* 0x000fe40000011604 */
.L_x_709:
[----:B------:R-:W-:Y:S05]  /*2790*/  BSYNC B0 ;  /* 0x0000000000007941 */ /* 0x000fea0003800000 */
.L_x_707:
[----:B------:R-:W-:-:S05]  /*27a0*/  IMAD R2, R2, c[0x0][0x32c], RZ ;  /* 0x0000cb0002027a24 */ /* 0x000fca00078e02ff */
[----:B------:R-:W-:-:S04]  /*27b0*/  IMNMX R3, R3, R2, !PT ;  /* 0x0000000203037217 */ /* 0x000fc80007800200 */
.L_x_706:
[C---:B------:R-:W-:Y:S01]  /*27c0*/  LOP3.LUT R4, R18.reuse, 0xff000000, RZ, 0xc0, !PT ;  /* 0xff00000012047812 */ /* 0x040fe200078ec0ff */
[----:B------:R-:W-:Y:S01]  /*27d0*/  IMAD.HI R3, R3, 0x2aaaaaab, RZ ;  /* 0x2aaaaaab03037827 */ /* 0x000fe200078e02ff */
[----:B------:R-:W-:Y:S01]  /*27e0*/  LOP3.LUT R5, R18, 0xff0000, RZ, 0xc0, !PT ;  /* 0x00ff000012057812 */ /* 0x000fe200078ec0ff */
[----:B------:R-:W-:Y:S01]  /*27f0*/  BSSY B0, `(.L_x_710) ;  /* 0x000002c000007945 */ /* 0x000fe20003800000 */
[----:B------:R-:W-:Y:S02]  /*2800*/  SHF.R.U32.HI R4, RZ, 0x8, R4 ;  /* 0x00000008ff047819 */ /* 0x000fe40000011604 */
[----:B------:R-:W-:Y:S02]  /*2810*/  SHF.R.U32.HI R2, RZ, 0x1f, R3 ;  /* 0x0000001fff027819 */ /* 0x000fe40000011603 */
[----:B------:R-:W-:Y:S02]  /*2820*/  LEA.HI R5, R5, R4, RZ, 0x10 ;  /* 0x0000000405057211 */ /* 0x000fe400078f80ff */
[----:B------:R-:W-:Y:S01]  /*2830*/  LEA.HI.SX32 R3, R3, R2, 0x1d ;  /* 0x0000000203037211 */ /* 0x000fe200078feaff */
[----:B------:R-:W-:Y:S01]  /*2840*/  IMAD.MOV.U32 R2, RZ, RZ, RZ ;  /* 0x000000ffff027224 */ /* 0x000fe200078e00ff */
[----:B------:R-:W-:-:S02]  /*2850*/  SHF.R.U32.HI R8, RZ, 0x10, R5 ;  /* 0x00000010ff087819 */ /* 0x000fc40000011605 */
[----:B------:R-:W-:Y:S02]  /*2860*/  LOP3.LUT R18, R5, 0xff, RZ, 0xc0, !PT ;  /* 0x000000ff05127812 */ /* 0x000fe400078ec0ff */
[----:B------:R-:W-:Y:S01]  /*2870*/  IMNMX R6, RZ, R3, !PT ;  /* 0x00000003ff067217 */ /* 0x000fe20007800200 */
[----:B------:R1:W-:Y:S01]  /*2880*/  STL [R1+0x2c], R8 ;  /* 0x00002c0801007387 */ /* 0x0003e20000100800 */
[C---:B------:R-:W-:Y:S02]  /*2890*/  ISETP.NE.AND P1, PT, R8.reuse, RZ, PT ;  /* 0x000000ff0800720c */ /* 0x040fe40003f25270 */
[----:B------:R-:W-:Y:S01]  /*28a0*/  ISETP.GT.AND P0, PT, R7, R6, PT ;  /* 0x000000060700720c */ /* 0x000fe20003f04270 */
[----:B------:R1:W-:Y:S01]  /*28b0*/  STL [R1+0x30], R18 ;  /* 0x0000301201007387 */ /* 0x0003e20000100800 */
[----:B------:R-:W-:-:S11]  /*28c0*/  SEL R133, R8, c[0x0][0x338], P1 ;  /* 0x0000ce0008857a07 */ /* 0x000fd60000800000 */
[----:B------:R-:W-:Y:S05]  /*28d0*/  @!P0 BRA `(.L_x_711) ;  /* 0x000001d000008947 */ /* 0x000fea0003800000 */
[----:B------:R-:W-:Y:S02]  /*28e0*/  IABS R3, R133 ;  /* 0x0000008500037213 */ /* 0x000fe40000000000 */
[----:B------:R-:W-:Y:S02]  /*28f0*/  IADD3 R4, R133, -0x1, R7 ;  /* 0xffffffff85047810 */ /* 0x000fe40007ffe007 */
[----:B------:R-:W2:Y:S03]  /*2900*/  I2F.RP R2, R3 ;  /* 0x0000000300027306 */ /* 0x000ea60000209400 */
[----:B-1----:R-:W-:Y:S02]  /*2910*/  IMAD.IADD R8, R4, 0x1, -R6 ;  /* 0x0000000104087824 */ /* 0x002fe400078e0a06 */
[----:B------:R-:W-:-:S03]  /*2920*/  IMAD.MOV.U32 R4, RZ, RZ, RZ ;  /* 0x000000ffff047224 */ /* 0x000fc600078e00ff */
[----:B------:R-:W-:Y:S01]  /*2930*/  IABS R11, R8 ;  /* 0x00000008000b7213 */ /* 0x000fe20000000000 */
[----:B--2---:R-:W1:Y:S02]  /*2940*/  MUFU.RCP R2, R2 ;  /* 0x0000000200027308 */ /* 0x004e640000001000 */
        /* <DEDUP_REMOVED lines=22> */
.L_x_711:
[----:B------:R-:W-:Y:S05]  /*2ab0*/  BSYNC B0 ;  /* 0x0000000000007941 */ /* 0x000fea0003800000 */
.L_x_710:
[----:B------:R-:W-:Y:S01]  /*2ac0*/  IMAD R3, R18, R2, R6 ;  /* 0x0000000212037224 */ /* 0x000fe200078e0206 */
[----:B------:R-:W-:Y:S02]  /*2ad0*/  SHF.R.S32.HI R111, RZ, 0x1f, R110 ;  /* 0x0000001fff6f7819 */ /* 0x000fe4000001146e */
[C---:B------:R-:W-:Y:S01]  /*2ae0*/  IADD3 R30, R154.reuse, 0x8, RZ ;  /* 0x000000089a1e7810 */ /* 0x040fe20007ffe0ff */
[C---:B------:R-:W-:Y:S01]  /*2af0*/  IMAD.IADD R2, R3.reuse, 0x1, R2 ;  /* 0x0000000103027824 */ /* 0x040fe200078e0202 */
[C---:B------:R-:W-:Y:S01]  /*2b00*/  IADD3 R29, R154.reuse, 0x18, RZ ;  /* 0x000000189a1d7810 */ /* 0x040fe20007ffe0ff */
[----:B------:R-:W-:Y:S01]  /*2b10*/  IMAD R3, R3, 0x30, -R12 ;  /* 0x0000003003037824 */ /* 0x000fe200078e0a0c */
[----:B------:R-:W-:Y:S02]  /*2b20*/  IADD3 R28, R154, 0x28, RZ ;  /* 0x000000289a1c7810 */ /* 0x000fe40007ffe0ff */
[----:B------:R-:W-:-:S02]  /*2b30*/  IMNMX R2, R7, R2, PT ;  /* 0x0000000207027217 */ /* 0x000fc40003800200 */
[----:B------:R-:W-:-:S03]  /*2b40*/  IMNMX R3, RZ, R3, !PT ;  /* 0x00000003ff037217 */ /* 0x000fc60007800200 */
[----:B------:R-:W-:Y:S02]  /*2b50*/  IMAD R2, R2, 0x30, -R12 ;  /* 0x0000003002027824 */ /* 0x000fe400078e0a0c */
[----:B------:R-:W-:-:S03]  /*2b60*/  IMAD.WIDE.U32 R4, R3, -0x55555555, RZ ;  /* 0xaaaaaaab03047825 */ /* 0x000fc600078e00ff */
        /* <DEDUP_REMOVED lines=10> */
[----:B-1----:R-:W2:Y:S04]  /*2c10*/  LDL.64 R18, [R1+0x38] ;  /* 0x0000380001127983 */ /* 0x002ea80000100a00 */
[----:B------:R-:W1:Y:S04]  /*2c20*/  S2R R8, SR_TID.X ;  /* 0x0000000000087919 */ /* 0x000e680000002100 */
[----:B------:R-:W3:Y:S04]  /*2c30*/  LDL R21, [R1+0x24] ;  /* 0x0000240001157983 */ /* 0x000ee80000100800 */
[----:B------:R-:W4:Y:S01]  /*2c40*/  LDL R20, [R1+0x40] ;  /* 0x0000400001147983 */ /* 0x000f220000100800 */
[----:B-1----:R-:W-:-:S04]  /*2c50*/  SHF.R.S32.HI R23, RZ, 0x1f, R8 ;  /* 0x0000001fff177819 */ /* 0x002fc80000011408 */
[----:B------:R-:W-:Y:S02]  /*2c60*/  LEA.HI R23, R23, R8, RZ, 0x2 ;  /* 0x0000000817177211 */ /* 0x000fe400078f10ff */
[----:B------:R-:W3:Y:S02]  /*2c70*/  LDL R8, [R1+0x1c] ;  /* 0x00001c0001087983 */ /* 0x000ee40000100800 */
[----:B------:R-:W-:Y:S02]  /*2c80*/  SHF.R.S32.HI R23, RZ, 0x2, R23 ;  /* 0x00000002ff177819 */ /* 0x000fe40000011417 */
[----:B------:R-:W-:Y:S02]  /*2c90*/  SHF.R.S32.HI R3, RZ, 0x1f, R14 ;  /* 0x0000001fff037819 */ /* 0x000fe4000001140e */
[----:B------:R-:W-:-:S04]  /*2ca0*/  IADD3 R125, P0, R23, R14, RZ ;  /* 0x0000000e177d7210 */ /* 0x000fc80007f1e0ff */
[----:B------:R-:W-:-:S05]  /*2cb0*/  LEA.HI.X.SX32 R128, R23, R3, 0x1, P0 ;  /* 0x0000000317807211 */ /* 0x000fca00000f0eff */
[----:B------:R-:W-:Y:S01]  /*2cc0*/  IMAD R3, R128, c[0x0][0x238], RZ ;  /* 0x00008e0080037a24 */ /* 0x000fe200078e02ff */
[----:B------:R-:W-:Y:S02]  /*2cd0*/  IADD3 R31, R2, -0x1, RZ ;  /* 0xffffffff021f7810 */ /* 0x000fe40007ffe0ff */
[----:B------:R-:W-:Y:S01]  /*2ce0*/  SHF.R.S32.HI R9, RZ, 0x1f, R17 ;  /* 0x0000001fff097819 */ /* 0x000fe20000011411 */
[----:B------:R-:W-:-:S03]  /*2cf0*/  IMAD R3, R125, c[0x0][0x23c], R3 ;  /* 0x00008f007d037a24 */ /* 0x000fc600078e0203 */
[----:B------:R-:W-:Y:S01]  /*2d00*/  SEL R10, R9, RZ, !P3 ;  /* 0x000000ff090a7207 */ /* 0x000fe20005800000 */
[----:B------:R-:W-:Y:S01]  /*2d10*/  IMAD.MOV.U32 R136, RZ, RZ, 0x30 ;  /* 0x00000030ff887424 */ /* 0x000fe200078e00ff */
[----:B------:R-:W-:-:S03]  /*2d20*/  SEL R11, R17, RZ, !P3 ;  /* 0x000000ff110b7207 */ /* 0x000fc60005800000 */
[C---:B------:R-:W-:Y:S02]  /*2d30*/  IMAD R156, R136.reuse, c[0x0][0x23c], RZ ;  /* 0x00008f00889c7a24 */ /* 0x040fe400078e02ff */
[----:B------:R-:W-:-:S05]  /*2d40*/  IMAD.WIDE.U32 R142, R136, c[0x0][0x238], RZ ;  /* 0x00008e00888e7a25 */ /* 0x000fca00078e00ff */
[----:B------:R-:W-:Y:S02]  /*2d50*/  IADD3 R156, R143, R156, RZ ;  /* 0x0000009c8f9c7210 */ /* 0x000fe40007ffe0ff */
[----:B------:R-:W-:-:S04]  /*2d60*/  MOV R151, c[0x0][0x238] ;  /* 0x00008e0000977a02 */ /* 0x000fc80000000f00 */
[----:B------:R-:W-:Y:S01]  /*2d70*/  SHF.L.U32 R157, R151, 0x5, RZ ;  /* 0x00000005979d7819 */ /* 0x000fe200000006ff */
[----:B--2---:R-:W-:-:S04]  /*2d80*/  IMAD.WIDE.U32 R4, R125, c[0x0][0x238], R18 ;  /* 0x00008e007d047a25 */ /* 0x004fc800078e0012 */
[----:B------:R-:W-:Y:S02]  /*2d90*/  IMAD.IADD R3, R5, 0x1, R3 ;  /* 0x0000000105037824 */ /* 0x000fe400078e0203 */
[----:B------:R-:W-:Y:S02]  /*2da0*/  IMAD R5, R31, -0x30, R0 ;  /* 0xffffffd01f057824 */ /* 0x000fe400078e0200 */
[----:B------:R-:W-:Y:S02]  /*2db0*/  IMAD.MOV.U32 R2, RZ, RZ, R4 ;  /* 0x000000ffff027224 */ /* 0x000fe400078e0004 */
[----:B------:R-:W-:Y:S01]  /*2dc0*/  IMAD R4, R10, c[0x0][0x248], RZ ;  /* 0x000092000a047a24 */ /* 0x000fe200078e02ff */
[----:B------:R-:W-:Y:S01]  /*2dd0*/  IMNMX R6, R5, 0x30, PT ;  /* 0x0000003005067817 */ /* 0x000fe20003800200 */
[----:B------:R-:W-:-:S04]  /*2de0*/  IMAD.WIDE.U32 R2, R22, c[0x0][0x240], R2 ;  /* 0x0000900016027a25 */ /* 0x000fc800078e0002 */
[----:B------:R-:W-:Y:S02]  /*2df0*/  IMAD R5, R11, c[0x0][0x24c], R4 ;  /* 0x000093000b057a24 */ /* 0x000fe400078e0204 */
[----:B------:R-:W-:Y:S02]  /*2e00*/  IMAD.IADD R4, R6, 0x1, -R23 ;  /* 0x0000000106047824 */ /* 0x000fe400078e0a17 */
[----:B------:R-:W-:-:S03]  /*2e10*/  IMAD R3, R22, c[0x0][0x244], R3 ;  /* 0x0000910016037a24 */ /* 0x000fc600078e0203 */
[C---:B------:R-:W-:Y:S01]  /*2e20*/  ISETP.GE.AND P1, PT, R4.reuse, 0x1, PT ;  /* 0x000000010400780c */ /* 0x040fe20003f26270 */
[----:B------:R-:W-:Y:S01]  /*2e30*/  IMAD.WIDE.U32 R98, R11, c[0x0][0x248], R2 ;  /* 0x000092000b627a25 */ /* 0x000fe200078e0002 */
[----:B------:R-:W-:Y:S02]  /*2e40*/  ISETP.GT.AND P0, PT, R4, 0x20, PT ;  /* 0x000000200400780c */ /* 0x000fe40003f04270 */
[----:B------:R-:W-:Y:S01]  /*2e50*/  SHF.R.S32.HI R3, RZ, 0x1f, R31 ;  /* 0x0000001fff037819 */ /* 0x000fe2000001141f */
[----:B------:R-:W-:Y:S02]  /*2e60*/  IMAD R2, R156, R31, RZ ;  /* 0x0000001f9c027224 */ /* 0x000fe400078e02ff */
[----:B------:R-:W-:Y:S02]  /*2e70*/  IMAD.IADD R89, R99, 0x1, R5 ;  /* 0x0000000163597824 */ /* 0x000fe400078e0205 */
[----:B------:R-:W-:Y:S02]  /*2e80*/  IMAD.MOV.U32 R88, RZ, RZ, R98 ;  /* 0x000000ffff587224 */ /* 0x000fe400078e0062 */
[----:B------:R-:W-:-:S02]  /*2e90*/  IMAD R4, R3, R142, R2 ;  /* 0x0000008e03047224 */ /* 0x000fc400078e0202 */
[----:B------:R-:W-:Y:S02]  /*2ea0*/  IMAD.MOV.U32 R5, RZ, RZ, 0x5 ;  /* 0x00000005ff057424 */ /* 0x000fe400078e00ff */
[----:B------:R-:W-:-:S03]  /*2eb0*/  IMAD.WIDE.U32 R2, R31, R142, R88 ;  /* 0x0000008e1f027225 */ /* 0x000fc600078e0058 */
[----:B------:R-:W-:Y:S01]  /*2ec0*/  SHF.L.U64.HI R151, R151, R5, c[0x0][0x23c] ;  /* 0x00008f0097977619 */ /* 0x000fe20000010205 */
[----:B------:R-:W-:Y:S01]  /*2ed0*/  IMAD.IADD R3, R3, 0x1, R4 ;  /* 0x0000000103037824 */ /* 0x000fe200078e0204 */
[----:B------:R-:W-:Y:S02]  /*2ee0*/  @P1 LEA R4, P3, R2, c[0x0][0x220], 0x1 ;  /* 0x0000880002041a11 */ /* 0x000fe400078608ff */
[----:B------:R-:W-:Y:S02]  /*2ef0*/  @P0 IADD3 R6, P2, R157, R2, RZ ;  /* 0x000000029d060210 */ /* 0x000fe40007f5e0ff */
[----:B------:R-:W-:Y:S02]  /*2f00*/  ISETP.GE.AND P6, PT, R18, c[0x0][0x1d4], PT ;  /* 0x0000750012007a0c */ /* 0x000fe40003fc6270 */
[----:B------:R-:W-:Y:S01]  /*2f10*/  @P1 LEA.HI.X R5, R2, c[0x0][0x224], R3, 0x1, P3 ;  /* 0x0000890002051a11 */ /* 0x000fe200018f0c03 */
[----:B------:R-:W-:Y:S01]  /*2f20*/  @P0 IMAD.X R3, R3, 0x1, R151, P2 ;  /* 0x0000000103030824 */ /* 0x000fe200010e0697 */
[----:B---3--:R-:W-:-:S02]  /*2f30*/  ISETP.GE.AND P5, PT, R21, c[0x0][0x1d4], PT ;  /* 0x0000750015007a0c */ /* 0x008fc40003fa6270 */
[----:B----4-:R-:W-:Y:S02]  /*2f40*/  ISETP.GE.AND P4, PT, R20, c[0x0][0x1d4], PT ;  /* 0x0000750014007a0c */ /* 0x010fe40003f86270 */
[----:B------:R-:W-:-:S04]  /*2f50*/  @P0 LEA R2, P2, R6, c[0x0][0x220], 0x1 ;  /* 0x0000880006020a11 */ /* 0x000fc800078408ff */
[----:B------:R-:W-:Y:S02]  /*2f60*/  @P0 LEA.HI.X R3, R6, c[0x0][0x224], R3, 0x1, P2 ;  /* 0x0000890006030a11 */ /* 0x000fe400010f0c03 */
[----:B------:R-:W-:-:S05]  /*2f70*/  @P1 SHF.L.U32 R6, R8, 0x1, RZ ;  /* 0x0000000108061819 */ /* 0x000fca00000006ff */
[----:B------:R-:W-:Y:S01]  /*2f80*/  @!PT LDS RZ, [RZ] ;  /* 0x00000000fffff984 */ /* 0x000fe20000000800 */
[----:B------:R-:W-:Y:S01]  /*2f90*/  @!PT LDS RZ, [RZ] ;  /* 0x00000000fffff984 */ /* 0x000fe20000000800 */
[----:B------:R-:W-:Y:S01]  /*2fa0*/  @!PT LDS RZ, [RZ] ;  /* 0x00000000fffff984 */ /* 0x000fe20000000800 */
[----:B------:R1:W-:Y:S04]  /*2fb0*/  @P1 LDGSTS.E.BYPASS.LTC128B.128 [R6+0x3c80], [R4.64], !P6 ;  /* 0x03c8000004061fae */ /* 0x0003e8000f101d46 */
[----:B------:R1:W-:Y:S04]  /*2fc0*/  @P1 LDGSTS.E.BYPASS.LTC128B.128 [R6+0x4880], [R4.64+0x40], !P5 ;  /* 0x0488004004061fae */ /* 0x0003e8000e901d46 */
[----:B------:R1:W-:Y:S02]  /*2fd0*/  @P1 LDGSTS.E.BYPASS.LTC128B.128 [R6+0x5480], [R4.64+0x80], !P4 ;  /* 0x0548008004061fae */ /* 0x0003e4000e101d46 */
[----:B-1----:R-:W-:-:S05]  /*2fe0*/  @P0 IMAD.SHL.U32 R4, R8, 0x2, RZ ;  /* 0x0000000208040824 */ /* 0x002fca00078e00ff */
[----:B------:R1:W-:Y:S04]  /*2ff0*/  @P0 LDGSTS.E.BYPASS.LTC128B.128 [R4+0x4480], [R2.64], !P6 ;  /* 0x0448000002040fae */ /* 0x0003e8000f101d46 */
[----:B------:R1:W-:Y:S04]  /*3000*/  @P0 LDGSTS.E.BYPASS.LTC128B.128 [R4+0x5080], [R2.64+0x40], !P5 ;  /* 0x0508004002040fae */ /* 0x0003e8000e901d46 */
[----:B------:R1:W-:Y:S01]  /*3010*/  @P0 LDGSTS.E.BYPASS.LTC128B.128 [R4+0x5c80], [R2.64+0x80], !P4 ;  /* 0x05c8008002040fae */ /* 0x0003e2000e101d46 */
[----:B------:R-:W-:Y:S01]  /*3020*/  ISETP.NE.U32.AND P0, PT, RZ, c[0x0][0x340], PT ;  /* 0x0000d000ff007a0c */ /* 0x000fe20003f05070 */
[----:B------:R-:W-:-:S02]  /*3030*/  IMAD.IADD R6, R13, 0x1, R144 ;  /* 0x000000010d067824 */ /* 0x000fc400078e0290 */
[----:B------:R-:W2:Y:S01]  /*3040*/  S2R R20, SR_TID.X ;  /* 0x0000000000147919 */ /* 0x000ea20000002100 */
[----:B------:R-:W-:Y:S02]  /*3050*/  ISETP.NE.AND.EX P0, PT, RZ, c[0x0][0x344], PT, P0 ;  /* 0x0000d100ff007a0c */ /* 0x000fe40003f05300 */
[----:B------:R-:W-:Y:S01]  /*3060*/  ISETP.NE.AND P3, PT, R15, RZ, PT ;  /* 0x000000ff0f00720c */ /* 0x000fe20003f65270 */
[----:B------:R-:W-:Y:S01]  /*3070*/  IMAD.MOV.U32 R160, RZ, RZ, c[0x0][0x27c] ;  /* 0x00009f00ffa07624 */ /* 0x000fe200078e00ff */
[----:B------:R-:W0:Y:S09]  /*3080*/  LDGDEPBAR ;  /* 0x00000000000079af */ /* 0x000e320000000000 */
[----:B-1----:R-:W-:-:S05]  /*3090*/  @P0 IMAD.WIDE R2, R17, R16, c[0x0][0x340] ;  /* 0x0000d00011020625 */ /* 0x002fca00078e0210 */
[----:B------:R1:W3:Y:S01]  /*30a0*/  @P0 LDG.E R7, [R2.64] ;  /* 0x0000000602070981 */ /* 0x0002e2000c1e1900 */
[----:B------:R-:W-:-:S05]  /*30b0*/  SHF.R.S32.HI R8, RZ, 0x1f, R6 ;  /* 0x0000001fff087819 */ /* 0x000fca0000011406 */
[----:B------:R-:W-:-:S04]  /*30c0*/  IMAD R4, R8, c[0x0][0x1e0], RZ ;  /* 0x0000780008047a24 */ /* 0x000fc800078e02ff */
[----:B------:R-:W-:Y:S01]  /*30d0*/  IMAD R4, R6, c[0x0][0x1e4], R4 ;  /* 0x0000790006047a24 */ /* 0x000fe200078e0204 */
[----:B--2---:R-:W-:Y:S01]  /*30e0*/  LEA.HI R20, R20, R20, RZ, 0x1 ;  /* 0x0000001414147211 */ /* 0x004fe200078f08ff */
[----:B-1----:R-:W-:-:S05]  /*30f0*/  IMAD.WIDE.U32 R2, R6, c[0x0][0x1e0], RZ ;  /* 0x0000780006027a25 */ /* 0x002fca00078e00ff */
[----:B------:R-:W-:-:S05]  /*3100*/  IADD3 R3, R3, R4, RZ ;  /* 0x0000000403037210 */ /* 0x000fca0007ffe0ff */
[----:B------:R-:W-:Y:S01]  /*3110*/  IMAD.WIDE.U32 R2, R22, c[0x0][0x1e8], R2 ;  /* 0x00007a0016027a25 */ /* 0x000fe200078e0002 */
[----:B------:R-:W-:-:S03]  /*3120*/  SHF.R.S32.HI R20, RZ, 0x1, R20 ;  /* 0x00000001ff147819 */ /* 0x000fc60000011414 */
[----:B------:R-:W-:Y:S02]  /*3130*/  IMAD R5, R22, c[0x0][0x1ec], R3 ;  /* 0x00007b0016057a24 */ /* 0x000fe400078e0203 */
[----:B------:R-:W-:Y:S01]  /*3140*/  IMAD.MOV.U32 R4, RZ, RZ, R2 ;  /* 0x000000ffff047224 */ /* 0x000fe200078e0002 */
[----:B------:R-:W-:Y:S01]  /*3150*/  SHF.R.S32.HI R12, RZ, 0x1f, R20 ;  /* 0x0000001fff0c7819 */ /* 0x000fe20000011414 */
[----:B------:R-:W-:Y:S01]  /*3160*/  IMAD.WIDE.U32 R158, R20, c[0x0][0x1e0], RZ ;  /* 0x00007800149e7a25 */ /* 0x000fe200078e00ff */
[----:B------:R-:W-:Y:S01]  /*3170*/  WARPSYNC 0xffffffff ;  /* 0xffffffff00007948 */ /* 0x000fe20003800000 */
[----:B------:R-:W-:Y:S02]  /*3180*/  ISETP.GE.AND P2, PT, R110, c[0x0][0x27c], PT ;  /* 0x00009f006e007a0c */ /* 0x000fe40003f46270 */
[----:B------:R-:W-:Y:S02]  /*3190*/  SHF.R.S32.HI R155, RZ, 0x1f, R154 ;  /* 0x0000001fff9b7819 */ /* 0x000fe4000001149a */
[----:B-----5:R-:W-:-:S02]  /*31a0*/  SHF.R.S32.HI R26, RZ, 0x1f, R134 ;  /* 0x0000001fff1a7819 */ /* 0x020fc40000011486 */
[----:B---3--:R-:W-:Y:S01]  /*31b0*/  @P0 SHF.R.S32.HI R3, RZ, 0x1f, R7 ;  /* 0x0000001fff030819 */ /* 0x008fe20000011407 */
[----:B------:R-:W-:Y:S02]  /*31c0*/  @!P0 IMAD.MOV.U32 R3, RZ, RZ, R9 ;  /* 0x000000ffff038224 */ /* 0x000fe400078e0009 */
[----:B------:R-:W-:Y:S01]  /*31d0*/  @P0 IMAD.MOV.U32 R2, RZ, RZ, R7 ;  /* 0x000000ffff020224 */ /* 0x000fe200078e0007 */
[----:B------:R-:W-:Y:S02]  /*31e0*/  @!P0 MOV R2, R17 ;  /* 0x0000001100028202 */ /* 0x000fe40000000f00 */
[----:B------:R-:W-:Y:S02]  /*31f0*/  SEL R21, R3, RZ, !P3 ;  /* 0x000000ff03157207 */ /* 0x000fe40005800000 */
[----:B------:R-:W-:Y:S01]  /*3200*/  SEL R15, R2, RZ, !P3 ;  /* 0x000000ff020f7207 */ /* 0x000fe20005800000 */
[----:B------:R-:W-:Y:S02]  /*3210*/  IMAD R2, R12, c[0x0][0x1e0], RZ ;  /* 0x000078000c027a24 */ /* 0x000fe400078e02ff */
[----:B------:R-:W-:-:S02]  /*3220*/  IMAD R7, R21, c[0x0][0x1f0], RZ ;  /* 0x00007c0015077a24 */ /* 0x000fc400078e02ff */
[----:B------:R-:W-:Y:S02]  /*3230*/  IMAD R3, R20, c[0x0][0x1e4], R2 ;  /* 0x0000790014037a24 */ /* 0x000fe400078e0202 */
[----:B------:R-:W-:-:S04]  /*3240*/  IMAD.WIDE.U32 R78, R15, c[0x0][0x1f0], R4 ;  /* 0x00007c000f4e7a25 */ /* 0x000fc800078e0004 */
[----:B------:R-:W-:Y:S01]  /*3250*/  IMAD R2, R15, c[0x0][0x1f4], R7 ;  /* 0x00007d000f027a24 */ /* 0x000fe200078e0207 */
[----:B------:R-:W-:Y:S01]  /*3260*/  SHF.L.U32 R5, R160, 0x1, RZ ;  /* 0x00000001a0057819 */ /* 0x000fe200000006ff */
[----:B------:R-:W-:-:S03]  /*3270*/  IMAD.IADD R127, R159, 0x1, R3 ;  /* 0x000000019f7f7824 */ /* 0x000fc600078e0203 */
[----:B------:R-:W-:Y:S02]  /*3280*/  IADD3 R77, R79, R2, RZ ;  /* 0x000000024f4d7210 */ /* 0x000fe40007ffe0ff */
[----:B------:R-:W2:Y:S01]  /*3290*/  LDL R35, [R1+0x68] ;  /* 0x0000680001237983 */ /* 0x000ea20000100800 */
[----:B------:R-:W-:Y:S01]  /*32a0*/  IADD3 R132, P1, P0, R78, R158, R110 ;  /* 0x0000009e4e847210 */ /* 0x000fe2000783e06e */
[----:B------:R-:W-:Y:S01]  /*32b0*/  IMAD.WIDE.U32 R2, R22, c[0x0][0x260], R18 ;  /* 0x0000980016027a25 */ /* 0x000fe200078e0012 */
[----:B------:R-:W-:Y:S01]  /*32c0*/  IADD3 R19, -R5, c[0x0][0x1d4], RZ ;  /* 0x0000750005137a10 */ /* 0x000fe20007ffe1ff */
[----:B------:R-:W3:Y:S01]  /*32d0*/  LDL R33, [R1+0x6c] ;  /* 0x00006c0001217983 */ /* 0x000ee20000100800 */
[----:B------:R-:W-:Y:S01]  /*32e0*/  IADD3.X R131, R77, R127, R111, P1, P0 ;  /* 0x0000007f4d837210 */ /* 0x000fe20000fe046f */
[----:B------:R-:W-:Y:S01]  /*32f0*/  IMAD R4, R10, c[0x0][0x268], RZ ;  /* 0x00009a000a047a24 */ /* 0x000fe200078e02ff */
[----:B------:R-:W-:Y:S01]  /*3300*/  IADD3 R130, P0, R20, R6, RZ ;  /* 0x0000000614827210 */ /* 0x000fe20007f1e0ff */
[----:B------:R-:W4:Y:S01]  /*3310*/  LDL R34, [R1+0x70] ;  /* 0x0000700001227983 */ /* 0x000f220000100800 */
[----:B------:R-:W-:Y:S01]  /*3320*/  ISETP.GE.AND P1, PT, R152, c[0x0][0x27c], PT ;  /* 0x00009f0098007a0c */ /* 0x000fe20003f26270 */
[----:B------:R-:W-:Y:S01]  /*3330*/  IMAD R3, R22, c[0x0][0x264], R3 ;  /* 0x0000990016037a24 */ /* 0x000fe200078e0203 */
[-C--:B------:R-:W-:Y:S01]  /*3340*/  SEL R18, R5, R19.reuse, !P2 ;  /* 0x0000001305127207 */ /* 0x080fe20005000000 */
[----:B------:R-:W-:Y:S01]  /*3350*/  IMAD.X R129, R8, 0x1, R12, P0 ;  /* 0x0000000108817824 */ /* 0x000fe200000e060c */
[----:B------:R-:W-:Y:S01]  /*3360*/  ISETP.GE.AND P0, PT, R109, c[0x0][0x27c], PT ;  /* 0x00009f006d007a0c */ /* 0x000fe20003f06270 */
[C---:B------:R-:W-:Y:S01]  /*3370*/  IMAD R8, R12.reuse, c[0x0][0x280], RZ ;  /* 0x0000a0000c087a24 */ /* 0x040fe200078e02ff */
[-C--:B------:R-:W-:Y:S01]  /*3380*/  SEL R17, R5, R19.reuse, !P1 ;  /* 0x0000001305117207 */ /* 0x080fe20004800000 */
[----:B------:R-:W-:Y:S01]  /*3390*/  IMAD R32, R11, c[0x0][0x26c], R4 ;  /* 0x00009b000b207a24 */ /* 0x000fe200078e0204 */
[----:B------:R-:W-:Y:S01]  /*33a0*/  SEL R19, R5, R19, !P0 ;  /* 0x0000001305137207 */ /* 0x000fe20004000000 */
[----:B------:R-:W-:Y:S01]  /*33b0*/  IMAD R9, R12, c[0x0][0x290], RZ ;  /* 0x0000a4000c097a24 */ /* 0x000fe200078e02ff */
[----:B------:R-:W-:Y:S01]  /*33c0*/  SEL R16, RZ, c[0x0][0x27c], !P2 ;  /* 0x00009f00ff107a07 */ /* 0x000fe20005000000 */
[----:B------:R-:W-:Y:S01]  /*33d0*/  IMAD.WIDE.U32 R4, R20, c[0x0][0x280], R154 ;  /* 0x0000a00014047a25 */ /* 0x000fe200078e009a */
[----:B------:R-:W-:Y:S01]  /*33e0*/  SEL R25, RZ, c[0x0][0x27c], !P1 ;  /* 0x00009f00ff197a07 */ /* 0x000fe20004800000 */
[----:B------:R-:W-:Y:S01]  /*33f0*/  ULDC.U8 UR4, c[0x0][0x298] ;  /* 0x0000a60000047ab9 */ /* 0x000fe20000000000 */
[----:B------:R-:W-:Y:S01]  /*3400*/  ISETP.GE.AND P1, PT, R160, 0x1, PT ;  /* 0x00000001a000780c */ /* 0x000fe20003f26270 */
[----:B------:R-:W-:-:S02]  /*3410*/  IMAD R8, R20, c[0x0][0x284], R8 ;  /* 0x0000a10014087a24 */ /* 0x000fc400078e0208 */
[----:B------:R-:W-:-:S04]  /*3420*/  IMAD.WIDE.U32 R12, R20, c[0x0][0x280], R110 ;  /* 0x0000a000140c7a25 */ /* 0x000fc800078e006e */
[----:B------:R-:W-:-:S04]  /*3430*/  IMAD.WIDE.U32 R82, R11, c[0x0][0x268], R2 ;  /* 0x00009a000b527a25 */ /* 0x000fc800078e0002 */
[----:B------:R-:W-:Y:S02]  /*3440*/  IMAD R14, R20, c[0x0][0x294], R9 ;  /* 0x0000a500140e7a24 */ /* 0x000fe400078e0209 */
[----:B------:R-:W-:-:S04]  /*3450*/  IMAD.WIDE.U32 R2, R22, c[0x0][0x210], R110 ;  /* 0x0000840016027a25 */ /* 0x000fc800078e006e */
[----:B------:R-:W-:Y:S02]  /*3460*/  IMAD.IADD R9, R5, 0x1, R8 ;  /* 0x0000000105097824 */ /* 0x000fe400078e0208 */
[----:B------:R-:W-:Y:S02]  /*3470*/  IMAD.IADD R5, R8, 0x1, R13 ;  /* 0x0000000108057824 */ /* 0x000fe400078e020d */
[----:B------:R-:W-:Y:S02]  /*3480*/  IMAD.IADD R13, R110, 0x1, R16 ;  /* 0x000000016e0d7824 */ /* 0x000fe400078e0210 */
[----:B------:R-:W-:Y:S02]  /*3490*/  IMAD R11, R22, c[0x0][0x214], R3 ;  /* 0x00008500160b7a24 */ /* 0x000fe400078e0203 */
[----:B------:R-:W-:Y:S02]  /*34a0*/  IMAD.MOV.U32 R10, RZ, RZ, R2 ;  /* 0x000000ffff0a7224 */ /* 0x000fe400078e0002 */
[----:B------:R-:W-:-:S04]  /*34b0*/  IMAD.WIDE.U32 R6, R20, c[0x0][0x290], R154 ;  /* 0x0000a40014067a25 */ /* 0x000fc800078e009a */
[----:B------:R-:W-:-:S04]  /*34c0*/  IMAD.WIDE.U32 R2, R20, c[0x0][0x290], R110 ;  /* 0x0000a40014027a25 */ /* 0x000fc800078e006e */
[----:B------:R-:W-:Y:S02]  /*34d0*/  IMAD.MOV.U32 R8, RZ, RZ, R4 ;  /* 0x000000ffff087224 */ /* 0x000fe400078e0004 */
[----:B------:R-:W-:Y:S01]  /*34e0*/  IMAD.MOV.U32 R4, RZ, RZ, R12 ;  /* 0x000000ffff047224 */ /* 0x000fe200078e000c */
[----:B------:R-:W-:Y:S01]  /*34f0*/  SHF.R.S32.HI R12, RZ, 0x1f, R13 ;  /* 0x0000001fff0c7819 */ /* 0x000fe2000001140d */
[----:B------:R-:W-:Y:S02]  /*3500*/  IMAD.IADD R7, R7, 0x1, R14 ;  /* 0x0000000107077824 */ /* 0x000fe400078e020e */
[----:B------:R-:W-:Y:S01]  /*3510*/  IMAD.IADD R3, R14, 0x1, R3 ;  /* 0x000000010e037824 */ /* 0x000fe200078e0203 */
[----:B------:R-:W-:Y:S02]  /*3520*/  SHF.R.S32.HI R14, RZ, 0x1f, R17 ;  /* 0x0000001fff0e7819 */ /* 0x000fe40000011411 */
[CC--:B------:R-:W-:Y:S02]  /*3530*/  LEA.HI R16, R12.reuse, R13.reuse, RZ, 0x3 ;  /* 0x0000000d0c107211 */ /* 0x0c0fe400078f18ff */
[----:B------:R-:W-:Y:S01]  /*3540*/  LEA.HI R22, R12, R13, RZ, 0x5 ;  /* 0x0000000d0c167211 */ /* 0x000fe200078f28ff */
[----:B------:R-:W-:Y:S01]  /*3550*/  IMAD.IADD R12, R152, 0x1, R25 ;  /* 0x00000001980c7824 */ /* 0x000fe200078e0219 */
[----:B------:R-:W-:-:S02]  /*3560*/  SHF.R.S32.HI R13, RZ, 0x1f, R19 ;  /* 0x0000001fff0d7819 */ /* 0x000fc40000011413 */
[----:B------:R-:W-:Y:S01]  /*3570*/  LEA.HI R23, R14, R17, RZ, 0x4 ;  /* 0x000000110e177211 */ /* 0x000fe200078f20ff */
[----:B------:R-:W-:Y:S01]  /*3580*/  IMAD R14, R21, c[0x0][0x218], RZ ;  /* 0x00008600150e7a24 */ /* 0x000fe200078e02ff */
[----:B------:R-:W-:Y:S02]  /*3590*/  LEA.HI R21, R13, R19, RZ, 0x4 ;  /* 0x000000130d157211 */ /* 0x000fe400078f20ff */
[----:B------:R-:W-:Y:S01]  /*35a0*/  SHF.R.S32.HI R13, RZ, 0x1f, R12 ;  /* 0x0000001fff0d7819 */ /* 0x000fe2000001140c */
[C---:B------:R-:W-:Y:S01]  /*35b0*/  IMAD.WIDE.U32 R100, R15.reuse, c[0x0][0x218], R10 ;  /* 0x000086000f647a25 */ /* 0x040fe200078e000a */
[----:B------:R-:W-:Y:S02]  /*35c0*/  SHF.R.S32.HI R20, RZ, 0x1f, R18 ;  /* 0x0000001fff147819 */ /* 0x000fe40000011412 */
[----:B------:R-:W-:Y:S01]  /*35d0*/  SEL R17, RZ, c[0x0][0x27c], !P0 ;  /* 0x00009f00ff117a07 */ /* 0x000fe20004000000 */
[----:B------:R-:W-:Y:S01]  /*35e0*/  IMAD R27, R15, c[0x0][0x21c], R14 ;  /* 0x000087000f1b7a24 */ /* 0x000fe200078e020e */
[----:B------:R-:W-:-:S02]  /*35f0*/  LEA.HI R11, R13, R12, RZ, 0x5 ;  /* 0x0000000c0d0b7211 */ /* 0x000fc400078f28ff */
[----:B------:R-:W-:Y:S01]  /*3600*/  LEA.HI R15, R13, R12, RZ, 0x3 ;  /* 0x0000000c0d0f7211 */ /* 0x000fe200078f18ff */
[----:B------:R-:W-:Y:S01]  /*3610*/  IMAD.IADD R14, R109, 0x1, R17 ;  /* 0x000000016d0e7824 */ /* 0x000fe200078e0211 */
[----:B------:R-:W-:Y:S02]  /*3620*/  LEA.HI R24, R20, R18, RZ, 0x4 ;  /* 0x0000001214187211 */ /* 0x000fe400078f20ff */
[----:B------:R-:W-:Y:S02]  /*3630*/  SHF.R.S32.HI R11, RZ, 0x5, R11 ;  /* 0x00000005ff0b7819 */ /* 0x000fe4000001140b */
[----:B------:R-:W-:Y:S02]  /*3640*/  SHF.R.S32.HI R17, RZ, 0x5, R22 ;  /* 0x00000005ff117819 */ /* 0x000fe40000011416 */
[----:B------:R-:W-:-:S04]  /*3650*/  SHF.R.S32.HI R10, RZ, 0x1f, R14 ;  /* 0x0000001fff0a7819 */ /* 0x000fc8000001140e */
[----:B------:R-:W-:Y:S01]  /*3660*/  LEA.HI R13, R10, R14, RZ, 0x3 ;  /* 0x0000000e0a0d7211 */ /* 0x000fe200078f18ff */
[C---:B------:R-:W-:Y:S01]  /*3670*/  IMAD R146, R136.reuse, c[0x0][0x1e4], RZ ;  /* 0x0000790088927a24 */ /* 0x040fe200078e02ff */
[----:B------:R-:W-:Y:S01]  /*3680*/  ISETP.NE.AND P0, PT, RZ, UR4, PT ;  /* 0x00000004ff007c0c */ /* 0x000fe2000bf05270 */
[----:B------:R-:W-:Y:S01]  /*3690*/  IMAD R147, R136, c[0x0][0x284], RZ ;  /* 0x0000a10088937a24 */ /* 0x000fe200078e02ff */
[----:B------:R-:W-:Y:S01]  /*36a0*/  LOP3.LUT R103, R16, 0xfffffff8, RZ, 0xc0, !PT ;  /* 0xfffffff810677812 */ /* 0x000fe200078ec0ff */
[C---:B------:R-:W-:Y:S01]  /*36b0*/  IMAD R148, R136.reuse, c[0x0][0x294], RZ ;  /* 0x0000a50088947a24 */ /* 0x040fe200078e02ff */
[----:B------:R-:W-:Y:S01]  /*36c0*/  LOP3.LUT R102, R15, 0xfffffff8, RZ, 0xc0, !PT ;  /* 0xfffffff80f667812 */ /* 0x000fe200078ec0ff */
[----:B------:R-:W-:Y:S01]  /*36d0*/  IMAD.WIDE.U32 R140, R136, c[0x0][0x1e0], RZ ;  /* 0x00007800888c7a25 */ /* 0x000fe200078e00ff */
[----:B------:R-:W-:-:S03]  /*36e0*/  LOP3.LUT R87, R13, 0xfffffff8, RZ, 0xc0, !PT ;  /* 0xfffffff80d577812 */ /* 0x000fc600078ec0ff */
[----:B------:R-:W-:-:S04]  /*36f0*/  IMAD.WIDE.U32 R138, R136, c[0x0][0x280], RZ ;  /* 0x0000a000888a7a25 */ /* 0x000fc800078e00ff */
[----:B------:R-:W-:-:S04]  /*3700*/  IMAD.WIDE.U32 R90, R134, c[0x0][0x290], R2 ;  /* 0x0000a400865a7a25 */ /* 0x000fc800078e0002 */
[----:B------:R-:W-:-:S04]  /*3710*/  IMAD.WIDE.U32 R136, R136, c[0x0][0x290], RZ ;  /* 0x0000a40088887a25 */ /* 0x000fc800078e00ff */
[----:B------:R-:W-:-:S04]  /*3720*/  IMAD.WIDE.U32 R96, R134, c[0x0][0x280], R8 ;  /* 0x0000a00086607a25 */ /* 0x000fc800078e0008 */
[----:B------:R-:W-:-:S04]  /*3730*/  IMAD.WIDE.U32 R94, R134, c[0x0][0x290], R6 ;  /* 0x0000a400865e7a25 */ /* 0x000fc800078e0006 */
[----:B------:R-:W-:Y:S01]  /*3740*/  IMAD.WIDE.U32 R92, R134, c[0x0][0x280], R4 ;  /* 0x0000a000865c7a25 */ /* 0x000fe200078e0004 */
[----:B------:R-:W-:Y:S02]  /*3750*/  P2R R124, PR, RZ, 0x1 ;  /* 0x00000001ff7c7803 */ /* 0x000fe40000000000 */
[----:B------:R-:W-:Y:S01]  /*3760*/  IADD3 R146, R141, R146, RZ ;  /* 0x000000928d927210 */ /* 0x000fe20007ffe0ff */
[----:B------:R-:W-:Y:S01]  /*3770*/  IMAD.IADD R147, R139, 0x1, R147 ;  /* 0x000000018b937824 */ /* 0x000fe200078e0293 */
[----:B------:R-:W-:Y:S01]  /*3780*/  SHF.R.S32.HI R117, RZ, 0x1f, R103 ;  /* 0x0000001fff757819 */ /* 0x000fe20000011467 */
[----:B------:R-:W-:Y:S01]  /*3790*/  IMAD.IADD R148, R137, 0x1, R148 ;  /* 0x0000000189947824 */ /* 0x000fe200078e0294 */
[----:B------:R-:W-:Y:S01]  /*37a0*/  SHF.R.S32.HI R116, RZ, 0x1f, R102 ;  /* 0x0000001fff747819 */ /* 0x000fe20000011466 */
[----:B------:R-:W-:Y:S01]  /*37b0*/  IMAD.IADD R86, R83, 0x1, R32 ;  /* 0x0000000153567824 */ /* 0x000fe200078e0220 */
[----:B------:R-:W-:Y:S01]  /*37c0*/  SHF.R.S32.HI R115, RZ, 0x1f, R87 ;  /* 0x0000001fff737819 */ /* 0x000fe20000011457 */
[----:B------:R-:W-:Y:S01]  /*37d0*/  IMAD.IADD R123, R101, 0x1, R27 ;  /* 0x00000001657b7824 */ /* 0x000fe200078e021b */
[----:B--2---:R-:W-:-:S02]  /*37e0*/  LOP3.LUT R18, R35, 0x18, R16, 0xf8, !PT ;  /* 0x0000001823127812 */ /* 0x004fc400078ef810 */
[----:B------:R-:W-:Y:S02]  /*37f0*/  LOP3.LUT R12, R35, 0x18, R15, 0xf8, !PT ;  /* 0x00000018230c7812 */ /* 0x000fe400078ef80f */
[-C--:B---3--:R-:W-:Y:S01]  /*3800*/  LOP3.LUT R19, R18, R33.reuse, RZ, 0x3c, !PT ;  /* 0x0000002112137212 */ /* 0x088fe200078e3cff */
[--C-:B----4-:R-:W-:Y:S01]  /*3810*/  IMAD R18, R11, 0x600, R34.reuse ;  /* 0x000006000b127824 */ /* 0x110fe200078e0222 */
[----:B------:R-:W-:Y:S01]  /*3820*/  LOP3.LUT R11, R12, R33, RZ, 0x3c, !PT ;  /* 0x000000210c0b7212 */ /* 0x000fe200078e3cff */
[----:B------:R-:W-:Y:S01]  /*3830*/  IMAD R20, R17, 0x600, R34 ;  /* 0x0000060011147824 */ /* 0x000fe200078e0222 */
[----:B------:R-:W-:Y:S02]  /*3840*/  LEA.HI R17, R10, R14, RZ, 0x5 ;  /* 0x0000000e0a117211 */ /* 0x000fe400078f28ff */
[----:B------:R-:W-:Y:S01]  /*3850*/  SHF.R.S32.HI R10, RZ, 0x4, R24 ;  /* 0x00000004ff0a7819 */ /* 0x000fe20000011418 */
[----:B------:R-:W-:Y:S01]  /*3860*/  IMAD.IADD R24, R18, 0x1, R11 ;  /* 0x0000000112187824 */ /* 0x000fe200078e020b */
[----:B------:R-:W-:-:S02]  /*3870*/  SHF.R.S32.HI R11, RZ, 0x4, R23 ;  /* 0x00000004ff0b7819 */ /* 0x000fc40000011417 */
[----:B------:R-:W-:Y:S02]  /*3880*/  SHF.R.S32.HI R14, RZ, 0x4, R21 ;  /* 0x00000004ff0e7819 */ /* 0x000fe40000011415 */
[----:B------:R-:W-:Y:S02]  /*3890*/  SHF.R.S32.HI R17, RZ, 0x5, R17 ;  /* 0x00000005ff117819 */ /* 0x000fe40000011411 */
[----:B------:R-:W-:Y:S02]  /*38a0*/  LEA.HI.SX32 R12, R16, R10, 0x1d ;  /* 0x0000000a100c7211 */ /* 0x000fe400078feaff */
[----:B------:R-:W-:Y:S02]  /*38b0*/  LEA.HI.SX32 R11, R15, R11, 0x1d ;  /* 0x0000000b0f0b7211 */ /* 0x000fe400078feaff */
[----:B------:R-:W-:Y:S01]  /*38c0*/  LEA.HI.SX32 R10, R13, R14, 0x1d ;  /* 0x0000000e0d0a7211 */ /* 0x000fe200078feaff */
[----:B------:R-:W-:Y:S01]  /*38d0*/  IMAD R22, R17, 0x600, R34 ;  /* 0x0000060011167824 */ /* 0x000fe200078e0222 */
[----:B------:R-:W-:-:S02]  /*38e0*/  SHF.R.S32.HI R17, RZ, 0x1f, R11 ;  /* 0x0000001fff117819 */ /* 0x000fc4000001140b */
[----:B------:R-:W-:Y:S01]  /*38f0*/  SHF.R.S32.HI R18, RZ, 0x1f, R10 ;  /* 0x0000001fff127819 */ /* 0x000fe2000001140a */
[----:B------:R-:W-:Y:S01]  /*3900*/  IMAD.SHL.U32 R81, R11, 0x8, RZ ;  /* 0x000000080b517824 */ /* 0x000fe200078e00ff */
[----:B------:R-:W-:Y:S01]  /*3910*/  LEA.HI R17, R17, R11, RZ, 0x2 ;  /* 0x0000000b11117211 */ /* 0x000fe200078f10ff */
[----:B------:R-:W-:Y:S01]  /*3920*/  IMAD.SHL.U32 R84, R12, 0x8, RZ ;  /* 0x000000080c547824 */ /* 0x000fe200078e00ff */
[----:B------:R-:W-:Y:S01]  /*3930*/  IADD3 R25, R20, R19, RZ ;  /* 0x0000001314197210 */ /* 0x000fe20007ffe0ff */
[----:B------:R-:W-:Y:S01]  /*3940*/  IMAD.SHL.U32 R85, R10, 0x8, RZ ;  /* 0x000000080a557824 */ /* 0x000fe200078e00ff */
[----:B------:R-:W-:Y:S02]  /*3950*/  SHF.R.S32.HI R14, RZ, 0x1f, R12 ;  /* 0x0000001fff0e7819 */ /* 0x000fe4000001140c */
[----:B------:R-:W-:Y:S02]  /*3960*/  LEA.HI R11, R18, R10, RZ, 0x2 ;  /* 0x0000000a120b7211 */ /* 0x000fe400078f10ff */
[----:B------:R-:W-:-:S02]  /*3970*/  LOP3.LUT R20, R35, 0x18, R13, 0xf8, !PT ;  /* 0x0000001823147812 */ /* 0x000fc400078ef80d */
[----:B------:R-:W-:Y:S02]  /*3980*/  LEA.HI R19, R14, R12, RZ, 0x2 ;  /* 0x0000000c0e137211 */ /* 0x000fe400078f10ff */
[----:B------:R-:W-:Y:S02]  /*3990*/  SHF.R.S32.HI R10, RZ, 0x2, R11 ;  /* 0x00000002ff0a7819 */ /* 0x000fe4000001140b */
[----:B------:R-:W-:Y:S02]  /*39a0*/  LOP3.LUT R21, R20, R33, RZ, 0x3c, !PT ;  /* 0x0000002114157212 */ /* 0x000fe400078e3cff */
[C---:B------:R-:W-:Y:S02]  /*39b0*/  LOP3.LUT R14, R35.reuse, 0x18, R84, 0xf8, !PT ;  /* 0x00000018230e7812 */ /* 0x040fe400078ef854 */
[----:B------:R-:W-:Y:S02]  /*39c0*/  LOP3.LUT R12, R35, 0x18, R81, 0xf8, !PT ;  /* 0x00000018230c7812 */ /* 0x000fe400078ef851 */
[----:B------:R-:W-:-:S02]  /*39d0*/  SHF.R.S32.HI R17, RZ, 0x2, R17 ;  /* 0x00000002ff117819 */ /* 0x000fc40000011411 */
[----:B------:R-:W-:Y:S01]  /*39e0*/  LOP3.LUT R20, R35, 0x18, R85, 0xf8, !PT ;  /* 0x0000001823147812 */ /* 0x000fe200078ef855 */
[--C-:B------:R-:W-:Y:S01]  /*39f0*/  IMAD R11, R10, 0x600, R34.reuse ;  /* 0x000006000a0b7824 */ /* 0x100fe200078e0222 */
[----:B------:R-:W-:Y:S02]  /*3a00*/  SHF.R.S32.HI R18, RZ, 0x2, R19 ;  /* 0x00000002ff127819 */ /* 0x000fe40000011413 */
[-C--:B------:R-:W-:Y:S01]  /*3a10*/  LOP3.LUT R19, R14, R33.reuse, RZ, 0x3c, !PT ;  /* 0x000000210e137212 */ /* 0x080fe200078e3cff */
[----:B------:R-:W-:Y:S01]  /*3a20*/  IMAD R14, R17, 0x600, R34 ;  /* 0x00000600110e7824 */ /* 0x000fe200078e0222 */
[-C--:B------:R-:W-:Y:S02]  /*3a30*/  LOP3.LUT R12, R12, R33.reuse, RZ, 0x3c, !PT ;  /* 0x000000210c0c7212 */ /* 0x080fe400078e3cff */
[----:B------:R-:W-:-:S03]  /*3a40*/  LOP3.LUT R10, R20, R33, RZ, 0x3c, !PT ;  /* 0x00000021140a7212 */ /* 0x000fc600078e3cff */
[----:B------:R-:W-:Y:S02]  /*3a50*/  IMAD.IADD R14, R14, 0x1, R12 ;  /* 0x000000010e0e7824 */ /* 0x000fe400078e020c */
[----:B------:R-:W-:Y:S02]  /*3a60*/  IMAD.IADD R12, R11, 0x1, R10 ;  /* 0x000000010b0c7824 */ /* 0x000fe400078e020a */
[----:B------:R-:W-:Y:S02]  /*3a70*/  IMAD R10, R26, c[0x0][0x290], RZ ;  /* 0x0000a4001a0a7a24 */ /* 0x000fe400078e02ff */
[----:B------:R-:W-:Y:S02]  /*3a80*/  IMAD R18, R18, 0x600, R34 ;  /* 0x0000060012127824 */ /* 0x000fe400078e0222 */
[----:B------:R-:W-:Y:S02]  /*3a90*/  IMAD R11, R26, c[0x0][0x280], RZ ;  /* 0x0000a0001a0b7a24 */ /* 0x000fe400078e02ff */
[----:B------:R-:W-:-:S02]  /*3aa0*/  IMAD R10, R134, c[0x0][0x294], R10 ;  /* 0x0000a500860a7a24 */ /* 0x000fc400078e020a */
[----:B------:R-:W-:Y:S02]  /*3ab0*/  IMAD.IADD R17, R22, 0x1, R21 ;  /* 0x0000000116117824 */ /* 0x000fe400078e0215 */
[----:B------:R-:W-:Y:S02]  /*3ac0*/  IMAD.IADD R18, R18, 0x1, R19 ;  /* 0x0000000112127824 */ /* 0x000fe400078e0213 */
[----:B------:R-:W-:Y:S01]  /*3ad0*/  IMAD R11, R134, c[0x0][0x284], R11 ;  /* 0x0000a100860b7a24 */ /* 0x000fe200078e020b */
[----:B------:R-:W-:Y:S01]  /*3ae0*/  IADD3 R108, R10, R91, RZ ;  /* 0x0000005b0a6c7210 */ /* 0x000fe20007ffe0ff */
[----:B------:R-:W-:Y:S01]  /*3af0*/  IMAD.IADD R121, R95, 0x1, R10 ;  /* 0x000000015f797824 */ /* 0x000fe200078e020a */
[----:B------:R-:W-:Y:S01]  /*3b00*/  SHF.R.S32.HI R114, RZ, 0x1f, R84 ;  /* 0x0000001fff727819 */ /* 0x000fe20000011454 */
[----:B------:R-:W-:Y:S01]  /*3b10*/  IMAD.IADD R122, R97, 0x1, R11 ;  /* 0x00000001617a7824 */ /* 0x000fe200078e020b */
[----:B------:R-:W-:Y:S01]  /*3b20*/  SHF.R.S32.HI R113, RZ, 0x1f, R81 ;  /* 0x0000001fff717819 */ /* 0x000fe20000011451 */
[----:B------:R-:W-:Y:S01]  /*3b30*/  IMAD.IADD R120, R11, 0x1, R93 ;  /* 0x000000010b787824 */ /* 0x000fe200078e025d */
[----:B------:R-:W-:Y:S01]  /*3b40*/  SHF.R.S32.HI R112, RZ, 0x1f, R85 ;  /* 0x0000001fff707819 */ /* 0x000fe20000011455 */
[----:B------:R-:W-:-:S02]  /*3b50*/  IMAD.SHL.U32 R119, R25, 0x2, RZ ;  /* 0x0000000219777824 */ /* 0x000fc400078e00ff */
[----:B------:R-:W-:Y:S02]  /*3b60*/  IMAD.SHL.U32 R118, R24, 0x2, RZ ;  /* 0x0000000218767824 */ /* 0x000fe400078e00ff */
[----:B------:R-:W-:Y:S02]  /*3b70*/  IMAD.SHL.U32 R107, R17, 0x2, RZ ;  /* 0x00000002116b7824 */ /* 0x000fe400078e00ff */
[----:B------:R-:W-:Y:S02]  /*3b80*/  IMAD.SHL.U32 R106, R18, 0x2, RZ ;  /* 0x00000002126a7824 */ /* 0x000fe400078e00ff */
[----:B------:R-:W-:Y:S02]  /*3b90*/  IMAD.SHL.U32 R105, R14, 0x2, RZ ;  /* 0x000000020e697824 */ /* 0x000fe400078e00ff */
[----:B------:R-:W-:Y:S01]  /*3ba0*/  IMAD.SHL.U32 R104, R12, 0x2, RZ ;  /* 0x000000020c687824 */ /* 0x000fe200078e00ff */
[----:B------:R-:W-:Y:S06]  /*3bb0*/  BAR.SYNC.DEFER_BLOCKING 0x0 ;  /* 0x0000000000007b1d */ /* 0x000fec0000010000 */
.L_x_739:
[----:B-1----:R-:W1:Y:S01]  /*3bc0*/  S2R R162, SR_TID.X ;  /* 0x0000000000a27919 */ /* 0x002e620000002100 */
[----:B------:R-:W-:Y:S01]  /*3bd0*/  SHF.R.S32.HI R80, RZ, 0x1f, R31 ;  /* 0x0000001fff507819 */ /* 0x000fe2000001141f */
[----:B------:R-:W-:Y:S04]  /*3be0*/  DEPBAR.LE SB0, 0x0 ;  /* 0x000080000000791a */ /* 0x000fe80000000000 */
[----:B------:R-:W-:Y:S01]  /*3bf0*/  ISETP.GE.AND P1, PT, R160, 0x1, PT ;  /* 0x00000001a000780c */ /* 0x000fe20003f26270 */
[-C--:B------:R-:W-:Y:S01]  /*3c00*/  IMAD R2, R146, R31.reuse, RZ ;  /* 0x0000001f92027224 */ /* 0x080fe200078e02ff */
[----:B------:R-:W-:Y:S01]  /*3c10*/  WARPSYNC 0xffffffff ;  /* 0xffffffff00007948 */ /* 0x000fe20003800000 */
[----:B------:R-:W-:Y:S01]  /*3c20*/  BAR.SYNC.DEFER_BLOCKING 0x0 ;  /* 0x0000000000007b1d */ /* 0x000fe20000010000 */
[----:B------:R-:W-:Y:S04]  /*3c30*/  IMAD.WIDE.U32 R10, R140, R31, RZ ;  /* 0x0000001f8c0a7225 */ /* 0x000fe800078e00ff */
[----:B------:R-:W-:Y:S04]  /*3c40*/  IMAD R2, R80, R140, R2 ;  /* 0x0000008c50027224 */ /* 0x000fe800078e0202 */
[----:B------:R-:W-:Y:S01]  /*3c50*/  IMAD.IADD R12, R11, 0x1, R2 ;  /* 0x000000010b0c7824 */ /* 0x000fe200078e0202 */
[----:B------:R-:W-:Y:S02]  /*3c60*/  IADD3 R2, P0, R132, R10, RZ ;  /* 0x0000000a84027210 */ /* 0x000fe40007f1e0ff */
[----:B-1----:R-:W-:Y:S03]  /*3c70*/  LEA.HI R161, R162, R162, RZ, 0x1 ;  /* 0x000000a2a2a17211 */ /* 0x002fe600078f08ff */
[----:B------:R-:W-:Y:S01]  /*3c80*/  IMAD.X R3, R12, 0x1, R131, P0 ;  /* 0x000000010c037824 */ /* 0x000fe200000e0683 */
[C---:B------:R-:W-:Y:S02]  /*3c90*/  LEA R52, P0, R2.reuse, c[0x0][0x1c8], 0x1 ;  /* 0x0000720002347a11 */ /* 0x040fe400078008ff */
[----:B------:R-:W-:Y:S02]  /*3ca0*/  SHF.R.S32.HI R161, RZ, 0x1, R161 ;  /* 0x00000001ffa17819 */ /* 0x000fe400000114a1 */
        /* <DEDUP_REMOVED lines=74> */
.L_x_717:
[----:B------:R-:W-:Y:S05]  /*4150*/  BSYNC B0 ;  /* 0x0000000000007941 */ /* 0x000fea0003800000 */
.L_x_716:
        /* <DEDUP_REMOVED lines=35> */
[----:B------:R-:W2:Y:S01]  /*4390*/  LDL R10, [R1+0x10] ;  /* 0x00001000010a7983 */ /* 0x000ea20000100800 */
        /* <DEDUP_REMOVED lines=13> */
[C---:B------:R-:W-:Y:S02]  /*4470*/  @!P0 SHF.L.U32 R4, R5.reuse, 0x10, RZ ;  /* 0x0000001005048819 */ /* 0x040fe400000006ff */
[----:B------:R-:W-:Y:S02]  /*4480*/  @!P0 LOP3.LUT R32, R32, 0xffff0000, RZ, 0xc0, !PT ;  /* 0xffff000020208812 */ /* 0x000fe400078ec0ff */
[----:B------:R-:W-:Y:S01]  /*4490*/  @!P0 LOP3.LUT R5, R5, 0xffff0000, RZ, 0xc0, !PT ;  /* 0xffff000005058812 */ /* 0x000fe200078ec0ff */
[----:B--2---:R-:W1:Y:S02]  /*44a0*/  LDS.128 R8, [R10+0x2400] ;  /* 0x002400000a087984 */ /* 0x004e640000000c00 */
[C---:B-1----:R-:W-:Y:S01]  /*44b0*/  @!P0 IMAD.U32 R27, R8.reuse, 0x10000, RZ ;  /* 0x00010000081b8824 */ /* 0x042fe200078e00ff */
[----:B------:R-:W-:Y:S02]  /*44c0*/  @!P0 LOP3.LUT R2, R8, 0xffff0000, RZ, 0xc0, !PT ;  /* 0xffff000008028812 */ /* 0x000fe400078ec0ff */
[C---:B------:R-:W-:Y:S02]  /*44d0*/  @!P0 LOP3.LUT R3, R9.reuse, 0xffff0000, RZ, 0xc0, !PT ;  /* 0xffff000009038812 */ /* 0x040fe400078ec0ff */
[----:B------:R-:W-:Y:S01]  /*44e0*/  @!P0 SHF.L.U32 R33, R9, 0x10, RZ ;  /* 0x0000001009218819 */ /* 0x000fe200000006ff */
[C---:B------:R-:W-:Y:S02]  /*44f0*/  @!P0 FMUL.FTZ R34, R2.reuse, R14 ;  /* 0x0000000e02228220 */ /* 0x040fe40000410000 */
[----:B------:R-:W-:Y:S02]  /*4500*/  @!P0 FMUL.FTZ R2, R2, R4 ;  /* 0x0000000402028220 */ /* 0x000fe40000410000 */
        /* <DEDUP_REMOVED lines=31> */
.L_x_720:
[----:B------:R-:W-:Y:S05]  /*4700*/  BSYNC B0 ;  /* 0x0000000000007941 */ /* 0x000fea0003800000 */
.L_x_719:
[----:B------:R-:W-:Y:S01]  /*4710*/  ISETP.GE.AND P0, PT, R152, c[0x0][0x1d4], PT ;  /* 0x0000750098007a0c */ /* 0x000fe20003f06270 */
[----:B------:R-:W-:Y:S01]  /*4720*/  @!UPT UIADD3 URZ, URZ, URZ, URZ ;  /* 0x0000003f3f3ff290 */ /* 0x000fe2000fffe03f */
[----:B------:R-:W-:Y:S11]  /*4730*/  BSSY B0, `(.L_x_721) ;  /* 0x0000037000007945 */ /* 0x000ff60003800000 */
[----:B------:R-:W-:-:S05]  /*4740*/  @P0 BRA `(.L_x_722) ;  /* 0x0000035000000947 */ /* 0x000fca0003800000 */
[----:B------:R-:W-:Y:S01]  /*4750*/  ISETP.GE.AND P0, PT, R30, c[0x0][0x27c], PT ;  /* 0x00009f001e007a0c */ /* 0x000fe20003f06270 */
[----:B------:R-:W2:Y:S11]  /*4760*/  LDL R2, [R1+0x14] ;  /* 0x0000140001027983 */ /* 0x000eb60000100800 */
[----:B------:R-:W-:Y:S01]  /*4770*/  @!UPT UIADD3 URZ, URZ, URZ, URZ ;  /* 0x0000003f3f3ff290 */ /* 0x000fe2000fffe03f */
[----:B------:R-:W-:Y:S02]  /*4780*/  @!P0 SHF.R.U64 R5, R38, 0x10, R39 ;  /* 0x0000001026058819 */ /* 0x000fe40000001227 */
[----:B------:R-:W-:Y:S02]  /*4790*/  @!P0 SHF.R.U32.HI R3, RZ, 0x10, R7 ;  /* 0x00000010ff038819 */ /* 0x000fe40000011607 */
[----:B------:R-:W-:Y:S02]  /*47a0*/  @!P0 PRMT R5, R37, 0x5410, R5 ;  /* 0x0000541025058816 */ /* 0x000fe40000000005 */
[----:B------:R-:W-:Y:S03]  /*47b0*/  @!P0 SHF.R.U32.HI R4, RZ, 0x10, R39 ;  /* 0x00000010ff048819 */ /* 0x000fe60000011627 */
[----:B------:R-:W-:Y:S01]  /*47c0*/  @!P0 IMAD.U32 R14, R5, 0x10000, RZ ;  /* 0x00010000050e8824 */ /* 0x000fe200078e00ff */
[----:B------:R-:W-:Y:S01]  /*47d0*/  @!P0 PRMT R32, R37, 0x5432, R4 ;  /* 0x0000543225208816 */ /* 0x000fe20000000004 */
[----:B-12---:R1:W2:Y:S02]  /*47e0*/  LDS.128 R8, [R2+0x2400] ;  /* 0x0024000002087984 */ /* 0x0062a40000000c00 */
[----:B-1----:R-:W-:Y:S02]  /*47f0*/  @!P0 SHF.R.U64 R2, R6, 0x10, R7 ;  /* 0x0000001006028819 */ /* 0x002fe40000001207 */
[C---:B------:R-:W-:Y:S02]  /*4800*/  @!P0 PRMT R6, R22.reuse, 0x5410, R3 ;  /* 0x0000541016068816 */ /* 0x040fe40000000003 */
[----:B------:R-:W-:Y:S02]  /*4810*/  @!P0 PRMT R2, R22, 0x5432, R2 ;  /* 0x0000543216028816 */ /* 0x000fe40000000002 */
[----:B------:R-:W-:Y:S02]  /*4820*/  @!P0 LOP3.LUT R22, R5, 0xffff0000, RZ, 0xc0, !PT ;  /* 0xffff000005168812 */ /* 0x000fe400078ec0ff */
[C---:B------:R-:W-:Y:S01]  /*4830*/  @!P0 LOP3.LUT R5, R2.reuse, 0xffff0000, RZ, 0xc0, !PT ;  /* 0xffff000002058812 */ /* 0x040fe200078ec0ff */
[----:B------:R-:W-:Y:S02]  /*4840*/  @!P0 IMAD.U32 R7, R2, 0x10000, RZ ;  /* 0x0001000002078824 */ /* 0x000fe400078e00ff */
[C---:B--2---:R-:W-:Y:S01]  /*4850*/  @!P0 IMAD.U32 R27, R9.reuse, 0x10000, RZ ;  /* 0x00010000091b8824 */ /* 0x044fe200078e00ff */
        /* <DEDUP_REMOVED lines=36> */
.L_x_722:
[----:B------:R-:W-:Y:S05]  /*4aa0*/  BSYNC B0 ;  /* 0x0000000000007941 */ /* 0x000fea0003800000 */
.L_x_721:
        /* <DEDUP_REMOVED lines=9> */
[C---:B------:R-:W-:Y:S02]  /*4b40*/  @!P0 PRMT R5, R48.reuse, 0x5410, R5 ;  /* 0x0000541030058816 */ /* 0x040fe40000000005 */
[----:B------:R-:W-:Y:S02]  /*4b50*/  @!P0 SHF.R.U32.HI R4, RZ, 0x10, R41 ;  /* 0x00000010ff048819 */ /* 0x000fe40000011629 */
[----:B------:R-:W-:Y:S02]  /*4b60*/  @!P0 PRMT R6, R23, 0x5410, R3 ;  /* 0x0000541017068816 */ /* 0x000fe40000000003 */
[----:B------:R-:W-:Y:S02]  /*4b70*/  @!P0 PRMT R22, R48, 0x5432, R4 ;  /* 0x0000543230168816 */ /* 0x000fe40000000004 */
[C---:B------:R-:W-:Y:S01]  /*4b80*/  @!P0 LOP3.LUT R14, R5.reuse, 0xffff0000, RZ, 0xc0, !PT ;  /* 0xffff0000050e8812 */ /* 0x040fe200078ec0ff */
[----:B-12---:R1:W2:Y:S02]  /*4b90*/  LDS.128 R8, [R2+0x3000] ;  /* 0x0030000002087984 */ /* 0x0062a40000000c00 */
[----:B-1----:R-:W-:Y:S01]  /*4ba0*/  @!P0 SHF.R.U64 R2, R12, 0x10, R13 ;  /* 0x000000100c028819 */ /* 0x002fe2000000120d */
[----:B------:R-:W-:Y:S03]  /*4bb0*/  @!P0 IMAD.U32 R12, R5, 0x10000, RZ ;  /* 0x00010000050c8824 */ /* 0x000fe600078e00ff */
[----:B------:R-:W-:Y:S04]  /*4bc0*/  @!P0 PRMT R2, R23, 0x5432, R2 ;  /* 0x0000543217028816 */ /* 0x000fe80000000002 */
        /* <DEDUP_REMOVED lines=39> */
.L_x_724:
[----:B------:R-:W-:Y:S05]  /*4e40*/  BSYNC B0 ;  /* 0x0000000000007941 */ /* 0x000fea0003800000 */
.L_x_723:
[----:B------:R-:W-:Y:S01]  /*4e50*/  IADD3 R2, R110, 0x30, RZ ;  /* 0x000000306e027810 */ /* 0x000fe20007ffe0ff */
[----:B------:R-:W-:Y:S03]  /*4e60*/  BSSY B0, `(.L_x_725) ;  /* 0x0000039000007945 */ /* 0x000fe60003800000 */
[----:B------:R-:W-:Y:S11]  /*4e70*/  ISETP.GE.AND P0, PT, R2, c[0x0][0x1d4], PT ;  /* 0x0000750002007a0c */ /* 0x000ff60003f06270 */
[----:B------:R-:W-:Y:S02]  /*4e80*/  @!UPT UIADD3 URZ, URZ, URZ, URZ ;  /* 0x0000003f3f3ff290 */ /* 0x000fe4000fffe03f */
[----:B------:R-:W-:-:S05]  /*4e90*/  @P0 BRA `(.L_x_726) ;  /* 0x0000035000000947 */ /* 0x000fca0003800000 */
[----:B------:R-:W-:Y:S01]  /*4ea0*/  ISETP.GE.AND P0, PT, R29, c[0x0][0x27c], PT ;  /* 0x00009f001d007a0c */ /* 0x000fe20003f06270 */
[----:B------:R-:W2:Y:S11]  /*4eb0*/  LDL R3, [R1+0x14] ;  /* 0x0000140001037983 */ /* 0x000eb60000100800 */
[----:B------:R-:W-:Y:S01]  /*4ec0*/  @!UPT UIADD3 URZ, URZ, URZ, URZ ;  /* 0x0000003f3f3ff290 */ /* 0x000fe2000fffe03f */
[----:B------:R-:W-:Y:S02]  /*4ed0*/  @!P0 SHF.R.U64 R5, R42, 0x10, R43 ;  /* 0x000000102a058819 */ /* 0x000fe4000000122b */
[----:B------:R-:W-:Y:S02]  /*4ee0*/  @!P0 SHF.R.U64 R2, R16, 0x10, R17 ;  /* 0x0000001010028819 */ /* 0x000fe40000001211 */
[----:B------:R-:W-:Y:S02]  /*4ef0*/  @!P0 PRMT R5, R49, 0x5410, R5 ;  /* 0x0000541031058816 */ /* 0x000fe40000000005 */
[----:B------:R-:W-:Y:S02]  /*4f00*/  @!P0 PRMT R2, R24, 0x5432, R2 ;  /* 0x0000543218028816 */ /* 0x000fe40000000002 */
[----:B------:R-:W-:Y:S01]  /*4f10*/  @!P0 SHF.R.U32.HI R4, RZ, 0x10, R43 ;  /* 0x00000010ff048819 */ /* 0x000fe2000001162b */
[C---:B------:R-:W-:Y:S01]  /*4f20*/  @!P0 IMAD.U32 R12, R5.reuse, 0x10000, RZ ;  /* 0x00010000050c8824 */ /* 0x040fe200078e00ff */
[----:B------:R-:W-:Y:S01]  /*4f30*/  @!P0 LOP3.LUT R14, R5, 0xffff0000, RZ, 0xc0, !PT ;  /* 0xffff0000050e8812 */ /* 0x000fe200078ec0ff */
[C---:B------:R-:W-:Y:S01]  /*4f40*/  @!P0 IMAD.U32 R7, R2.reuse, 0x10000, RZ ;  /* 0x0001000002078824 */ /* 0x040fe200078e00ff */
[----:B------:R-:W-:Y:S02]  /*4f50*/  @!P0 PRMT R16, R49, 0x5432, R4 ;  /* 0x0000543231108816 */ /* 0x000fe40000000004 */
[----:B------:R-:W-:Y:S01]  /*4f60*/  @!P0 LOP3.LUT R5, R2, 0xffff0000, RZ, 0xc0, !PT ;  /* 0xffff000002058812 */ /* 0x000fe200078ec0ff */
[----:B-12---:R1:W2:Y:S02]  /*4f70*/  LDS.128 R8, [R3+0x3000] ;  /* 0x0030000003087984 */ /* 0x0062a40000000c00 */
[----:B-1----:R-:W-:Y:S04]  /*4f80*/  @!P0 SHF.R.U32.HI R3, RZ, 0x10, R17 ;  /* 0x00000010ff038819 */ /* 0x002fe80000011611 */
[----:B------:R-:W-:Y:S01]  /*4f90*/  @!P0 PRMT R6, R24, 0x5410, R3 ;  /* 0x0000541018068816 */ /* 0x000fe20000000003 */
        /* <DEDUP_REMOVED lines=37> */
.L_x_726:
[----:B------:R-:W-:Y:S05]  /*51f0*/  BSYNC B0 ;  /* 0x0000000000007941 */ /* 0x000fea0003800000 */
.L_x_725:
        /* <DEDUP_REMOVED lines=15> */
[----:B------:R-:W-:Y:S01]  /*52f0*/  @!P0 IMAD.U32 R7, R2, 0x10000, RZ ;  /* 0x0001000002078824 */ /* 0x000fe200078e00ff */
        /* <DEDUP_REMOVED lines=42> */
.L_x_728:
[----:B------:R-:W-:Y:S05]  /*55a0*/  BSYNC B0 ;  /* 0x0000000000007941 */ /* 0x000fea0003800000 */
.L_x_727:
[----:B------:R-:W-:Y:S04]  /*55b0*/  IADD3 R2, R110, 0x50, RZ ;  /* 0x000000506e027810 */ /* 0x000fe80007ffe0ff */
        /* <DEDUP_REMOVED lines=57> */
.L_x_715:
        /* <DEDUP_REMOVED lines=47> */
.L_x_730:
[----:B------:R-:W-:Y:S05]  /*5c40*/  BSYNC B0 ;  /* 0x0000000000007941 */ /* 0x000fea0003800000 */
.L_x_729:
        /* <DEDUP_REMOVED lines=32> */
[CC--:B------:R-:W-:Y:S01]  /*5e50*/  IADD3 R2, P1, P0, R78.reuse, R70.reuse, R103 ;  /* 0x000000464e027210 */ /* 0x0c0fe2000783e067 */
[----:B------:R-:W-:Y:S02]  /*5e60*/  IMAD.MOV.U32 R36, RZ, RZ, R35 ;  /* 0x000000ffff247224 */ /* 0x000fe400078e0023 */
[----:B------:R-:W-:Y:S01]  /*5e70*/  IMAD.MOV.U32 R38, RZ, RZ, R32 ;  /* 0x000000ffff267224 */ /* 0x000fe200078e0020 */
[CC--:B------:R-:W-:Y:S01]  /*5e80*/  IADD3.X R8, R77.reuse, R69.reuse, R117, P1, P0 ;  /* 0x000000454d087210 */ /* 0x0c0fe20000fe0475 */
[----:B------:R-:W-:Y:S02]  /*5e90*/  IMAD.MOV.U32 R40, RZ, RZ, R33 ;  /* 0x000000ffff287224 */ /* 0x000fe400078e0021 */
        /* <DEDUP_REMOVED lines=12> */
[----:B------:R-:W-:Y:S02]  /*5f60*/  @!P0 SHF.R.U32.HI R37, RZ, 0x10, R33 ;  /* 0x00000010ff258819 */ /* 0x000fe40000011621 */
[----:B------:R-:W-:Y:S02]  /*5f70*/  @!P0 SHF.R.U32.HI R11, RZ, 0x10, R35 ;  /* 0x00000010ff0b8819 */ /* 0x000fe40000011623 */
[----:B------:R-:W-:Y:S02]  /*5f80*/  @!P0 SHF.R.U32.HI R2, RZ, 0x10, R7 ;  /* 0x00000010ff028819 */ /* 0x000fe40000011607 */
[----:B-1----:R-:W-:Y:S02]  /*5f90*/  @!P0 LOP3.LUT R41, R50, 0xffff0000, RZ, 0xc0, !PT ;  /* 0xffff000032298812 */ /* 0x002fe400078ec0ff */
[C---:B------:R-:W-:Y:S02]  /*5fa0*/  @!P0 SHF.L.U32 R43, R51.reuse, 0x10, RZ ;  /* 0x00000010332b8819 */ /* 0x040fe400000006ff */
[----:B------:R-:W-:Y:S02]  /*5fb0*/  @!P0 LOP3.LUT R45, R51, 0xffff0000, RZ, 0xc0, !PT ;  /* 0xffff0000332d8812 */ /* 0x000fe400078ec0ff */
[----:B------:R-:W-:Y:S02]  /*5fc0*/  @!P0 SHF.R.U64 R39, R32, 0x10, R33 ;  /* 0x0000001020278819 */ /* 0x000fe40000001221 */
[----:B------:R-:W-:Y:S01]  /*5fd0*/  @!P0 SHF.R.U64 R33, R34, 0x10, R35 ;  /* 0x0000001022218819 */ /* 0x000fe20000001223 */
[C---:B------:R-:W-:Y:S01]  /*5fe0*/  @!P0 IMAD.U32 R35, R49.reuse, 0x10000, RZ ;  /* 0x0001000031238824 */ /* 0x040fe200078e00ff */
[----:B------:R-:W-:Y:S02]  /*5ff0*/  @!P0 PRMT R39, R38, 0x5410, R39 ;  /* 0x0000541026278816 */ /* 0x000fe40000000027 */
[----:B------:R-:W-:Y:S02]  /*6000*/  @!P0 PRMT R38, R40, 0x5410, R37 ;  /* 0x0000541028268816 */ /* 0x000fe40000000025 */
[----:B------:R-:W-:Y:S02]  /*6010*/  @!P0 LOP3.LUT R37, R49, 0xffff0000, RZ, 0xc0, !PT ;  /* 0xffff000031258812 */ /* 0x000fe400078ec0ff */
[----:B------:R-:W-:Y:S01]  /*6020*/  MOV R32, R34 ;  /* 0x0000002200207202 */ /* 0x000fe20000000f00 */
[----:B------:R-:W-:Y:S01]  /*6030*/  @!P0 IMAD.U32 R34, R38, 0x10000, RZ ;  /* 0x0001000026228824 */ /* 0x000fe200078e00ff */
[----:B------:R-:W-:Y:S02]  /*6040*/  @!P0 PRMT R44, R36, 0x5410, R11 ;  /* 0x00005410242c8816 */ /* 0x000fe4000000000b */
        /* <DEDUP_REMOVED lines=29> */
[----:B------:R-:W-:Y:S01]  /*6220*/  @!P0 SHF.L.U32 R39, R50, 0x10, RZ ;  /* 0x0000001032278819 */ /* 0x000fe200000006ff */
[-C--:B------:R-:W-:Y:S01]  /*6230*/  @!P0 FMUL.FTZ R5, R3, R7.reuse ;  /* 0x0000000703058220 */ /* 0x080fe20000410000 */
[----:B------:R-:W-:Y:S01]  /*6240*/  @!P0 LOP3.LUT R8, R9, 0xffff0000, RZ, 0xc0, !PT ;  /* 0xffff000009088812 */ /* 0x000fe200078ec0ff */
[----:B------:R-:W-:Y:S04]  /*6250*/  @!P0 FMUL.FTZ R9, R3, R36 ;  /* 0x0000002403098220 */ /* 0x000fe80000410000 */
        /* <DEDUP_REMOVED lines=23> */
[----:B------:R-:W-:Y:S01]  /*63d0*/  @!P0 FMUL.FTZ R62, R8, R42 ;  /* 0x0000002a083e8220 */ /* 0x000fe20000410000 */
[----:B------:R-:W-:Y:S01]  /*63e0*/  @!P0 F2FP.BF16.PACK_AB R33, R72, R75 ;  /* 0x0000004b4821823e */ /* 0x000fe200000010ff */
[----:B------:R-:W-:Y:S02]  /*63f0*/  @!P0 FMUL.FTZ R63, R9, R44 ;  /* 0x0000002c093f8220 */ /* 0x000fe40000410000 */
[----:B------:R-:W-:Y:S01]  /*6400*/  @!P0 FFMA.FTZ R4, R34, R35, R4 ;  /* 0x0000002322048223 */ /* 0x000fe20000010004 */
[----:B------:R-:W-:Y:S01]  /*6410*/  @!P0 MOV R48, R33 ;  /* 0x0000002100308202 */ /* 0x000fe20000000f00 */
[----:B------:R-:W-:Y:S02]  /*6420*/  @!P0 FFMA.FTZ R5, R36, R37, R5 ;  /* 0x0000002524058223 */ /* 0x000fe40000010005 */
[-C--:B------:R-:W-:Y:S02]  /*6430*/  @!P0 FMUL.FTZ R8, R8, R10.reuse ;  /* 0x0000000a08088220 */ /* 0x080fe40000410000 */
[----:B------:R-:W-:Y:S01]  /*6440*/  @!P0 FFMA.FTZ R10, R43, R10, -R62 ;  /* 0x0000000a2b0a8223 */ /* 0x000fe2000001083e */
[----:B------:R-:W-:Y:S01]  /*6450*/  @!P0 F2FP.BF16.PACK_AB R62, R73, R74 ;  /* 0x0000004a493e823e */ /* 0x000fe200000010ff */
[----:B------:R-:W-:Y:S01]  /*6460*/  @!P0 FFMA.FTZ R63, R45, R11, -R63 ;  /* 0x0000000b2d3f8223 */ /* 0x000fe2000001083f */
[----:B------:R-:W-:Y:S01]  /*6470*/  @!P0 F2FP.BF16.PACK_AB R4, R5, R4 ;  /* 0x000000040504823e */ /* 0x000fe200000010ff */
[----:B------:R-:W-:Y:S02]  /*6480*/  @!P0 FFMA.FTZ R6, R38, R39, R6 ;  /* 0x0000002726068223 */ /* 0x000fe40000010006 */
[----:B------:R-:W-:Y:S01]  /*6490*/  @!P0 FMUL.FTZ R9, R9, R11 ;  /* 0x0000000b09098220 */ /* 0x000fe20000410000 */
[----:B------:R-:W-:Y:S01]  /*64a0*/  @!P0 F2FP.BF16.PACK_AB R11, R63, R10 ;  /* 0x0000000a3f0b823e */ /* 0x000fe200000010ff */
[----:B------:R-:W-:Y:S01]  /*64b0*/  @!P0 FFMA.FTZ R7, R40, R41, R7 ;  /* 0x0000002928078223 */ /* 0x000fe20000010007 */
[----:B------:R-:W-:Y:S01]  /*64c0*/  @!P0 F2FP.BF16.PACK_AB R10, R3, R2 ;  /* 0x00000002030a823e */ /* 0x000fe200000010ff */
[----:B------:R-:W-:Y:S01]  /*64d0*/  @!P0 FFMA.FTZ R8, R42, R43, R8 ;  /* 0x0000002b2a088223 */ /* 0x000fe20000010008 */
[----:B------:R-:W-:Y:S01]  /*64e0*/  @!P0 MOV R51, R11 ;  /* 0x0000000b00338202 */ /* 0x000fe20000000f00 */
[----:B------:R-:W-:Y:S01]  /*64f0*/  @!P0 FFMA.FTZ R9, R44, R45, R9 ;  /* 0x0000002d2c098223 */ /* 0x000fe20000010009 */
[----:B------:R-:W-:Y:S01]  /*6500*/  @!P0 F2FP.BF16.PACK_AB R3, R7, R6 ;  /* 0x000000060703823e */ /* 0x000fe200000010ff */
[----:B------:R-:W-:Y:S02]  /*6510*/  @!P0 IMAD.MOV.U32 R49, RZ, RZ, R62 ;  /* 0x000000ffff318224 */ /* 0x000fe400078e003e */
        /* <DEDUP_REMOVED lines=8> */
.L_x_732:
[----:B------:R-:W-:Y:S05]  /*65a0*/  BSYNC B0 ;  /* 0x0000000000007941 */ /* 0x000fea0003800000 */
.L_x_731:
[----:B------:R-:W-:Y:S01]  /*65b0*/  ISETP.GE.AND P0, PT, R152, c[0x0][0x1d4], PT ;  /* 0x0000750098007a0c */ /* 0x000fe20003f06270 */
[----:B------:R-:W-:Y:S01]  /*65c0*/  @!UPT UIADD3 URZ, URZ, URZ, URZ ;  /* 0x0000003f3f3ff290 */ /* 0x000fe2000fffe03f */
[----:B------:R-:W-:Y:S11]  /*65d0*/  BSSY B0, `(.L_x_733) ;  /* 0x0000071000007945 */ /* 0x000ff60003800000 */
[----:B------:R-:W-:-:S05]  /*65e0*/  @P0 BRA `(.L_x_734) ;  /* 0x000006f000000947 */ /* 0x000fca0003800000 */
[----:B------:R-:W-:Y:S01]  /*65f0*/  ISETP.GE.AND P2, PT, R81, c[0x0][0x1d4], PT ;  /* 0x0000750051007a0c */ /* 0x000fe20003f46270 */
[----:B-1----:R-:W-:Y:S01]  /*6600*/  LDS.128 R12, [R105+0x3c80] ;  /* 0x003c8000690c7984 */ /* 0x002fe20000000c00 */
[CC--:B------:R-:W-:Y:S04]  /*6610*/  IADD3 R2, P1, P0, R78.reuse, R70.reuse, R102 ;  /* 0x000000464e027210 */ /* 0x0c0fe8000783e066 */
[CC--:B------:R-:W-:Y:S03]  /*6620*/  IADD3.X R4, R77.reuse, R69.reuse, R116, P1, P0 ;  /* 0x000000454d047210 */ /* 0x0c0fe60000fe0474 */
        /* <DEDUP_REMOVED lines=35> */
[----:B------:R-:W-:Y:S02]  /*6860*/  @!P0 LOP3.LUT R5, R2, 0xffff0000, RZ, 0xc0, !PT ;  /* 0xffff000002058812 */ /* 0x000fe400078ec0ff */
[----:B------:R-:W-:Y:S01]  /*6870*/  @!P0 PRMT R32, R46, 0x5432, R7 ;  /* 0x000054322e208816 */ /* 0x000fe20000000007 */
[----:B------:R-:W-:Y:S01]  /*6880*/  @!P0 IMAD.U32 R7, R2, 0x10000, RZ ;  /* 0x0001000002078824 */ /* 0x000fe200078e00ff */
[----:B------:R-:W-:Y:S01]  /*6890*/  @!P0 PRMT R6, R24, 0x5410, R6 ;  /* 0x0000541018068816 */ /* 0x000fe20000000006 */
[C---:B------:R-:W-:Y:S01]  /*68a0*/  @!P0 FMUL.FTZ R18, R3.reuse, R9 ;  /* 0x0000000903128220 */ /* 0x040fe20000410000 */
        /* <DEDUP_REMOVED lines=24> */
[----:B------:R-:W-:Y:S01]  /*6a30*/  @!P0 FFMA.FTZ R3, R16, R17, R3 ;  /* 0x0000001110038223 */ /* 0x000fe20000010003 */
[----:B------:R-:W-:Y:S01]  /*6a40*/  @!P0 F2FP.BF16.PACK_AB R17, R54, R55 ;  /* 0x000000373611823e */ /* 0x000fe200000010ff */
[----:B------:R-:W-:Y:S02]  /*6a50*/  @!P0 FMUL.FTZ R33, R7, R38 ;  /* 0x0000002607218220 */ /* 0x000fe40000410000 */
[----:B------:R-:W-:Y:S01]  /*6a60*/  @!P0 FMUL.FTZ R8, R6, R9 ;  /* 0x0000000906088220 */ /* 0x000fe20000410000 */
[----:B------:R-:W-:Y:S01]  /*6a70*/  @!P0 MOV R40, R17 ;  /* 0x0000001100288202 */ /* 0x000fe20000000f00 */
[----:B------:R-:W-:Y:S02]  /*6a80*/  @!P0 FFMA.FTZ R47, R37, R9, -R32 ;  /* 0x00000009252f8223 */ /* 0x000fe40000010820 */
[-C--:B------:R-:W-:Y:S01]  /*6a90*/  @!P0 FMUL.FTZ R9, R7, R11.reuse ;  /* 0x0000000b07098220 */ /* 0x080fe20000410000 */
[----:B------:R-:W-:Y:S01]  /*6aa0*/  @!P0 LOP3.LUT R7, R14, 0xffff0000, RZ, 0xc0, !PT ;  /* 0xffff00000e078812 */ /* 0x000fe200078ec0ff */
        /* <DEDUP_REMOVED lines=9> */
[----:B------:R-:W-:Y:S02]  /*6b40*/  @!P0 FMUL.FTZ R45, R7, R34 ;  /* 0x00000022072d8220 */ /* 0x000fe40000410000 */
        /* <DEDUP_REMOVED lines=9> */
[----:B------:R-:W-:Y:S01]  /*6be0*/  @!P0 F2FP.BF16.PACK_AB R11, R45, R11 ;  /* 0x0000000b2d0b823e */ /* 0x000fe200000010ff */
[----:B------:R-:W-:Y:S01]  /*6bf0*/  @!P0 FFMA.FTZ R7, R34, R35, R7 ;  /* 0x0000002322078223 */ /* 0x000fe20000010007 */
[----:B------:R-:W-:Y:S01]  /*6c00*/  @!P0 F2FP.BF16.PACK_AB R4, R5, R4 ;  /* 0x000000040504823e */ /* 0x000fe200000010ff */
[----:B------:R-:W-:Y:S02]  /*6c10*/  @!P0 FFMA.FTZ R8, R36, R37, R8 ;  /* 0x0000002524088223 */ /* 0x000fe40000010008 */
[----:B------:R-:W-:Y:S01]  /*6c20*/  @!P0 FFMA.FTZ R9, R38, R39, R9 ;  /* 0x0000002726098223 */ /* 0x000fe20000010009 */
[----:B------:R-:W-:Y:S01]  /*6c30*/  @!P0 F2FP.BF16.PACK_AB R3, R7, R6 ;  /* 0x000000060703823e */ /* 0x000fe200000010ff */
[----:B------:R-:W-:Y:S01]  /*6c40*/  @!P0 IMAD.MOV.U32 R41, RZ, RZ, R44 ;  /* 0x000000ffff298224 */ /* 0x000fe200078e002c */
[----:B------:R-:W-:Y:S01]  /*6c50*/  @!P0 MOV R13, R4 ;  /* 0x00000004000d8202 */ /* 0x000fe20000000f00 */
[----:B------:R-:W-:Y:S01]  /*6c60*/  @!P0 IMAD.MOV.U32 R42, RZ, RZ, R11 ;  /* 0x000000ffff2a8224 */ /* 0x000fe200078e000b */
[----:B------:R-:W-:Y:S01]  /*6c70*/  @!P0 F2FP.BF16.PACK_AB R2, R9, R8 ;  /* 0x000000080902823e */ /* 0x000fe200000010ff */
[----:B------:R-:W-:Y:S02]  /*6c80*/  @!P0 IMAD.MOV.U32 R43, RZ, RZ, R16 ;  /* 0x000000ffff2b8224 */ /* 0x000fe400078e0010 */
[----:B------:R-:W-:Y:S02]  /*6c90*/  @!P0 IMAD.MOV.U32 R12, RZ, RZ, R10 ;  /* 0x000000ffff0c8224 */ /* 0x000fe400078e000a */
[----:B------:R-:W-:Y:S01]  /*6ca0*/  @!P0 IMAD.MOV.U32 R14, RZ, RZ, R3 ;  /* 0x000000ffff0e8224 */ /* 0x000fe200078e0003 */
[----:B------:R1:W-:Y:S01]  /*6cb0*/  STG.E.128 [R50.64], R40 ;  /* 0x0000002832007986 */ /* 0x0003e2000c101d06 */
[----:B------:R-:W-:Y:S07]  /*6cc0*/  @!P0 IMAD.MOV.U32 R15, RZ, RZ, R2 ;  /* 0x000000ffff0f8224 */ /* 0x000fee00078e0002 */
[----:B------:R1:W-:Y:S02]  /*6cd0*/  @!P2 STG.E.128 [R48.64], R12 ;  /* 0x0000000c3000a986 */ /* 0x0003e4000c101d06 */
.L_x_734:
[----:B------:R-:W-:Y:S05]  /*6ce0*/  BSYNC B0 ;  /* 0x0000000000007941 */ /* 0x000fea0003800000 */
.L_x_733:
[----:B------:R-:W-:Y:S11]  /*6cf0*/  ISETP.GE.AND P0, PT, R109, c[0x0][0x1d4], PT ;  /* 0x000075006d007a0c */ /* 0x000ff60003f06270 */
[----:B------:R-:W-:Y:S02]  /*6d00*/  @!UPT UIADD3 URZ, URZ, URZ, URZ ;  /* 0x0000003f3f3ff290 */ /* 0x000fe4000fffe03f */
[----:B------:R-:W-:-:S05]  /*6d10*/  @P0 BRA `(.L_x_718) ;  /* 0x0000091000000947 */ /* 0x000fca0003800000 */
[----:B------:R-:W-:Y:S01]  /*6d20*/  IADD3 R2, P1, P0, R78, R70, R87 ;  /* 0x000000464e027210 */ /* 0x000fe2000783e057 */
[----:B-1----:R-:W-:Y:S03]  /*6d30*/  LDS.128 R12, [R104+0x3c80] ;  /* 0x003c8000680c7984 */ /* 0x002fe60000000c00 */
[----:B------:R-:W-:Y:S02]  /*6d40*/  IADD3.X R3, R77, R69, R115, P1, P0 ;  /* 0x000000454d037210 */ /* 0x000fe40000fe0473 */
[C---:B------:R-:W-:Y:S03]  /*6d50*/  LEA R44, P0, R2.reuse, c[0x0][0x1c8], 0x1 ;  /* 0x00007200022c7a11 */ /* 0x040fe600078008ff */
[----:B------:R-:W1:Y:S01]  /*6d60*/  LDS.128 R36, [R107+0x3c80] ;  /* 0x003c80006b247984 */ /* 0x000e620000000c00 */
[----:B------:R-:W-:Y:S02]  /*6d70*/  LEA.HI.X R45, R2, c[0x0][0x1cc], R3, 0x1, P0 ;  /* 0x00007300022d7a11 */ /* 0x000fe400000f0c03 */
[----:B------:R-:W-:Y:S11]  /*6d80*/  ISETP.GE.AND P0, PT, R109, c[0x0][0x27c], PT ;  /* 0x00009f006d007a0c */ /* 0x000ff60003f06270 */
[----:B------:R-:W-:Y:S02]  /*6d90*/  @!UPT UIADD3 URZ, URZ, URZ, URZ ;  /* 0x0000003f3f3ff290 */ /* 0x000fe4000fffe03f */
[--C-:B------:R-:W-:Y:S02]  /*6da0*/  @!P0 SHF.R.U64 R5, R56, 0x10, R57.reuse ;  /* 0x0000001038058819 */ /* 0x100fe40000001239 */
[----:B------:R-:W-:Y:S02]  /*6db0*/  @!P0 SHF.R.U32.HI R8, RZ, 0x10, R57 ;  /* 0x00000010ff088819 */ /* 0x000fe40000011639 */
[----:B------:R-:W-:Y:S02]  /*6dc0*/  @!P0 PRMT R17, R60, 0x5410, R5 ;  /* 0x000054103c118816 */ /* 0x000fe40000000005 */
[--C-:B------:R-:W-:Y:S02]  /*6dd0*/  @!P0 SHF.R.U64 R2, R20, 0x10, R21.reuse ;  /* 0x0000001014028819 */ /* 0x100fe40000001215 */
[----:B------:R-:W-:Y:S02]  /*6de0*/  @!P0 SHF.R.U32.HI R3, RZ, 0x10, R21 ;  /* 0x00000010ff038819 */ /* 0x000fe40000011615 */
[----:B------:R-:W-:Y:S02]  /*6df0*/  @!P0 PRMT R16, R60, 0x5432, R8 ;  /* 0x000054323c108816 */ /* 0x000fe40000000008 */
[--C-:B------:R-:W-:Y:S02]  /*6e00*/  @!P0 SHF.R.U32.HI R9, RZ, 0x10, R59.reuse ;  /* 0x00000010ff098819 */ /* 0x100fe4000001163b */
[----:B------:R-:W-:Y:S01]  /*6e10*/  @!P0 SHF.R.U64 R10, R58, 0x10, R59 ;  /* 0x000000103a0a8819 */ /* 0x000fe2000000123b */
[----:B------:R-:W-:Y:S01]  /*6e20*/  @!P0 IMAD.U32 R18, R16, 0x10000, RZ ;  /* 0x0001000010128824 */ /* 0x000fe200078e00ff */
[--C-:B------:R-:W-:Y:S02]  /*6e30*/  @!P0 SHF.R.U64 R4, R22, 0x10, R23.reuse ;  /* 0x0000001016048819 */ /* 0x100fe40000001217 */
[----:B------:R-:W-:Y:S02]  /*6e40*/  @!P0 SHF.R.U32.HI R6, RZ, 0x10, R23 ;  /* 0x00000010ff068819 */ /* 0x000fe40000011617 */
[----:B------:R-:W-:Y:S01]  /*6e50*/  @!P0 PRMT R22, R61, 0x5410, R9 ;  /* 0x000054103d168816 */ /* 0x000fe20000000009 */
[----:B------:R-:W-:Y:S01]  /*6e60*/  @!P0 IMAD.U32 R9, R17, 0x10000, RZ ;  /* 0x0001000011098824 */ /* 0x000fe200078e00ff */
[----:B------:R-:W-:Y:S01]  /*6e70*/  @!P0 PRMT R8, R27, 0x5410, R6 ;  /* 0x000054101b088816 */ /* 0x000fe20000000006 */
[----:B-1----:R-:W-:Y:S01]  /*6e80*/  @!P0 IMAD.U32 R11, R36, 0x10000, RZ ;  /* 0x00010000240b8824 */ /* 0x002fe200078e00ff */
[----:B------:R-:W-:Y:S01]  /*6e90*/  @!P0 LOP3.LUT R33, R39, 0xffff0000, RZ, 0xc0, !PT ;  /* 0xffff000027218812 */ /* 0x000fe200078ec0ff */
[----:B------:R-:W-:Y:S01]  /*6ea0*/  @!P0 IMAD.U32 R19, R37, 0x10000, RZ ;  /* 0x0001000025138824 */ /* 0x000fe200078e00ff */
[----:B------:R-:W-:Y:S02]  /*6eb0*/  @!P0 LOP3.LUT R25, R38, 0xffff0000, RZ, 0xc0, !PT ;  /* 0xffff000026198812 */ /* 0x000fe400078ec0ff */
[----:B------:R-:W-:Y:S02]  /*6ec0*/  @!P0 PRMT R24, R61, 0x5432, R10 ;  /* 0x000054323d188816 */ /* 0x000fe4000000000a */
[----:B------:R-:W-:Y:S02]  /*6ed0*/  @!P0 PRMT R10, R27, 0x5432, R4 ;  /* 0x000054321b0a8816 */ /* 0x000fe40000000004 */
[----:B------:R-:W-:Y:S02]  /*6ee0*/  @!P0 SHF.L.U32 R27, R39, 0x10, RZ ;  /* 0x00000010271b8819 */ /* 0x000fe400000006ff */
[----:B------:R-:W-:Y:S02]  /*6ef0*/  @!P0 LOP3.LUT R32, R22, 0xffff0000, RZ, 0xc0, !PT ;  /* 0xffff000016208812 */ /* 0x000fe400078ec0ff */
[----:B------:R-:W-:Y:S01]  /*6f00*/  @!P0 PRMT R7, R26, 0x5432, R2 ;  /* 0x000054321a078816 */ /* 0x000fe20000000002 */
[----:B------:R-:W-:Y:S01]  /*6f10*/  @!P0 IMAD.U32 R2, R12, 0x10000, RZ ;  /* 0x000100000c028824 */ /* 0x000fe200078e00ff */
[----:B------:R-:W-:Y:S01]  /*6f20*/  @!P0 PRMT R5, R26, 0x5410, R3 ;  /* 0x000054101a058816 */ /* 0x000fe20000000003 */
[----:B------:R-:W-:Y:S01]  /*6f30*/  @!P0 IMAD.U32 R26, R22, 0x10000, RZ ;  /* 0x00010000161a8824 */ /* 0x000fe200078e00ff */
[----:B------:R-:W-:Y:S01]  /*6f40*/  @!P0 SHF.L.U32 R3, R13, 0x10, RZ ;  /* 0x000000100d038819 */ /* 0x000fe200000006ff */
[C---:B------:R-:W-:Y:S01]  /*6f50*/  @!P0 IMAD.U32 R4, R7.reuse, 0x10000, RZ ;  /* 0x0001000007048824 */ /* 0x040fe200078e00ff */
[----:B------:R-:W-:Y:S01]  /*6f60*/  @!P0 LOP3.LUT R7, R7, 0xffff0000, RZ, 0xc0, !PT ;  /* 0xffff000007078812 */ /* 0x000fe200078ec0ff */
[----:B------:R-:W-:Y:S02]  /*6f70*/  @!P0 IMAD.U32 R6, R5, 0x10000, RZ ;  /* 0x0001000005068824 */ /* 0x000fe400078e00ff */
[C---:B------:R-:W-:Y:S02]  /*6f80*/  @!P0 FMUL.FTZ R20, R2.reuse, R9 ;  /* 0x0000000902148220 */ /* 0x040fe40000410000 */
[----:B------:R-:W-:Y:S02]  /*6f90*/  @!P0 FMUL.FTZ R21, R3, R18 ;  /* 0x0000001203158220 */ /* 0x000fe40000410000 */
[-C--:B------:R-:W-:Y:S02]  /*6fa0*/  @!P0 FMUL.FTZ R2, R2, R4.reuse ;  /* 0x0000000402028220 */ /* 0x080fe40000410000 */
[----:B------:R-:W-:Y:S01]  /*6fb0*/  @!P0 FFMA.FTZ R47, R11, R4, -R20 ;  /* 0x000000040b2f8223 */ /* 0x000fe20000010814 */
[----:B------:R-:W-:Y:S01]  /*6fc0*/  @!P0 LOP3.LUT R20, R16, 0xffff0000, RZ, 0xc0, !PT ;  /* 0xffff000010148812 */ /* 0x000fe200078ec0ff */
[-C--:B------:R-:W-:Y:S01]  /*6fd0*/  @!P0 FMUL.FTZ R4, R3, R6.reuse ;  /* 0x0000000603048220 */ /* 0x080fe20000410000 */
[----:B------:R-:W-:Y:S01]  /*6fe0*/  @!P0 LOP3.LUT R16, R17, 0xffff0000, RZ, 0xc0, !PT ;  /* 0xffff000011108812 */ /* 0x000fe200078ec0ff */
[----:B------:R-:W-:Y:S01]  /*6ff0*/  @!P0 FFMA.FTZ R46, R19, R6, -R21 ;  /* 0x00000006132e8223 */ /* 0x000fe20000010815 */
[----:B------:R-:W-:Y:S01]  /*7000*/  @!P0 LOP3.LUT R21, R37, 0xffff0000, RZ, 0xc0, !PT ;  /* 0xffff000025158812 */ /* 0x000fe200078ec0ff */
[----:B------:R-:W-:Y:S01]  /*7010*/  @!P0 FFMA.FTZ R2, R9, R11, R2 ;  /* 0x0000000b09028223 */ /* 0x000fe20000010002 */
[----:B------:R-:W-:Y:S02]  /*7020*/  @!P0 LOP3.LUT R17, R36, 0xffff0000, RZ, 0xc0, !PT ;  /* 0xffff000024118812 */ /* 0x000fe400078ec0ff */
[----:B------:R-:W-:Y:S02]  /*7030*/  @!P0 LOP3.LUT R6, R12, 0xffff0000, RZ, 0xc0, !PT ;  /* 0xffff00000c068812 */ /* 0x000fe400078ec0ff */
[----:B------:R-:W-:Y:S02]  /*7040*/  @!P0 LOP3.LUT R9, R5, 0xffff0000, RZ, 0xc0, !PT ;  /* 0xffff000005098812 */ /* 0x000fe400078ec0ff */
[----:B------:R-:W-:Y:S01]  /*7050*/  @!P0 LOP3.LUT R3, R13, 0xffff0000, RZ, 0xc0, !PT ;  /* 0xffff00000d038812 */ /* 0x000fe200078ec0ff */
[C---:B------:R-:W-:Y:S04]  /*7060*/  @!P0 FMUL.FTZ R23, R6.reuse, R16 ;  /* 0x0000001006178220 */ /* 0x040fe80000410000 */
[C---:B------:R-:W-:Y:S02]  /*7070*/  @!P0 FMUL.FTZ R11, R3.reuse, R20 ;  /* 0x00000014030b8220 */ /* 0x040fe40000410000 */
[----:B------:R-:W-:Y:S02]  /*7080*/  @!P0 FMUL.FTZ R5, R3, R9 ;  /* 0x0000000903058220 */ /* 0x000fe40000410000 */
[----:B------:R-:W-:Y:S02]  /*7090*/  @!P0 FMUL.FTZ R3, R6, R7 ;  /* 0x0000000706038220 */ /* 0x000fe40000410000 */
[----:B------:R-:W-:Y:S02]  /*70a0*/  @!P0 IMAD.U32 R6, R15, 0x10000, RZ ;  /* 0x000100000f068824 */ /* 0x000fe400078e00ff */
[----:B------:R-:W-:Y:S01]  /*70b0*/  @!P0 FFMA.FTZ R43, R21, R9, -R11 ;  /* 0x00000009152b8223 */ /* 0x000fe2000001080b */
[C---:B------:R-:W-:Y:S01]  /*70c0*/  @!P0 LOP3.LUT R11, R8.reuse, 0xffff0000, RZ, 0xc0, !PT ;  /* 0xffff0000080b8812 */ /* 0x040fe200078ec0ff */
[----:B------:R-:W-:Y:S01]  /*70d0*/  @!P0 FFMA.FTZ R42, R17, R7, -R23 ;  /* 0x00000007112a8223 */ /* 0x000fe20000010817 */
[----:B------:R-:W-:Y:S01]  /*70e0*/  @!P0 LOP3.LUT R7, R15, 0xffff0000, RZ, 0xc0, !PT ;  /* 0xffff00000f078812 */ /* 0x000fe200078ec0ff */
[----:B------:R-:W-:Y:S02]  /*70f0*/  @!P0 IMAD.U32 R9, R8, 0x10000, RZ ;  /* 0x0001000008098824 */ /* 0x000fe400078e00ff */
[C---:B------:R-:W-:Y:S02]  /*7100*/  @!P0 FMUL.FTZ R22, R6.reuse, R26 ;  /* 0x0000001a06168220 */ /* 0x040fe40000410000 */
[----:B------:R-:W-:Y:S02]  /*7110*/  @!P0 FMUL.FTZ R23, R7, R32 ;  /* 0x0000002007178220 */ /* 0x000fe40000410000 */
[-C--:B------:R-:W-:Y:S02]  /*7120*/  @!P0 FMUL.FTZ R8, R6, R9.reuse ;  /* 0x0000000906088220 */ /* 0x080fe40000410000 */
[----:B------:R-:W-:Y:S02]  /*7130*/  @!P0 FFMA.FTZ R41, R27, R9, -R22 ;  /* 0x000000091b298223 */ /* 0x000fe40000010816 */
[-C--:B------:R-:W-:Y:S01]  /*7140*/  @!P0 FMUL.FTZ R9, R7, R11.reuse ;  /* 0x0000000b07098220 */ /* 0x080fe20000410000 */
[----:B------:R-:W-:Y:S01]  /*7150*/  @!P0 LOP3.LUT R7, R14, 0xffff0000, RZ, 0xc0, !PT ;  /* 0xffff00000e078812 */ /* 0x000fe200078ec0ff */
[C---:B------:R-:W-:Y:S01]  /*7160*/  @!P0 IMAD.U32 R22, R24.reuse, 0x10000, RZ ;  /* 0x0001000018168824 */ /* 0x040fe200078e00ff */
[----:B------:R-:W-:Y:S01]  /*7170*/  @!P0 LOP3.LUT R24, R24, 0xffff0000, RZ, 0xc0, !PT ;  /* 0xffff000018188812 */ /* 0x000fe200078ec0ff */
[----:B------:R-:W-:Y:S02]  /*7180*/  @!P0 IMAD.U32 R6, R14, 0x10000, RZ ;  /* 0x000100000e068824 */ /* 0x000fe400078e00ff */
[----:B------:R-:W-:Y:S01]  /*7190*/  @!P0 FFMA.FTZ R40, R33, R11, -R23 ;  /* 0x0000000b21288223 */ /* 0x000fe20000010817 */
[----:B------:R-:W-:Y:S01]  /*71a0*/  @!P0 SHF.L.U32 R23, R38, 0x10, RZ ;  /* 0x0000001026178819 */ /* 0x000fe200000006ff */
[C---:B------:R-:W-:Y:S01]  /*71b0*/  @!P0 IMAD.U32 R11, R10.reuse, 0x10000, RZ ;  /* 0x000100000a0b8824 */ /* 0x040fe200078e00ff */
[----:B------:R-:W-:Y:S01]  /*71c0*/  @!P0 LOP3.LUT R10, R10, 0xffff0000, RZ, 0xc0, !PT ;  /* 0xffff00000a0a8812 */ /* 0x000fe200078ec0ff */
[----:B------:R-:W-:Y:S02]  /*71d0*/  @!P0 FMUL.FTZ R34, R6, R22 ;  /* 0x0000001606228220 */ /* 0x000fe40000410000 */
[----:B------:R-:W-:Y:S02]  /*71e0*/  @!P0 FMUL.FTZ R35, R7, R24 ;  /* 0x0000001807238220 */ /* 0x000fe40000410000 */
[----:B------:R-:W-:Y:S01]  /*71f0*/  @!P0 FFMA.FTZ R3, R16, R17, R3 ;  /* 0x0000001110038223 */ /* 0x000fe20000010003 */
[----:B------:R-:W-:Y:S01]  /*7200*/  @!P0 F2FP.BF16.PACK_AB R17, R42, R47 ;  /* 0x0000002f2a11823e */ /* 0x000fe200000010ff */
[----:B------:R-:W-:Y:S01]  /*7210*/  @!P0 FMUL.FTZ R6, R6, R11 ;  /* 0x0000000b06068220 */ /* 0x000fe20000410000 */
[----:B------:R-:W-:Y:S01]  /*7220*/  @!P0 F2FP.BF16.PACK_AB R16, R40, R41 ;  /* 0x000000292810823e */ /* 0x000fe200000010ff */
[----:B------:R-:W-:Y:S01]  /*7230*/  @!P0 FFMA.FTZ R11, R23, R11, -R34 ;  /* 0x0000000b170b8223 */ /* 0x000fe20000010822 */
[----:B------:R-:W-:Y:S01]  /*7240*/  @!P0 MOV R36, R17 ;  /* 0x0000001100248202 */ /* 0x000fe20000000f00 */
[----:B------:R-:W-:Y:S01]  /*7250*/  @!P0 FFMA.FTZ R35, R25, R10, -R35 ;  /* 0x0000000a19238223 */ /* 0x000fe20000010823 */
[----:B------:R-:W-:Y:S01]  /*7260*/  @!P0 MOV R39, R16 ;  /* 0x0000001000278202 */ /* 0x000fe20000000f00 */
[----:B------:R-:W-:Y:S01]  /*7270*/  @!P0 FFMA.FTZ R4, R18, R19, R4 ;  /* 0x0000001312048223 */ /* 0x000fe20000010004 */
[----:B------:R-:W-:Y:S01]  /*7280*/  @!P0 F2FP.BF16.PACK_AB R34, R43, R46 ;  /* 0x0000002e2b22823e */ /* 0x000fe200000010ff */
[----:B------:R-:W-:Y:S01]  /*7290*/  @!P0 FMUL.FTZ R7, R7, R10 ;  /* 0x0000000a07078220 */ /* 0x000fe20000410000 */
[----:B------:R-:W-:Y:S01]  /*72a0*/  @!P0 F2FP.BF16.PACK_AB R11, R35, R11 ;  /* 0x0000000b230b823e */ /* 0x000fe200000010ff */
[----:B------:R-:W-:Y:S01]  /*72b0*/  @!P0 FFMA.FTZ R5, R20, R21, R5 ;  /* 0x0000001514058223 */ /* 0x000fe20000010005 */
[----:B------:R-:W-:Y:S01]  /*72c0*/  @!P0 F2FP.BF16.PACK_AB R10, R3, R2 ;  /* 0x00000002030a823e */ /* 0x000fe200000010ff */
[----:B------:R-:W-:Y:S02]  /*72d0*/  @!P0 FFMA.FTZ R6, R22, R23, R6 ;  /* 0x0000001716068223 */ /* 0x000fe40000010006 */
[----:B------:R-:W-:Y:S01]  /*72e0*/  @!P0 FFMA.FTZ R7, R24, R25, R7 ;  /* 0x0000001918078223 */ /* 0x000fe20000010007 */
[----:B------:R-:W-:Y:S01]  /*72f0*/  @!P0 F2FP.BF16.PACK_AB R4, R5, R4 ;  /* 0x000000040504823e */ /* 0x000fe200000010ff */
[----:B------:R-:W-:Y:S02]  /*7300*/  @!P0 FFMA.FTZ R8, R26, R27, R8 ;  /* 0x0000001b1a088223 */ /* 0x000fe40000010008 */
        /* <DEDUP_REMOVED lines=9> */
[----:B------:R-:W-:Y:S01]  /*73a0*/  @!P0 IMAD.MOV.U32 R15, RZ, RZ, R2 ;  /* 0x000000ffff0f8224 */ /* 0x000fe200078e0002 */
[----:B------:R-:W-:Y:S11]  /*73b0*/  ISETP.GE.AND P0, PT, R85, c[0x0][0x1d4], PT ;  /* 0x0000750055007a0c */ /* 0x000ff60003f06270 */
[----:B------:R-:W-:Y:S02]  /*73c0*/  @!UPT UIADD3 URZ, URZ, URZ, URZ ;  /* 0x0000003f3f3ff290 */ /* 0x000fe4000fffe03f */
[----:B------:R-:W-:-:S05]  /*73d0*/  @P0 BRA `(.L_x_718) ;  /* 0x0000025000000947 */ /* 0x000fca0003800000 */
[----:B------:R-:W-:Y:S04]  /*73e0*/  IADD3 R3, P1, P0, R78, R70, R85 ;  /* 0x000000464e037210 */ /* 0x000fe8000783e055 */
[----:B------:R-:W-:Y:S02]  /*73f0*/  IADD3.X R4, R77, R69, R112, P1, P0 ;  /* 0x000000454d047210 */ /* 0x000fe40000fe0470 */
[C---:B------:R-:W-:Y:S04]  /*7400*/  LEA R2, P0, R3.reuse, c[0x0][0x1c8], 0x1 ;  /* 0x0000720003027a11 */ /* 0x040fe800078008ff */
[----:B------:R-:W-:Y:S05]  /*7410*/  LEA.HI.X R3, R3, c[0x0][0x1cc], R4, 0x1, P0 ;  /* 0x0000730003037a11 */ /* 0x000fea00000f0c04 */
[----:B------:R2:W-:Y:S01]  /*7420*/  STG.E.128 [R2.64], R12 ;  /* 0x0000000c02007986 */ /* 0x0005e2000c101d06 */
[----:B------:R-:W-:-:S05]  /*7430*/  BRA `(.L_x_718) ;  /* 0x000001f000007947 */ /* 0x000fca0003800000 */
.L_x_714:
[----:B------:R-:W-:Y:S05]  /*7440*/  IMAD R2, R31, -0x30, R0 ;  /* 0xffffffd01f027824 */ /* 0x000fea00078e0200 */
[----:B------:R-:W-:Y:S04]  /*7450*/  IMNMX R76, R2, 0x30, PT ;  /* 0x00000030024c7817 */ /* 0x000fe80003800200 */
[----:B------:R-:W-:Y:S11]  /*7460*/  ISETP.GE.AND P0, PT, R161, R76, PT ;  /* 0x0000004ca100720c */ /* 0x000ff60003f06270 */
[----:B------:R-:W-:Y:S02]  /*7470*/  @!UPT UIADD3 URZ, URZ, URZ, URZ ;  /* 0x0000003f3f3ff290 */ /* 0x000fe4000fffe03f */
[----:B------:R-:W-:-:S05]  /*7480*/  @P0 BRA `(.L_x_718) ;  /* 0x000001a000000947 */ /* 0x000fca0003800000 */
[----:B------:R-:W2:Y:S01]  /*7490*/  LDL R12, [R1+0x10] ;  /* 0x00001000010c7983 */ /* 0x000ea20000100800 */
[C---:B------:R-:W-:Y:S02]  /*74a0*/  ISETP.GE.AND P0, PT, R110.reuse, c[0x0][0x1d4], PT ;  /* 0x000075006e007a0c */ /* 0x040fe40003f06270 */
[----:B------:R-:W-:Y:S01]  /*74b0*/  IADD3 R2, R110, 0x30, RZ ;  /* 0x000000306e027810 */ /* 0x000fe20007ffe0ff */
[----:B------:R-:W3:Y:S10]  /*74c0*/  LDL R3, [R1+0x14] ;  /* 0x0000140001037983 */ /* 0x000ef40000100800 */
[----:B--2---:R-:W1:Y:S04]  /*74d0*/  @!P0 LDS.128 R4, [R12+0x2400] ;  /* 0x002400000c048984 */ /* 0x004e680000000c00 */
[----:B-1----:R-:W-:Y:S01]  /*74e0*/  @!P0 STG.E.128 [R52.64], R4 ;  /* 0x0000000434008986 */ /* 0x002fe2000c101d06 */
[----:B------:R-:W-:Y:S11]  /*74f0*/  ISETP.GE.AND P0, PT, R152, c[0x0][0x1d4], PT ;  /* 0x0000750098007a0c */ /* 0x000ff60003f06270 */
[----:B------:R-:W-:Y:S02]  /*7500*/  @!UPT UIADD3 URZ, URZ, URZ, URZ ;  /* 0x0000003f3f3ff290 */ /* 0x000fe4000fffe03f */
[----:B---3--:R-:W1:Y:S04]  /*7510*/  @!P0 LDS.128 R8, [R3+0x2400] ;  /* 0x0024000003088984 */ /* 0x008e680000000c00 */
[----:B-1----:R-:W-:Y:S01]  /*7520*/  @!P0 STG.E.128 [R52.64+0x20], R8 ;  /* 0x0000200834008986 */ /* 0x002fe2000c101d06 */
[----:B------:R-:W-:Y:S11]  /*7530*/  ISETP.GE.AND P0, PT, R109, c[0x0][0x1d4], PT ;  /* 0x000075006d007a0c */ /* 0x000ff60003f06270 */
[----:B------:R-:W-:Y:S02]  /*7540*/  @!UPT UIADD3 URZ, URZ, URZ, URZ ;  /* 0x0000003f3f3ff290 */ /* 0x000fe4000fffe03f */
[----:B------:R-:W1:Y:S04]  /*7550*/  @!P0 LDS.128 R4, [R12+0x3000] ;  /* 0x003000000c048984 */ /* 0x000e680000000c00 */
[----:B-1----:R-:W-:Y:S01]  /*7560*/  @!P0 STG.E.128 [R52.64+0x40], R4 ;  /* 0x0000400434008986 */ /* 0x002fe2000c101d06 */
[----:B------:R-:W-:Y:S02]  /*7570*/  ISETP.GE.AND P0, PT, R2, c[0x0][0x1d4], PT ;  /* 0x0000750002007a0c */ /* 0x000fe40003f06270 */
[----:B------:R-:W-:Y:S11]  /*7580*/  IADD3 R2, R110, 0x40, RZ ;  /* 0x000000406e027810 */ /* 0x000ff60007ffe0ff */
[----:B------:R-:W1:Y:S04]  /*7590*/  @!P0 LDS.128 R4, [R3+0x3000] ;  /* 0x0030000003048984 */ /* 0x000e680000000c00 */
[----:B-1----:R-:W-:Y:S01]  /*75a0*/  @!P0 STG.E.128 [R52.64+0x60], R4 ;  /* 0x0000600434008986 */ /* 0x002fe2000c101d06 */
[----:B------:R-:W-:Y:S02]  /*75b0*/  ISETP.GE.AND P0, PT, R2, c[0x0][0x1d4], PT ;  /* 0x0000750002007a0c */ /* 0x000fe40003f06270 */
[----:B------:R-:W-:Y:S11]  /*75c0*/  IADD3 R2, R110, 0x50, RZ ;  /* 0x000000506e027810 */ /* 0x000ff60007ffe0ff */
[----:B------:R-:W1:Y:S04]  /*75d0*/  @!P0 LDS.128 R4, [R12+0x3c00] ;  /* 0x003c00000c048984 */ /* 0x000e680000000c00 */
[----:B-1----:R-:W-:Y:S01]  /*75e0*/  @!P0 STG.E.128 [R52.64+0x80], R4 ;  /* 0x0000800434008986 */ /* 0x002fe2000c101d06 */
[----:B------:R-:W-:Y:S11]  /*75f0*/  ISETP.GE.AND P0, PT, R2, c[0x0][0x1d4], PT ;  /* 0x0000750002007a0c */ /* 0x000ff60003f06270 */
[----:B------:R-:W-:Y:S02]  /*7600*/  @!UPT UIADD3 URZ, URZ, URZ, URZ ;  /* 0x0000003f3f3ff290 */ /* 0x000fe4000fffe03f */
[----:B------:R-:W1:Y:S04]  /*7610*/  @!P0 LDS.128 R4, [R3+0x3c00] ;  /* 0x003c000003048984 */ /* 0x000e680000000c00 */
[----:B-1----:R1:W-:Y:S02]  /*7620*/  @!P0 STG.E.128 [R52.64+0xa0], R4 ;  /* 0x0000a00434008986 */ /* 0x0023e4000c101d06 */
.L_x_718:
[----:B------:R-:W-:Y:S05]  /*7630*/  BSYNC B1 ;  /* 0x0000000000017941 */ /* 0x000fea0003800000 */
.L_x_713:
[----:B-1----:R-:W-:Y:S01]  /*7640*/  IMAD.WIDE.U32 R10, R31, 0x30, RZ ;  /* 0x000000301f0a7825 */ /* 0x002fe200078e00ff */
[----:B-----5:R-:W3:Y:S01]  /*7650*/  LDL R16, [R1+0x1c] ;  /* 0x00001c0001107983 */ /* 0x020ee20000100800 */
[----:B------:R-:W-:Y:S01]  /*7660*/  SHF.R.S32.HI R17, RZ, 0x1f, R162 ;  /* 0x0000001fff117819 */ /* 0x000fe200000114a2 */
[----:B------:R-:W-:Y:S01]  /*7670*/  BSSY B0, `(.L_x_735) ;  /* 0x0000054000007945 */ /* 0x000fe20003800000 */
[----:B--2---:R-:W-:Y:S01]  /*7680*/  IMAD R2, R80, 0x30, RZ ;  /* 0x0000003050027824 */ /* 0x004fe200078e02ff */
[----:B------:R-:W-:Y:S02]  /*7690*/  IADD3 R4, P0, R125, R10, RZ ;  /* 0x0000000a7d047210 */ /* 0x000fe40007f1e0ff */
[----:B------:R-:W-:Y:S01]  /*76a0*/  LEA.HI R17, R17, R162, RZ, 0x2 ;  /* 0x000000a211117211 */ /* 0x000fe200078f10ff */
[----:B------:R-:W-:Y:S03]  /*76b0*/  IMAD.IADD R9, R11, 0x1, R2 ;  /* 0x000000010b097824 */ /* 0x000fe600078e0202 */
[----:B------:R-:W-:Y:S01]  /*76c0*/  SHF.R.S32.HI R17, RZ, 0x2, R17 ;  /* 0x00000002ff117819 */ /* 0x000fe20000011411 */
[----:B------:R-:W-:Y:S03]  /*76d0*/  IMAD.X R2, R9, 0x1, R128, P0 ;  /* 0x0000000109027824 */ /* 0x000fe600000e0680 */
[----:B------:R-:W-:Y:S04]  /*76e0*/  IADD3 R3, -R17, R76, RZ ;  /* 0x0000004c11037210 */ /* 0x000fe80007ffe1ff */
[C---:B------:R-:W-:Y:S11]  /*76f0*/  ISETP.GE.AND P0, PT, R3.reuse, 0x21, PT ;  /* 0x000000210300780c */ /* 0x040ff60003f06270 */
[----:B------:R-:W-:Y:S02]  /*7700*/  @!UPT UIADD3 URZ, URZ, URZ, URZ ;  /* 0x0000003f3f3ff290 */ /* 0x000fe4000fffe03f */
[----:B------:R-:W-:Y:S01]  /*7710*/  @P0 IADD3 R8, P1, R4, 0x20, RZ ;  /* 0x0000002004080810 */ /* 0x000fe20007f3e0ff */
[----:B------:R-:W-:Y:S04]  /*7720*/  @P0 IMAD.MOV.U32 R7, RZ, RZ, R86 ;  /* 0x000000ffff070224 */ /* 0x000fe800078e0056 */
[----:B------:R-:W-:Y:S01]  /*7730*/  @P0 IMAD.X R6, RZ, RZ, R2, P1 ;  /* 0x000000ffff060224 */ /* 0x000fe200008e0602 */
[----:B------:R-:W-:Y:S11]  /*7740*/  ISETP.GE.AND P1, PT, R3, 0x1, PT ;  /* 0x000000010300780c */ /* 0x000ff60003f26270 */
[----:B------:R-:W-:Y:S02]  /*7750*/  @!UPT UIADD3 URZ, URZ, URZ, URZ ;  /* 0x0000003f3f3ff290 */ /* 0x000fe4000fffe03f */
[----:B------:R-:W-:Y:S01]  /*7760*/  @P1 MOV R3, R86 ;  /* 0x0000005600031202 */ /* 0x000fe20000000f00 */
[----:B------:R-:W-:Y:S02]  /*7770*/  @P1 IMAD R5, R2, c[0x0][0x258], RZ ;  /* 0x0000960002051a24 */ /* 0x000fe400078e02ff */
[----:B------:R-:W-:Y:S04]  /*7780*/  @P1 IMAD.MOV.U32 R2, RZ, RZ, R82 ;  /* 0x000000ffff021224 */ /* 0x000fe800078e0052 */
[C---:B------:R-:W-:Y:S04]  /*7790*/  @P1 IMAD.WIDE.U32 R2, R4.reuse, c[0x0][0x258], R2 ;  /* 0x0000960004021a25 */ /* 0x040fe800078e0002 */
[----:B------:R-:W-:Y:S04]  /*77a0*/  @P1 IMAD R4, R4, c[0x0][0x25c], R5 ;  /* 0x0000970004041a24 */ /* 0x000fe800078e0205 */
[----:B------:R-:W-:Y:S01]  /*77b0*/  @P1 IMAD.IADD R3, R3, 0x1, R4 ;  /* 0x0000000103031824 */ /* 0x000fe200078e0204 */
[C---:B------:R-:W-:Y:S04]  /*77c0*/  @P1 LEA R4, P2, R2.reuse, c[0x0][0x250], 0x1 ;  /* 0x0000940002041a11 */ /* 0x040fe800078408ff */
[----:B------:R-:W-:Y:S01]  /*77d0*/  @P1 LEA.HI.X R5, R2, c[0x0][0x254], R3, 0x1, P2 ;  /* 0x0000950002051a11 */ /* 0x000fe200010f0c03 */
[----:B------:R-:W-:Y:S01]  /*77e0*/  @P0 IMAD R2, R6, c[0x0][0x258], RZ ;  /* 0x0000960006020a24 */ /* 0x000fe200078e02ff */
[----:B------:R-:W-:Y:S03]  /*77f0*/  @P0 MOV R6, R82 ;  /* 0x0000005200060202 */ /* 0x000fe60000000f00 */
[C---:B------:R-:W-:Y:S02]  /*7800*/  @P0 IMAD R2, R8.reuse, c[0x0][0x25c], R2 ;  /* 0x0000970008020a24 */ /* 0x040fe400078e0202 */
[----:B------:R-:W-:Y:S05]  /*7810*/  @P0 IMAD.WIDE.U32 R6, R8, c[0x0][0x258], R6 ;  /* 0x0000960008060a25 */ /* 0x000fea00078e0006 */
[----:B------:R-:W-:Y:S02]  /*7820*/  @P0 IADD3 R3, R7, R2, RZ ;  /* 0x0000000207030210 */ /* 0x000fe40007ffe0ff */
[C---:B------:R-:W-:Y:S04]  /*7830*/  @P0 LEA R2, P2, R6.reuse, c[0x0][0x250], 0x1 ;  /* 0x0000940006020a11 */ /* 0x040fe800078408ff */
[----:B------:R-:W-:Y:S01]  /*7840*/  @P0 LEA.HI.X R3, R6, c[0x0][0x254], R3, 0x1, P2 ;  /* 0x0000950006030a11 */ /* 0x000fe200010f0c03 */
[C---:B---3--:R-:W-:Y:S05]  /*7850*/  @P1 IMAD.SHL.U32 R6, R16.reuse, 0x2, RZ ;  /* 0x0000000210061824 */ /* 0x048fea00078e00ff */
[----:B------:R-:W-:Y:S01]  /*7860*/  @!PT LDS RZ, [RZ] ;  /* 0x00000000fffff984 */ /* 0x000fe20000000800 */
[----:B------:R-:W-:Y:S01]  /*7870*/  @!PT LDS RZ, [RZ] ;  /* 0x00000000fffff984 */ /* 0x000fe20000000800 */
[----:B------:R-:W-:Y:S01]  /*7880*/  @!PT LDS RZ, [RZ] ;  /* 0x00000000fffff984 */ /* 0x000fe20000000800 */
[----:B------:R1:W-:Y:S04]  /*7890*/  @P1 LDGSTS.E.BYPASS.LTC128B.128 [R6+0x1880], [R4.64], !P6 ;  /* 0x0188000004061fae */ /* 0x0003e8000f101d46 */
[----:B------:R1:W-:Y:S04]  /*78a0*/  @P1 LDGSTS.E.BYPASS.LTC128B.128 [R6+0x2480], [R4.64+0x40], !P5 ;  /* 0x0248004004061fae */ /* 0x0003e8000e901d46 */
[----:B------:R1:W-:Y:S02]  /*78b0*/  @P1 LDGSTS.E.BYPASS.LTC128B.128 [R6+0x3080], [R4.64+0x80], !P4 ;  /* 0x0308008004061fae */ /* 0x0003e4000e101d46 */
[----:B-1----:R-:W-:Y:S05]  /*78c0*/  @P0 SHF.L.U32 R4, R16, 0x1, RZ ;  /* 0x0000000110040819 */ /* 0x002fea00000006ff */
        /* <DEDUP_REMOVED lines=8> */
[----:B-1----:R-:W2:Y:S01]  /*7950*/  LDL R19, [R1+0x10] ;  /* 0x0000100001137983 */ /* 0x002ea20000100800 */
[----:B------:R-:W-:Y:S01]  /*7960*/  IADD3 R2, P0, R130, R10, RZ ;  /* 0x0000000a82027210 */ /* 0x000fe20007f1e0ff */
[----:B------:R-:W-:Y:S02]  /*7970*/  IMAD.MOV.U32 R4, RZ, RZ, R100 ;  /* 0x000000ffff047224 */ /* 0x000fe400078e0064 */
[----:B------:R-:W3:Y:S01]  /*7980*/  LDL R18, [R1+0x14] ;  /* 0x0000140001127983 */ /* 0x000ee20000100800 */
[----:B------:R-:W-:Y:S02]  /*7990*/  IMAD.MOV.U32 R5, RZ, RZ, R123 ;  /* 0x000000ffff057224 */ /* 0x000fe400078e007b */
[----:B------:R-:W-:Y:S02]  /*79a0*/  IMAD.X R3, R9, 0x1, R129, P0 ;  /* 0x0000000109037824 */ /* 0x000fe400000e0681 */
[C---:B------:R-:W-:Y:S04]  /*79b0*/  IMAD.WIDE.U32 R4, R2.reuse, c[0x0][0x208], R4 ;  /* 0x0000820002047a25 */ /* 0x040fe800078e0004 */
[----:B------:R-:W-:Y:S04]  /*79c0*/  IMAD R3, R3, c[0x0][0x208], RZ ;  /* 0x0000820003037a24 */ /* 0x000fe800078e02ff */
[----:B------:R-:W-:Y:S04]  /*79d0*/  IMAD R2, R2, c[0x0][0x20c], R3 ;  /* 0x0000830002027a24 */ /* 0x000fe800078e0203 */
[----:B------:R-:W-:Y:S01]  /*79e0*/  IMAD.IADD R3, R5, 0x1, R2 ;  /* 0x0000000105037824 */ /* 0x000fe200078e0202 */
[C---:B------:R-:W-:Y:S04]  /*79f0*/  LEA R2, P0, R4.reuse, c[0x0][0x1f8], 0x1 ;  /* 0x00007e0004027a11 */ /* 0x040fe800078008ff */
[----:B------:R-:W-:Y:S02]  /*7a00*/  LEA.HI.X R3, R4, c[0x0][0x1fc], R3, 0x1, P0 ;  /* 0x00007f0004037a11 */ /* 0x000fe400000f0c03 */
[----:B------:R-:W-:Y:S11]  /*7a10*/  ISETP.GE.AND P0, PT, R110, c[0x0][0x1d4], PT ;  /* 0x000075006e007a0c */ /* 0x000ff60003f06270 */
[----:B------:R-:W-:Y:S02]  /*7a20*/  @!UPT UIADD3 URZ, URZ, URZ, URZ ;  /* 0x0000003f3f3ff290 */ /* 0x000fe4000fffe03f */
[----:B--2---:R-:W1:Y:S04]  /*7a30*/  @!P0 LDS.128 R12, [R19] ;  /* 0x00000000130c8984 */ /* 0x004e680000000c00 */
[----:B-1----:R-:W-:Y:S01]  /*7a40*/  @!P0 STG.E.128 [R2.64], R12 ;  /* 0x0000000c02008986 */ /* 0x002fe2000c101d06 */
[----:B------:R-:W-:Y:S11]  /*7a50*/  ISETP.GE.AND P0, PT, R152, c[0x0][0x1d4], PT ;  /* 0x0000750098007a0c */ /* 0x000ff60003f06270 */
[----:B------:R-:W-:Y:S02]  /*7a60*/  @!UPT UIADD3 URZ, URZ, URZ, URZ ;  /* 0x0000003f3f3ff290 */ /* 0x000fe4000fffe03f */
[----:B---3--:R-:W1:Y:S04]  /*7a70*/  @!P0 LDS.128 R4, [R18] ;  /* 0x0000000012048984 */ /* 0x008e680000000c00 */
[----:B-1----:R-:W-:Y:S01]  /*7a80*/  @!P0 STG.E.128 [R2.64+0x20], R4 ;  /* 0x0000200402008986 */ /* 0x002fe2000c101d06 */
[----:B------:R-:W-:Y:S11]  /*7a90*/  ISETP.GE.AND P0, PT, R109, c[0x0][0x1d4], PT ;  /* 0x000075006d007a0c */ /* 0x000ff60003f06270 */
[----:B------:R-:W-:Y:S02]  /*7aa0*/  @!UPT UIADD3 URZ, URZ, URZ, URZ ;  /* 0x0000003f3f3ff290 */ /* 0x000fe4000fffe03f */
[----:B------:R-:W1:Y:S04]  /*7ab0*/  @!P0 LDS.128 R4, [R19+0xc00] ;  /* 0x000c000013048984 */ /* 0x000e680000000c00 */
[----:B-1----:R1:W-:Y:S02]  /*7ac0*/  @!P0 STG.E.128 [R2.64+0x40], R4 ;  /* 0x0000400402008986 */ /* 0x0023e4000c101d06 */
[----:B-1----:R-:W-:Y:S04]  /*7ad0*/  IADD3 R4, R110, 0x30, RZ ;  /* 0x000000306e047810 */ /* 0x002fe80007ffe0ff */
        /* <DEDUP_REMOVED lines=8> */
[----:B-1----:R-:W-:Y:S04]  /*7b60*/  IADD3 R4, R110, 0x50, RZ ;  /* 0x000000506e047810 */ /* 0x002fe80007ffe0ff */
[----:B------:R-:W-:Y:S11]  /*7b70*/  ISETP.GE.AND P0, PT, R4, c[0x0][0x1d4], PT ;  /* 0x0000750004007a0c */ /* 0x000ff60003f06270 */
[----:B------:R-:W-:Y:S02]  /*7b80*/  @!UPT UIADD3 URZ, URZ, URZ, URZ ;  /* 0x0000003f3f3ff290 */ /* 0x000fe4000fffe03f */
[----:B------:R-:W1:Y:S04]  /*7b90*/  @!P0 LDS.128 R4, [R18+0x1800] ;  /* 0x0018000012048984 */ /* 0x000e680000000c00 */
[----:B-1----:R1:W-:Y:S02]  /*7ba0*/  @!P0 STG.E.128 [R2.64+0xa0], R4 ;  /* 0x0000a00402008986 */ /* 0x0023e4000c101d06 */
.L_x_736:
[----:B-1----:R-:W-:Y:S05]  /*7bb0*/  BSYNC B0 ;  /* 0x0000000000007941 */ /* 0x002fea0003800000 */
.L_x_735:
[----:B------:R-:W-:Y:S01]  /*7bc0*/  ISETP.GT.AND P3, PT, R31, R126, PT ;  /* 0x0000007e1f00720c */ /* 0x000fe20003f64270 */
[----:B------:R-:W-:Y:S01]  /*7bd0*/  @!UPT UIADD3 URZ, URZ, URZ, URZ ;  /* 0x0000003f3f3ff290 */ /* 0x000fe2000fffe03f */
[----:B------:R-:W-:Y:S11]  /*7be0*/  BSSY B0, `(.L_x_737) ;  /* 0x0000020000007945 */ /* 0x000ff60003800000 */
[----:B------:R-:W-:-:S05]  /*7bf0*/  @!P3 BRA `(.L_x_738) ;  /* 0x000001e00000b947 */ /* 0x000fca0003800000 */
[----:B------:R-:W-:Y:S01]  /*7c00*/  IADD3 R4, R31, -0x1, RZ ;  /* 0xffffffff1f047810 */ /* 0x000fe20007ffe0ff */
[----:B------:R-:W-:Y:S02]  /*7c10*/  IMAD.MOV.U32 R2, RZ, RZ, R98 ;  /* 0x000000ffff027224 */ /* 0x000fe400078e0062 */
[----:B------:R-:W-:Y:S01]  /*7c20*/  IMAD.MOV.U32 R3, RZ, RZ, R89 ;  /* 0x000000ffff037224 */ /* 0x000fe200078e0059 */
[----:B------:R-:W-:Y:S01]  /*7c30*/  SHF.R.S32.HI R6, RZ, 0x1f, R4 ;  /* 0x0000001fff067819 */ /* 0x000fe20000011404 */
[----:B------:R-:W-:Y:S02]  /*7c40*/  IMAD R5, R156, R4, RZ ;  /* 0x000000049c057224 */ /* 0x000fe400078e02ff */
[-C--:B------:R-:W-:Y:S04]  /*7c50*/  IMAD.WIDE.U32 R2, R4, R142.reuse, R2 ;  /* 0x0000008e04027225 */ /* 0x080fe800078e0002 */
[----:B------:R-:W-:Y:S01]  /*7c60*/  IMAD R4, R6, R142, R5 ;  /* 0x0000008e06047224 */ /* 0x000fe200078e0205 */
[----:B------:R-:W-:Y:S03]  /*7c70*/  IADD3 R6, -R17, 0x30, RZ ;  /* 0x0000003011067810 */ /* 0x000fe60007ffe1ff */
[----:B------:R-:W-:Y:S01]  /*7c80*/  IMAD.IADD R3, R3, 0x1, R4 ;  /* 0x0000000103037824 */ /* 0x000fe200078e0204 */
[----:B------:R-:W-:Y:S11]  /*7c90*/  ISETP.GE.AND P1, PT, R6, 0x1, PT ;  /* 0x000000010600780c */ /* 0x000ff60003f26270 */
[----:B------:R-:W-:Y:S02]  /*7ca0*/  @!UPT UIADD3 URZ, URZ, URZ, URZ ;  /* 0x0000003f3f3ff290 */ /* 0x000fe4000fffe03f */
        /* <DEDUP_REMOVED lines=19> */
.L_x_738:
[----:B------:R-:W-:Y:S05]  /*7de0*/  BSYNC B0 ;  /* 0x0000000000007941 */ /* 0x000fea0003800000 */
.L_x_737:
[----:B------:R-:W0:Y:S01]  /*7df0*/  LDGDEPBAR ;  /* 0x00000000000079af */ /* 0x000e220000000000 */
[----:B------:R-:W-:Y:S01]  /*7e00*/  IADD3 R31, R31, -0x1, RZ ;  /* 0xffffffff1f1f7810 */ /* 0x000fe20007ffe0ff */
[----:B------:R-:W-:-:S05]  /*7e10*/  @P3 BRA `(.L_x_739) ;  /* 0xffffbda000003947 */ /* 0x000fca000383ffff */
[----:B------:R-:W-:Y:S01]  /*7e20*/  WARPSYNC 0xffffffff ;  /* 0xffffffff00007948 */ /* 0x000fe20003800000 */
[----:B------:R-:W-:Y:S06]  /*7e30*/  BAR.SYNC.DEFER_BLOCKING 0x0 ;  /* 0x0000000000007b1d */ /* 0x000fec0000010000 */
.L_x_712:
[----:B------:R-:W2:Y:S01]  /*7e40*/  LDL R24, [R1+0x20] ;  /* 0x0000200001187983 */ /* 0x000ea20000100800 */
[----:B------:R-:W-:-:S05]  /*7e50*/  IMAD.MOV.U32 R0, RZ, RZ, c[0x0][0x2c4] ;  /* 0x0000b100ff007624 */ /* 0x000fca00078e00ff */
[----:B------:R-:W-:Y:S01]  /*7e60*/  ISETP.NE.AND P3, PT, R0, 0x1, PT ;  /* 0x000000010000780c */ /* 0x000fe20003f65270 */
[----:B-1----:R-:W-:-:S05]  /*7e70*/  IMAD.MOV.U32 R3, RZ, RZ, c[0x0][0x32c] ;  /* 0x0000cb00ff037624 */ /* 0x002fca00078e00ff */
[----:B------:R-:W-:Y:S01]  /*7e80*/  ISETP.GE.AND P1, PT, R3, 0x1, PT ;  /* 0x000000010300780c */ /* 0x000fe20003f26270 */
[----:B------:R-:W-:Y:S01]  /*7e90*/  IMAD.IADD R11, R144, 0x1, R145 ;  /* 0x00000001900b7824 */ /* 0x000fe200078e0291 */
[----:B--2---:R-:W-:-:S05]  /*7ea0*/  IADD3 R0, R24, 0x7f, RZ ;  /* 0x0000007f18007810 */ /* 0x004fca0007ffe0ff */
[----:B------:R-:W-:-:S05]  /*7eb0*/  @P3 IMAD.HI.U32 R2, R0, c[0x0][0x2c8], RZ ;  /* 0x0000b20000023a27 */ /* 0x000fca00078e00ff */
[----:B------:R-:W-:-:S05]  /*7ec0*/  @P3 SHF.R.U32.HI R0, RZ, c[0x0][0x2cc], R2 ;  /* 0x0000b300ff003a19 */ /* 0x000fca0000011602 */
[----:B------:R-:W-:-:S05]  /*7ed0*/  IMAD.IADD R0, R149, 0x1, R0 ;  /* 0x0000000195007824 */ /* 0x000fca00078e0200 */
[----:B------:R-:W-:Y:S01]  /*7ee0*/  IADD3 R3, R0, c[0x0][0x328], RZ ;  /* 0x0000ca0000037a10 */ /* 0x000fe20007ffe0ff */
[----:B------:R-:W-:Y:S05]  /*7ef0*/  @!P1 BRA `(.L_x_740) ;  /* 0x0000011000009947 */ /* 0x000fea0003800000 */
[C---:B------:R-:W-:Y:S01]  /*7f00*/  ISETP.GT.AND P0, PT, R0.reuse, RZ, PT ;  /* 0x000000ff0000720c */ /* 0x040fe20003f04270 */
[----:B------:R-:W-:Y:S01]  /*7f10*/  BSSY B0, `(.L_x_741) ;  /* 0x000000d000007945 */ /* 0x000fe20003800000 */
[----:B------:R-:W-:Y:S01]  /*7f20*/  IADD3 R2, R0, -0x1, RZ ;  /* 0xffffffff00027810 */ /* 0x000fe20007ffe0ff */
        /* <DEDUP_REMOVED lines=8> */
.L_x_742:
[----:B------:R-:W-:-:S13]  /*7fb0*/  ISETP.NE.AND P0, PT, R4, 0x1, PT ;  /* 0x000000010400780c */ /* 0x000fda0003f05270 */
[----:B------:R-:W-:-:S05]  /*7fc0*/  @P0 IMAD.HI.U32 R0, R2, c[0x0][0x330], RZ ;  /* 0x0000cc0002000a27 */ /* 0x000fca00078e00ff */
[----:B------:R-:W-:Y:S02]  /*7fd0*/  @P0 SHF.R.U32.HI R2, RZ, c[0x0][0x334], R0 ;  /* 0x0000cd00ff020a19 */ /* 0x000fe40000011600 */
.L_x_743:
[----:B------:R-:W-:Y:S05]  /*7fe0*/  BSYNC B0 ;  /* 0x0000000000007941 */ /* 0x000fea0003800000 */
.L_x_741:
[----:B------:R-:W-:-:S05]  /*7ff0*/  IMAD R2, R2, R4, c[0x0][0x32c] ;  /* 0x0000cb0002027624 */ /* 0x000fca00078e0204 */
[----:B------:R-:W-:-:S04]  /*8000*/  IMNMX R3, R3, R2, PT ;  /* 0x0000000203037217 */ /* 0x000fc80003800200 */
.L_x_740:
[----:B------:R-:W-:Y:S01]  /*8010*/  IADD3 R3, R3, 0x2f, RZ ;  /* 0x0000002f03037810 */ /* 0x000fe20007ffe0ff */
[----:B------:R-:W-:-:S04]  /*8020*/  @P3 IMAD.HI.U32 R2, R24, c[0x0][0x2c8], RZ ;  /* 0x0000b20018023a27 */ /* 0x000fc800078e00ff */
[----:B------:R-:W-:-:S04]  /*8030*/  IMAD.HI R3, R3, 0x2aaaaaab, RZ ;  /* 0x2aaaaaab03037827 */ /* 0x000fc800078e02ff */
[----:B------:R-:W-:Y:S01]  /*8040*/  IMAD.MOV.U32 R0, RZ, RZ, R24 ;  /* 0x000000ffff007224 */ /* 0x000fe200078e0018 */
[----:B------:R-:W-:Y:S02]  /*8050*/  @P3 SHF.R.U32.HI R0, RZ, c[0x0][0x2cc], R2 ;  /* 0x0000b300ff003a19 */ /* 0x000fe40000011602 */
        /* <DEDUP_REMOVED lines=16> */
.L_x_746:
[----:B------:R-:W-:-:S04]  /*8160*/  MOV R3, c[0x0][0x32c] ;  /* 0x0000cb0000037a02 */ /* 0x000fc80000000f00 */
[----:B------:R-:W-:-:S13]  /*8170*/  ISETP.NE.AND P0, PT, R3, 0x1, PT ;  /* 0x000000010300780c */ /* 0x000fda0003f05270 */
[----:B------:R-:W-:-:S05]  /*8180*/  @P0 IMAD.HI.U32 R3, R0, c[0x0][0x330], RZ ;  /* 0x0000cc0000030a27 */ /* 0x000fca00078e00ff */
[----:B------:R-:W-:Y:S02]  /*8190*/  @P0 SHF.R.U32.HI R0, RZ, c[0x0][0x334], R3 ;  /* 0x0000cd00ff000a19 */ /* 0x000fe40000011603 */
.L_x_747:
[----:B------:R-:W-:Y:S05]  /*81a0*/  BSYNC B0 ;  /* 0x0000000000007941 */ /* 0x000fea0003800000 */
.L_x_745:
[----:B------:R-:W-:-:S05]  /*81b0*/  IMAD R0, R0, c[0x0][0x32c], RZ ;  /* 0x0000cb0000007a24 */ /* 0x000fca00078e02ff */
[----:B------:R-:W-:-:S05]  /*81c0*/  IMNMX R2, R2, R0, !PT ;  /* 0x0000000002027217 */ /* 0x000fca0007800200 */
.L_x_744:
[----:B------:R-:W-:Y:S01]  /*81d0*/  IMAD.HI R2, R2, 0x2aaaaaab, RZ ;  /* 0x2aaaaaab02027827 */ /* 0x000fe200078e02ff */
[----:B------:R-:W-:Y:S04]  /*81e0*/  BSSY B0, `(.L_x_748) ;  /* 0x0000024000007945 */ /* 0x000fe80003800000 */
[----:B------:R-:W-:-:S04]  /*81f0*/  SHF.R.U32.HI R0, RZ, 0x1f, R2 ;  /* 0x0000001fff007819 */ /* 0x000fc80000011602 */
[----:B------:R-:W-:Y:S01]  /*8200*/  LEA.HI.SX32 R2, R2, R0, 0x1d ;  /* 0x0000000002027211 */ /* 0x000fe200078feaff */
[----:B------:R-:W-:-:S03]  /*8210*/  IMAD.MOV.U32 R0, RZ, RZ, RZ ;  /* 0x000000ffff007224 */ /* 0x000fc600078e00ff */
[----:B------:R-:W-:-:S04]  /*8220*/  IMNMX R6, RZ, R2, !PT ;  /* 0x00000002ff067217 */ /* 0x000fc80007800200 */
[----:B------:R-:W-:-:S13]  /*8230*/  ISETP.GT.AND P0, PT, R7, R6, PT ;  /* 0x000000060700720c */ /* 0x000fda0003f04270 */
[----:B------:R-:W-:Y:S05]  /*8240*/  @!P0 BRA `(.L_x_749) ;  /* 0x000001d000008947 */ /* 0x000fea0003800000 */
[----:B------:R-:W-:Y:S02]  /*8250*/  IABS R2, R133 ;  /* 0x0000008500027213 */ /* 0x000fe40000000000 */
[----:B------:R-:W-:Y:S02]  /*8260*/  IADD3 R3, R133, -0x1, R7 ;  /* 0xffffffff85037810 */ /* 0x000fe40007ffe007 */
[----:B------:R-:W1:Y:S03]  /*8270*/  I2F.RP R0, R2 ;  /* 0x0000000200007306 */ /* 0x000e660000209400 */
[----:B------:R-:W-:-:S05]  /*8280*/  IMAD.IADD R8, R3, 0x1, -R6 ;  /* 0x0000000103087824 */ /* 0x000fca00078e0a06 */
[----:B------:R-:W-:Y:S01]  /*8290*/  IABS R10, R8 ;  /* 0x00000008000a7213 */ /* 0x000fe20000000000 */
[----:B-1----:R-:W1:Y:S02]  /*82a0*/  MUFU.RCP R0, R0 ;  /* 0x0000000000007308 */ /* 0x002e640000001000 */
[----:B-1----:R-:W-:-:S06]  /*82b0*/  IADD3 R0, R0, 0xffffffe, RZ ;  /* 0x0ffffffe00007810 */ /* 0x002fcc0007ffe0ff */
[----:B------:R-:W1:Y:S02]  /*82c0*/  F2I.FTZ.U32.TRUNC.NTZ R5, R0 ;  /* 0x0000000000057305 */ /* 0x000e64000021f000 */
        /* <DEDUP_REMOVED lines=21> */
.L_x_749:
[----:B------:R-:W-:Y:S05]  /*8420*/  BSYNC B0 ;  /* 0x0000000000007941 */ /* 0x000fea0003800000 */
.L_x_748:
[----:B------:R-:W2:Y:S01]  /*8430*/  LDL R2, [R1+0x30] ;  /* 0x0000300001027983 */ /* 0x000ea20000100800 */
        /* <DEDUP_REMOVED lines=50> */
[----:B--2---:R-:W-:-:S04]  /*8760*/  IMAD R3, R2, R0, R6 ;  /* 0x0000000002037224 */ /* 0x004fc800078e0206 */
[--C-:B------:R-:W-:Y:S01]  /*8770*/  IMAD.IADD R2, R3, 0x1, R0.reuse ;  /* 0x0000000103027824 */ /* 0x100fe200078e0200 */
[----:B------:R1:W-:Y:S01]  /*8780*/  STL [R1+0x18], R3 ;  /* 0x0000180301007387 */ /* 0x0003e20000100800 */
[----:B------:R-:W-:-:S03]  /*8790*/  PRMT R0, RZ, 0x7610, R0 ;  /* 0x00007610ff007816 */ /* 0x000fc60000000000 */
[----:B------:R-:W-:-:S04]  /*87a0*/  IMNMX R235, R7, R2, PT ;  /* 0x0000000207eb7217 */ /* 0x000fc80003800200 */
[----:B------:R-:W-:-:S13]  /*87b0*/  ISETP.GT.AND P0, PT, R235, R3, PT ;  /* 0x00000003eb00720c */ /* 0x000fda0003f04270 */
[----:B------:R-:W-:Y:S05]  /*87c0*/  @!P0 BRA `(.L_x_750) ;  /* 0x00017d2000008947 */ /* 0x000fea0003800000 */
[----:B------:R-:W2:Y:S04]  /*87d0*/  LDL R31, [R1+0x34] ;  /* 0x00003400011f7983 */ /* 0x000ea80000100800 */
[----:B------:R-:W3:Y:S01]  /*87e0*/  LDL R25, [R1+0x48] ;  /* 0x0000480001197983 */ /* 0x000ee20000100800 */
[----:B------:R-:W-:-:S03]  /*87f0*/  ISETP.NE.U32.AND P0, PT, RZ, c[0x0][0x340], PT ;  /* 0x0000d000ff007a0c */ /* 0x000fc60003f05070 */
[----:B------:R-:W4:Y:S01]  /*8800*/  LDL.64 R26, [R1+0x38] ;  /* 0x00003800011a7983 */ /* 0x000f220000100a00 */
[----:B------:R-:W-:-:S03]  /*8810*/  ISETP.NE.AND.EX P0, PT, RZ, c[0x0][0x344], PT, P0 ;  /* 0x0000d100ff007a0c */ /* 0x000fc60003f05300 */
[----:B------:R-:W3:Y:S04]  /*8820*/  LDL R20, [R1+0x24] ;  /* 0x0000240001147983 */ /* 0x000ee80000100800 */
[----:B------:R-:W3:Y:S06]  /*8830*/  LDL R18, [R1+0x40] ;  /* 0x0000400001127983 */ /* 0x000eec0000100800 */
[----:B------:R-:W-:Y:S01]  /*8840*/  @P0 IMAD.MOV.U32 R2, RZ, RZ, 0x4 ;  /* 0x00000004ff020424 */ /* 0x000fe200078e00ff */
[----:B------:R-:W1:Y:S01]  /*8850*/  S2R R5, SR_TID.X ;  /* 0x0000000000057919 */ /* 0x000e620000002100 */
[----:B------:R-:W-:-:S05]  /*8860*/  SHF.R.S32.HI R0, RZ, 0x1f, R135 ;  /* 0x0000001fff007819 */ /* 0x000fca0000011487 */
[----:B------:R-:W-:Y:S01]  /*8870*/  IMAD R0, R0, c[0x0][0x178], RZ ;  /* 0x00005e0000007a24 */ /* 0x000fe200078e02ff */
[----:B------:R-:W-:-:S03]  /*8880*/  ISETP.NE.U32.AND P2, PT, RZ, c[0x0][0x348], PT ;  /* 0x0000d200ff007a0c */ /* 0x000fc60003f45070 */
[----:B------:R-:W-:Y:S01]  /*8890*/  IMAD R0, R135, c[0x0][0x17c], R0 ;  /* 0x00005f0087007a24 */ /* 0x000fe200078e0200 */
[----:B-1----:R-:W-:Y:S01]  /*88a0*/  SHF.R.S32.HI R4, RZ, 0x1f, R5 ;  /* 0x0000001fff047819 */ /* 0x002fe20000011405 */
[----:B--2---:R-:W-:-:S05]  /*88b0*/  @P0 IMAD.WIDE R2, R31, R2, c[0x0][0x340] ;  /* 0x0000d0001f020625 */ /* 0x004fca00078e0202 */
[----:B------:R1:W2:Y:S01]  /*88c0*/  @P0 LDG.E R16, [R2.64] ;  /* 0x0000000602100981 */ /* 0x0002a2000c1e1900 */
[-C--:B------:R-:W-:Y:S02]  /*88d0*/  LEA.HI R4, R4, R5.reuse, RZ, 0x2 ;  /* 0x0000000504047211 */ /* 0x080fe400078f10ff */
[----:B------:R-:W-:Y:S02]  /*88e0*/  SHF.R.S32.HI R19, RZ, 0x1f, R5 ;  /* 0x0000001fff137819 */ /* 0x000fe40000011405 */
[----:B------:R-:W-:Y:S02]  /*88f0*/  LOP3.LUT R4, R4, 0xfffffffc, RZ, 0xc0, !PT ;  /* 0xfffffffc04047812 */ /* 0x000fe400078ec0ff */
[----:B------:R-:W-:-:S03]  /*8900*/  LEA.HI R19, R19, R5, RZ, 0x2 ;  /* 0x0000000513137211 */ /* 0x000fc600078f10ff */
[----:B------:R-:W-:Y:S01]  /*8910*/  IMAD.IADD R4, R5, 0x1, -R4 ;  /* 0x0000000105047824 */ /* 0x000fe200078e0a04 */
[----:B------:R-:W-:Y:S02]  /*8920*/  SHF.R.S32.HI R19, RZ, 0x2, R19 ;  /* 0x00000002ff137819 */ /* 0x000fe40000011413 */
[----:B------:R-:W-:Y:S02]  /*8930*/  SHF.R.S32.HI R14, RZ, 0x1f, R31 ;  /* 0x0000001fff0e7819 */ /* 0x000fe4000001141f */
[----:B------:R-:W-:Y:S01]  /*8940*/  ISETP.NE.AND.EX P2, PT, RZ, c[0x0][0x34c], PT, P2 ;  /* 0x0000d300ff007a0c */ /* 0x000fe20003f45320 */
[----:B-1----:R-:W-:-:S04]  /*8950*/  IMAD.WIDE.U32 R2, R135, c[0x0][0x178], RZ ;  /* 0x00005e0087027a25 */ /* 0x002fc800078e00ff */
[----:B------:R-:W-:Y:S01]  /*8960*/  IMAD.IADD R3, R3, 0x1, R0 ;  /* 0x0000000103037824 */ /* 0x000fe200078e0200 */
[----:B------:R-:W-:Y:S02]  /*8970*/  LEA R0, R4, R19, 0x5 ;  /* 0x0000001304007211 */ /* 0x000fe400078e28ff */
[----:B------:R-:W-:Y:S01]  /*8980*/  SEL R6, R14, RZ, !P2 ;  /* 0x000000ff0e067207 */ /* 0x000fe20005000000 */
[----:B---3--:R-:W-:-:S04]  /*8990*/  IMAD.WIDE.U32 R4, R25, c[0x0][0x1b8], R2 ;  /* 0x00006e0019047a25 */ /* 0x008fc800078e0002 */
[----:B------:R-:W-:Y:S01]  /*89a0*/  IMAD.IADD R10, R24, 0x1, R0 ;  /* 0x00000001180a7824 */ /* 0x000fe200078e0200 */
[----:B------:R-:W-:Y:S01]  /*89b0*/  SHF.R.S32.HI R8, RZ, 0x1f, R11 ;  /* 0x0000001fff087819 */ /* 0x000fe2000001140b */
[----:B------:R-:W-:Y:S01]  /*89c0*/  IMAD R6, R6, c[0x0][0x1c0], RZ ;  /* 0x0000700006067a24 */ /* 0x000fe200078e02ff */
[----:B------:R-:W-:Y:S01]  /*89d0*/  IADD3 R2, P1, R19, R11, RZ ;  /* 0x0000000b13027210 */ /* 0x000fe20007f3e0ff */
[----:B------:R-:W-:Y:S01]  /*89e0*/  @P3 IMAD.HI.U32 R7, R10, c[0x0][0x2c8], RZ ;  /* 0x0000b2000a073a27 */ /* 0x000fe200078e00ff */
[----:B------:R-:W-:-:S03]  /*89f0*/  SEL R3, R31, RZ, !P2 ;  /* 0x000000ff1f037207 */ /* 0x000fc60005000000 */
[----:B------:R-:W-:Y:S01]  /*8a00*/  IMAD R5, R25, c[0x0][0x1bc], R5 ;  /* 0x00006f0019057a24 */ /* 0x000fe200078e0205 */
[----:B------:R-:W-:Y:S01]  /*8a10*/  LEA.HI.X.SX32 R11, R19, R8, 0x1, P1 ;  /* 0x00000008130b7211 */ /* 0x000fe200008f0eff */
[----:B------:R-:W-:Y:S01]  /*8a20*/  IMAD.MOV.U32 R0, RZ, RZ, R10 ;  /* 0x000000ffff007224 */ /* 0x000fe200078e000a */
[----:B------:R-:W-:Y:S01]  /*8a30*/  @P3 SHF.R.U32.HI R0, RZ, c[0x0][0x2cc], R7 ;  /* 0x0000b300ff003a19 */ /* 0x000fe20000011607 */
[C---:B------:R-:W-:Y:S02]  /*8a40*/  IMAD R13, R3.reuse, c[0x0][0x1c4], R6 ;  /* 0x00007100030d7a24 */ /* 0x040fe400078e0206 */
[----:B------:R-:W-:Y:S01]  /*8a50*/  IMAD.WIDE.U32 R6, R3, c[0x0][0x1c0], R4 ;  /* 0x0000700003067a25 */ /* 0x000fe200078e0004 */
[----:B----4-:R-:W-:Y:S02]  /*8a60*/  MOV R4, R26 ;  /* 0x0000001a00047202 */ /* 0x010fe40000000f00 */
[----:B------:R-:W-:Y:S01]  /*8a70*/  ISETP.GE.AND P3, PT, R20, c[0x0][0x1d4], PT ;  /* 0x0000750014007a0c */ /* 0x000fe20003f66270 */
[----:B------:R-:W-:-:S02]  /*8a80*/  IMAD.MOV.U32 R5, RZ, RZ, R27 ;  /* 0x000000ffff057224 */ /* 0x000fc400078e001b */
[C---:B------:R-:W-:Y:S02]  /*8a90*/  IMAD R3, R11.reuse, c[0x0][0x1e0], RZ ;  /* 0x000078000b037a24 */ /* 0x040fe400078e02ff */
[----:B------:R-:W-:Y:S01]  /*8aa0*/  IMAD R15, R11, c[0x0][0x208], RZ ;  /* 0x000082000b0f7a24 */ /* 0x000fe200078e02ff */
[----:B------:R-:W-:Y:S01]  /*8ab0*/  SHF.R.S32.HI R12, RZ, 0x1f, R0 ;  /* 0x0000001fff0c7819 */ /* 0x000fe20000011400 */
[----:B------:R-:W-:-:S04]  /*8ac0*/  IMAD.WIDE.U32 R8, R2, c[0x0][0x1e0], R4 ;  /* 0x0000780002087a25 */ /* 0x000fc800078e0004 */
[----:B------:R-:W-:-:S04]  /*8ad0*/  IMAD.WIDE.U32 R4, R2, c[0x0][0x208], R4 ;  /* 0x0000820002047a25 */ /* 0x000fc800078e0004 */
[----:B------:R-:W-:Y:S02]  /*8ae0*/  IMAD.MOV R11, RZ, RZ, -R0 ;  /* 0x000000ffff0b7224 */ /* 0x000fe400078e0a00 */
[C---:B------:R-:W-:Y:S02]  /*8af0*/  IMAD R17, R2.reuse, c[0x0][0x1e4], R3 ;  /* 0x0000790002117a24 */ /* 0x040fe400078e0203 */
[----:B------:R-:W-:Y:S01]  /*8b00*/  IMAD R15, R2, c[0x0][0x20c], R15 ;  /* 0x00008300020f7a24 */ /* 0x000fe200078e020f */
[----:B------:R-:W-:Y:S01]  /*8b10*/  IADD3 R3, R7, R13, RZ ;  /* 0x0000000d07037210 */ /* 0x000fe20007ffe0ff */
[----:B------:R-:W-:Y:S01]  /*8b20*/  IMAD.MOV.U32 R2, RZ, RZ, R6 ;  /* 0x000000ffff027224 */ /* 0x000fe200078e0006 */
[----:B------:R-:W-:Y:S01]  /*8b30*/  SEL R6, RZ, 0xffffffff, P3 ;  /* 0xffffffffff067807 */ /* 0x000fe20001800000 */
[----:B------:R-:W-:Y:S01]  /*8b40*/  IMAD R7, R12, c[0x0][0x1b0], RZ ;  /* 0x00006c000c077a24 */ /* 0x000fe200078e02ff */
[----:B------:R-:W-:Y:S01]  /*8b50*/  ISETP.GE.AND P2, PT, R26, c[0x0][0x1d4], PT ;  /* 0x000075001a007a0c */ /* 0x000fe20003f46270 */
[----:B------:R-:W-:Y:S01]  /*8b60*/  IMAD R10, R11, c[0x0][0x2c4], R10 ;  /* 0x0000b1000b0a7a24 */ /* 0x000fe200078e020a */
[----:B------:R-:W-:Y:S01]  /*8b70*/  LOP3.LUT R203, R203, 0xffffff7f, RZ, 0xc0, !PT ;  /* 0xffffff7fcbcb7812 */ /* 0x000fe200078ec0ff */
[----:B------:R-:W-:-:S02]  /*8b80*/  IMAD R12, R0, c[0x0][0x1b4], R7 ;  /* 0x00006d00000c7a24 */ /* 0x000fc400078e0207 */
[----:B------:R-:W-:Y:S01]  /*8b90*/  IMAD.WIDE.U32 R2, R0, c[0x0][0x1b0], R2 ;  /* 0x00006c0000027a25 */ /* 0x000fe200078e0002 */
[----:B------:R-:W-:-:S03]  /*8ba0*/  SEL R0, RZ, 0x1, P2 ;  /* 0x00000001ff007807 */ /* 0x000fc60001000000 */
[----:B------:R-:W-:Y:S01]  /*8bb0*/  IMAD.SHL.U32 R6, R6, 0x2, RZ ;  /* 0x0000000206067824 */ /* 0x000fe200078e00ff */
[----:B------:R-:W-:Y:S02]  /*8bc0*/  @P3 LOP3.LUT R203, R203, 0x80, RZ, 0xfc, !PT ;  /* 0x00000080cbcb3812 */ /* 0x000fe400078efcff */
[----:B------:R-:W-:Y:S01]  /*8bd0*/  SHF.R.S32.HI R11, RZ, 0x1f, R10 ;  /* 0x0000001fff0b7819 */ /* 0x000fe2000001140a */
[----:B------:R-:W-:Y:S01]  /*8be0*/  IMAD.IADD R7, R5, 0x1, R15 ;  /* 0x0000000105077824 */ /* 0x000fe200078e020f */
[----:B------:R-:W-:Y:S01]  /*8bf0*/  LOP3.LUT R13, R6, 0x2, R0, 0xe2, !PT ;  /* 0x00000002060d7812 */ /* 0x000fe200078ee200 */
[----:B------:R-:W-:Y:S01]  /*8c00*/  IMAD.IADD R5, R3, 0x1, R12 ;  /* 0x0000000103057824 */ /* 0x000fe200078e020c */
[----:B------:R-:W-:Y:S01]  /*8c10*/  LOP3.LUT R203, R203, 0xfffffeff, RZ, 0xc0, !PT ;  /* 0xfffffeffcbcb7812 */ /* 0x000fe200078ec0ff */
[----:B------:R-:W-:Y:S01]  /*8c20*/  IMAD R0, R11, c[0x0][0x1a8], RZ ;  /* 0x00006a000b007a24 */ /* 0x000fe200078e02ff */
[----:B------:R-:W-:Y:S01]  /*8c30*/  MOV R6, R4 ;  /* 0x0000000400067202 */ /* 0x000fe20000000f00 */
[----:B------:R-:W-:Y:S01]  /*8c40*/  IMAD.MOV.U32 R4, RZ, RZ, R2 ;  /* 0x000000ffff047224 */ /* 0x000fe200078e0002 */
[----:B------:R-:W-:-:S02]  /*8c50*/  ISETP.NE.U32.AND P1, PT, RZ, c[0x0][0x350], PT ;  /* 0x0000d400ff007a0c */ /* 0x000fc40003f25070 */
[----:B------:R-:W-:Y:S01]  /*8c60*/  IADD3 R9, R9, R17, RZ ;  /* 0x0000001109097210 */ /* 0x000fe20007ffe0ff */
[C---:B------:R-:W-:Y:S01]  /*8c70*/  IMAD R12, R10.reuse, c[0x0][0x1ac], R0 ;  /* 0x00006b000a0c7a24 */ /* 0x040fe200078e0200 */
[----:B------:R-:W-:Y:S01]  /*8c80*/  @P2 LOP3.LUT R203, R203, 0x100, RZ, 0xfc, !PT ;  /* 0x00000100cbcb2812 */ /* 0x000fe200078efcff */
[----:B------:R-:W-:Y:S01]  /*8c90*/  IMAD.WIDE.U32 R10, R10, c[0x0][0x1a8], R4 ;  /* 0x00006a000a0a7a25 */ /* 0x000fe200078e0004 */
[----:B------:R-:W-:-:S03]  /*8ca0*/  ISETP.GE.AND P2, PT, R18, c[0x0][0x1d4], PT ;  /* 0x0000750012007a0c */ /* 0x000fc60003f46270 */
[----:B------:R-:W-:-:S04]  /*8cb0*/  IMAD.WIDE.U32 R4, R25, c[0x0][0x1e8], R8 ;  /* 0x00007a0019047a25 */ /* 0x000fc800078e0008 */
[----:B------:R-:W-:-:S04]  /*8cc0*/  IMAD.WIDE.U32 R6, R25, c[0x0][0x210], R6 ;  /* 0x0000840019067a25 */ /* 0x000fc800078e0006 */
[----:B------:R-:W-:Y:S01]  /*8cd0*/  IMAD R5, R25, c[0x0][0x1ec], R5 ;  /* 0x00007b0019057a24 */ /* 0x000fe200078e0205 */
[----:B------:R-:W-:Y:S01]  /*8ce0*/  LOP3.LUT R203, R203, 0xffffffbf, RZ, 0xc0, !PT ;  /* 0xffffffbfcbcb7812 */ /* 0x000fe200078ec0ff */
[----:B------:R-:W-:Y:S01]  /*8cf0*/  IMAD.IADD R9, R19, 0x1, R24 ;  /* 0x0000000113097824 */ /* 0x000fe200078e0218 */
[----:B------:R-:W-:Y:S02]  /*8d00*/  ISETP.GE.AND P4, PT, R26, c[0x0][0x198], PT ;  /* 0x000066001a007a0c */ /* 0x000fe40003f86270 */
[----:B------:R-:W-:Y:S02]  /*8d10*/  @P2 LOP3.LUT R203, R203, 0x40, RZ, 0xfc, !PT ;  /* 0x00000040cbcb2812 */ /* 0x000fe400078efcff */
[----:B------:R-:W-:Y:S02]  /*8d20*/  ISETP.GE.AND P3, PT, R20, c[0x0][0x198], PT ;  /* 0x0000660014007a0c */ /* 0x000fe40003f66270 */
[----:B------:R-:W-:Y:S02]  /*8d30*/  IADD3 R132, R235, -0x1, RZ ;  /* 0xffffffffeb847810 */ /* 0x000fe40007ffe0ff */
[--C-:B--2---:R-:W-:Y:S01]  /*8d40*/  @P0 SHF.R.S32.HI R3, RZ, 0x1f, R16.reuse ;  /* 0x0000001fff030819 */ /* 0x104fe20000011410 */
[----:B------:R-:W-:Y:S01]  /*8d50*/  @P0 IMAD.MOV.U32 R2, RZ, RZ, R16 ;  /* 0x000000ffff020224 */ /* 0x000fe200078e0010 */
[----:B------:R-:W-:Y:S01]  /*8d60*/  @!P0 MOV R2, R31 ;  /* 0x0000001f00028202 */ /* 0x000fe20000000f00 */
[----:B------:R-:W-:Y:S01]  /*8d70*/  @!P0 IMAD.MOV.U32 R3, RZ, RZ, R14 ;  /* 0x000000ffff038224 */ /* 0x000fe200078e000e */
[----:B------:R-:W-:-:S04]  /*8d80*/  ISETP.NE.AND.EX P0, PT, RZ, c[0x0][0x354], PT, P1 ;  /* 0x0000d500ff007a0c */ /* 0x000fc80003f05310 */
[----:B------:R-:W-:Y:S02]  /*8d90*/  SEL R8, R2, RZ, !P0 ;  /* 0x000000ff02087207 */ /* 0x000fe40004000000 */
[----:B------:R-:W-:Y:S02]  /*8da0*/  SEL R2, RZ, 0x4, P2 ;  /* 0x00000004ff027807 */ /* 0x000fe40001000000 */
[----:B------:R-:W-:Y:S02]  /*8db0*/  SEL R0, R3, RZ, !P0 ;  /* 0x000000ff03007207 */ /* 0x000fe40004000000 */
[----:B------:R-:W-:Y:S01]  /*8dc0*/  LOP3.LUT R94, R13, R2, RZ, 0xfc, !PT ;  /* 0x000000020d5e7212 */ /* 0x000fe200078efcff */
[----:B------:R-:W-:Y:S01]  /*8dd0*/  IMAD R3, R25, c[0x0][0x214], R7 ;  /* 0x0000850019037a24 */ /* 0x000fe200078e0207 */
[----:B------:R-:W-:Y:S01]  /*8de0*/  MOV R2, R6 ;  /* 0x0000000600027202 */ /* 0x000fe20000000f00 */
[----:B------:R-:W-:Y:S02]  /*8df0*/  IMAD R6, R0, c[0x0][0x1f0], RZ ;  /* 0x00007c0000067a24 */ /* 0x000fe400078e02ff */
[----:B------:R-:W-:-:S04]  /*8e00*/  IMAD.WIDE.U32 R14, R8, c[0x0][0x1f0], R4 ;  /* 0x00007c00080e7a25 */ /* 0x000fc800078e0004 */
[----:B------:R-:W-:-:S04]  /*8e10*/  IMAD.WIDE.U32 R246, R8, c[0x0][0x218], R2 ;  /* 0x0000860008f67a25 */ /* 0x000fc800078e0002 */
[----:B------:R-:W-:-:S04]  /*8e20*/  IMAD R2, R8, c[0x0][0x1f4], R6 ;  /* 0x00007d0008027a24 */ /* 0x000fc800078e0206 */
[----:B------:R-:W-:Y:S01]  /*8e30*/  IMAD.IADD R2, R15, 0x1, R2 ;  /* 0x000000010f027824 */ /* 0x000fe200078e0202 */
[----:B------:R1:W-:Y:S04]  /*8e40*/  STL.64 [R1+0x8], R14 ;  /* 0x0000080e01007387 */ /* 0x0003e80000100a00 */
[----:B------:R1:W-:Y:S01]  /*8e50*/  STL [R1+0x4], R2 ;  /* 0x0000040201007387 */ /* 0x0003e20000100800 */
[----:B------:R-:W-:Y:S02]  /*8e60*/  IMAD R0, R0, c[0x0][0x218], RZ ;  /* 0x0000860000007a24 */ /* 0x000fe400078e02ff */
[----:B------:R-:W-:Y:S01]  /*8e70*/  IMAD.IADD R7, R11, 0x1, R12 ;  /* 0x000000010b077824 */ /* 0x000fe200078e020c */
[----:B------:R-:W-:Y:S01]  /*8e80*/  LEA R11, P0, R10, c[0x0][0x160], 0x1 ;  /* 0x000058000a0b7a11 */ /* 0x000fe200078008ff */
[----:B------:R-:W-:Y:S01]  /*8e90*/  IMAD R0, R8, c[0x0][0x21c], R0 ;  /* 0x0000870008007a24 */ /* 0x000fe200078e0200 */
[----:B------:R-:W-:-:S02]  /*8ea0*/  ISETP.GE.AND P2, PT, R18, c[0x0][0x198], PT ;  /* 0x0000660012007a0c */ /* 0x000fc40003f46270 */
[----:B------:R-:W-:Y:S02]  /*8eb0*/  LEA.HI.X R10, R10, c[0x0][0x164], R7, 0x1, P0 ;  /* 0x000059000a0a7a11 */ /* 0x000fe400000f0c07 */
[----:B------:R-:W-:Y:S01]  /*8ec0*/  IADD3 R248, R247, R0, RZ ;  /* 0x00000000f7f87210 */ /* 0x000fe20007ffe0ff */
[----:B------:R-:W-:Y:S06]  /*8ed0*/  BRA.DIV ~URZ, `(.L_x_751) ;  /* 0x0001c3327f007947 */ /* 0x000fec000b800000 */
[----:B------:R2:W3:Y:S02]  /*8ee0*/  SHFL.IDX PT, R8, R10, RZ, 0x1c1f ;  /* 0x001c1fff0a087589 */ /* 0x0004e400000e0000 */
.L_x_955:
[----:B------:R-:W-:Y:S05]  /*8ef0*/  BRA.DIV ~URZ, `(.L_x_752) ;  /* 0x0001c3827f007947 */ /* 0x000fea000b800000 */
[----:B------:R4:W1:Y:S02]  /*8f00*/  SHFL.IDX PT, R0, R11, RZ, 0x1c1f ;  /* 0x001c1fff0b007589 */ /* 0x00086400000e0000 */
.L_x_956:
[----:B------:R-:W-:Y:S01]  /*8f10*/  IMAD R31, R251, c[0x0][0x2c4], RZ ;  /* 0x0000b100fb1f7a24 */ /* 0x000fe200078e02ff */
[----:B------:R-:W-:Y:S04]  /*8f20*/  BSSY B0, `(.L_x_753) ;  /* 0x0000016000007945 */ /* 0x000fe80003800000 */
[----:B------:R-:W-:-:S13]  /*8f30*/  ISETP.GE.AND P0, PT, R9, R31, PT ;  /* 0x0000001f0900720c */ /* 0x000fda0003f06270 */
[----:B------:R-:W-:Y:S05]  /*8f40*/  @P0 BRA `(.L_x_754) ;  /* 0x0000013000000947 */ /* 0x000fea0003800000 */
[----:B--2---:R-:W2:Y:S04]  /*8f50*/  LDL.64 R4, [R1+0x38] ;  /* 0x0000380001047983 */ /* 0x004ea80000100a00 */
[----:B-1--4-:R-:W4:Y:S04]  /*8f60*/  LDL R2, [R1+0x24] ;  /* 0x0000240001027983 */ /* 0x012f280000100800 */
[----:B---3--:R-:W3:Y:S04]  /*8f70*/  LDL R3, [R1+0x64] ;  /* 0x0000640001037983 */ /* 0x008ee80000100800 */
[----:B------:R-:W3:Y:S04]  /*8f80*/  LDL R13, [R1+0x40] ;  /* 0x00004000010d7983 */ /* 0x000ee80000100800 */
[----:B------:R-:W3:Y:S04]  /*8f90*/  LDL R12, [R1+0x1c] ;  /* 0x00001c00010c7983 */ /* 0x000ee80000100800 */
[----:B------:R-:W3:Y:S01]  /*8fa0*/  LDL R14, [R1+0x60] ;  /* 0x00006000010e7983 */ /* 0x000ee20000100800 */
[----:B--2---:R-:W-:-:S04]  /*8fb0*/  LEA R6, P0, R4, R0, 0x1 ;  /* 0x0000000004067211 */ /* 0x004fc800078008ff */
[----:B------:R-:W-:Y:S02]  /*8fc0*/  LEA.HI.X R7, R4, R8, R5, 0x1, P0 ;  /* 0x0000000804077211 */ /* 0x000fe400000f0c05 */
[----:B----4-:R-:W-:-:S04]  /*8fd0*/  LEA R4, P0, R2, R0, 0x1 ;  /* 0x0000000002047211 */ /* 0x010fc800078008ff */
[----:B---3--:R-:W-:Y:S02]  /*8fe0*/  LEA.HI.X R5, R2, R8, R3, 0x1, P0 ;  /* 0x0000000802057211 */ /* 0x008fe400000f0c03 */
[----:B------:R-:W-:Y:S01]  /*8ff0*/  LEA R2, P0, R13, R0, 0x1 ;  /* 0x000000000d027211 */ /* 0x000fe200078008ff */
        /* <DEDUP_REMOVED lines=8> */
.L_x_754:
[----:B------:R-:W-:Y:S05]  /*9080*/  BSYNC B0 ;  /* 0x0000000000007941 */ /* 0x000fea0003800000 */
.L_x_753:
[----:B------:R-:W-:Y:S05]  /*9090*/  BRA.DIV ~URZ, `(.L_x_755) ;  /* 0x0001c2427f007947 */ /* 0x000fea000b800000 */
[----:B---3--:R3:W2:Y:S04]  /*90a0*/  SHFL.IDX PT, R8, R10, 0x1, 0x1c1f ;  /* 0x003c1f000a087f89 */ /* 0x0086a800000e0000 */
[----:B-1----:R3:W1:Y:S02]  /*90b0*/  SHFL.IDX PT, R0, R11, 0x1, 0x1c1f ;  /* 0x003c1f000b007f89 */ /* 0x00266400000e0000 */
.L_x_957:
[----:B------:R-:W-:Y:S01]  /*90c0*/  IADD3 R2, R9, 0x20, RZ ;  /* 0x0000002009027810 */ /* 0x000fe20007ffe0ff */
[----:B------:R-:W-:Y:S03]  /*90d0*/  BSSY B0, `(.L_x_756) ;  /* 0x0000016000007945 */ /* 0x000fe60003800000 */
[----:B------:R-:W-:-:S13]  /*90e0*/  ISETP.GE.AND P0, PT, R2, R31, PT ;  /* 0x0000001f0200720c */ /* 0x000fda0003f06270 */
[----:B------:R-:W-:Y:S05]  /*90f0*/  @P0 BRA `(.L_x_757) ;  /* 0x0000013000000947 */ /* 0x000fea0003800000 */
[----:B---3--:R-:W3:Y:S04]  /*9100*/  LDL.64 R4, [R1+0x38] ;  /* 0x0000380001047983 */ /* 0x008ee80000100a00 */
[----:B----4-:R-:W4:Y:S04]  /*9110*/  LDL R3, [R1+0x24] ;  /* 0x0000240001037983 */ /* 0x010f280000100800 */
[----:B--2---:R-:W2:Y:S04]  /*9120*/  LDL R15, [R1+0x64] ;  /* 0x00006400010f7983 */ /* 0x004ea80000100800 */
[----:B------:R-:W2:Y:S04]  /*9130*/  LDL R13, [R1+0x40] ;  /* 0x00004000010d7983 */ /* 0x000ea80000100800 */
[----:B------:R-:W2:Y:S04]  /*9140*/  LDL R12, [R1+0x1c] ;  /* 0x00001c00010c7983 */ /* 0x000ea80000100800 */
[----:B------:R-:W2:Y:S01]  /*9150*/  LDL R14, [R1+0x60] ;  /* 0x00006000010e7983 */ /* 0x000ea20000100800 */
[----:B-1-3--:R-:W-:-:S04]  /*9160*/  LEA R6, P0, R4, R0, 0x1 ;  /* 0x0000000004067211 */ /* 0x00afc800078008ff */
[----:B------:R-:W-:Y:S02]  /*9170*/  LEA.HI.X R7, R4, R8, R5, 0x1, P0 ;  /* 0x0000000804077211 */ /* 0x000fe400000f0c05 */
[----:B----4-:R-:W-:-:S04]  /*9180*/  LEA R4, P0, R3, R0, 0x1 ;  /* 0x0000000003047211 */ /* 0x010fc800078008ff */
[----:B--2---:R-:W-:Y:S02]  /*9190*/  LEA.HI.X R5, R3, R8, R15, 0x1, P0 ;  /* 0x0000000803057211 */ /* 0x004fe400000f0c0f */
        /* <DEDUP_REMOVED lines=9> */
.L_x_757:
[----:B------:R-:W-:Y:S05]  /*9230*/  BSYNC B0 ;  /* 0x0000000000007941 */ /* 0x000fea0003800000 */
.L_x_756:
[----:B------:R-:W-:Y:S05]  /*9240*/  BRA.DIV ~URZ, `(.L_x_758) ;  /* 0x0001c1527f007947 */ /* 0x000fea000b800000 */
[----:B--2---:R2:W3:Y:S02]  /*9250*/  SHFL.IDX PT, R8, R10, 0x2, 0x1c1f ;  /* 0x005c1f000a087f89 */ /* 0x0044e400000e0000 */
.L_x_958:
[----:B------:R-:W-:Y:S05]  /*9260*/  BRA.DIV ~URZ, `(.L_x_759) ;  /* 0x0001c1a27f007947 */ /* 0x000fea000b800000 */
[----:B-1----:R1:W2:Y:S02]  /*9270*/  SHFL.IDX PT, R0, R11, 0x2, 0x1c1f ;  /* 0x005c1f000b007f89 */ /* 0x0022a400000e0000 */
.L_x_959:
[----:B------:R-:W-:Y:S01]  /*9280*/  IADD3 R2, R9, 0x40, RZ ;  /* 0x0000004009027810 */ /* 0x000fe20007ffe0ff */
[----:B------:R-:W-:Y:S03]  /*9290*/  BSSY B0, `(.L_x_760) ;  /* 0x0000016000007945 */ /* 0x000fe60003800000 */
[----:B------:R-:W-:-:S13]  /*92a0*/  ISETP.GE.AND P0, PT, R2, R31, PT ;  /* 0x0000001f0200720c */ /* 0x000fda0003f06270 */
[----:B------:R-:W-:Y:S05]  /*92b0*/  @P0 BRA `(.L_x_761) ;  /* 0x0000013000000947 */ /* 0x000fea0003800000 */
[----:B----4-:R-:W4:Y:S04]  /*92c0*/  LDL.64 R4, [R1+0x38] ;  /* 0x0000380001047983 */ /* 0x010f280000100a00 */
[----:B---3--:R-:W3:Y:S04]  /*92d0*/  LDL R3, [R1+0x24] ;  /* 0x0000240001037983 */ /* 0x008ee80000100800 */
[----:B--2---:R-:W2:Y:S04]  /*92e0*/  LDL R15, [R1+0x64] ;  /* 0x00006400010f7983 */ /* 0x004ea80000100800 */
[----:B------:R-:W2:Y:S04]  /*92f0*/  LDL R13, [R1+0x40] ;  /* 0x00004000010d7983 */ /* 0x000ea80000100800 */
[----:B------:R-:W2:Y:S04]  /*9300*/  LDL R12, [R1+0x1c] ;  /* 0x00001c00010c7983 */ /* 0x000ea80000100800 */
[----:B------:R-:W2:Y:S01]  /*9310*/  LDL R14, [R1+0x60] ;  /* 0x00006000010e7983 */ /* 0x000ea20000100800 */
[----:B----4-:R-:W-:-:S04]  /*9320*/  LEA R6, P0, R4, R0, 0x1 ;  /* 0x0000000004067211 */ /* 0x010fc800078008ff */
[----:B------:R-:W-:Y:S02]  /*9330*/  LEA.HI.X R7, R4, R8, R5, 0x1, P0 ;  /* 0x0000000804077211 */ /* 0x000fe400000f0c05 */
[----:B---3--:R-:W-:-:S04]  /*9340*/  LEA R4, P0, R3, R0, 0x1 ;  /* 0x0000000003047211 */ /* 0x008fc800078008ff */
        /* <DEDUP_REMOVED lines=10> */
.L_x_761:
[----:B------:R-:W-:Y:S05]  /*93f0*/  BSYNC B0 ;  /* 0x0000000000007941 */ /* 0x000fea0003800000 */
.L_x_760:
[----:B------:R-:W-:Y:S05]  /*9400*/  BRA.DIV ~URZ, `(.L_x_762) ;  /* 0x0001c0627f007947 */ /* 0x000fea000b800000 */
[----:B---3--:R3:W1:Y:S04]  /*9410*/  SHFL.IDX PT, R8, R10, 0x3, 0x1c1f ;  /* 0x007c1f000a087f89 */ /* 0x00866800000e0000 */
[----:B--2---:R3:W2:Y:S02]  /*9420*/  SHFL.IDX PT, R0, R11, 0x3, 0x1c1f ;  /* 0x007c1f000b007f89 */ /* 0x0046a400000e0000 */
.L_x_960:
[----:B---3--:R-:W3:Y:S04]  /*9430*/  LDL.64 R12, [R1+0x38] ;  /* 0x00003800010c7983 */ /* 0x008ee80000100a00 */
[----:B----4-:R-:W4:Y:S04]  /*9440*/  LDL R4, [R1+0x24] ;  /* 0x0000240001047983 */ /* 0x010f280000100800 */
[----:B--2---:R-:W2:Y:S04]  /*9450*/  LDL R5, [R1+0x64] ;  /* 0x0000640001057983 */ /* 0x004ea80000100800 */
[----:B------:R-:W2:Y:S04]  /*9460*/  LDL R10, [R1+0x40] ;  /* 0x00004000010a7983 */ /* 0x000ea80000100800 */
[----:B------:R-:W2:Y:S04]  /*9470*/  LDL R96, [R1+0x1c] ;  /* 0x00001c0001607983 */ /* 0x000ea80000100800 */
[----:B-1----:R-:W2:Y:S04]  /*9480*/  LDL R11, [R1+0x60] ;  /* 0x00006000010b7983 */ /* 0x002ea80000100800 */
[----:B------:R-:W2:Y:S04]  /*9490*/  LDL.64 R138, [R1+0x8] ;  /* 0x00000800018a7983 */ /* 0x000ea80000100a00 */
[----:B------:R-:W2:Y:S04]  /*94a0*/  LDL R135, [R1+0x4] ;  /* 0x0000040001877983 */ /* 0x000ea80000100800 */
[----:B------:R1:W5:Y:S01]  /*94b0*/  LDL R239, [R1+0x20] ;  /* 0x0000200001ef7983 */ /* 0x0003620000100800 */
[----:B------:R-:W-:-:S03]  /*94c0*/  IADD3 R2, R9, 0x60, RZ ;  /* 0x0000006009027810 */ /* 0x000fc60007ffe0ff */
[----:B------:R-:W1:Y:S01]  /*94d0*/  S2R R98, SR_TID.X ;  /* 0x0000000000627919 */ /* 0x000e620000002100 */
[----:B------:R-:W-:Y:S01]  /*94e0*/  ISETP.GE.AND P0, PT, R2, R31, PT ;  /* 0x0000001f0200720c */ /* 0x000fe20003f06270 */
[----:B------:R-:W-:-:S04]  /*94f0*/  IMAD.MOV.U32 R108, RZ, RZ, 0x30 ;  /* 0x00000030ff6c7424 */ /* 0x000fc800078e00ff */
[----:B------:R-:W-:-:S04]  /*9500*/  IMAD R108, R235, -0x30, R108 ;  /* 0xffffffd0eb6c7824 */ /* 0x000fc800078e026c */
[----:B------:R-:W-:Y:S01]  /*9510*/  IMAD.IADD R133, R252, 0x1, R108 ;  /* 0x00000001fc857824 */ /* 0x000fe200078e026c */
[----:B------:R-:W-:Y:S02]  /*9520*/  SHF.R.S32.HI R95, RZ, 0x1f, R132 ;  /* 0x0000001fff5f7819 */ /* 0x000fe40000011484 */
[----:B-1----:R-:W-:-:S04]  /*9530*/  SHF.R.S32.HI R140, RZ, 0x1f, R98 ;  /* 0x0000001fff8c7819 */ /* 0x002fc80000011462 */
[----:B------:R-:W-:-:S04]  /*9540*/  LEA.HI R140, R140, R98, RZ, 0x2 ;  /* 0x000000628c8c7211 */ /* 0x000fc800078f10ff */
[----:B------:R-:W-:Y:S02]  /*9550*/  SHF.R.S32.HI R140, RZ, 0x2, R140 ;  /* 0x00000002ff8c7819 */ /* 0x000fe4000001148c */
[C---:B------:R-:W-:Y:S02]  /*9560*/  LOP3.LUT P5, RZ, R203.reuse, 0x100, RZ, 0xc0, !PT ;  /* 0x00000100cbff7812 */ /* 0x040fe400078ac0ff */
[----:B------:R-:W-:Y:S01]  /*9570*/  LOP3.LUT P6, RZ, R203, 0x40, RZ, 0xc0, !PT ;  /* 0x00000040cbff7812 */ /* 0x000fe200078cc0ff */
[----:B------:R-:W-:Y:S01]  /*9580*/  IMAD.MOV.U32 R240, RZ, RZ, c[0x0][0x2c4] ;  /* 0x0000b100fff07624 */ /* 0x000fe200078e00ff */
[----:B---3--:R-:W-:-:S04]  /*9590*/  @!P0 LEA R6, P1, R12, R0, 0x1 ;  /* 0x000000000c068211 */ /* 0x008fc800078208ff */
[----:B------:R-:W-:Y:S02]  /*95a0*/  @!P0 LEA.HI.X R7, R12, R8, R13, 0x1, P1 ;  /* 0x000000080c078211 */ /* 0x000fe400008f0c0d */
[----:B----4-:R-:W-:-:S04]  /*95b0*/  @!P0 LEA R2, P1, R4, R0, 0x1 ;  /* 0x0000000004028211 */ /* 0x010fc800078208ff */
[----:B--2---:R-:W-:Y:S02]  /*95c0*/  @!P0 LEA.HI.X R3, R4, R8, R5, 0x1, P1 ;  /* 0x0000000804038211 */ /* 0x004fe400008f0c05 */
[----:B------:R-:W-:Y:S01]  /*95d0*/  @!P0 LEA R4, P1, R10, R0, 0x1 ;  /* 0x000000000a048211 */ /* 0x000fe200078208ff */
[----:B------:R-:W-:-:S05]  /*95e0*/  @!P0 IMAD.SHL.U32 R0, R96, 0x2, RZ ;  /* 0x0000000260008824 */ /* 0x000fca00078e00ff */
[----:B------:R-:W-:Y:S01]  /*95f0*/  @!PT LDS RZ, [RZ] ;  /* 0x00000000fffff984 */ /* 0x000fe20000000800 */
[----:B------:R-:W-:Y:S01]  /*9600*/  @!PT LDS RZ, [RZ] ;  /* 0x00000000fffff984 */ /* 0x000fe20000000800 */
[----:B------:R-:W-:Y:S01]  /*9610*/  @!PT LDS RZ, [RZ] ;  /* 0x00000000fffff984 */ /* 0x000fe20000000800 */
[----:B------:R1:W-:Y:S01]  /*9620*/  @!P0 LDGSTS.E.BYPASS.LTC128B.128 [R0+0x7880], [R6.64], !P4 ;  /* 0x0788000006008fae */ /* 0x0003e2000e101d46 */
[----:B------:R-:W-:-:S03]  /*9630*/  @!P0 LEA.HI.X R5, R10, R8, R11, 0x1, P1 ;  /* 0x000000080a058211 */ /* 0x000fc600008f0c0b */
[----:B------:R2:W-:Y:S04]  /*9640*/  @!P0 LDGSTS.E.BYPASS.LTC128B.128 [R0+0x9880], [R2.64], !P3 ;  /* 0x0988000002008fae */ /* 0x0005e8000d901d46 */
[----:B------:R3:W-:Y:S01]  /*9650*/  @!P0 LDGSTS.E.BYPASS.LTC128B.128 [R0+0xb880], [R4.64], !P2 ;  /* 0x0b88000004008fae */ /* 0x0007e2000d101d46 */
[----:B------:R-:W-:Y:S02]  /*9660*/  IMAD.MOV.U32 R136, RZ, RZ, R138 ;  /* 0x000000ffff887224 */ /* 0x000fe400078e008a */
[----:B------:R-:W-:Y:S01]  /*9670*/  IMAD.MOV.U32 R137, RZ, RZ, R135 ;  /* 0x000000ffff897224 */ /* 0x000fe200078e0087 */
[----:B------:R-:W0:Y:S01]  /*9680*/  LDGDEPBAR ;  /* 0x00000000000079af */ /* 0x000e220000000000 */
[----:B-1----:R-:W-:Y:S01]  /*9690*/  IMNMX R6, R133, 0x30, PT ;  /* 0x0000003085067817 */ /* 0x002fe20003800200 */
[----:B------:R-:W-:-:S04]  /*96a0*/  IMAD R7, R95, c[0x0][0x1e0], RZ ;  /* 0x000078005f077a24 */ /* 0x000fc800078e02ff */
[----:B------:R-:W-:Y:S02]  /*96b0*/  IMAD.IADD R6, R6, 0x1, -R140 ;  /* 0x0000000106067824 */ /* 0x000fe400078e0a8c */
[----:B--2---:R-:W-:-:S03]  /*96c0*/  IMAD.WIDE.U32 R2, R132, c[0x0][0x1e0], RZ ;  /* 0x0000780084027a25 */ /* 0x004fc600078e00ff */
[----:B------:R-:W-:Y:S01]  /*96d0*/  ISETP.GE.AND P0, PT, R6, 0x21, PT ;  /* 0x000000210600780c */ /* 0x000fe20003f06270 */
[----:B------:R-:W-:-:S04]  /*96e0*/  IMAD R7, R132, c[0x0][0x1e4], R7 ;  /* 0x0000790084077a24 */ /* 0x000fc800078e0207 */
[----:B---3--:R-:W-:Y:S02]  /*96f0*/  IMAD.IADD R0, R3, 0x1, R7 ;  /* 0x0000000103007824 */ /* 0x008fe400078e0207 */
[----:B------:R-:W-:Y:S02]  /*9700*/  IMAD.MOV.U32 R7, RZ, RZ, 0x20 ;  /* 0x00000020ff077424 */ /* 0x000fe400078e00ff */
[----:B------:R-:W-:-:S04]  /*9710*/  IMAD.WIDE.U32 R2, R2, 0x30, R136 ;  /* 0x0000003002027825 */ /* 0x000fc800078e0088 */
[----:B------:R-:W-:Y:S02]  /*9720*/  IMAD R0, R0, 0x30, RZ ;  /* 0x0000003000007824 */ /* 0x000fe400078e02ff */
[----:B------:R-:W-:-:S04]  /*9730*/  IMAD.WIDE.U32 R4, R7, c[0x0][0x1e0], RZ ;  /* 0x0000780007047a25 */ /* 0x000fc800078e00ff */
[----:B------:R-:W-:Y:S02]  /*9740*/  IMAD R7, R7, c[0x0][0x1e4], RZ ;  /* 0x0000790007077a24 */ /* 0x000fe400078e02ff */
[----:B------:R-:W-:Y:S01]  /*9750*/  IMAD.IADD R0, R3, 0x1, R0 ;  /* 0x0000000103007824 */ /* 0x000fe200078e0200 */
[----:B------:R-:W-:Y:S01]  /*9760*/  @P0 IADD3 R3, P1, R2, R4, RZ ;  /* 0x0000000402030210 */ /* 0x000fe20007f3e0ff */
[----:B------:R-:W-:Y:S03]  /*9770*/  WARPSYNC 0xffffffff ;  /* 0xffffffff00007948 */ /* 0x000fe60003800000 */
[----:B------:R-:W-:Y:S01]  /*9780*/  @P0 IADD3.X R7, R0, R5, R7, P1, !PT ;  /* 0x0000000500070210 */ /* 0x000fe20000ffe407 */
[----:B------:R-:W-:Y:S01]  /*9790*/  BAR.SYNC.DEFER_BLOCKING 0x0 ;  /* 0x0000000000007b1d */ /* 0x000fe20000010000 */
[----:B------:R-:W-:Y:S02]  /*97a0*/  ISETP.GE.AND P1, PT, R6, 0x1, PT ;  /* 0x000000010600780c */ /* 0x000fe40003f26270 */
[----:B------:R-:W-:-:S11]  /*97b0*/  LOP3.LUT P4, RZ, R203, 0x80, RZ, 0xc0, !PT ;  /* 0x00000080cbff7812 */ /* 0x000fd6000788c0ff */
[----:B------:R-:W-:Y:S01]  /*97c0*/  @P1 LEA R4, P2, R2, c[0x0][0x1c8], 0x1 ;  /* 0x0000720002041a11 */ /* 0x000fe200078408ff */
[----:B------:R-:W-:-:S03]  /*97d0*/  @P1 IMAD.SHL.U32 R6, R96, 0x2, RZ ;  /* 0x0000000260061824 */ /* 0x000fc600078e00ff */
[----:B------:R-:W-:Y:S02]  /*97e0*/  @P1 LEA.HI.X R5, R2, c[0x0][0x1cc], R0, 0x1, P2 ;  /* 0x0000730002051a11 */ /* 0x000fe400010f0c00 */
[----:B------:R-:W-:Y:S01]  /*97f0*/  @P0 LEA R2, P2, R3, c[0x0][0x1c8], 0x1 ;  /* 0x0000720003020a11 */ /* 0x000fe200078408ff */
[----:B------:R-:W-:-:S03]  /*9800*/  @P0 IMAD.SHL.U32 R0, R96, 0x2, RZ ;  /* 0x0000000260000824 */ /* 0x000fc600078e00ff */
[----:B------:R-:W-:Y:S01]  /*9810*/  @P0 LEA.HI.X R3, R3, c[0x0][0x1cc], R7, 0x1, P2 ;  /* 0x0000730003030a11 */ /* 0x000fe200010f0c07 */
        /* <DEDUP_REMOVED lines=8> */
[----:B------:R1:W-:Y:S01]  /*98a0*/  @P0 LDGSTS.E.BYPASS.LTC128B.128 [R0+0x5c80], [R2.64+0x80], !P6 ;  /* 0x05c8008002000fae */ /* 0x0003e2000f101d46 */
[----:B------:R-:W-:-:S03]  /*98b0*/  ISETP.LT.AND P0, PT, RZ, c[0x0][0x27c], PT ;  /* 0x00009f00ff007a0c */ /* 0x000fc60003f01270 */
[----:B------:R-:W0:Y:S01]  /*98c0*/  LDGDEPBAR ;  /* 0x00000000000079af */ /* 0x000e220000000000 */
[----:B------:R-:W-:-:S09]  /*98d0*/  ISETP.NE.AND P5, PT, R240, 0x1, PT ;  /* 0x00000001f000780c */ /* 0x000fd20003fa5270 */
[----:B------:R-:W-:Y:S05]  /*98e0*/  @P0 BRA `(.L_x_763) ;  /* 0x0000002000000947 */ /* 0x000fea0003800000 */
[----:B------:R-:W-:-:S04]  /*98f0*/  DEPBAR.LE SB0, 0x1 ;  /* 0x000080400000791a */ /* 0x000fc80000000000 */
[----:B------:R-:W-:Y:S05]  /*9900*/  BRA `(.L_x_764) ;  /* 0x00006f3000007947 */ /* 0x000fea0003800000 */
.L_x_763:
[----:B------:R-:W2:Y:S01]  /*9910*/  S2R R89, SR_TID.X ;  /* 0x0000000000597919 */ /* 0x000ea20000002100 */
[----:B------:R-:W-:Y:S01]  /*9920*/  ULDC.U8 UR4, c[0x0][0x298] ;  /* 0x0000a60000047ab9 */ /* 0x000fe20000000000 */
[----:B-1---5:R-:W-:Y:S01]  /*9930*/  SHF.R.S32.HI R0, RZ, 0x1f, R134 ;  /* 0x0000001fff007819 */ /* 0x022fe20000011486 */
[----:B------:R-:W-:Y:S01]  /*9940*/  IMAD.WIDE.U32 R4, R134, c[0x0][0x280], RZ ;  /* 0x0000a00086047a25 */ /* 0x000fe200078e00ff */
[----:B------:R-:W-:Y:S01]  /*9950*/  ISETP.NE.AND P0, PT, RZ, UR4, PT ;  /* 0x00000004ff007c0c */ /* 0x000fe2000bf05270 */
[----:B------:R-:W-:Y:S01]  /*9960*/  BSSY B2, `(.L_x_764) ;  /* 0x00006ed000027945 */ /* 0x000fe20003800000 */
[----:B------:R-:W-:Y:S01]  /*9970*/  LEA.HI R97, R98, R98, RZ, 0x1 ;  /* 0x0000006262617211 */ /* 0x000fe200078f08ff */
[C---:B------:R-:W-:Y:S02]  /*9980*/  IMAD R2, R0.reuse, c[0x0][0x280], RZ ;  /* 0x0000a00000027a24 */ /* 0x040fe400078e02ff */
[----:B------:R-:W-:Y:S01]  /*9990*/  IMAD R0, R0, c[0x0][0x290], RZ ;  /* 0x0000a40000007a24 */ /* 0x000fe200078e02ff */
[----:B------:R-:W-:Y:S01]  /*99a0*/  LOP3.LUT R97, R97, 0xfffffffe, RZ, 0xc0, !PT ;  /* 0xfffffffe61617812 */ /* 0x000fe200078ec0ff */
[----:B------:R-:W-:-:S02]  /*99b0*/  IMAD R7, R134, c[0x0][0x284], R2 ;  /* 0x0000a10086077a24 */ /* 0x000fc400078e0202 */
[C---:B------:R-:W-:Y:S01]  /*99c0*/  IMAD R6, R134.reuse, c[0x0][0x294], R0 ;  /* 0x0000a50086067a24 */ /* 0x040fe200078e0200 */
[----:B------:R-:W-:Y:S01]  /*99d0*/  IADD3 R97, -R97, R98, RZ ;  /* 0x0000006261617210 */ /* 0x000fe20007ffe1ff */
[----:B------:R-:W-:Y:S01]  /*99e0*/  IMAD.WIDE.U32 R2, R134, c[0x0][0x290], RZ ;  /* 0x0000a40086027a25 */ /* 0x000fe200078e00ff */
[----:B------:R-:W-:-:S03]  /*99f0*/  IADD3 R7, R7, R5, RZ ;  /* 0x0000000507077210 */ /* 0x000fc60007ffe0ff */
[----:B------:R-:W-:Y:S01]  /*9a00*/  IMAD.IADD R6, R6, 0x1, R3 ;  /* 0x0000000106067824 */ /* 0x000fe200078e0203 */
[----:B--2---:R-:W-:-:S04]  /*9a10*/  LEA.HI R99, R89, R89, RZ, 0x1 ;  /* 0x0000005959637211 */ /* 0x004fc800078f08ff */
[----:B------:R-:W-:-:S04]  /*9a20*/  SHF.R.S32.HI R99, RZ, 0x1, R99 ;  /* 0x00000001ff637819 */ /* 0x000fc80000011463 */
[----:B------:R-:W-:-:S05]  /*9a30*/  IADD3 R20, R99, R239, RZ ;  /* 0x000000ef63147210 */ /* 0x000fca0007ffe0ff */
[----:B------:R-:W-:Y:S01]  /*9a40*/  IMAD R0, R97, 0x40, R20 ;  /* 0x0000004061007824 */ /* 0x000fe200078e0214 */
[----:B------:R-:W-:Y:S05]  /*9a50*/  @!P0 BRA `(.L_x_765) ;  /* 0x0000376000008947 */ /* 0x000fea0003800000 */
[----:B------:R-:W-:Y:S01]  /*9a60*/  @P5 IMAD.HI.U32 R3, R0, c[0x0][0x2c8], RZ ;  /* 0x0000b20000035a27 */ /* 0x000fe200078e00ff */
[----:B------:R-:W-:Y:S01]  /*9a70*/  BSSY B0, `(.L_x_766) ;  /* 0x0000068000007945 */ /* 0x000fe20003800000 */
[----:B------:R-:W-:Y:S01]  /*9a80*/  SHF.R.S32.HI R47, RZ, 0x1f, R29 ;  /* 0x0000001fff2f7819 */ /* 0x000fe2000001141d */
[----:B------:R-:W-:Y:S01]  /*9a90*/  CS2R R70, SRZ ;  /* 0x0000000000467805 */ /* 0x000fe2000001ff00 */
[----:B------:R-:W-:Y:S01]  /*9aa0*/  IMAD.MOV.U32 R5, RZ, RZ, R7 ;  /* 0x000000ffff057224 */ /* 0x000fe200078e0007 */
[----:B------:R-:W-:Y:S01]  /*9ab0*/  @P5 SHF.R.U32.HI R0, RZ, c[0x0][0x2cc], R3 ;  /* 0x0000b300ff005a19 */ /* 0x000fe20000011603 */
[----:B------:R-:W-:Y:S01]  /*9ac0*/  IMAD.MOV.U32 R7, RZ, RZ, R6 ;  /* 0x000000ffff077224 */ /* 0x000fe200078e0006 */
[----:B------:R-:W-:Y:S01]  /*9ad0*/  SHF.R.S32.HI R21, RZ, 0x1f, R30 ;  /* 0x0000001fff157819 */ /* 0x000fe2000001141e */
[----:B------:R-:W-:Y:S01]  /*9ae0*/  IMAD.MOV.U32 R6, RZ, RZ, R2 ;  /* 0x000000ffff067224 */ /* 0x000fe200078e0002 */
[----:B------:R-:W-:Y:S01]  /*9af0*/  SHF.R.S32.HI R3, RZ, 0x1f, R0 ;  /* 0x0000001fff037819 */ /* 0x000fe20000011400 */
[----:B------:R-:W-:Y:S01]  /*9b00*/  IMAD.WIDE.U32 R4, R0, c[0x0][0x280], R4 ;  /* 0x0000a00000047a25 */ /* 0x000fe200078e0004 */
[----:B------:R-:W-:Y:S01]  /*9b10*/  SHF.R.S32.HI R48, RZ, 0x1f, R153 ;  /* 0x0000001fff307819 */ /* 0x000fe20000011499 */
[----:B------:R-:W-:Y:S01]  /*9b20*/  CS2R R42, SRZ ;  /* 0x00000000002a7805 */ /* 0x000fe2000001ff00 */
[----:B------:R-:W-:Y:S01]  /*9b30*/  SHF.R.S32.HI R49, RZ, 0x1f, R28 ;  /* 0x0000001fff317819 */ /* 0x000fe2000001141c */
[C---:B------:R-:W-:Y:S01]  /*9b40*/  IMAD R8, R3.reuse, c[0x0][0x280], RZ ;  /* 0x0000a00003087a24 */ /* 0x040fe200078e02ff */
[----:B------:R-:W-:Y:S01]  /*9b50*/  LEA R38, P0, R4, c[0x0][0x270], 0x1 ;  /* 0x00009c0004267a11 */ /* 0x000fe200078008ff */
[----:B------:R-:W-:Y:S01]  /*9b60*/  IMAD R9, R3, c[0x0][0x290], RZ ;  /* 0x0000a40003097a24 */ /* 0x000fe200078e02ff */
[----:B------:R-:W-:Y:S01]  /*9b70*/  SHF.R.S32.HI R46, RZ, 0x1f, R164 ;  /* 0x0000001fff2e7819 */ /* 0x000fe200000114a4 */
[C---:B------:R-:W-:Y:S01]  /*9b80*/  IMAD R8, R0.reuse, c[0x0][0x284], R8 ;  /* 0x0000a10000087a24 */ /* 0x040fe200078e0208 */
[----:B------:R-:W-:Y:S01]  /*9b90*/  CS2R R34, SRZ ;  /* 0x0000000000227805 */ /* 0x000fe2000001ff00 */
[----:B------:R-:W-:Y:S01]  /*9ba0*/  IMAD.WIDE.U32 R2, R0, c[0x0][0x290], R6 ;  /* 0x0000a40000027a25 */ /* 0x000fe200078e0006 */
[----:B------:R-:W-:Y:S01]  /*9bb0*/  CS2R R26, SRZ ;  /* 0x00000000001a7805 */ /* 0x000fe2000001ff00 */
[----:B------:R-:W-:Y:S01]  /*9bc0*/  CS2R R22, SRZ ;  /* 0x0000000000167805 */ /* 0x000fe2000001ff00 */
[----:B------:R-:W-:Y:S01]  /*9bd0*/  CS2R R16, SRZ ;  /* 0x0000000000107805 */ /* 0x000fe2000001ff00 */
[----:B------:R-:W-:Y:S01]  /*9be0*/  IMAD.IADD R5, R5, 0x1, R8 ;  /* 0x0000000105057824 */ /* 0x000fe200078e0208 */
[----:B------:R-:W-:Y:S01]  /*9bf0*/  LEA R39, P1, R2, c[0x0][0x288], 0x1 ;  /* 0x0000a20002277a11 */ /* 0x000fe200078208ff */
[----:B------:R-:W-:Y:S01]  /*9c00*/  IMAD R0, R0, c[0x0][0x294], R9 ;  /* 0x0000a50000007a24 */ /* 0x000fe200078e0209 */
[----:B------:R-:W-:Y:S01]  /*9c10*/  CS2R R44, SRZ ;  /* 0x00000000002c7805 */ /* 0x000fe2000001ff00 */
[----:B------:R-:W-:Y:S01]  /*9c20*/  CS2R R8, SRZ ;  /* 0x0000000000087805 */ /* 0x000fe2000001ff00 */
[----:B------:R-:W-:Y:S01]  /*9c30*/  LEA.HI.X R15, R4, c[0x0][0x274], R5, 0x1, P0 ;  /* 0x00009d00040f7a11 */ /* 0x000fe200000f0c05 */
[----:B------:R-:W-:Y:S01]  /*9c40*/  IMAD.IADD R0, R3, 0x1, R0 ;  /* 0x0000000103007824 */ /* 0x000fe200078e0200 */
[----:B------:R-:W-:Y:S01]  /*9c50*/  ISETP.GE.AND P0, PT, R20, R31, PT ;  /* 0x0000001f1400720c */ /* 0x000fe20003f06270 */
[----:B------:R1:W2:Y:S01]  /*9c60*/  SHFL.IDX PT, R4, R38, RZ, 0x1e1f ;  /* 0x001e1fff26047589 */ /* 0x0002a200000e0000 */
[----:B------:R-:W-:Y:S01]  /*9c70*/  CS2R R36, SRZ ;  /* 0x0000000000247805 */ /* 0x000fe2000001ff00 */
[----:B------:R-:W-:Y:S01]  /*9c80*/  CS2R R32, SRZ ;  /* 0x0000000000207805 */ /* 0x000fe2000001ff00 */
[----:B------:R-:W-:Y:S01]  /*9c90*/  LEA.HI.X R14, R2, c[0x0][0x28c], R0, 0x1, P1 ;  /* 0x0000a300020e7a11 */ /* 0x000fe200008f0c00 */
[----:B------:R1:W3:Y:S01]  /*9ca0*/  SHFL.IDX PT, R5, R15, RZ, 0x1e1f ;  /* 0x001e1fff0f057589 */ /* 0x0002e200000e0000 */
[----:B------:R-:W-:Y:S01]  /*9cb0*/  CS2R R24, SRZ ;  /* 0x0000000000187805 */ /* 0x000fe2000001ff00 */
[----:B------:R-:W-:Y:S01]  /*9cc0*/  CS2R R18, SRZ ;  /* 0x0000000000127805 */ /* 0x000fe2000001ff00 */
[----:B------:R-:W-:Y:S01]  /*9cd0*/  CS2R R6, SRZ ;  /* 0x0000000000067805 */ /* 0x000fe2000001ff00 */
[----:B------:R1:W4:Y:S04]  /*9ce0*/  SHFL.IDX PT, R2, R39, RZ, 0x1e1f ;  /* 0x001e1fff27027589 */ /* 0x00032800000e0000 */
[----:B------:R1:W1:Y:S01]  /*9cf0*/  SHFL.IDX PT, R3, R14, RZ, 0x1e1f ;  /* 0x001e1fff0e037589 */ /* 0x00026200000e0000 */
[----:B------:R-:W-:Y:S05]  /*9d00*/  @P0 BRA `(.L_x_767) ;  /* 0x000003e000000947 */ /* 0x000fea0003800000 */
[----:B------:R-:W-:Y:S01]  /*9d10*/  ISETP.GE.AND P0, PT, R30, c[0x0][0x27c], PT ;  /* 0x00009f001e007a0c */ /* 0x000fe20003f06270 */
[----:B------:R-:W-:Y:S01]  /*9d20*/  CS2R R16, SRZ ;  /* 0x0000000000107805 */ /* 0x000fe2000001ff00 */
[----:B------:R-:W-:-:S11]  /*9d30*/  CS2R R18, SRZ ;  /* 0x0000000000127805 */ /* 0x000fd6000001ff00 */
[C---:B------:R-:W-:Y:S01]  /*9d40*/  @!P0 IMAD.SHL.U32 R0, R30.reuse, 0x2, RZ ;  /* 0x000000021e008824 */ /* 0x040fe200078e00ff */
[----:B------:R-:W-:-:S04]  /*9d50*/  @!P0 SHF.L.U64.HI R7, R30, 0x1, R21 ;  /* 0x000000011e078819 */ /* 0x000fc80000010215 */
[----:B--2---:R-:W-:-:S05]  /*9d60*/  @!P0 IADD3 R8, P1, R4, R0, RZ ;  /* 0x0000000004088210 */ /* 0x004fca0007f3e0ff */
[----:B---3--:R-:W-:Y:S01]  /*9d70*/  @!P0 IMAD.X R9, R5, 0x1, R7, P1 ;  /* 0x0000000105098824 */ /* 0x008fe200008e0607 */
[----:B----4-:R-:W-:-:S04]  /*9d80*/  @!P0 IADD3 R6, P1, R2, R0, RZ ;  /* 0x0000000002068210 */ /* 0x010fc80007f3e0ff */
[----:B------:R2:W5:Y:S01]  /*9d90*/  @!P0 LD.E.64 R16, [R8.64] ;  /* 0x0000000608108980 */ /* 0x000562000c101b00 */
[----:B-1----:R-:W-:Y:S01]  /*9da0*/  @!P0 IMAD.X R7, R3, 0x1, R7, P1 ;  /* 0x0000000103078824 */ /* 0x002fe200008e0607 */
[----:B------:R-:W-:-:S04]  /*9db0*/  ISETP.GE.AND P1, PT, R164, c[0x0][0x27c], PT ;  /* 0x00009f00a4007a0c */ /* 0x000fc80003f26270 */
[----:B------:R1:W5:Y:S09]  /*9dc0*/  @!P0 LD.E.64 R18, [R6.64] ;  /* 0x0000000606128980 */ /* 0x000372000c101b00 */
[C---:B------:R-:W-:Y:S01]  /*9dd0*/  @!P1 IMAD.SHL.U32 R10, R164.reuse, 0x2, RZ ;  /* 0x00000002a40a9824 */ /* 0x040fe200078e00ff */
[----:B------:R-:W-:-:S04]  /*9de0*/  @!P1 SHF.L.U64.HI R0, R164, 0x1, R46 ;  /* 0x00000001a4009819 */ /* 0x000fc8000001022e */
[----:B--2---:R-:W-:-:S05]  /*9df0*/  @!P1 IADD3 R8, P0, R4, R10, RZ ;  /* 0x0000000a04089210 */ /* 0x004fca0007f1e0ff */
[----:B------:R-:W-:Y:S01]  /*9e00*/  @!P1 IMAD.X R9, R5, 0x1, R0, P0 ;  /* 0x0000000105099824 */ /* 0x000fe200000e0600 */
[----:B-1----:R-:W-:-:S05]  /*9e10*/  @!P1 IADD3 R6, P0, R2, R10, RZ ;  /* 0x0000000a02069210 */ /* 0x002fca0007f1e0ff */
[----:B------:R-:W-:Y:S01]  /*9e20*/  @!P1 IMAD.X R7, R3, 0x1, R0, P0 ;  /* 0x0000000103079824 */ /* 0x000fe200000e0600 */
[----:B------:R-:W-:Y:S01]  /*9e30*/  ISETP.GE.AND P0, PT, R29, c[0x0][0x27c], PT ;  /* 0x00009f001d007a0c */ /* 0x000fe20003f06270 */
[----:B------:R-:W-:Y:S01]  /*9e40*/  CS2R R22, SRZ ;  /* 0x0000000000167805 */ /* 0x000fe2000001ff00 */
[----:B------:R-:W-:Y:S01]  /*9e50*/  CS2R R24, SRZ ;  /* 0x0000000000187805 */ /* 0x000fe2000001ff00 */
[----:B------:R-:W-:-:S04]  /*9e60*/  ISETP.GE.AND P2, PT, R153, c[0x0][0x27c], PT ;  /* 0x00009f0099007a0c */ /* 0x000fc80003f46270 */
[----:B------:R1:W5:Y:S04]  /*9e70*/  @!P1 LD.E.64 R22, [R8.64] ;  /* 0x0000000608169980 */ /* 0x000368000c101b00 */
[----:B------:R2:W5:Y:S02]  /*9e80*/  @!P1 LD.E.64 R24, [R6.64] ;  /* 0x0000000606189980 */ /* 0x000564000c101b00 */
[C---:B------:R-:W-:Y:S01]  /*9e90*/  @!P0 IMAD.SHL.U32 R10, R29.reuse, 0x2, RZ ;  /* 0x000000021d0a8824 */ /* 0x040fe200078e00ff */
[----:B------:R-:W-:Y:S01]  /*9ea0*/  @!P0 SHF.L.U64.HI R0, R29, 0x1, R47 ;  /* 0x000000011d008819 */ /* 0x000fe2000001022f */
[----:B------:R-:W-:Y:S01]  /*9eb0*/  CS2R R26, SRZ ;  /* 0x00000000001a7805 */ /* 0x000fe2000001ff00 */
[----:B------:R-:W-:Y:S02]  /*9ec0*/  CS2R R32, SRZ ;  /* 0x0000000000207805 */ /* 0x000fe4000001ff00 */
[----:B-1----:R-:W-:-:S05]  /*9ed0*/  @!P0 IADD3 R8, P1, R4, R10, RZ ;  /* 0x0000000a04088210 */ /* 0x002fca0007f3e0ff */
[----:B------:R-:W-:Y:S01]  /*9ee0*/  @!P0 IMAD.X R9, R5, 0x1, R0, P1 ;  /* 0x0000000105098824 */ /* 0x000fe200008e0600 */
[----:B--2---:R-:W-:Y:S01]  /*9ef0*/  @!P0 IADD3 R6, P1, R2, R10, RZ ;  /* 0x0000000a02068210 */ /* 0x004fe20007f3e0ff */
[----:B------:R-:W-:-:S03]  /*9f00*/  @!P2 IMAD.SHL.U32 R10, R153, 0x2, RZ ;  /* 0x00000002990aa824 */ /* 0x000fc600078e00ff */
[----:B------:R1:W5:Y:S01]  /*9f10*/  @!P0 LD.E.64 R26, [R8.64] ;  /* 0x00000006081a8980 */ /* 0x000362000c101b00 */
[----:B------:R-:W-:Y:S01]  /*9f20*/  @!P0 IMAD.X R7, R3, 0x1, R0, P1 ;  /* 0x0000000103078824 */ /* 0x000fe200008e0600 */
[----:B------:R-:W-:-:S04]  /*9f30*/  @!P2 SHF.L.U64.HI R0, R153, 0x1, R48 ;  /* 0x000000019900a819 */ /* 0x000fc80000010230 */
[----:B------:R2:W5:Y:S01]  /*9f40*/  @!P0 LD.E.64 R32, [R6.64] ;  /* 0x0000000606208980 */ /* 0x000562000c101b00 */
[----:B------:R-:W-:Y:S01]  /*9f50*/  ISETP.GE.AND P1, PT, R154, c[0x0][0x27c], PT ;  /* 0x00009f009a007a0c */ /* 0x000fe20003f26270 */
[----:B------:R-:W-:Y:S01]  /*9f60*/  CS2R R34, SRZ ;  /* 0x0000000000227805 */ /* 0x000fe2000001ff00 */
[----:B------:R-:W-:Y:S01]  /*9f70*/  CS2R R36, SRZ ;  /* 0x0000000000247805 */ /* 0x000fe2000001ff00 */
[----:B-1----:R-:W-:-:S05]  /*9f80*/  @!P2 IADD3 R8, P0, R4, R10, RZ ;  /* 0x0000000a0408a210 */ /* 0x002fca0007f1e0ff */
[----:B------:R-:W-:Y:S01]  /*9f90*/  @!P2 IMAD.X R9, R5, 0x1, R0, P0 ;  /* 0x000000010509a824 */ /* 0x000fe200000e0600 */
[----:B--2---:R-:W-:-:S04]  /*9fa0*/  @!P2 IADD3 R6, P0, R2, R10, RZ ;  /* 0x0000000a0206a210 */ /* 0x004fc80007f1e0ff */
[----:B------:R-:W-:Y:S01]  /*9fb0*/  @!P1 IMAD.WIDE R12, R154, 0x2, R4 ;  /* 0x000000029a0c9825 */ /* 0x000fe200078e0204 */
[----:B------:R1:W5:Y:S03]  /*9fc0*/  @!P2 LD.E.64 R34, [R8.64] ;  /* 0x000000060822a980 */ /* 0x000366000c101b00 */
[----:B------:R-:W-:Y:S01]  /*9fd0*/  @!P2 IMAD.X R7, R3, 0x1, R0, P0 ;  /* 0x000000010307a824 */ /* 0x000fe200000e0600 */
[----:B------:R-:W-:Y:S01]  /*9fe0*/  ISETP.GE.AND P0, PT, R28, c[0x0][0x27c], PT ;  /* 0x00009f001c007a0c */ /* 0x000fe20003f06270 */
[----:B------:R-:W-:-:S03]  /*9ff0*/  @!P1 IMAD.WIDE R10, R154, 0x2, R2 ;  /* 0x000000029a0a9825 */ /* 0x000fc600078e0202 */
[----:B------:R2:W5:Y:S09]  /*a000*/  @!P2 LD.E.64 R36, [R6.64] ;  /* 0x000000060624a980 */ /* 0x000572000c101b00 */
[----:B------:R-:W-:Y:S01]  /*a010*/  @!P0 IMAD.SHL.U32 R0, R28, 0x2, RZ ;  /* 0x000000021c008824 */ /* 0x000fe200078e00ff */
[----:B-1----:R-:W-:Y:S01]  /*a020*/  CS2R R8, SRZ ;  /* 0x0000000000087805 */ /* 0x002fe2000001ff00 */
[----:B--2---:R-:W-:-:S05]  /*a030*/  CS2R R6, SRZ ;  /* 0x0000000000067805 */ /* 0x004fca000001ff00 */
[----:B------:R1:W5:Y:S04]  /*a040*/  @!P1 LD.E.64 R8, [R12.64] ;  /* 0x000000060c089980 */ /* 0x000368000c101b00 */
[----:B------:R2:W5:Y:S01]  /*a050*/  @!P1 LD.E.64 R6, [R10.64] ;  /* 0x000000060a069980 */ /* 0x000562000c101b00 */
[----:B------:R-:W-:Y:S01]  /*a060*/  @!P0 IADD3 R4, P1, R4, R0, RZ ;  /* 0x0000000004048210 */ /* 0x000fe20007f3e0ff */
[----:B------:R-:W-:Y:S01]  /*a070*/  CS2R R42, SRZ ;  /* 0x00000000002a7805 */ /* 0x000fe2000001ff00 */
[----:B------:R-:W-:Y:S01]  /*a080*/  CS2R R44, SRZ ;  /* 0x00000000002c7805 */ /* 0x000fe2000001ff00 */
[----:B--2---:R-:W-:-:S05]  /*a090*/  @!P0 SHF.L.U64.HI R10, R28, 0x1, R49 ;  /* 0x000000011c0a8819 */ /* 0x004fca0000010231 */
[----:B------:R-:W-:Y:S01]  /*a0a0*/  @!P0 IMAD.X R5, R5, 0x1, R10, P1 ;  /* 0x0000000105058824 */ /* 0x000fe200008e060a */
[----:B------:R-:W-:-:S04]  /*a0b0*/  @!P0 IADD3 R2, P1, R2, R0, RZ ;  /* 0x0000000002028210 */ /* 0x000fc80007f3e0ff */
[----:B------:R1:W5:Y:S01]  /*a0c0*/  @!P0 LD.E.64 R42, [R4.64] ;  /* 0x00000006042a8980 */ /* 0x000362000c101b00 */
[----:B------:R-:W-:-:S05]  /*a0d0*/  @!P0 IMAD.X R3, R3, 0x1, R10, P1 ;  /* 0x0000000103038824 */ /* 0x000fca00008e060a */
[----:B------:R1:W5:Y:S03]  /*a0e0*/  @!P0 LD.E.64 R44, [R2.64] ;  /* 0x00000006022c8980 */ /* 0x000366000c101b00 */
.L_x_767:
[----:B------:R-:W-:Y:S05]  /*a0f0*/  BSYNC B0 ;  /* 0x0000000000007941 */ /* 0x000fea0003800000 */
.L_x_766:
[----:B------:R-:W-:Y:S01]  /*a100*/  IADD3 R0, R20, 0x40, RZ ;  /* 0x0000004014007810 */ /* 0x000fe20007ffe0ff */
[----:B-1--45:R-:W-:Y:S01]  /*a110*/  IMAD.MOV.U32 R2, RZ, RZ, R34 ;  /* 0x000000ffff027224 */ /* 0x032fe200078e0022 */
[----:B------:R-:W-:Y:S01]  /*a120*/  MOV R10, R6 ;  /* 0x00000006000a7202 */ /* 0x000fe20000000f00 */
[----:B--2---:R-:W-:Y:S01]  /*a130*/  IMAD.MOV.U32 R4, RZ, RZ, R42 ;  /* 0x000000ffff047224 */ /* 0x004fe200078e002a */
[----:B------:R-:W-:Y:S01]  /*a140*/  ISETP.GE.AND P0, PT, R0, R31, PT ;  /* 0x0000001f0000720c */ /* 0x000fe20003f06270 */
[----:B------:R-:W-:Y:S01]  /*a150*/  IMAD.MOV.U32 R0, RZ, RZ, R35 ;  /* 0x000000ffff007224 */ /* 0x000fe200078e0023 */
[----:B---3--:R-:W1:Y:S01]  /*a160*/  SHFL.IDX PT, R5, R15, 0x1, 0x1e1f ;  /* 0x003e1f000f057f89 */ /* 0x008e6200000e0000 */
[----:B------:R-:W-:Y:S01]  /*a170*/  IMAD.MOV.U32 R3, RZ, RZ, R43 ;  /* 0x000000ffff037224 */ /* 0x000fe200078e002b */
[----:B------:R-:W-:Y:S01]  /*a180*/  BSSY B0, `(.L_x_768) ;  /* 0x000006d000007945 */ /* 0x000fe20003800000 */
[----:B------:R-:W-:Y:S01]  /*a190*/  IMAD.MOV.U32 R12, RZ, RZ, R18 ;  /* 0x000000ffff0c7224 */ /* 0x000fe200078e0012 */
[----:B------:R-:W-:Y:S01]  /*a1a0*/  PRMT R78, R0, 0x5410, R2 ;  /* 0x00005410004e7816 */ /* 0x000fe20000000002 */
[----:B------:R-:W-:Y:S01]  /*a1b0*/  IMAD.MOV.U32 R2, RZ, RZ, R22 ;  /* 0x000000ffff027224 */ /* 0x000fe200078e0016 */
[----:B------:R-:W-:Y:S01]  /*a1c0*/  PRMT R80, R3, 0x5410, R4 ;  /* 0x0000541003507816 */ /* 0x000fe20000000004 */
[----:B------:R-:W-:Y:S01]  /*a1d0*/  IMAD.MOV.U32 R0, RZ, RZ, R23 ;  /* 0x000000ffff007224 */ /* 0x000fe200078e0017 */
[----:B------:R-:W-:Y:S01]  /*a1e0*/  MOV R4, R26 ;  /* 0x0000001a00047202 */ /* 0x000fe20000000f00 */
[----:B------:R-:W-:Y:S01]  /*a1f0*/  IMAD.MOV.U32 R3, RZ, RZ, R27 ;  /* 0x000000ffff037224 */ /* 0x000fe200078e001b */
[----:B------:R-:W-:Y:S01]  /*a200*/  CS2R R62, SRZ ;  /* 0x00000000003e7805 */ /* 0x000fe2000001ff00 */
[----:B------:R-:W-:Y:S01]  /*a210*/  IMAD.MOV.U32 R11, RZ, RZ, R19 ;  /* 0x000000ffff0b7224 */ /* 0x000fe200078e0013 */
[----:B------:R-:W-:Y:S01]  /*a220*/  PRMT R74, R0, 0x5410, R2 ;  /* 0x00005410004a7816 */ /* 0x000fe20000000002 */
[----:B------:R-:W-:Y:S01]  /*a230*/  IMAD.MOV.U32 R2, RZ, RZ, R8 ;  /* 0x000000ffff027224 */ /* 0x000fe200078e0008 */
[----:B------:R-:W-:Y:S01]  /*a240*/  PRMT R76, R3, 0x5410, R4 ;  /* 0x00005410034c7816 */ /* 0x000fe20000000004 */
[----:B------:R-:W-:Y:S01]  /*a250*/  IMAD.MOV.U32 R0, RZ, RZ, R9 ;  /* 0x000000ffff007224 */ /* 0x000fe200078e0009 */
[----:B------:R-:W-:Y:S01]  /*a260*/  MOV R4, R16 ;  /* 0x0000001000047202 */ /* 0x000fe20000000f00 */
[----:B------:R-:W-:Y:S01]  /*a270*/  IMAD.MOV.U32 R3, RZ, RZ, R17 ;  /* 0x000000ffff037224 */ /* 0x000fe200078e0011 */
[----:B------:R-:W-:Y:S01]  /*a280*/  PRMT R69, R11, 0x5410, R12 ;  /* 0x000054100b457816 */ /* 0x000fe2000000000c */
[----:B------:R-:W-:Y:S01]  /*a290*/  CS2R R58, SRZ ;  /* 0x00000000003a7805 */ /* 0x000fe2000001ff00 */
[----:B------:R-:W-:Y:S01]  /*a2a0*/  PRMT R68, R0, 0x5410, R2 ;  /* 0x0000541000447816 */ /* 0x000fe20000000002 */
[----:B------:R-:W-:Y:S01]  /*a2b0*/  IMAD.MOV.U32 R2, RZ, RZ, R36 ;  /* 0x000000ffff027224 */ /* 0x000fe200078e0024 */
[----:B------:R-:W-:Y:S01]  /*a2c0*/  PRMT R72, R3, 0x5410, R4 ;  /* 0x0000541003487816 */ /* 0x000fe20000000004 */
[----:B------:R-:W-:Y:S01]  /*a2d0*/  IMAD.MOV.U32 R0, RZ, RZ, R37 ;  /* 0x000000ffff007224 */ /* 0x000fe200078e0025 */
[----:B------:R-:W-:Y:S01]  /*a2e0*/  MOV R4, R44 ;  /* 0x0000002c00047202 */ /* 0x000fe20000000f00 */
[----:B------:R-:W-:Y:S01]  /*a2f0*/  IMAD.MOV.U32 R3, RZ, RZ, R45 ;  /* 0x000000ffff037224 */ /* 0x000fe200078e002d */
[----:B------:R-:W-:Y:S01]  /*a300*/  CS2R R54, SRZ ;  /* 0x0000000000367805 */ /* 0x000fe2000001ff00 */
[----:B------:R-:W-:Y:S01]  /*a310*/  CS2R R50, SRZ ;  /* 0x0000000000327805 */ /* 0x000fe2000001ff00 */
[----:B------:R-:W-:Y:S01]  /*a320*/  PRMT R77, R0, 0x5410, R2 ;  /* 0x00005410004d7816 */ /* 0x000fe20000000002 */
[----:B------:R-:W-:Y:S01]  /*a330*/  IMAD.MOV.U32 R2, RZ, RZ, R24 ;  /* 0x000000ffff027224 */ /* 0x000fe200078e0018 */
[----:B------:R-:W-:Y:S01]  /*a340*/  PRMT R79, R3, 0x5410, R4 ;  /* 0x00005410034f7816 */ /* 0x000fe20000000004 */
[----:B------:R-:W-:Y:S01]  /*a350*/  IMAD.MOV.U32 R3, RZ, RZ, R33 ;  /* 0x000000ffff037224 */ /* 0x000fe200078e0021 */
[----:B------:R-:W-:Y:S01]  /*a360*/  MOV R0, R25 ;  /* 0x0000001900007202 */ /* 0x000fe20000000f00 */
[----:B------:R-:W-:Y:S01]  /*a370*/  CS2R R66, SRZ ;  /* 0x0000000000427805 */ /* 0x000fe2000001ff00 */
[----:B------:R-:W-:Y:S01]  /*a380*/  MOV R4, R32 ;  /* 0x0000002000047202 */ /* 0x000fe20000000f00 */
[----:B------:R-:W-:Y:S01]  /*a390*/  CS2R R64, SRZ ;  /* 0x0000000000407805 */ /* 0x000fe2000001ff00 */
[----:B------:R-:W-:Y:S01]  /*a3a0*/  PRMT R73, R0, 0x5410, R2 ;  /* 0x0000541000497816 */ /* 0x000fe20000000002 */
[----:B------:R-:W-:Y:S01]  /*a3b0*/  IMAD.MOV.U32 R0, RZ, RZ, R7 ;  /* 0x000000ffff007224 */ /* 0x000fe200078e0007 */
[----:B------:R-:W-:Y:S01]  /*a3c0*/  PRMT R75, R3, 0x5410, R4 ;  /* 0x00005410034b7816 */ /* 0x000fe20000000004 */
[----:B------:R-:W2:Y:S01]  /*a3d0*/  SHFL.IDX PT, R2, R39, 0x1, 0x1e1f ;  /* 0x003e1f0027027f89 */ /* 0x000ea200000e0000 */
[----:B------:R-:W-:Y:S01]  /*a3e0*/  CS2R R60, SRZ ;  /* 0x00000000003c7805 */ /* 0x000fe2000001ff00 */
[----:B------:R-:W-:Y:S01]  /*a3f0*/  CS2R R56, SRZ ;  /* 0x0000000000387805 */ /* 0x000fe2000001ff00 */
[----:B------:R-:W-:Y:S01]  /*a400*/  PRMT R20, R0, 0x5410, R10 ;  /* 0x0000541000147816 */ /* 0x000fe2000000000a */
[----:B------:R3:W4:Y:S01]  /*a410*/  SHFL.IDX PT, R4, R38, 0x1, 0x1e1f ;  /* 0x003e1f0026047f89 */ /* 0x00072200000e0000 */
[----:B------:R-:W-:Y:S01]  /*a420*/  CS2R R52, SRZ ;  /* 0x0000000000347805 */ /* 0x000fe2000001ff00 */
[----:B------:R-:W-:-:S02]  /*a430*/  CS2R R40, SRZ ;  /* 0x0000000000287805 */ /* 0x000fc4000001ff00 */
[----:B------:R1:W1:Y:S01]  /*a440*/  SHFL.IDX PT, R3, R14, 0x1, 0x1e1f ;  /* 0x003e1f000e037f89 */ /* 0x00026200000e0000 */
[----:B---3--:R-:W-:Y:S01]  /*a450*/  CS2R R38, SRZ ;  /* 0x0000000000267805 */ /* 0x008fe2000001ff00 */
[----:B------:R-:W-:Y:S05]  /*a460*/  @P0 BRA `(.L_x_769) ;  /* 0x000003e000000947 */ /* 0x000fea0003800000 */
[----:B--2-4-:R-:W-:Y:S01]  /*a470*/  ISETP.GE.AND P0, PT, R30, c[0x0][0x27c], PT ;  /* 0x00009f001e007a0c */ /* 0x014fe20003f06270 */
[----:B------:R-:W-:Y:S01]  /*a480*/  CS2R R50, SRZ ;  /* 0x0000000000327805 */ /* 0x000fe2000001ff00 */
[----:B------:R-:W-:-:S11]  /*a490*/  CS2R R52, SRZ ;  /* 0x0000000000347805 */ /* 0x000fd6000001ff00 */
[C---:B------:R-:W-:Y:S01]  /*a4a0*/  @!P0 IMAD.SHL.U32 R0, R30.reuse, 0x2, RZ ;  /* 0x000000021e008824 */ /* 0x040fe200078e00ff */
[----:B------:R-:W-:-:S04]  /*a4b0*/  @!P0 SHF.L.U64.HI R11, R30, 0x1, R21 ;  /* 0x000000011e0b8819 */ /* 0x000fc80000010215 */
[----:B------:R-:W-:-:S05]  /*a4c0*/  @!P0 IADD3 R12, P1, R4, R0, RZ ;  /* 0x00000000040c8210 */ /* 0x000fca0007f3e0ff */
[----:B-1----:R-:W-:Y:S01]  /*a4d0*/  @!P0 IMAD.X R13, R5, 0x1, R11, P1 ;  /* 0x00000001050d8824 */ /* 0x002fe200008e060b */
[----:B------:R-:W-:-:S04]  /*a4e0*/  @!P0 IADD3 R10, P1, R2, R0, RZ ;  /* 0x00000000020a8210 */ /* 0x000fc80007f3e0ff */
[----:B------:R1:W5:Y:S01]  /*a4f0*/  @!P0 LD.E.64 R50, [R12.64] ;  /* 0x000000060c328980 */ /* 0x000362000c101b00 */
[----:B------:R-:W-:Y:S01]  /*a500*/  @!P0 IMAD.X R11, R3, 0x1, R11, P1 ;  /* 0x00000001030b8824 */ /* 0x000fe200008e060b */
[----:B------:R-:W-:-:S04]  /*a510*/  ISETP.GE.AND P1, PT, R164, c[0x0][0x27c], PT ;  /* 0x00009f00a4007a0c */ /* 0x000fc80003f26270 */
[----:B------:R2:W5:Y:S09]  /*a520*/  @!P0 LD.E.64 R52, [R10.64] ;  /* 0x000000060a348980 */ /* 0x000572000c101b00 */
[----:B------:R-:W-:-:S05]  /*a530*/  @!P1 IMAD.SHL.U32 R0, R164, 0x2, RZ ;  /* 0x00000002a4009824 */ /* 0x000fca00078e00ff */
[----:B-1----:R-:W-:Y:S02]  /*a540*/  @!P1 IADD3 R12, P0, R4, R0, RZ ;  /* 0x00000000040c9210 */ /* 0x002fe40007f1e0ff */
[----:B--2---:R-:W-:-:S05]  /*a550*/  @!P1 SHF.L.U64.HI R11, R164, 0x1, R46 ;  /* 0x00000001a40b9819 */ /* 0x004fca000001022e */
[----:B------:R-:W-:Y:S01]  /*a560*/  @!P1 IMAD.X R13, R5, 0x1, R11, P0 ;  /* 0x00000001050d9824 */ /* 0x000fe200000e060b */
[----:B------:R-:W-:-:S05]  /*a570*/  @!P1 IADD3 R10, P0, R2, R0, RZ ;  /* 0x00000000020a9210 */ /* 0x000fca0007f1e0ff */
[----:B------:R-:W-:Y:S01]  /*a580*/  @!P1 IMAD.X R11, R3, 0x1, R11, P0 ;  /* 0x00000001030b9824 */ /* 0x000fe200000e060b */
[----:B------:R-:W-:Y:S01]  /*a590*/  ISETP.GE.AND P0, PT, R29, c[0x0][0x27c], PT ;  /* 0x00009f001d007a0c */ /* 0x000fe20003f06270 */
[----:B------:R-:W-:Y:S01]  /*a5a0*/  CS2R R54, SRZ ;  /* 0x0000000000367805 */ /* 0x000fe2000001ff00 */
[----:B------:R-:W-:Y:S01]  /*a5b0*/  CS2R R56, SRZ ;  /* 0x0000000000387805 */ /* 0x000fe2000001ff00 */
[----:B------:R-:W-:-:S04]  /*a5c0*/  ISETP.GE.AND P2, PT, R153, c[0x0][0x27c], PT ;  /* 0x00009f0099007a0c */ /* 0x000fc80003f46270 */
[----:B------:R1:W5:Y:S04]  /*a5d0*/  @!P1 LD.E.64 R54, [R12.64] ;  /* 0x000000060c369980 */ /* 0x000368000c101b00 */
[----:B------:R2:W5:Y:S02]  /*a5e0*/  @!P1 LD.E.64 R56, [R10.64] ;  /* 0x000000060a389980 */ /* 0x000564000c101b00 */
[----:B------:R-:W-:Y:S01]  /*a5f0*/  @!P0 IMAD.SHL.U32 R0, R29, 0x2, RZ ;  /* 0x000000021d008824 */ /* 0x000fe200078e00ff */
[----:B------:R-:W-:Y:S01]  /*a600*/  CS2R R58, SRZ ;  /* 0x00000000003a7805 */ /* 0x000fe2000001ff00 */
[----:B------:R-:W-:-:S03]  /*a610*/  CS2R R60, SRZ ;  /* 0x00000000003c7805 */ /* 0x000fc6000001ff00 */
[----:B-1----:R-:W-:Y:S02]  /*a620*/  @!P0 IADD3 R12, P1, R4, R0, RZ ;  /* 0x00000000040c8210 */ /* 0x002fe40007f3e0ff */
[----:B--2---:R-:W-:-:S05]  /*a630*/  @!P0 SHF.L.U64.HI R11, R29, 0x1, R47 ;  /* 0x000000011d0b8819 */ /* 0x004fca000001022f */
[----:B------:R-:W-:Y:S01]  /*a640*/  @!P0 IMAD.X R13, R5, 0x1, R11, P1 ;  /* 0x00000001050d8824 */ /* 0x000fe200008e060b */
[----:B------:R-:W-:Y:S01]  /*a650*/  @!P0 IADD3 R10, P1, R2, R0, RZ ;  /* 0x00000000020a8210 */ /* 0x000fe20007f3e0ff */
[----:B------:R-:W-:-:S03]  /*a660*/  @!P2 IMAD.SHL.U32 R0, R153, 0x2, RZ ;  /* 0x000000029900a824 */ /* 0x000fc600078e00ff */
[----:B------:R1:W5:Y:S01]  /*a670*/  @!P0 LD.E.64 R58, [R12.64] ;  /* 0x000000060c3a8980 */ /* 0x000362000c101b00 */
[----:B------:R-:W-:-:S05]  /*a680*/  @!P0 IMAD.X R11, R3, 0x1, R11, P1 ;  /* 0x00000001030b8824 */ /* 0x000fca00008e060b */
[----:B------:R2:W5:Y:S01]  /*a690*/  @!P0 LD.E.64 R60, [R10.64] ;  /* 0x000000060a3c8980 */ /* 0x000562000c101b00 */
[----:B------:R-:W-:Y:S01]  /*a6a0*/  ISETP.GE.AND P1, PT, R154, c[0x0][0x27c], PT ;  /* 0x00009f009a007a0c */ /* 0x000fe20003f26270 */
[----:B------:R-:W-:Y:S01]  /*a6b0*/  CS2R R62, SRZ ;  /* 0x00000000003e7805 */ /* 0x000fe2000001ff00 */
[----:B-1----:R-:W-:Y:S02]  /*a6c0*/  @!P2 IADD3 R12, P0, R4, R0, RZ ;  /* 0x00000000040ca210 */ /* 0x002fe40007f1e0ff */
[----:B--2---:R-:W-:-:S05]  /*a6d0*/  @!P2 SHF.L.U64.HI R11, R153, 0x1, R48 ;  /* 0x00000001990ba819 */ /* 0x004fca0000010230 */
[--C-:B------:R-:W-:Y:S01]  /*a6e0*/  @!P2 IMAD.X R13, R5, 0x1, R11.reuse, P0 ;  /* 0x00000001050da824 */ /* 0x100fe200000e060b */
[----:B------:R-:W-:Y:S01]  /*a6f0*/  @!P2 IADD3 R10, P0, R2, R0, RZ ;  /* 0x00000000020aa210 */ /* 0x000fe20007f1e0ff */
[----:B------:R-:W-:Y:S01]  /*a700*/  CS2R R64, SRZ ;  /* 0x0000000000407805 */ /* 0x000fe2000001ff00 */
[----:B------:R-:W-:Y:S01]  /*a710*/  CS2R R38, SRZ ;  /* 0x0000000000267805 */ /* 0x000fe2000001ff00 */
[----:B------:R-:W-:Y:S01]  /*a720*/  CS2R R40, SRZ ;  /* 0x0000000000287805 */ /* 0x000fe2000001ff00 */
[----:B------:R1:W5:Y:S01]  /*a730*/  @!P2 LD.E.64 R62, [R12.64] ;  /* 0x000000060c3ea980 */ /* 0x000362000c101b00 */
[----:B------:R-:W-:Y:S01]  /*a740*/  @!P2 IMAD.X R11, R3, 0x1, R11, P0 ;  /* 0x00000001030ba824 */ /* 0x000fe200000e060b */
[----:B------:R-:W-:-:S04]  /*a750*/  ISETP.GE.AND P0, PT, R28, c[0x0][0x27c], PT ;  /* 0x00009f001c007a0c */ /* 0x000fc80003f06270 */
[----:B------:R2:W5:Y:S09]  /*a760*/  @!P2 LD.E.64 R64, [R10.64] ;  /* 0x000000060a40a980 */ /* 0x000572000c101b00 */
[----:B------:R-:W-:Y:S02]  /*a770*/  @!P0 IMAD.SHL.U32 R0, R28, 0x2, RZ ;  /* 0x000000021c008824 */ /* 0x000fe400078e00ff */
[----:B-1----:R-:W-:-:S05]  /*a780*/  @!P1 IMAD.WIDE R12, R154, 0x2, R4 ;  /* 0x000000029a0c9825 */ /* 0x002fca00078e0204 */
[----:B------:R1:W5:Y:S01]  /*a790*/  @!P1 LD.E.64 R38, [R12.64] ;  /* 0x000000060c269980 */ /* 0x000362000c101b00 */
[----:B--2---:R-:W-:-:S05]  /*a7a0*/  @!P1 IMAD.WIDE R10, R154, 0x2, R2 ;  /* 0x000000029a0a9825 */ /* 0x004fca00078e0202 */
        /* <DEDUP_REMOVED lines=10> */
.L_x_769:
[----:B--2-4-:R-:W-:Y:S05]  /*a850*/  BSYNC B0 ;  /* 0x0000000000007941 */ /* 0x014fea0003800000 */
.L_x_768:
[----:B-----5:R-:W-:Y:S01]  /*a860*/  IMAD.MOV.U32 R0, RZ, RZ, R70 ;  /* 0x000000ffff007224 */ /* 0x020fe200078e0046 */
[----:B------:R-:W-:-:S04]  /*a870*/  DEPBAR.LE SB0, 0x1 ;  /* 0x000080400000791a */ /* 0x000fc80000000000 */
[----:B-1----:R-:W-:Y:S01]  /*a880*/  IMAD.MOV.U32 R4, RZ, RZ, R71 ;  /* 0x000000ffff047224 */ /* 0x002fe200078e0047 */
[----:B------:R-:W-:Y:S01]  /*a890*/  BSSY B1, `(.L_x_770) ;  /* 0x000015c000017945 */ /* 0x000fe20003800000 */
[----:B------:R-:W-:Y:S02]  /*a8a0*/  IMAD.MOV.U32 R3, RZ, RZ, R62 ;  /* 0x000000ffff037224 */ /* 0x000fe400078e003e */
[----:B------:R-:W-:Y:S01]  /*a8b0*/  IMAD.MOV.U32 R2, RZ, RZ, R63 ;  /* 0x000000ffff027224 */ /* 0x000fe200078e003f */
[----:B------:R-:W-:Y:S01]  /*a8c0*/  PRMT R88, R4, 0x5410, R0 ;  /* 0x0000541004587816 */ /* 0x000fe20000000000 */
[----:B------:R-:W-:Y:S01]  /*a8d0*/  IMAD.MOV.U32 R0, RZ, RZ, R58 ;  /* 0x000000ffff007224 */ /* 0x000fe200078e003a */
[----:B------:R-:W-:Y:S02]  /*a8e0*/  MOV R4, R59 ;  /* 0x0000003b00047202 */ /* 0x000fe40000000f00 */
[----:B------:R-:W-:Y:S01]  /*a8f0*/  PRMT R86, R2, 0x5410, R3 ;  /* 0x0000541002567816 */ /* 0x000fe20000000003 */
[----:B------:R-:W-:Y:S01]  /*a900*/  IMAD.MOV.U32 R3, RZ, RZ, R54 ;  /* 0x000000ffff037224 */ /* 0x000fe200078e0036 */
[----:B------:R-:W-:Y:S01]  /*a910*/  PRMT R84, R84, 0x5410, R0 ;  /* 0x0000541054547816 */ /* 0x000fe20000000000 */
[----:B------:R-:W-:-:S02]  /*a920*/  IMAD.MOV.U32 R0, RZ, RZ, R50 ;  /* 0x000000ffff007224 */ /* 0x000fc400078e0032 */
[----:B------:R-:W-:Y:S01]  /*a930*/  IMAD.MOV.U32 R2, RZ, RZ, R55 ;  /* 0x000000ffff027224 */ /* 0x000fe200078e0037 */
[----:B------:R-:W-:Y:S01]  /*a940*/  PRMT R84, R4, 0x7610, R84 ;  /* 0x0000761004547816 */ /* 0x000fe20000000054 */
        /* <DEDUP_REMOVED lines=9> */
[----:B------:R-:W-:-:S02]  /*a9e0*/  MOV R3, R38 ;  /* 0x0000002600037202 */ /* 0x000fc40000000f00 */
[----:B------:R-:W-:Y:S01]  /*a9f0*/  PRMT R87, R4, 0x7610, R87 ;  /* 0x0000761004577816 */ /* 0x000fe20000000057 */
[----:B------:R-:W-:Y:S01]  /*aa00*/  IMAD.IADD R4, R31, 0x1, -R239 ;  /* 0x000000011f047824 */ /* 0x000fe200078e0aef */
[----:B------:R-:W-:Y:S01]  /*aa10*/  PRMT R47, R2, 0x5410, R3 ;  /* 0x00005410022f7816 */ /* 0x000fe20000000003 */
[----:B------:R-:W-:Y:S01]  /*aa20*/  IMAD.MOV.U32 R2, RZ, RZ, R65 ;  /* 0x000000ffff027224 */ /* 0x000fe200078e0041 */
[----:B------:R-:W-:Y:S02]  /*aa30*/  MOV R3, R64 ;  /* 0x0000004000037202 */ /* 0x000fe40000000f00 */
[----:B------:R-:W-:Y:S01]  /*aa40*/  IMNMX R31, R4, 0x80, PT ;  /* 0x00000080041f7817 */ /* 0x000fe20003800200 */
[----:B------:R-:W-:Y:S01]  /*aa50*/  IMAD.MOV.U32 R4, RZ, RZ, R52 ;  /* 0x000000ffff047224 */ /* 0x000fe200078e0034 */
[----:B------:R-:W-:Y:S01]  /*aa60*/  PRMT R83, R83, 0x5410, R0 ;  /* 0x0000541053537816 */ /* 0x000fe20000000000 */
[----:B------:R-:W-:Y:S01]  /*aa70*/  IMAD.MOV.U32 R0, RZ, RZ, R57 ;  /* 0x000000ffff007224 */ /* 0x000fe200078e0039 */
[----:B------:R-:W-:Y:S01]  /*aa80*/  BAR.SYNC.DEFER_BLOCKING 0x0 ;  /* 0x0000000000007b1d */ /* 0x000fe20000010000 */
[----:B------:R-:W-:-:S02]  /*aa90*/  ISETP.GE.AND P0, PT, R99, R31, PT ;  /* 0x0000001f6300720c */ /* 0x000fc40003f06270 */
[----:B------:R-:W-:Y:S01]  /*aaa0*/  PRMT R85, R2, 0x5410, R3 ;  /* 0x0000541002557816 */ /* 0x000fe20000000003 */
[----:B------:R-:W-:Y:S01]  /*aab0*/  IMAD.MOV.U32 R3, RZ, RZ, R61 ;  /* 0x000000ffff037224 */ /* 0x000fe200078e003d */
[----:B------:R-:W-:-:S04]  /*aac0*/  MOV R2, R56 ;  /* 0x0000003800027202 */ /* 0x000fc80000000f00 */
[----:B------:R-:W-:Y:S01]  /*aad0*/  PRMT R81, R0, 0x5410, R2 ;  /* 0x0000541000517816 */ /* 0x000fe20000000002 */
[----:B------:R-:W-:Y:S01]  /*aae0*/  IMAD.MOV.U32 R2, RZ, RZ, R40 ;  /* 0x000000ffff027224 */ /* 0x000fe200078e0028 */
[----:B------:R-:W-:Y:S01]  /*aaf0*/  PRMT R83, R3, 0x7610, R83 ;  /* 0x0000761003537816 */ /* 0x000fe20000000053 */
[----:B------:R-:W-:Y:S01]  /*ab00*/  IMAD.MOV.U32 R0, RZ, RZ, R41 ;  /* 0x000000ffff007224 */ /* 0x000fe200078e0029 */
[----:B------:R-:W-:-:S04]  /*ab10*/  MOV R3, R53 ;  /* 0x0000003500037202 */ /* 0x000fc80000000f00 */
[----:B------:R-:W-:Y:S02]  /*ab20*/  PRMT R48, R3, 0x5410, R4 ;  /* 0x0000541003307816 */ /* 0x000fe40000000004 */
[----:B------:R-:W-:Y:S01]  /*ab30*/  PRMT R46, R0, 0x5410, R2 ;  /* 0x00005410002e7816 */ /* 0x000fe20000000002 */
[----:B------:R-:W-:Y:S05]  /*ab40*/  @P0 BRA `(.L_x_771) ;  /* 0x0000130000000947 */ /* 0x000fea0003800000 */
[----:B------:R-:W-:Y:S01]  /*ab50*/  ISETP.GE.AND P0, PT, R154, c[0x0][0x27c], PT ;  /* 0x00009f009a007a0c */ /* 0x000fe20003f06270 */
[----:B------:R-:W-:-:S12]  /*ab60*/  BSSY B0, `(.L_x_772) ;  /* 0x0000031000007945 */ /* 0x000fd80003800000 */
[----:B------:R-:W-:Y:S05]  /*ab70*/  @P0 BRA `(.L_x_773) ;  /* 0x000002f000000947 */ /* 0x000fea0003800000 */
[----:B------:R-:W2:Y:S01]  /*ab80*/  LDL R90, [R1+0x10] ;  /* 0x00001000015a7983 */ /* 0x000ea20000100800 */
[----:B------:R-:W-:Y:S02]  /*ab90*/  SHF.R.U32.HI R0, RZ, 0x10, R9 ;  /* 0x00000010ff007819 */ /* 0x000fe40000011609 */
[--C-:B------:R-:W-:Y:S02]  /*aba0*/  SHF.R.U32.HI R2, RZ, 0x10, R7.reuse ;  /* 0x00000010ff027819 */ /* 0x100fe40000011607 */
[----:B------:R-:W-:Y:S02]  /*abb0*/  SHF.R.U64 R4, R6, 0x10, R7 ;  /* 0x0000001006047819 */ /* 0x000fe40000001207 */
[----:B------:R-:W-:Y:S02]  /*abc0*/  PRMT R6, R68, 0x5410, R0 ;  /* 0x0000541044067816 */ /* 0x000fe40000000000 */
[----:B------:R-:W-:Y:S02]  /*abd0*/  PRMT R0, R20, 0x5410, R2 ;  /* 0x0000541014007816 */ /* 0x000fe40000000002 */
[----:B------:R-:W-:-:S02]  /*abe0*/  SHF.R.U64 R3, R8, 0x10, R9 ;  /* 0x0000001008037819 */ /* 0x000fc40000001209 */
[----:B------:R-:W-:Y:S02]  /*abf0*/  LOP3.LUT R21, R0, 0xffff0000, RZ, 0xc0, !PT ;  /* 0xffff000000157812 */ /* 0x000fe400078ec0ff */
[----:B------:R-:W-:Y:S02]  /*ac00*/  PRMT R8, R20, 0x5432, R4 ;  /* 0x0000543214087816 */ /* 0x000fe40000000004 */
[----:B------:R-:W-:Y:S02]  /*ac10*/  LOP3.LUT R20, R6, 0xffff0000, RZ, 0xc0, !PT ;  /* 0xffff000006147812 */ /* 0x000fe400078ec0ff */
[----:B------:R-:W-:Y:S01]  /*ac20*/  PRMT R9, R68, 0x5432, R3 ;  /* 0x0000543244097816 */ /* 0x000fe20000000003 */
[----:B--2---:R-:W1:Y:S02]  /*ac30*/  LDS.128 R12, [R90+0x4800] ;  /* 0x004800005a0c7984 */ /* 0x004e640000000c00 */
[C---:B-1----:R-:W-:Y:S01]  /*ac40*/  LOP3.LUT R7, R14.reuse, 0xffff0000, RZ, 0xc0, !PT ;  /* 0xffff00000e077812 */ /* 0x042fe200078ec0ff */
[C---:B------:R-:W-:Y:S01]  /*ac50*/  IMAD.U32 R10, R15.reuse, 0x10000, RZ ;  /* 0x000100000f0a7824 */ /* 0x040fe200078e00ff */
[----:B------:R-:W-:Y:S01]  /*ac60*/  LOP3.LUT R2, R15, 0xffff0000, RZ, 0xc0, !PT ;  /* 0xffff00000f027812 */ /* 0x000fe200078ec0ff */
[----:B------:R-:W-:Y:S01]  /*ac70*/  IMAD.U32 R11, R14, 0x10000, RZ ;  /* 0x000100000e0b7824 */ /* 0x000fe200078e00ff */
[----:B------:R-:W-:Y:S01]  /*ac80*/  SHF.L.U32 R5, R12, 0x10, RZ ;  /* 0x000000100c057819 */ /* 0x000fe200000006ff */
[----:B------:R-:W-:Y:S01]  /*ac90*/  IMAD.U32 R15, R0, 0x10000, RZ ;  /* 0x00010000000f7824 */ /* 0x000fe200078e00ff */
[----:B------:R-:W-:Y:S01]  /*aca0*/  LOP3.LUT R4, R12, 0xffff0000, RZ, 0xc0, !PT ;  /* 0xffff00000c047812 */ /* 0x000fe200078ec0ff */
[----:B------:R-:W-:Y:S01]  /*acb0*/  IMAD.U32 R14, R6, 0x10000, RZ ;  /* 0x00010000060e7824 */ /* 0x000fe200078e00ff */
[----:B------:R-:W-:Y:S01]  /*acc0*/  SHF.L.U32 R3, R13, 0x10, RZ ;  /* 0x000000100d037819 */ /* 0x000fe200000006ff */
[----:B------:R-:W-:Y:S01]  /*acd0*/  FMUL.FTZ R12, R7, R15 ;  /* 0x0000000f070c7220 */ /* 0x000fe20000410000 */
[----:B------:R-:W-:Y:S01]  /*ace0*/  LOP3.LUT R0, R13, 0xffff0000, RZ, 0xc0, !PT ;  /* 0xffff00000d007812 */ /* 0x000fe200078ec0ff */
[----:B------:R-:W-:-:S02]  /*acf0*/  FMUL.FTZ R7, R7, R14 ;  /* 0x0000000e07077220 */ /* 0x000fc40000410000 */
[C---:B------:R-:W-:Y:S02]  /*ad00*/  FMUL.FTZ R6, R2.reuse, R21 ;  /* 0x0000001502067220 */ /* 0x040fe40000410000 */
[----:B------:R-:W-:Y:S01]  /*ad10*/  FFMA.FTZ R13, R11, R14, -R12 ;  /* 0x0000000e0b0d7223 */ /* 0x000fe2000001080c */
[----:B------:R-:W-:Y:S01]  /*ad20*/  SHF.L.U32 R14, R9, 0x10, RZ ;  /* 0x00000010090e7819 */ /* 0x000fe200000006ff */
[----:B------:R-:W-:Y:S01]  /*ad30*/  FFMA.FTZ R12, R11, R15, R7 ;  /* 0x0000000f0b0c7223 */ /* 0x000fe20000010007 */
[----:B------:R-:W-:Y:S01]  /*ad40*/  LOP3.LUT R9, R9, 0xffff0000, RZ, 0xc0, !PT ;  /* 0xffff000009097812 */ /* 0x000fe200078ec0ff */
[-C--:B------:R-:W-:Y:S02]  /*ad50*/  FMUL.FTZ R2, R2, R20.reuse ;  /* 0x0000001402027220 */ /* 0x080fe40000410000 */
[----:B------:R-:W-:Y:S01]  /*ad60*/  FFMA.FTZ R11, R10, R20, -R6 ;  /* 0x000000140a0b7223 */ /* 0x000fe20000010806 */
[C---:B------:R-:W-:Y:S01]  /*ad70*/  LOP3.LUT R20, R8.reuse, 0xffff0000, RZ, 0xc0, !PT ;  /* 0xffff000008147812 */ /* 0x040fe200078ec0ff */
[----:B------:R-:W-:-:S02]  /*ad80*/  IMAD.U32 R15, R8, 0x10000, RZ ;  /* 0x00010000080f7824 */ /* 0x000fc400078e00ff */
[----:B------:R-:W-:Y:S02]  /*ad90*/  FFMA.FTZ R7, R10, R21, R2 ;  /* 0x000000150a077223 */ /* 0x000fe40000010002 */
[----:B------:R-:W-:Y:S02]  /*ada0*/  FMUL.FTZ R6, R4, R15 ;  /* 0x0000000f04067220 */ /* 0x000fe40000410000 */
[----:B------:R-:W-:Y:S01]  /*adb0*/  FMUL.FTZ R2, R0, R20 ;  /* 0x0000001400027220 */ /* 0x000fe20000410000 */
[----:B------:R-:W-:Y:S01]  /*adc0*/  F2FP.BF16.PACK_AB R7, R7, R11 ;  /* 0x0000000b0707723e */ /* 0x000fe200000010ff */
[-C--:B------:R-:W-:Y:S02]  /*add0*/  FMUL.FTZ R4, R4, R14.reuse ;  /* 0x0000000e04047220 */ /* 0x080fe40000410000 */
[----:B------:R-:W-:Y:S02]  /*ade0*/  FMUL.FTZ R0, R0, R9 ;  /* 0x0000000900007220 */ /* 0x000fe40000410000 */
[C---:B------:R-:W-:Y:S01]  /*adf0*/  FFMA.FTZ R8, R5.reuse, R14, -R6 ;  /* 0x0000000e05087223 */ /* 0x040fe20000010806 */
[----:B------:R-:W-:Y:S01]  /*ae00*/  F2FP.BF16.PACK_AB R6, R12, R13 ;  /* 0x0000000d0c06723e */ /* 0x000fe200000010ff */
[----:B------:R-:W-:-:S02]  /*ae10*/  FFMA.FTZ R4, R5, R15, R4 ;  /* 0x0000000f05047223 */ /* 0x000fc40000010004 */
[C---:B------:R-:W-:Y:S02]  /*ae20*/  FFMA.FTZ R2, R3.reuse, R9, -R2 ;  /* 0x0000000903027223 */ /* 0x040fe40000010802 */
[----:B------:R-:W-:Y:S01]  /*ae30*/  FFMA.FTZ R0, R3, R20, R0 ;  /* 0x0000001403007223 */ /* 0x000fe20000010000 */
[----:B------:R-:W-:-:S04]  /*ae40*/  F2FP.BF16.PACK_AB R4, R4, R8 ;  /* 0x000000080404723e */ /* 0x000fc800000010ff */
[----:B------:R-:W-:-:S05]  /*ae50*/  F2FP.BF16.PACK_AB R5, R0, R2 ;  /* 0x000000020005723e */ /* 0x000fca00000010ff */
[----:B------:R1:W-:Y:S02]  /*ae60*/  STS.128 [R90+0x4800], R4 ;  /* 0x004800045a007388 */ /* 0x0003e40000000c00 */
.L_x_773:
[----:B------:R-:W-:Y:S05]  /*ae70*/  BSYNC B0 ;  /* 0x0000000000007941 */ /* 0x000fea0003800000 */
.L_x_772:
[----:B------:R-:W-:Y:S01]  /*ae80*/  ISETP.GE.AND P0, PT, R30, c[0x0][0x27c], PT ;  /* 0x00009f001e007a0c */ /* 0x000fe20003f06270 */
[----:B------:R-:W-:-:S12]  /*ae90*/  BSSY B0, `(.L_x_774) ;  /* 0x0000031000007945 */ /* 0x000fd80003800000 */
[----:B------:R-:W-:Y:S05]  /*aea0*/  @P0 BRA `(.L_x_775) ;  /* 0x000002f000000947 */ /* 0x000fea0003800000 */
[----:B------:R-:W2:Y:S01]  /*aeb0*/  LDL R20, [R1+0x14] ;  /* 0x0000140001147983 */ /* 0x000ea20000100800 */
[--C-:B------:R-:W-:Y:S02]  /*aec0*/  SHF.R.U64 R0, R16, 0x10, R17.reuse ;  /* 0x0000001010007819 */ /* 0x100fe40000001211 */
[----:B------:R-:W-:Y:S02]  /*aed0*/  SHF.R.U32.HI R2, RZ, 0x10, R17 ;  /* 0x00000010ff027819 */ /* 0x000fe40000011611 */
[----:B------:R-:W-:Y:S02]  /*aee0*/  SHF.R.U32.HI R9, RZ, 0x10, R19 ;  /* 0x00000010ff097819 */ /* 0x000fe40000011613 */
[C---:B------:R-:W-:Y:S02]  /*aef0*/  PRMT R11, R72.reuse, 0x5432, R0 ;  /* 0x00005432480b7816 */ /* 0x040fe40000000000 */
[----:B------:R-:W-:Y:S02]  /*af00*/  PRMT R8, R72, 0x5410, R2 ;  /* 0x0000541048087816 */ /* 0x000fe40000000002 */
[----:B------:R-:W-:-:S02]  /*af10*/  PRMT R0, R69, 0x5410, R9 ;  /* 0x0000541045007816 */ /* 0x000fc40000000009 */
[----:B------:R-:W-:Y:S01]  /*af20*/  SHF.R.U64 R3, R18, 0x10, R19 ;  /* 0x0000001012037819 */ /* 0x000fe20000001213 */
[----:B------:R-:W-:Y:S01]  /*af30*/  IMAD.U32 R14, R8, 0x10000, RZ ;  /* 0x00010000080e7824 */ /* 0x000fe200078e00ff */
[C---:B------:R-:W-:Y:S01]  /*af40*/  LOP3.LUT R17, R0.reuse, 0xffff0000, RZ, 0xc0, !PT ;  /* 0xffff000000117812 */ /* 0x040fe200078ec0ff */
[----:B------:R-:W-:Y:S01]  /*af50*/  IMAD.U32 R15, R0, 0x10000, RZ ;  /* 0x00010000000f7824 */ /* 0x000fe200078e00ff */
[----:B------:R-:W-:Y:S02]  /*af60*/  PRMT R10, R69, 0x5432, R3 ;  /* 0x00005432450a7816 */ /* 0x000fe40000000003 */
[----:B------:R-:W-:Y:S01]  /*af70*/  LOP3.LUT R16, R8, 0xffff0000, RZ, 0xc0, !PT ;  /* 0xffff000008107812 */ /* 0x000fe200078ec0ff */
[----:B-12---:R-:W1:Y:S02]  /*af80*/  LDS.128 R4, [R20+0x4800] ;  /* 0x0048000014047984 */ /* 0x006e640000000c00 */
[C---:B-1----:R-:W-:Y:S01]  /*af90*/  LOP3.LUT R9, R6.reuse, 0xffff0000, RZ, 0xc0, !PT ;  /* 0xffff000006097812 */ /* 0x042fe200078ec0ff */
[C---:B------:R-:W-:Y:S01]  /*afa0*/  IMAD.U32 R12, R7.reuse, 0x10000, RZ ;  /* 0x00010000070c7824 */ /* 0x040fe200078e00ff */
[----:B------:R-:W-:Y:S01]  /*afb0*/  LOP3.LUT R2, R7, 0xffff0000, RZ, 0xc0, !PT ;  /* 0xffff000007027812 */ /* 0x000fe200078ec0ff */
[----:B------:R-:W-:Y:S01]  /*afc0*/  IMAD.U32 R13, R6, 0x10000, RZ ;  /* 0x00010000060d7824 */ /* 0x000fe200078e00ff */
[C---:B------:R-:W-:Y:S01]  /*afd0*/  SHF.L.U32 R6, R4.reuse, 0x10, RZ ;  /* 0x0000001004067819 */ /* 0x040fe200000006ff */
[----:B------:R-:W-:Y:S01]  /*afe0*/  FMUL.FTZ R7, R9, R14 ;  /* 0x0000000e09077220 */ /* 0x000fe20000410000 */
[----:B------:R-:W-:Y:S01]  /*aff0*/  SHF.L.U32 R3, R5, 0x10, RZ ;  /* 0x0000001005037819 */ /* 0x000fe200000006ff */
[-C--:B------:R-:W-:Y:S01]  /*b000*/  FMUL.FTZ R8, R9, R15.reuse ;  /* 0x0000000f09087220 */ /* 0x080fe20000410000 */
[----:B------:R-:W-:Y:S01]  /*b010*/  LOP3.LUT R0, R5, 0xffff0000, RZ, 0xc0, !PT ;  /* 0xffff000005007812 */ /* 0x000fe200078ec0ff */
[----:B------:R-:W-:Y:S01]  /*b020*/  FFMA.FTZ R9, R13, R15, R7 ;  /* 0x0000000f0d097223 */ /* 0x000fe20000010007 */
[----:B------:R-:W-:Y:S01]  /*b030*/  LOP3.LUT R4, R4, 0xffff0000, RZ, 0xc0, !PT ;  /* 0xffff000004047812 */ /* 0x000fe200078ec0ff */
[----:B------:R-:W-:-:S02]  /*b040*/  FMUL.FTZ R5, R2, R17 ;  /* 0x0000001102057220 */ /* 0x000fc40000410000 */
[----:B------:R-:W-:Y:S01]  /*b050*/  FFMA.FTZ R14, R13, R14, -R8 ;  /* 0x0000000e0d0e7223 */ /* 0x000fe20000010808 */
[C---:B------:R-:W-:Y:S01]  /*b060*/  SHF.L.U32 R13, R11.reuse, 0x10, RZ ;  /* 0x000000100b0d7819 */ /* 0x040fe200000006ff */
[C---:B------:R-:W-:Y:S01]  /*b070*/  IMAD.U32 R15, R10.reuse, 0x10000, RZ ;  /* 0x000100000a0f7824 */ /* 0x040fe200078e00ff */
[----:B------:R-:W-:Y:S01]  /*b080*/  LOP3.LUT R10, R10, 0xffff0000, RZ, 0xc0, !PT ;  /* 0xffff00000a0a7812 */ /* 0x000fe200078ec0ff */
[-C--:B------:R-:W-:Y:S01]  /*b090*/  FMUL.FTZ R2, R2, R16.reuse ;  /* 0x0000001002027220 */ /* 0x080fe20000410000 */
[----:B------:R-:W-:Y:S01]  /*b0a0*/  LOP3.LUT R11, R11, 0xffff0000, RZ, 0xc0, !PT ;  /* 0xffff00000b0b7812 */ /* 0x000fe200078ec0ff */
[C---:B------:R-:W-:Y:S02]  /*b0b0*/  FFMA.FTZ R8, R12.reuse, R16, -R5 ;  /* 0x000000100c087223 */ /* 0x040fe40000010805 */
[----:B------:R-:W-:Y:S02]  /*b0c0*/  FFMA.FTZ R7, R12, R17, R2 ;  /* 0x000000110c077223 */ /* 0x000fe40000010002 */
[----:B------:R-:W-:-:S02]  /*b0d0*/  FMUL.FTZ R5, R4, R15 ;  /* 0x0000000f04057220 */ /* 0x000fc40000410000 */
[----:B------:R-:W-:Y:S01]  /*b0e0*/  FMUL.FTZ R4, R4, R13 ;  /* 0x0000000d04047220 */ /* 0x000fe20000410000 */
[----:B------:R-:W-:Y:S01]  /*b0f0*/  F2FP.BF16.PACK_AB R7, R7, R8 ;  /* 0x000000080707723e */ /* 0x000fe200000010ff */
[C---:B------:R-:W-:Y:S02]  /*b100*/  FMUL.FTZ R2, R0.reuse, R10 ;  /* 0x0000000a00027220 */ /* 0x040fe40000410000 */
[----:B------:R-:W-:Y:S02]  /*b110*/  FMUL.FTZ R0, R0, R11 ;  /* 0x0000000b00007220 */ /* 0x000fe40000410000 */
[C---:B------:R-:W-:Y:S02]  /*b120*/  FFMA.FTZ R5, R6.reuse, R13, -R5 ;  /* 0x0000000d06057223 */ /* 0x040fe40000010805 */
[----:B------:R-:W-:Y:S01]  /*b130*/  FFMA.FTZ R4, R6, R15, R4 ;  /* 0x0000000f06047223 */ /* 0x000fe20000010004 */
[----:B------:R-:W-:Y:S01]  /*b140*/  F2FP.BF16.PACK_AB R6, R9, R14 ;  /* 0x0000000e0906723e */ /* 0x000fe200000010ff */
[----:B------:R-:W-:-:S02]  /*b150*/  FFMA.FTZ R2, R3, R11, -R2 ;  /* 0x0000000b03027223 */ /* 0x000fc40000010802 */
[----:B------:R-:W-:Y:S01]  /*b160*/  FFMA.FTZ R0, R3, R10, R0 ;  /* 0x0000000a03007223 */ /* 0x000fe20000010000 */
[----:B------:R-:W-:-:S04]  /*b170*/  F2FP.BF16.PACK_AB R4, R4, R5 ;  /* 0x000000050404723e */ /* 0x000fc800000010ff */
[----:B------:R-:W-:-:S05]  /*b180*/  F2FP.BF16.PACK_AB R5, R0, R2 ;  /* 0x000000020005723e */ /* 0x000fca00000010ff */
[----:B------:R1:W-:Y:S02]  /*b190*/  STS.128 [R20+0x4800], R4 ;  /* 0x0048000414007388 */ /* 0x0003e40000000c00 */
.L_x_775:
[----:B------:R-:W-:Y:S05]  /*b1a0*/  BSYNC B0 ;  /* 0x0000000000007941 */ /* 0x000fea0003800000 */
.L_x_774:
        /* <DEDUP_REMOVED lines=50> */
.L_x_777:
[----:B------:R-:W-:Y:S05]  /*b4d0*/  BSYNC B0 ;  /* 0x0000000000007941 */ /* 0x000fea0003800000 */
.L_x_776:
[----:B------:R-:W-:Y:S01]  /*b4e0*/  ISETP.GE.AND P0, PT, R29, c[0x0][0x27c], PT ;  /* 0x00009f001d007a0c */ /* 0x000fe20003f06270 */
[----:B------:R-:W-:-:S12]  /*b4f0*/  BSSY B0, `(.L_x_778) ;  /* 0x0000031000007945 */ /* 0x000fd80003800000 */
[----:B------:R-:W-:Y:S05]  /*b500*/  @P0 BRA `(.L_x_779) ;  /* 0x000002f000000947 */ /* 0x000fea0003800000 */
[----:B-1----:R-:W2:Y:S01]  /*b510*/  LDL R18, [R1+0x14] ;  /* 0x0000140001127983 */ /* 0x002ea20000100800 */
        /* <DEDUP_REMOVED lines=12> */
[----:B--2---:R-:W1:Y:S02]  /*b5e0*/  LDS.128 R4, [R18+0x6800] ;  /* 0x0068000012047984 */ /* 0x004e640000000c00 */
        /* <DEDUP_REMOVED lines=33> */
.L_x_779:
[----:B------:R-:W-:Y:S05]  /*b800*/  BSYNC B0 ;  /* 0x0000000000007941 */ /* 0x000fea0003800000 */
.L_x_778:
        /* <DEDUP_REMOVED lines=50> */
.L_x_781:
[----:B------:R-:W-:Y:S05]  /*bb30*/  BSYNC B0 ;  /* 0x0000000000007941 */ /* 0x000fea0003800000 */
.L_x_780:
[----:B------:R-:W-:-:S13]  /*bb40*/  ISETP.GE.AND P0, PT, R28, c[0x0][0x27c], PT ;  /* 0x00009f001c007a0c */ /* 0x000fda0003f06270 */
        /* <DEDUP_REMOVED lines=48> */
.L_x_771:
[----:B------:R-:W-:Y:S05]  /*be50*/  BSYNC B1 ;  /* 0x0000000000017941 */ /* 0x000fea0003800000 */
.L_x_770:
[----:B------:R-:W-:-:S04]  /*be60*/  LEA.HI R0, R89, R89, RZ, 0x1 ;  /* 0x0000005959007211 */ /* 0x000fc800078f08ff */
[----:B------:R-:W-:-:S04]  /*be70*/  SHF.R.S32.HI R0, RZ, 0x1, R0 ;  /* 0x00000001ff007819 */ /* 0x000fc80000011400 */
[----:B------:R-:W-:-:S04]  /*be80*/  IADD3 R0, R0, 0x40, RZ ;  /* 0x0000004000007810 */ /* 0x000fc80007ffe0ff */
[----:B------:R-:W-:-:S13]  /*be90*/  ISETP.GE.AND P0, PT, R0, R31, PT ;  /* 0x0000001f0000720c */ /* 0x000fda0003f06270 */
[----:B------:R-:W-:Y:S05]  /*bea0*/  @P0 BRA `(.L_x_782) ;  /* 0x0000498000000947 */ /* 0x000fea0003800000 */
        /* <DEDUP_REMOVED lines=50> */
.L_x_784:
[----:B------:R-:W-:Y:S05]  /*c1d0*/  BSYNC B0 ;  /* 0x0000000000007941 */ /* 0x000fea0003800000 */
.L_x_783:
        /* <DEDUP_REMOVED lines=50> */
.L_x_786:
[----:B------:R-:W-:Y:S05]  /*c500*/  BSYNC B0 ;  /* 0x0000000000007941 */ /* 0x000fea0003800000 */
.L_x_785:
        /* <DEDUP_REMOVED lines=50> */
.L_x_788:
[----:B------:R-:W-:Y:S05]  /*c830*/  BSYNC B0 ;  /* 0x0000000000007941 */ /* 0x000fea0003800000 */
.L_x_787:
        /* <DEDUP_REMOVED lines=50> */
.L_x_790:
[----:B------:R-:W-:Y:S05]  /*cb60*/  BSYNC B0 ;  /* 0x0000000000007941 */ /* 0x000fea0003800000 */
.L_x_789:
        /* <DEDUP_REMOVED lines=50> */
.L_x_792:
[----:B------:R-:W-:Y:S05]  /*ce90*/  BSYNC B0 ;  /* 0x0000000000007941 */ /* 0x000fea0003800000 */
.L_x_791:
        /* <DEDUP_REMOVED lines=50> */
.L_x_765:
[----:B------:R1:W5:Y:S04]  /*d1c0*/  LDL R28, [R1+0x78] ;  /* 0x00007800011c7983 */ /* 0x0003680000100800 */
[----:B------:R1:W5:Y:S01]  /*d1d0*/  LDL R26, [R1+0x74] ;  /* 0x00007400011a7983 */ /* 0x0003620000100800 */
[----:B------:R-:W-:Y:S01]  /*d1e0*/  @P5 IMAD.HI.U32 R3, R0, c[0x0][0x2c8], RZ ;  /* 0x0000b20000035a27 */ /* 0x000fe200078e00ff */
[----:B------:R-:W-:Y:S01]  /*d1f0*/  MOV R5, R7 ;  /* 0x0000000700057202 */ /* 0x000fe20000000f00 */
[----:B------:R-:W-:Y:S01]  /*d200*/  BSSY B0, `(.L_x_793) ;  /* 0x0000045000007945 */ /* 0x000fe20003800000 */
[----:B------:R-:W-:Y:S01]  /*d210*/  MOV R7, R6 ;  /* 0x0000000600077202 */ /* 0x000fe20000000f00 */
[----:B------:R-:W-:Y:S01]  /*d220*/  IMAD.MOV.U32 R6, RZ, RZ, R2 ;  /* 0x000000ffff067224 */ /* 0x000fe200078e0002 */
[----:B------:R-:W-:Y:S01]  /*d230*/  @P5 SHF.R.U32.HI R0, RZ, c[0x0][0x2cc], R3 ;  /* 0x0000b300ff005a19 */ /* 0x000fe20000011603 */
[----:B------:R-:W-:Y:S01]  /*d240*/  CS2R R70, SRZ ;  /* 0x0000000000467805 */ /* 0x000fe2000001ff00 */
[----:B------:R-:W-:Y:S01]  /*d250*/  CS2R R42, SRZ ;  /* 0x00000000002a7805 */ /* 0x000fe2000001ff00 */
[----:B------:R-:W-:Y:S01]  /*d260*/  CS2R R40, SRZ ;  /* 0x0000000000287805 */ /* 0x000fe2000001ff00 */
[----:B------:R-:W-:Y:S01]  /*d270*/  SHF.R.S32.HI R3, RZ, 0x1f, R0 ;  /* 0x0000001fff037819 */ /* 0x000fe20000011400 */
[----:B------:R-:W-:Y:S01]  /*d280*/  IMAD.WIDE.U32 R4, R0, c[0x0][0x280], R4 ;  /* 0x0000a00000047a25 */ /* 0x000fe200078e0004 */
[----:B------:R-:W-:Y:S01]  /*d290*/  CS2R R34, SRZ ;  /* 0x0000000000227805 */ /* 0x000fe2000001ff00 */
[----:B------:R-:W-:Y:S01]  /*d2a0*/  CS2R R32, SRZ ;  /* 0x0000000000207805 */ /* 0x000fe2000001ff00 */
[----:B------:R-:W-:Y:S01]  /*d2b0*/  CS2R R10, SRZ ;  /* 0x00000000000a7805 */ /* 0x000fe2000001ff00 */
[C---:B------:R-:W-:Y:S01]  /*d2c0*/  IMAD R9, R3.reuse, c[0x0][0x280], RZ ;  /* 0x0000a00003097a24 */ /* 0x040fe200078e02ff */
[----:B------:R-:W-:Y:S01]  /*d2d0*/  LEA R21, P1, R4, c[0x0][0x270], 0x1 ;  /* 0x00009c0004157a11 */ /* 0x000fe200078208ff */
[----:B------:R-:W-:Y:S01]  /*d2e0*/  IMAD R8, R3, c[0x0][0x290], RZ ;  /* 0x0000a40003087a24 */ /* 0x000fe200078e02ff */
[----:B------:R-:W-:Y:S01]  /*d2f0*/  CS2R R46, SRZ ;  /* 0x00000000002e7805 */ /* 0x000fe2000001ff00 */
[C---:B------:R-:W-:Y:S01]  /*d300*/  IMAD.WIDE.U32 R2, R0.reuse, c[0x0][0x290], R6 ;  /* 0x0000a40000027a25 */ /* 0x040fe200078e0006 */
[----:B------:R-:W-:Y:S01]  /*d310*/  CS2R R44, SRZ ;  /* 0x00000000002c7805 */ /* 0x000fe2000001ff00 */
[----:B------:R1:W2:Y:S01]  /*d320*/  SHFL.IDX PT, R12, R21, RZ, 0x1e1f ;  /* 0x001e1fff150c7589 */ /* 0x0002a200000e0000 */
[----:B------:R-:W-:Y:S01]  /*d330*/  CS2R R38, SRZ ;  /* 0x0000000000267805 */ /* 0x000fe2000001ff00 */
[----:B------:R-:W-:Y:S01]  /*d340*/  IMAD R6, R0, c[0x0][0x284], R9 ;  /* 0x0000a10000067a24 */ /* 0x000fe200078e0209 */
[----:B------:R-:W-:Y:S01]  /*d350*/  LEA R22, P0, R2, c[0x0][0x288], 0x1 ;  /* 0x0000a20002167a11 */ /* 0x000fe200078008ff */
[----:B------:R-:W-:Y:S01]  /*d360*/  IMAD R0, R0, c[0x0][0x294], R8 ;  /* 0x0000a50000007a24 */ /* 0x000fe200078e0208 */
[----:B------:R-:W-:Y:S01]  /*d370*/  CS2R R36, SRZ ;  /* 0x0000000000247805 */ /* 0x000fe2000001ff00 */
[----:B------:R-:W-:Y:S01]  /*d380*/  CS2R R8, SRZ ;  /* 0x0000000000087805 */ /* 0x000fe2000001ff00 */
[----:B------:R-:W-:Y:S01]  /*d390*/  IADD3 R6, R5, R6, RZ ;  /* 0x0000000605067210 */ /* 0x000fe20007ffe0ff */
[----:B------:R-:W-:-:S03]  /*d3a0*/  IMAD.IADD R0, R3, 0x1, R0 ;  /* 0x0000000103007824 */ /* 0x000fc600078e0200 */
[----:B------:R-:W-:Y:S02]  /*d3b0*/  LEA.HI.X R19, R4, c[0x0][0x274], R6, 0x1, P1 ;  /* 0x00009d0004137a11 */ /* 0x000fe400008f0c06 */
[----:B------:R-:W-:Y:S01]  /*d3c0*/  LEA.HI.X R18, R2, c[0x0][0x28c], R0, 0x1, P0 ;  /* 0x0000a30002127a11 */ /* 0x000fe200000f0c00 */
[----:B------:R-:W-:Y:S01]  /*d3d0*/  CS2R R6, SRZ ;  /* 0x0000000000067805 */ /* 0x000fe2000001ff00 */
[----:B------:R-:W-:Y:S01]  /*d3e0*/  ISETP.GE.AND P0, PT, R20, R31, PT ;  /* 0x0000001f1400720c */ /* 0x000fe20003f06270 */
[----:B------:R1:W3:Y:S01]  /*d3f0*/  SHFL.IDX PT, R2, R22, RZ, 0x1e1f ;  /* 0x001e1fff16027589 */ /* 0x0002e200000e0000 */
[----:B------:R-:W-:-:S03]  /*d400*/  CS2R R4, SRZ ;  /* 0x0000000000047805 */ /* 0x000fc6000001ff00 */
[----:B------:R1:W4:Y:S04]  /*d410*/  SHFL.IDX PT, R13, R19, RZ, 0x1e1f ;  /* 0x001e1fff130d7589 */ /* 0x00032800000e0000 */
[----:B------:R1:W1:Y:S04]  /*d420*/  SHFL.IDX PT, R3, R18, RZ, 0x1e1f ;  /* 0x001e1fff12037589 */ /* 0x00026800000e0000 */
[----:B------:R-:W-:Y:S05]  /*d430*/  @P0 BRA `(.L_x_794) ;  /* 0x0000021000000947 */ /* 0x000fea0003800000 */
[----:B--2---:R-:W-:Y:S01]  /*d440*/  ISETP.GE.AND P1, PT, R110, c[0x0][0x27c], PT ;  /* 0x00009f006e007a0c */ /* 0x004fe20003f26270 */
[----:B------:R-:W-:Y:S01]  /*d450*/  CS2R R34, SRZ ;  /* 0x0000000000227805 */ /* 0x000fe2000001ff00 */
[----:B------:R-:W-:Y:S01]  /*d460*/  CS2R R32, SRZ ;  /* 0x0000000000207805 */ /* 0x000fe2000001ff00 */
[----:B------:R-:W-:Y:S01]  /*d470*/  CS2R R38, SRZ ;  /* 0x0000000000267805 */ /* 0x000fe2000001ff00 */
[----:B------:R-:W-:-:S09]  /*d480*/  CS2R R36, SRZ ;  /* 0x0000000000247805 */ /* 0x000fd2000001ff00 */
[C---:B------:R-:W-:Y:S01]  /*d490*/  @!P1 IMAD.SHL.U32 R0, R110.reuse, 0x2, RZ ;  /* 0x000000026e009824 */ /* 0x040fe200078e00ff */
[----:B------:R-:W-:-:S04]  /*d4a0*/  @!P1 SHF.L.U64.HI R4, R110, 0x1, R111 ;  /* 0x000000016e049819 */ /* 0x000fc8000001026f */
[----:B------:R-:W-:-:S04]  /*d4b0*/  @!P1 IADD3 R16, P0, R12, R0, RZ ;  /* 0x000000000c109210 */ /* 0x000fc80007f1e0ff */
[----:B----4-:R-:W-:Y:S02]  /*d4c0*/  @!P1 IADD3.X R17, R13, R4, RZ, P0, !PT ;  /* 0x000000040d119210 */ /* 0x010fe400007fe4ff */
[----:B---3--:R-:W-:-:S05]  /*d4d0*/  @!P1 IADD3 R14, P0, R2, R0, RZ ;  /* 0x00000000020e9210 */ /* 0x008fca0007f1e0ff */
[----:B-1----:R-:W-:Y:S01]  /*d4e0*/  @!P1 IMAD.X R15, R3, 0x1, R4, P0 ;  /* 0x00000001030f9824 */ /* 0x002fe200000e0604 */
[----:B------:R-:W-:-:S13]  /*d4f0*/  ISETP.GE.AND P0, PT, R152, c[0x0][0x27c], PT ;  /* 0x00009f0098007a0c */ /* 0x000fda0003f06270 */
[----:B-----5:R-:W-:-:S05]  /*d500*/  @!P0 SHF.L.U32 R0, R28, 0x3, RZ ;  /* 0x000000031c008819 */ /* 0x020fca00000006ff */
[----:B------:R-:W-:-:S04]  /*d510*/  @!P0 IMAD.WIDE R6, R0, 0x2, R12 ;  /* 0x0000000200068825 */ /* 0x000fc800078e020c */
[----:B------:R-:W-:Y:S01]  /*d520*/  @!P0 IMAD.WIDE R4, R0, 0x2, R2 ;  /* 0x0000000200048825 */ /* 0x000fe200078e0202 */
[----:B------:R1:W5:Y:S04]  /*d530*/  @!P0 LD.E.128 R32, [R6.64] ;  /* 0x0000000606208980 */ /* 0x000368000c101d00 */
[----:B------:R2:W5:Y:S01]  /*d540*/  @!P0 LD.E.128 R36, [R4.64] ;  /* 0x0000000604248980 */ /* 0x000562000c101d00 */
[----:B------:R-:W-:Y:S01]  /*d550*/  ISETP.GE.AND P0, PT, R109, c[0x0][0x27c], PT ;  /* 0x00009f006d007a0c */ /* 0x000fe20003f06270 */
[----:B------:R-:W-:Y:S01]  /*d560*/  CS2R R42, SRZ ;  /* 0x00000000002a7805 */ /* 0x000fe2000001ff00 */
[----:B------:R-:W-:Y:S01]  /*d570*/  CS2R R40, SRZ ;  /* 0x0000000000287805 */ /* 0x000fe2000001ff00 */
[----:B------:R-:W-:-:S10]  /*d580*/  CS2R R46, SRZ ;  /* 0x00000000002e7805 */ /* 0x000fd4000001ff00 */
[----:B------:R-:W-:Y:S01]  /*d590*/  @!P0 IMAD.SHL.U32 R0, R26, 0x8, RZ ;  /* 0x000000081a008824 */ /* 0x000fe200078e00ff */
[----:B------:R-:W-:Y:S01]  /*d5a0*/  CS2R R44, SRZ ;  /* 0x00000000002c7805 */ /* 0x000fe2000001ff00 */
[----:B------:R-:W-:Y:S01]  /*d5b0*/  CS2R R10, SRZ ;  /* 0x00000000000a7805 */ /* 0x000fe2000001ff00 */
[----:B------:R-:W-:Y:S01]  /*d5c0*/  CS2R R8, SRZ ;  /* 0x0000000000087805 */ /* 0x000fe2000001ff00 */
[----:B------:R-:W-:Y:S01]  /*d5d0*/  @!P0 IMAD.WIDE R2, R0, 0x2, R2 ;  /* 0x0000000200028825 */ /* 0x000fe200078e0202 */
[----:B-1----:R-:W-:-:S04]  /*d5e0*/  CS2R R6, SRZ ;  /* 0x0000000000067805 */ /* 0x002fc8000001ff00 */
[----:B------:R1:W5:Y:S01]  /*d5f0*/  @!P0 LD.E.128 R44, [R2.64] ;  /* 0x00000006022c8980 */ /* 0x000362000c101d00 */
[----:B--2---:R-:W-:-:S03]  /*d600*/  @!P0 IMAD.WIDE R4, R0, 0x2, R12 ;  /* 0x0000000200048825 */ /* 0x004fc600078e020c */
[----:B------:R1:W5:Y:S04]  /*d610*/  @!P1 LD.E.128 R8, [R16.64] ;  /* 0x0000000610089980 */ /* 0x000368000c101d00 */
[----:B------:R2:W5:Y:S02]  /*d620*/  @!P0 LD.E.128 R40, [R4.64] ;  /* 0x0000000604288980 */ /* 0x000564000c101d00 */
[----:B--2---:R-:W-:-:S06]  /*d630*/  CS2R R4, SRZ ;  /* 0x0000000000047805 */ /* 0x004fcc000001ff00 */
[----:B------:R1:W5:Y:S02]  /*d640*/  @!P1 LD.E.128 R4, [R14.64] ;  /* 0x000000060e049980 */ /* 0x000364000c101d00 */
.L_x_794:
[----:B--2---:R-:W-:Y:S05]  /*d650*/  BSYNC B0 ;  /* 0x0000000000007941 */ /* 0x004fea0003800000 */
.L_x_793:
[----:B------:R-:W-:Y:S01]  /*d660*/  IADD3 R0, R20, 0x40, RZ ;  /* 0x0000004014007810 */ /* 0x000fe20007ffe0ff */
[----:B-1-3-5:R-:W-:Y:S01]  /*d670*/  IMAD.MOV.U32 R2, RZ, RZ, R40 ;  /* 0x000000ffff027224 */ /* 0x02afe200078e0028 */
[----:B------:R-:W-:Y:S01]  /*d680*/  MOV R14, R4 ;  /* 0x00000004000e7202 */ /* 0x000fe20000000f00 */
[----:B------:R-:W-:Y:S01]  /*d690*/  IMAD.MOV.U32 R12, RZ, RZ, R42 ;  /* 0x000000ffff0c7224 */ /* 0x000fe200078e002a */
[----:B------:R-:W-:Y:S01]  /*d6a0*/  ISETP.GE.AND P0, PT, R0, R31, PT ;  /* 0x0000001f0000720c */ /* 0x000fe20003f06270 */
[----:B------:R-:W-:Y:S01]  /*d6b0*/  IMAD.MOV.U32 R0, RZ, RZ, R41 ;  /* 0x000000ffff007224 */ /* 0x000fe200078e0029 */
[----:B----4-:R-:W1:Y:S01]  /*d6c0*/  SHFL.IDX PT, R13, R19, 0x1, 0x1e1f ;  /* 0x003e1f00130d7f89 */ /* 0x010e6200000e0000 */
        /* <DEDUP_REMOVED lines=23> */
[----:B------:R-:W-:Y:S01]  /*d840*/  PRMT R25, R12, 0x7610, R25 ;  /* 0x000076100c197816 */ /* 0x000fe20000000019 */
[----:B------:R-:W-:Y:S01]  /*d850*/  IMAD.MOV.U32 R3, RZ, RZ, R47 ;  /* 0x000000ffff037224 */ /* 0x000fe200078e002f */
[----:B------:R-:W-:Y:S01]  /*d860*/  MOV R12, R46 ;  /* 0x0000002e000c7202 */ /* 0x000fe20000000f00 */
        /* <DEDUP_REMOVED lines=12> */
[----:B------:R2:W3:Y:S01]  /*d930*/  SHFL.IDX PT, R2, R22, 0x1, 0x1e1f ;  /* 0x003e1f0016027f89 */ /* 0x0004e200000e0000 */
[----:B------:R-:W-:Y:S01]  /*d940*/  CS2R R66, SRZ ;  /* 0x0000000000427805 */ /* 0x000fe2000001ff00 */
[----:B------:R-:W-:Y:S01]  /*d950*/  CS2R R64, SRZ ;  /* 0x0000000000407805 */ /* 0x000fe2000001ff00 */
[----:B------:R-:W-:Y:S01]  /*d960*/  CS2R R62, SRZ ;  /* 0x00000000003e7805 */ /* 0x000fe2000001ff00 */
[----:B------:R4:W1:Y:S01]  /*d970*/  SHFL.IDX PT, R12, R21, 0x1, 0x1e1f ;  /* 0x003e1f00150c7f89 */ /* 0x00086200000e0000 */
[----:B------:R-:W-:Y:S01]  /*d980*/  CS2R R60, SRZ ;  /* 0x00000000003c7805 */ /* 0x000fe2000001ff00 */
[----:B------:R-:W-:Y:S01]  /*d990*/  CS2R R54, SRZ ;  /* 0x0000000000367805 */ /* 0x000fe2000001ff00 */
[----:B------:R-:W-:Y:S01]  /*d9a0*/  CS2R R52, SRZ ;  /* 0x0000000000347805 */ /* 0x000fe2000001ff00 */
[----:B------:R4:W1:Y:S01]  /*d9b0*/  SHFL.IDX PT, R3, R18, 0x1, 0x1e1f ;  /* 0x003e1f0012037f89 */ /* 0x00086200000e0000 */
[----:B--2---:R-:W-:Y:S01]  /*d9c0*/  PRMT R22, R0, 0x5410, R14 ;  /* 0x0000541000167816 */ /* 0x004fe2000000000e */
[----:B------:R-:W-:Y:S05]  /*d9d0*/  @P0 BRA `(.L_x_796) ;  /* 0x0000021000000947 */ /* 0x000fea0003800000 */
[----:B---3--:R-:W-:Y:S01]  /*d9e0*/  ISETP.GE.AND P1, PT, R110, c[0x0][0x27c], PT ;  /* 0x00009f006e007a0c */ /* 0x008fe20003f26270 */
[----:B------:R-:W-:Y:S01]  /*d9f0*/  CS2R R58, SRZ ;  /* 0x00000000003a7805 */ /* 0x000fe2000001ff00 */
[----:B------:R-:W-:Y:S01]  /*da00*/  CS2R R56, SRZ ;  /* 0x0000000000387805 */ /* 0x000fe2000001ff00 */
[----:B------:R-:W-:Y:S01]  /*da10*/  CS2R R62, SRZ ;  /* 0x00000000003e7805 */ /* 0x000fe2000001ff00 */
[----:B------:R-:W-:-:S09]  /*da20*/  CS2R R60, SRZ ;  /* 0x00000000003c7805 */ /* 0x000fd2000001ff00 */
[C---:B------:R-:W-:Y:S01]  /*da30*/  @!P1 IMAD.SHL.U32 R0, R110.reuse, 0x2, RZ ;  /* 0x000000026e009824 */ /* 0x040fe200078e00ff */
[----:B------:R-:W-:-:S04]  /*da40*/  @!P1 SHF.L.U64.HI R15, R110, 0x1, R111 ;  /* 0x000000016e0f9819 */ /* 0x000fc8000001026f */
[----:B-1----:R-:W-:-:S04]  /*da50*/  @!P1 IADD3 R16, P0, R12, R0, RZ ;  /* 0x000000000c109210 */ /* 0x002fc80007f1e0ff */
[----:B------:R-:W-:Y:S02]  /*da60*/  @!P1 IADD3.X R17, R13, R15, RZ, P0, !PT ;  /* 0x0000000f0d119210 */ /* 0x000fe400007fe4ff */
[----:B------:R-:W-:-:S05]  /*da70*/  @!P1 IADD3 R14, P0, R2, R0, RZ ;  /* 0x00000000020e9210 */ /* 0x000fca0007f1e0ff */
[----:B------:R-:W-:Y:S01]  /*da80*/  @!P1 IMAD.X R15, R3, 0x1, R15, P0 ;  /* 0x00000001030f9824 */ /* 0x000fe200000e060f */
[----:B------:R-:W-:-:S13]  /*da90*/  ISETP.GE.AND P0, PT, R152, c[0x0][0x27c], PT ;  /* 0x00009f0098007a0c */ /* 0x000fda0003f06270 */
[----:B------:R-:W-:-:S05]  /*daa0*/  @!P0 SHF.L.U32 R0, R28, 0x3, RZ ;  /* 0x000000031c008819 */ /* 0x000fca00000006ff */
[----:B----4-:R-:W-:-:S04]  /*dab0*/  @!P0 IMAD.WIDE R20, R0, 0x2, R12 ;  /* 0x0000000200148825 */ /* 0x010fc800078e020c */
[----:B------:R-:W-:Y:S01]  /*dac0*/  @!P0 IMAD.WIDE R18, R0, 0x2, R2 ;  /* 0x0000000200128825 */ /* 0x000fe200078e0202 */
[----:B------:R1:W5:Y:S04]  /*dad0*/  @!P0 LD.E.128 R56, [R20.64] ;  /* 0x0000000614388980 */ /* 0x000368000c101d00 */
[----:B------:R1:W5:Y:S01]  /*dae0*/  @!P0 LD.E.128 R60, [R18.64] ;  /* 0x00000006123c8980 */ /* 0x000362000c101d00 */
[----:B------:R-:W-:Y:S01]  /*daf0*/  ISETP.GE.AND P0, PT, R109, c[0x0][0x27c], PT ;  /* 0x00009f006d007a0c */ /* 0x000fe20003f06270 */
[----:B------:R-:W-:Y:S01]  /*db00*/  CS2R R70, SRZ ;  /* 0x0000000000467805 */ /* 0x000fe2000001ff00 */
[----:B------:R-:W-:Y:S01]  /*db10*/  CS2R R68, SRZ ;  /* 0x0000000000447805 */ /* 0x000fe2000001ff00 */
[----:B------:R-:W-:Y:S01]  /*db20*/  CS2R R66, SRZ ;  /* 0x0000000000427805 */ /* 0x000fe2000001ff00 */
[----:B------:R-:W-:Y:S01]  /*db30*/  CS2R R64, SRZ ;  /* 0x0000000000407805 */ /* 0x000fe2000001ff00 */
[----:B------:R-:W-:Y:S01]  /*db40*/  CS2R R50, SRZ ;  /* 0x0000000000327805 */ /* 0x000fe2000001ff00 */
[----:B------:R-:W-:Y:S01]  /*db50*/  CS2R R48, SRZ ;  /* 0x0000000000307805 */ /* 0x000fe2000001ff00 */
[----:B------:R-:W-:Y:S01]  /*db60*/  CS2R R54, SRZ ;  /* 0x0000000000367805 */ /* 0x000fe2000001ff00 */
[----:B------:R-:W-:-:S04]  /*db70*/  CS2R R52, SRZ ;  /* 0x0000000000347805 */ /* 0x000fc8000001ff00 */
[----:B------:R1:W5:Y:S01]  /*db80*/  @!P1 LD.E.128 R48, [R16.64] ;  /* 0x0000000610309980 */ /* 0x000362000c101d00 */
[----:B------:R-:W-:-:S03]  /*db90*/  @!P0 IMAD.SHL.U32 R0, R26, 0x8, RZ ;  /* 0x000000081a008824 */ /* 0x000fc600078e00ff */
[----:B------:R1:W5:Y:S01]  /*dba0*/  @!P1 LD.E.128 R52, [R14.64] ;  /* 0x000000060e349980 */ /* 0x000362000c101d00 */
[----:B------:R-:W-:-:S04]  /*dbb0*/  @!P0 IMAD.WIDE R12, R0, 0x2, R12 ;  /* 0x00000002000c8825 */ /* 0x000fc800078e020c */
[----:B------:R-:W-:Y:S01]  /*dbc0*/  @!P0 IMAD.WIDE R2, R0, 0x2, R2 ;  /* 0x0000000200028825 */ /* 0x000fe200078e0202 */
[----:B------:R1:W5:Y:S04]  /*dbd0*/  @!P0 LD.E.128 R68, [R12.64] ;  /* 0x000000060c448980 */ /* 0x000368000c101d00 */
[----:B------:R1:W5:Y:S02]  /*dbe0*/  @!P0 LD.E.128 R64, [R2.64] ;  /* 0x0000000602408980 */ /* 0x000364000c101d00 */
.L_x_796:
[----:B---3--:R-:W-:Y:S05]  /*dbf0*/  BSYNC B0 ;  /* 0x0000000000007941 */ /* 0x008fea0003800000 */
.L_x_795:
        /* <DEDUP_REMOVED lines=47> */
[----:B------:R1:W5:Y:S04]  /*def0*/  LDL R101, [R1+0x68] ;  /* 0x0000680001657983 */ /* 0x0003680000100800 */
[----:B------:R1:W5:Y:S04]  /*df00*/  LDL R100, [R1+0x6c] ;  /* 0x00006c0001647983 */ /* 0x0003680000100800 */
[----:B------:R1:W5:Y:S01]  /*df10*/  LDL R99, [R1+0x70] ;  /* 0x0000700001637983 */ /* 0x0003620000100800 */
[----:B------:R-:W-:Y:S01]  /*df20*/  ISETP.GE.AND P0, PT, R110, c[0x0][0x27c], PT ;  /* 0x00009f006e007a0c */ /* 0x000fe20003f06270 */
[----:B------:R-:W-:-:S12]  /*df30*/  BSSY B0, `(.L_x_799) ;  /* 0x000006a000007945 */ /* 0x000fd80003800000 */
[----:B------:R-:W-:Y:S05]  /*df40*/  @P0 BRA `(.L_x_800) ;  /* 0x0000068000000947 */ /* 0x000fea0003800000 */
[----:B------:R-:W2:Y:S01]  /*df50*/  LDL R102, [R1+0x8c] ;  /* 0x00008c0001667983 */ /* 0x000ea20000100800 */
[----:B------:R-:W-:Y:S01]  /*df60*/  IMAD.MOV.U32 R0, RZ, RZ, c[0x0][0x27c] ;  /* 0x00009f00ff007624 */ /* 0x000fe200078e00ff */
[--C-:B----4-:R-:W-:Y:S02]  /*df70*/  SHF.R.U64 R21, R8, 0x10, R9.reuse ;  /* 0x0000001008157819 */ /* 0x110fe40000001209 */
[----:B------:R-:W-:Y:S02]  /*df80*/  SHF.R.U32.HI R8, RZ, 0x10, R9 ;  /* 0x00000010ff087819 */ /* 0x000fe40000011609 */
[----:B------:R-:W-:Y:S02]  /*df90*/  LEA.HI R0, R0, R97, RZ, 0x1d ;  /* 0x0000006100007211 */ /* 0x000fe400078fe8ff */
[----:B------:R-:W-:Y:S02]  /*dfa0*/  SHF.R.U64 R9, R10, 0x10, R11 ;  /* 0x000000100a097819 */ /* 0x000fe4000000120b */
[----:B------:R-:W-:Y:S01]  /*dfb0*/  SHF.R.S32.HI R3, RZ, 0x1f, R0 ;  /* 0x0000001fff037819 */ /* 0x000fe20000011400 */
[----:B------:R-:W-:Y:S01]  /*dfc0*/  IMAD.SHL.U32 R2, R0, 0x8, RZ ;  /* 0x0000000800027824 */ /* 0x000fe200078e00ff */
[----:B------:R-:W-:-:S02]  /*dfd0*/  SHF.R.U64 R4, R4, 0x10, R5 ;  /* 0x0000001004047819 */ /* 0x000fc40000001205 */
[----:B------:R-:W-:Y:S02]  /*dfe0*/  LEA.HI R0, R3, R0, RZ, 0x2 ;  /* 0x0000000003007211 */ /* 0x000fe400078f10ff */
[----:B-----5:R-:W-:Y:S02]  /*dff0*/  LOP3.LUT R2, R101, 0x18, R2, 0xf8, !PT ;  /* 0x0000001865027812 */ /* 0x020fe400078ef802 */
[----:B------:R-:W-:Y:S01]  /*e000*/  SHF.R.U32.HI R3, RZ, 0x10, R11 ;  /* 0x00000010ff037819 */ /* 0x000fe2000001160b */
[----:B------:R-:W-:Y:S01]  /*e010*/  IMAD.SHL.U32 R0, R0, 0x400, RZ ;  /* 0x0000040000007824 */ /* 0x000fe200078e00ff */
[----:B------:R-:W-:Y:S02]  /*e020*/  LOP3.LUT R2, R2, R100, RZ, 0x3c, !PT ;  /* 0x0000006402027212 */ /* 0x000fe400078e3cff */
[----:B------:R-:W-:Y:S02]  /*e030*/  PRMT R28, R25, 0x5410, R9 ;  /* 0x00005410191c7816 */ /* 0x000fe40000000009 */
[----:B------:R-:W-:-:S02]  /*e040*/  LOP3.LUT R0, R0, 0x7ffff000, RZ, 0xc0, !PT ;  /* 0x7ffff00000007812 */ /* 0x000fc400078ec0ff */
[----:B------:R-:W-:Y:S02]  /*e050*/  PRMT R21, R24, 0x5432, R21 ;  /* 0x0000543218157816 */ /* 0x000fe40000000015 */
[----:B------:R-:W-:Y:S02]  /*e060*/  IADD3 R0, R2, R0, R99 ;  /* 0x0000000002007210 */ /* 0x000fe40007ffe063 */
[----:B------:R-:W-:Y:S02]  /*e070*/  SHF.R.U32.HI R2, RZ, 0x10, R5 ;  /* 0x00000010ff027819 */ /* 0x000fe40000011605 */
[--C-:B------:R-:W-:Y:S01]  /*e080*/  SHF.R.U64 R5, R6, 0x10, R7.reuse ;  /* 0x0000001006057819 */ /* 0x100fe20000001207 */
[----:B------:R-:W-:Y:S01]  /*e090*/  IMAD.SHL.U32 R30, R0, 0x2, RZ ;  /* 0x00000002001e7824 */ /* 0x000fe200078e00ff */
[----:B------:R-:W-:Y:S02]  /*e0a0*/  SHF.R.U32.HI R0, RZ, 0x10, R7 ;  /* 0x00000010ff007819 */ /* 0x000fe40000011607 */
[----:B------:R-:W-:-:S02]  /*e0b0*/  PRMT R20, R24, 0x5410, R8 ;  /* 0x0000541018147816 */ /* 0x000fc40000000008 */
[----:B------:R-:W3:Y:S01]  /*e0c0*/  LDS.128 R12, [R30+0x6080] ;  /* 0x006080001e0c7984 */ /* 0x000ee20000000c00 */
[C---:B------:R-:W-:Y:S02]  /*e0d0*/  PRMT R11, R22.reuse, 0x5432, R4 ;  /* 0x00005432160b7816 */ /* 0x040fe40000000004 */
[C---:B------:R-:W-:Y:S02]  /*e0e0*/  PRMT R26, R23.reuse, 0x5432, R5 ;  /* 0x00005432171a7816 */ /* 0x040fe40000000005 */
[----:B------:R-:W-:Y:S02]  /*e0f0*/  PRMT R25, R23, 0x5410, R0 ;  /* 0x0000541017197816 */ /* 0x000fe40000000000 */
[----:B------:R-:W-:Y:S02]  /*e100*/  PRMT R10, R22, 0x5410, R2 ;  /* 0x00005410160a7816 */ /* 0x000fe40000000002 */
[----:B------:R-:W-:Y:S01]  /*e110*/  PRMT R27, R27, 0x5410, R3 ;  /* 0x000054101b1b7816 */ /* 0x000fe20000000003 */
[----:B------:R-:W-:-:S02]  /*e120*/  IMAD.U32 R72, R25, 0x10000, RZ ;  /* 0x0001000019487824 */ /* 0x000fc400078e00ff */
[C---:B---3--:R-:W-:Y:S01]  /*e130*/  IMAD.U32 R8, R12.reuse, 0x10000, RZ ;  /* 0x000100000c087824 */ /* 0x048fe200078e00ff */
[----:B------:R-:W-:Y:S01]  /*e140*/  SHF.L.U32 R6, R13, 0x10, RZ ;  /* 0x000000100d067819 */ /* 0x000fe200000006ff */
[----:B------:R-:W-:Y:S01]  /*e150*/  IMAD.U32 R2, R15, 0x10000, RZ ;  /* 0x000100000f027824 */ /* 0x000fe200078e00ff */
[----:B------:R-:W-:Y:S02]  /*e160*/  LOP3.LUT R7, R12, 0xffff0000, RZ, 0xc0, !PT ;  /* 0xffff00000c077812 */ /* 0x000fe400078ec0ff */
[----:B------:R-:W-:Y:S01]  /*e170*/  LOP3.LUT R5, R13, 0xffff0000, RZ, 0xc0, !PT ;  /* 0xffff00000d057812 */ /* 0x000fe200078ec0ff */
[----:B------:R-:W-:Y:S01]  /*e180*/  IMAD.U32 R13, R21, 0x10000, RZ ;  /* 0x00010000150d7824 */ /* 0x000fe200078e00ff */
[C---:B------:R-:W-:Y:S02]  /*e190*/  SHF.L.U32 R4, R14.reuse, 0x10, RZ ;  /* 0x000000100e047819 */ /* 0x040fe400000006ff */
[----:B------:R-:W-:Y:S01]  /*e1a0*/  LOP3.LUT R3, R14, 0xffff0000, RZ, 0xc0, !PT ;  /* 0xffff00000e037812 */ /* 0x000fe200078ec0ff */
[----:B------:R-:W-:Y:S01]  /*e1b0*/  IMAD.U32 R14, R10, 0x10000, RZ ;  /* 0x000100000a0e7824 */ /* 0x000fe200078e00ff */
[----:B------:R-:W-:-:S02]  /*e1c0*/  LOP3.LUT R0, R15, 0xffff0000, RZ, 0xc0, !PT ;  /* 0xffff00000f007812 */ /* 0x000fc400078ec0ff */
[----:B------:R-:W-:Y:S01]  /*e1d0*/  SHF.L.U32 R15, R27, 0x10, RZ ;  /* 0x000000101b0f7819 */ /* 0x000fe200000006ff */
[----:B--2---:R-:W2:Y:S02]  /*e1e0*/  LDS.128 R16, [R102] ;  /* 0x0000000066107984 */ /* 0x004ea40000000c00 */
[C---:B--2---:R-:W-:Y:S01]  /*e1f0*/  IMAD.U32 R23, R16.reuse, 0x10000, RZ ;  /* 0x0001000010177824 */ /* 0x044fe200078e00ff */
[----:B------:R-:W-:Y:S01]  /*e200*/  LOP3.LUT R24, R16, 0xffff0000, RZ, 0xc0, !PT ;  /* 0xffff000010187812 */ /* 0x000fe200078ec0ff */
[----:B------:R-:W-:Y:S01]  /*e210*/  IMAD.U32 R9, R19, 0x10000, RZ ;  /* 0x0001000013097824 */ /* 0x000fe200078e00ff */
[C---:B------:R-:W-:Y:S02]  /*e220*/  SHF.L.U32 R22, R17.reuse, 0x10, RZ ;  /* 0x0000001011167819 */ /* 0x040fe400000006ff */
[----:B------:R-:W-:Y:S01]  /*e230*/  LOP3.LUT R16, R17, 0xffff0000, RZ, 0xc0, !PT ;  /* 0xffff000011107812 */ /* 0x000fe200078ec0ff */
[C---:B------:R-:W-:Y:S01]  /*e240*/  IMAD.U32 R17, R18.reuse, 0x10000, RZ ;  /* 0x0001000012117824 */ /* 0x040fe200078e00ff */
[----:B------:R-:W-:-:S02]  /*e250*/  LOP3.LUT R29, R18, 0xffff0000, RZ, 0xc0, !PT ;  /* 0xffff0000121d7812 */ /* 0x000fc400078ec0ff */
[----:B------:R-:W-:Y:S01]  /*e260*/  LOP3.LUT R18, R19, 0xffff0000, RZ, 0xc0, !PT ;  /* 0xffff000013127812 */ /* 0x000fe200078ec0ff */
[----:B------:R-:W-:-:S04]  /*e270*/  IMAD.U32 R19, R11, 0x10000, RZ ;  /* 0x000100000b137824 */ /* 0x000fc800078e00ff */
[C---:B------:R-:W-:Y:S02]  /*e280*/  FMUL.FTZ R12, R8.reuse, R19 ;  /* 0x00000013080c7220 */ /* 0x040fe40000410000 */
[-C--:B------:R-:W-:Y:S02]  /*e290*/  FMUL.FTZ R8, R8, R13.reuse ;  /* 0x0000000d08087220 */ /* 0x080fe40000410000 */
[C---:B------:R-:W-:Y:S02]  /*e2a0*/  FFMA.FTZ R31, R23.reuse, R13, -R12 ;  /* 0x0000000d171f7223 */ /* 0x040fe4000001080c */
[----:B------:R-:W-:Y:S02]  /*e2b0*/  IMAD.U32 R13, R20, 0x10000, RZ ;  /* 0x00010000140d7824 */ /* 0x000fe400078e00ff */
[----:B------:R-:W-:Y:S02]  /*e2c0*/  FMUL.FTZ R12, R6, R14 ;  /* 0x0000000e060c7220 */ /* 0x000fe40000410000 */
[----:B------:R-:W-:-:S02]  /*e2d0*/  FFMA.FTZ R23, R23, R19, R8 ;  /* 0x0000001317177223 */ /* 0x000fc40000010008 */
[-C--:B------:R-:W-:Y:S02]  /*e2e0*/  FMUL.FTZ R8, R6, R13.reuse ;  /* 0x0000000d06087220 */ /* 0x080fe40000410000 */
[----:B------:R-:W-:Y:S01]  /*e2f0*/  FFMA.FTZ R19, R22, R13, -R12 ;  /* 0x0000000d16137223 */ /* 0x000fe2000001080c */
[----:B------:R-:W-:Y:S01]  /*e300*/  LOP3.LUT R12, R11, 0xffff0000, RZ, 0xc0, !PT ;  /* 0xffff00000b0c7812 */ /* 0x000fe200078ec0ff */
[-C--:B------:R-:W-:Y:S01]  /*e310*/  FMUL.FTZ R6, R2, R72.reuse ;  /* 0x0000004802067220 */ /* 0x080fe20000410000 */
[----:B------:R-:W-:Y:S01]  /*e320*/  LOP3.LUT R11, R10, 0xffff0000, RZ, 0xc0, !PT ;  /* 0xffff00000a0b7812 */ /* 0x000fe200078ec0ff */
[-C--:B------:R-:W-:Y:S02]  /*e330*/  FMUL.FTZ R2, R2, R15.reuse ;  /* 0x0000000f02027220 */ /* 0x080fe40000410000 */
[----:B------:R-:W-:Y:S01]  /*e340*/  FFMA.FTZ R15, R9, R15, -R6 ;  /* 0x0000000f090f7223 */ /* 0x000fe20000010806 */
[----:B------:R-:W-:Y:S01]  /*e350*/  LOP3.LUT R6, R21, 0xffff0000, RZ, 0xc0, !PT ;  /* 0xffff000015067812 */ /* 0x000fe200078ec0ff */
[----:B------:R-:W-:Y:S01]  /*e360*/  FFMA.FTZ R13, R9, R72, R2 ;  /* 0x00000048090d7223 */ /* 0x000fe20000010002 */
[----:B------:R-:W-:Y:S01]  /*e370*/  LOP3.LUT R9, R20, 0xffff0000, RZ, 0xc0, !PT ;  /* 0xffff000014097812 */ /* 0x000fe200078ec0ff */
[----:B------:R-:W-:Y:S01]  /*e380*/  FMUL.FTZ R2, R7, R12 ;  /* 0x0000000c07027220 */ /* 0x000fe20000410000 */
[----:B------:R-:W-:Y:S01]  /*e390*/  LOP3.LUT R20, R26, 0xffff0000, RZ, 0xc0, !PT ;  /* 0xffff00001a147812 */ /* 0x000fe200078ec0ff */
[----:B------:R-:W-:-:S02]  /*e3a0*/  FFMA.FTZ R14, R22, R14, R8 ;  /* 0x0000000e160e7223 */ /* 0x000fc40000010008 */
[----:B------:R-:W-:Y:S02]  /*e3b0*/  IMAD.U32 R21, R26, 0x10000, RZ ;  /* 0x000100001a157824 */ /* 0x000fe400078e00ff */
[-C--:B------:R-:W-:Y:S02]  /*e3c0*/  FFMA.FTZ R8, R24, R6.reuse, -R2 ;  /* 0x0000000618087223 */ /* 0x080fe40000010802 */
[----:B------:R-:W-:Y:S02]  /*e3d0*/  FMUL.FTZ R7, R7, R6 ;  /* 0x0000000607077220 */ /* 0x000fe40000410000 */
[C---:B------:R-:W-:Y:S01]  /*e3e0*/  FMUL.FTZ R2, R5.reuse, R9 ;  /* 0x0000000905027220 */ /* 0x040fe20000410000 */
[----:B------:R-:W-:Y:S01]  /*e3f0*/  F2FP.BF16.PACK_AB R8, R8, R31 ;  /* 0x0000001f0808723e */ /* 0x000fe200000010ff */
[----:B------:R-:W-:Y:S02]  /*e400*/  IMAD.U32 R10, R28, 0x10000, RZ ;  /* 0x000100001c0a7824 */ /* 0x000fe400078e00ff */
[----:B------:R-:W-:-:S02]  /*e410*/  FMUL.FTZ R6, R5, R11 ;  /* 0x0000000b05067220 */ /* 0x000fc40000410000 */
[----:B------:R-:W-:Y:S02]  /*e420*/  FMUL.FTZ R5, R4, R21 ;  /* 0x0000001504057220 */ /* 0x000fe40000410000 */
[C---:B------:R-:W-:Y:S02]  /*e430*/  FFMA.FTZ R11, R16.reuse, R11, R2 ;  /* 0x0000000b100b7223 */ /* 0x040fe40000010002 */
[----:B------:R-:W-:Y:S01]  /*e440*/  FFMA.FTZ R9, R16, R9, -R6 ;  /* 0x0000000910097223 */ /* 0x000fe20000010806 */
[----:B------:R-:W-:Y:S01]  /*e450*/  LOP3.LUT R6, R28, 0xffff0000, RZ, 0xc0, !PT ;  /* 0xffff00001c067812 */ /* 0x000fe200078ec0ff */
[-C--:B------:R-:W-:Y:S01]  /*e460*/  FMUL.FTZ R2, R4, R10.reuse ;  /* 0x0000000a04027220 */ /* 0x080fe20000410000 */
[----:B------:R-:W-:Y:S01]  /*e470*/  LOP3.LUT R16, R25, 0xffff0000, RZ, 0xc0, !PT ;  /* 0xffff000019107812 */ /* 0x000fe200078ec0ff */
[----:B------:R-:W-:Y:S01]  /*e480*/  FFMA.FTZ R10, R17, R10, -R5 ;  /* 0x0000000a110a7223 */ /* 0x000fe20000010805 */
[----:B------:R-:W-:Y:S01]  /*e490*/  LOP3.LUT R5, R27, 0xffff0000, RZ, 0xc0, !PT ;  /* 0xffff00001b057812 */ /* 0x000fe200078ec0ff */
[----:B------:R-:W-:Y:S01]  /*e4a0*/  FFMA.FTZ R12, R24, R12, R7 ;  /* 0x0000000c180c7223 */ /* 0x000fe20000010007 */
[----:B------:R-:W-:Y:S01]  /*e4b0*/  F2FP.BF16.PACK_AB R9, R9, R19 ;  /* 0x000000130909723e */ /* 0x000fe200000010ff */
[----:B------:R-:W-:-:S02]  /*e4c0*/  FFMA.FTZ R7, R17, R21, R2 ;  /* 0x0000001511077223 */ /* 0x000fc40000010002 */
[C---:B------:R-:W-:Y:S02]  /*e4d0*/  FMUL.FTZ R4, R3.reuse, R20 ;  /* 0x0000001403047220 */ /* 0x040fe40000410000 */
[----:B------:R-:W-:Y:S02]  /*e4e0*/  FMUL.FTZ R3, R3, R6 ;  /* 0x0000000603037220 */ /* 0x000fe40000410000 */
[C---:B------:R-:W-:Y:S02]  /*e4f0*/  FMUL.FTZ R2, R0.reuse, R16 ;  /* 0x0000001000027220 */ /* 0x040fe40000410000 */
[----:B------:R-:W-:Y:S02]  /*e500*/  FMUL.FTZ R0, R0, R5 ;  /* 0x0000000500007220 */ /* 0x000fe40000410000 */
[C---:B------:R-:W-:Y:S01]  /*e510*/  FFMA.FTZ R6, R29.reuse, R6, -R4 ;  /* 0x000000061d067223 */ /* 0x040fe20000010804 */
[----:B------:R-:W-:Y:S01]  /*e520*/  F2FP.BF16.PACK_AB R4, R12, R23 ;  /* 0x000000170c04723e */ /* 0x000fe200000010ff */
[----:B------:R-:W-:-:S02]  /*e530*/  FFMA.FTZ R3, R29, R20, R3 ;  /* 0x000000141d037223 */ /* 0x000fc40000010003 */
[C---:B------:R-:W-:Y:S01]  /*e540*/  FFMA.FTZ R2, R18.reuse, R5, -R2 ;  /* 0x0000000512027223 */ /* 0x040fe20000010802 */
[----:B------:R-:W-:Y:S01]  /*e550*/  F2FP.BF16.PACK_AB R5, R11, R14 ;  /* 0x0000000e0b05723e */ /* 0x000fe200000010ff */
[----:B------:R-:W-:Y:S01]  /*e560*/  FFMA.FTZ R0, R18, R16, R0 ;  /* 0x0000001012007223 */ /* 0x000fe20000010000 */
[----:B------:R-:W-:Y:S02]  /*e570*/  F2FP.BF16.PACK_AB R10, R6, R10 ;  /* 0x0000000a060a723e */ /* 0x000fe400000010ff */
[----:B------:R-:W-:Y:S02]  /*e580*/  F2FP.BF16.PACK_AB R6, R3, R7 ;  /* 0x000000070306723e */ /* 0x000fe400000010ff */
[----:B------:R-:W-:Y:S02]  /*e590*/  F2FP.BF16.PACK_AB R11, R2, R15 ;  /* 0x0000000f020b723e */ /* 0x000fe400000010ff */
[----:B------:R-:W-:-:S03]  /*e5a0*/  F2FP.BF16.PACK_AB R7, R0, R13 ;  /* 0x0000000d0007723e */ /* 0x000fc600000010ff */
[----:B------:R2:W-:Y:S04]  /*e5b0*/  STS.128 [R102], R8 ;  /* 0x0000000866007388 */ /* 0x0005e80000000c00 */
[----:B------:R2:W-:Y:S02]  /*e5c0*/  STS.128 [R30+0x6080], R4 ;  /* 0x006080041e007388 */ /* 0x0005e40000000c00 */
.L_x_800:
[----:B------:R-:W-:Y:S05]  /*e5d0*/  BSYNC B0 ;  /* 0x0000000000007941 */ /* 0x000fea0003800000 */
.L_x_799:
[----:B------:R-:W-:Y:S01]  /*e5e0*/  ISETP.GE.AND P0, PT, R152, c[0x0][0x27c], PT ;  /* 0x00009f0098007a0c */ /* 0x000fe20003f06270 */
[----:B------:R-:W-:-:S12]  /*e5f0*/  BSSY B0, `(.L_x_801) ;  /* 0x000006b000007945 */ /* 0x000fd80003800000 */
[----:B------:R-:W-:Y:S05]  /*e600*/  @P0 BRA `(.L_x_802) ;  /* 0x0000069000000947 */ /* 0x000fea0003800000 */
[----:B------:R-:W3:Y:S04]  /*e610*/  LDL R2, [R1+0x78] ;  /* 0x0000780001027983 */ /* 0x000ee80000100800 */
[----:B--2---:R-:W2:Y:S01]  /*e620*/  LDL R72, [R1+0x9c] ;  /* 0x00009c0001487983 */ /* 0x004ea20000100800 */
[----:B------:R-:W-:Y:S01]  /*e630*/  IMAD.MOV.U32 R0, RZ, RZ, c[0x0][0x27c] ;  /* 0x00009f00ff007624 */ /* 0x000fe200078e00ff */
[----:B------:R-:W-:Y:S02]  /*e640*/  SHF.R.U64 R14, R36, 0x10, R37 ;  /* 0x00000010240e7819 */ /* 0x000fe40000001225 */
[----:B------:R-:W-:Y:S02]  /*e650*/  SHF.R.U64 R17, R38, 0x10, R39 ;  /* 0x0000001026117819 */ /* 0x000fe40000001227 */
[----:B------:R-:W-:-:S02]  /*e660*/  PRMT R14, R74, 0x5432, R14 ;  /* 0x000054324a0e7816 */ /* 0x000fc4000000000e */
[----:B------:R-:W-:Y:S02]  /*e670*/  SHF.R.U32.HI R13, RZ, 0x10, R37 ;  /* 0x00000010ff0d7819 */ /* 0x000fe40000011625 */
[----:B----4-:R-:W-:Y:S01]  /*e680*/  SHF.R.U32.HI R18, RZ, 0x10, R39 ;  /* 0x00000010ff127819 */ /* 0x010fe20000011627 */
[----:B------:R-:W-:Y:S01]  /*e690*/  IMAD.U32 R29, R14, 0x10000, RZ ;  /* 0x000100000e1d7824 */ /* 0x000fe200078e00ff */
[C---:B------:R-:W-:Y:S02]  /*e6a0*/  PRMT R23, R75.reuse, 0x5432, R17 ;  /* 0x000054324b177816 */ /* 0x040fe40000000011 */
[----:B------:R-:W-:Y:S02]  /*e6b0*/  SHF.R.U32.HI R12, RZ, 0x10, R35 ;  /* 0x00000010ff0c7819 */ /* 0x000fe40000011623 */
[----:B------:R-:W-:Y:S02]  /*e6c0*/  PRMT R13, R74, 0x5410, R13 ;  /* 0x000054104a0d7816 */ /* 0x000fe4000000000d */
[----:B------:R-:W-:-:S02]  /*e6d0*/  PRMT R22, R75, 0x5410, R18 ;  /* 0x000054104b167816 */ /* 0x000fc40000000012 */
[----:B------:R-:W-:-:S03]  /*e6e0*/  PRMT R24, R77, 0x5410, R12 ;  /* 0x000054104d187816 */ /* 0x000fc6000000000c */
[----:B------:R-:W-:Y:S01]  /*e6f0*/  IMAD.U32 R31, R22, 0x10000, RZ ;  /* 0x00010000161f7824 */ /* 0x000fe200078e00ff */
[----:B---3--:R-:W-:-:S04]  /*e700*/  LEA.HI R0, R0, R2, RZ, 0x1d ;  /* 0x0000000200007211 */ /* 0x008fc800078fe8ff */
[----:B------:R-:W-:Y:S01]  /*e710*/  SHF.R.S32.HI R2, RZ, 0x1f, R0 ;  /* 0x0000001fff027819 */ /* 0x000fe20000011400 */
[----:B------:R-:W-:Y:S01]  /*e720*/  IMAD.SHL.U32 R3, R0, 0x8, RZ ;  /* 0x0000000800037824 */ /* 0x000fe200078e00ff */
[----:B--2---:R-:W2:Y:S02]  /*e730*/  LDS.128 R8, [R72] ;  /* 0x0000000048087984 */ /* 0x004ea40000000c00 */
[----:B------:R-:W-:Y:S02]  /*e740*/  LEA.HI R0, R2, R0, RZ, 0x2 ;  /* 0x0000000002007211 */ /* 0x000fe400078f10ff */
[----:B-----5:R-:W-:Y:S02]  /*e750*/  LOP3.LUT R2, R101, 0x18, R3, 0xf8, !PT ;  /* 0x0000001865027812 */ /* 0x020fe400078ef803 */
[----:B------:R-:W-:Y:S01]  /*e760*/  SHF.R.U64 R3, R34, 0x10, R35 ;  /* 0x0000001022037819 */ /* 0x000fe20000001223 */
[----:B------:R-:W-:Y:S01]  /*e770*/  IMAD.SHL.U32 R0, R0, 0x400, RZ ;  /* 0x0000040000007824 */ /* 0x000fe200078e00ff */
[----:B------:R-:W-:-:S02]  /*e780*/  LOP3.LUT R2, R2, R100, RZ, 0x3c, !PT ;  /* 0x0000006402027212 */ /* 0x000fc400078e3cff */
[----:B------:R-:W-:Y:S02]  /*e790*/  PRMT R26, R77, 0x5432, R3 ;  /* 0x000054324d1a7816 */ /* 0x000fe40000000003 */
[----:B------:R-:W-:-:S04]  /*e7a0*/  LOP3.LUT R0, R0, 0x7ffff000, RZ, 0xc0, !PT ;  /* 0x7ffff00000007812 */ /* 0x000fc800078ec0ff */
[----:B------:R-:W-:Y:S02]  /*e7b0*/  IADD3 R0, R2, R0, R99 ;  /* 0x0000000002007210 */ /* 0x000fe40007ffe063 */
[----:B------:R-:W-:-:S03]  /*e7c0*/  SHF.R.U32.HI R2, RZ, 0x10, R33 ;  /* 0x00000010ff027819 */ /* 0x000fc60000011621 */
[----:B------:R-:W-:Y:S01]  /*e7d0*/  IMAD.SHL.U32 R28, R0, 0x2, RZ ;  /* 0x00000002001c7824 */ /* 0x000fe200078e00ff */
[----:B------:R-:W-:Y:S01]  /*e7e0*/  SHF.R.U64 R0, R32, 0x10, R33 ;  /* 0x0000001020007819 */ /* 0x000fe20000001221 */
[----:B------:R-:W-:Y:S01]  /*e7f0*/  IMAD.U32 R32, R13, 0x10000, RZ ;  /* 0x000100000d207824 */ /* 0x000fe200078e00ff */
[C---:B------:R-:W-:Y:S02]  /*e800*/  PRMT R15, R76.reuse, 0x5410, R2 ;  /* 0x000054104c0f7816 */ /* 0x040fe40000000002 */
[----:B------:R-:W3:Y:S01]  /*e810*/  LDS.128 R4, [R28+0x6080] ;  /* 0x006080001c047984 */ /* 0x000ee20000000c00 */
[----:B------:R-:W-:Y:S02]  /*e820*/  PRMT R16, R76, 0x5432, R0 ;  /* 0x000054324c107816 */ /* 0x000fe40000000000 */
[----:B------:R-:W-:-:S03]  /*e830*/  LOP3.LUT R33, R14, 0xffff0000, RZ, 0xc0, !PT ;  /* 0xffff00000e217812 */ /* 0x000fc600078ec0ff */
[----:B------:R-:W-:Y:S02]  /*e840*/  IMAD.U32 R30, R16, 0x10000, RZ ;  /* 0x00010000101e7824 */ /* 0x000fe400078e00ff */
[C---:B--2---:R-:W-:Y:S01]  /*e850*/  IMAD.U32 R20, R10.reuse, 0x10000, RZ ;  /* 0x000100000a147824 */ /* 0x044fe200078e00ff */
[----:B------:R-:W-:Y:S01]  /*e860*/  LOP3.LUT R25, R10, 0xffff0000, RZ, 0xc0, !PT ;  /* 0xffff00000a197812 */ /* 0x000fe200078ec0ff */
[C---:B------:R-:W-:Y:S01]  /*e870*/  IMAD.U32 R18, R8.reuse, 0x10000, RZ ;  /* 0x0001000008127824 */ /* 0x040fe200078e00ff */
[----:B------:R-:W-:Y:S01]  /*e880*/  SHF.L.U32 R17, R9, 0x10, RZ ;  /* 0x0000001009117819 */ /* 0x000fe200000006ff */
[----:B------:R-:W-:Y:S01]  /*e890*/  IMAD.U32 R12, R11, 0x10000, RZ ;  /* 0x000100000b0c7824 */ /* 0x000fe200078e00ff */
[----:B------:R-:W-:Y:S02]  /*e8a0*/  LOP3.LUT R19, R9, 0xffff0000, RZ, 0xc0, !PT ;  /* 0xffff000009137812 */ /* 0x000fe400078ec0ff */
[----:B------:R-:W-:Y:S02]  /*e8b0*/  LOP3.LUT R21, R8, 0xffff0000, RZ, 0xc0, !PT ;  /* 0xffff000008157812 */ /* 0x000fe400078ec0ff */
[----:B------:R-:W-:Y:S01]  /*e8c0*/  LOP3.LUT R11, R11, 0xffff0000, RZ, 0xc0, !PT ;  /* 0xffff00000b0b7812 */ /* 0x000fe200078ec0ff */
[C---:B---3--:R-:W-:Y:S01]  /*e8d0*/  IMAD.U32 R10, R4.reuse, 0x10000, RZ ;  /* 0x00010000040a7824 */ /* 0x048fe200078e00ff */
[----:B------:R-:W-:Y:S01]  /*e8e0*/  LOP3.LUT R9, R4, 0xffff0000, RZ, 0xc0, !PT ;  /* 0xffff000004097812 */ /* 0x000fe200078ec0ff */
[----:B------:R-:W-:Y:S01]  /*e8f0*/  IMAD.U32 R2, R7, 0x10000, RZ ;  /* 0x0001000007027824 */ /* 0x000fe200078e00ff */
[----:B------:R-:W-:Y:S01]  /*e900*/  SHF.L.U32 R4, R6, 0x10, RZ ;  /* 0x0000001006047819 */ /* 0x000fe200000006ff */
[-C--:B------:R-:W-:Y:S01]  /*e910*/  FMUL.FTZ R27, R10, R29.reuse ;  /* 0x0000001d0a1b7220 */ /* 0x080fe20000410000 */
[----:B------:R-:W-:Y:S01]  /*e920*/  LOP3.LUT R3, R6, 0xffff0000, RZ, 0xc0, !PT ;  /* 0xffff000006037812 */ /* 0x000fe200078ec0ff */
[-C--:B------:R-:W-:Y:S01]  /*e930*/  FMUL.FTZ R6, R10, R30.reuse ;  /* 0x0000001e0a067220 */ /* 0x080fe20000410000 */
[----:B------:R-:W-:Y:S01]  /*e940*/  SHF.L.U32 R8, R5, 0x10, RZ ;  /* 0x0000001005087819 */ /* 0x000fe200000006ff */
[C---:B------:R-:W-:Y:S01]  /*e950*/  FFMA.FTZ R30, R18.reuse, R30, -R27 ;  /* 0x0000001e121e7223 */ /* 0x040fe2000001081b */
[----:B------:R-:W-:Y:S01]  /*e960*/  LOP3.LUT R0, R7, 0xffff0000, RZ, 0xc0, !PT ;  /* 0xffff000007007812 */ /* 0x000fe200078ec0ff */
[----:B------:R-:W-:Y:S01]  /*e970*/  FFMA.FTZ R29, R18, R29, R6 ;  /* 0x0000001d121d7223 */ /* 0x000fe20000010006 */
[----:B------:R-:W-:Y:S01]  /*e980*/  SHF.L.U32 R18, R24, 0x10, RZ ;  /* 0x0000001018127819 */ /* 0x000fe200000006ff */
[----:B------:R-:W-:Y:S01]  /*e990*/  IMAD.U32 R27, R15, 0x10000, RZ ;  /* 0x000100000f1b7824 */ /* 0x000fe200078e00ff */
[----:B------:R-:W-:Y:S01]  /*e9a0*/  LOP3.LUT R5, R5, 0xffff0000, RZ, 0xc0, !PT ;  /* 0xffff000005057812 */ /* 0x000fe200078ec0ff */
[C---:B------:R-:W-:Y:S01]  /*e9b0*/  FMUL.FTZ R10, R8.reuse, R32 ;  /* 0x00000020080a7220 */ /* 0x040fe20000410000 */
[----:B------:R-:W-:Y:S01]  /*e9c0*/  LOP3.LUT R15, R15, 0xffff0000, RZ, 0xc0, !PT ;  /* 0xffff00000f0f7812 */ /* 0x000fe200078ec0ff */
[----:B------:R-:W-:-:S02]  /*e9d0*/  FMUL.FTZ R7, R8, R27 ;  /* 0x0000001b08077220 */ /* 0x000fc40000410000 */
[C---:B------:R-:W-:Y:S02]  /*e9e0*/  FMUL.FTZ R6, R2.reuse, R31 ;  /* 0x0000001f02067220 */ /* 0x040fe40000410000 */
[----:B------:R-:W-:Y:S02]  /*e9f0*/  FMUL.FTZ R2, R2, R18 ;  /* 0x0000001202027220 */ /* 0x000fe40000410000 */
[C---:B------:R-:W-:Y:S02]  /*ea00*/  FFMA.FTZ R27, R17.reuse, R27, -R10 ;  /* 0x0000001b111b7223 */ /* 0x040fe4000001080a */
[----:B------:R-:W-:Y:S01]  /*ea10*/  FFMA.FTZ R17, R17, R32, R7 ;  /* 0x0000002011117223 */ /* 0x000fe20000010007 */
[----:B------:R-:W-:Y:S01]  /*ea20*/  LOP3.LUT R7, R16, 0xffff0000, RZ, 0xc0, !PT ;  /* 0xffff000010077812 */ /* 0x000fe200078ec0ff */
[C---:B------:R-:W-:Y:S01]  /*ea30*/  FFMA.FTZ R14, R12.reuse, R31, R2 ;  /* 0x0000001f0c0e7223 */ /* 0x040fe20000010002 */
[----:B------:R-:W-:Y:S01]  /*ea40*/  LOP3.LUT R16, R23, 0xffff0000, RZ, 0xc0, !PT ;  /* 0xffff000017107812 */ /* 0x000fe200078ec0ff */
[----:B------:R-:W-:Y:S01]  /*ea50*/  FFMA.FTZ R18, R12, R18, -R6 ;  /* 0x000000120c127223 */ /* 0x000fe20000010806 */
[----:B------:R-:W-:Y:S01]  /*ea60*/  LOP3.LUT R12, R13, 0xffff0000, RZ, 0xc0, !PT ;  /* 0xffff00000d0c7812 */ /* 0x000fe200078ec0ff */
[----:B------:R-:W-:-:S02]  /*ea70*/  FMUL.FTZ R2, R9, R33 ;  /* 0x0000002109027220 */ /* 0x000fc40000410000 */
        /* <DEDUP_REMOVED lines=8> */
[----:B------:R-:W-:Y:S02]  /*eb00*/  FFMA.FTZ R12, R19, R12, R2 ;  /* 0x0000000c130c7223 */ /* 0x000fe40000010002 */
[----:B------:R-:W-:Y:S01]  /*eb10*/  FFMA.FTZ R13, R21, R33, R6 ;  /* 0x00000021150d7223 */ /* 0x000fe20000010006 */
[----:B------:R-:W-:Y:S01]  /*eb20*/  LOP3.LUT R6, R26, 0xffff0000, RZ, 0xc0, !PT ;  /* 0xffff00001a067812 */ /* 0x000fe200078ec0ff */
[----:B------:R-:W-:Y:S01]  /*eb30*/  FFMA.FTZ R9, R19, R15, -R7 ;  /* 0x0000000f13097223 */ /* 0x000fe20000010807 */
[----:B------:R-:W-:Y:S01]  /*eb40*/  LOP3.LUT R15, R22, 0xffff0000, RZ, 0xc0, !PT ;  /* 0xffff0000160f7812 */ /* 0x000fe200078ec0ff */
[-C--:B------:R-:W-:Y:S02]  /*eb50*/  FMUL.FTZ R2, R4, R10.reuse ;  /* 0x0000000a04027220 */ /* 0x080fe40000410000 */
[----:B------:R-:W-:Y:S01]  /*eb60*/  FFMA.FTZ R10, R20, R10, -R5 ;  /* 0x0000000a140a7223 */ /* 0x000fe20000010805 */
[----:B------:R-:W-:Y:S01]  /*eb70*/  LOP3.LUT R5, R24, 0xffff0000, RZ, 0xc0, !PT ;  /* 0xffff000018057812 */ /* 0x000fe200078ec0ff */
[----:B------:R-:W-:Y:S01]  /*eb80*/  FFMA.FTZ R7, R20, R31, R2 ;  /* 0x0000001f14077223 */ /* 0x000fe20000010002 */
[----:B------:R-:W-:Y:S01]  /*eb90*/  F2FP.BF16.PACK_AB R9, R9, R27 ;  /* 0x0000001b0909723e */ /* 0x000fe200000010ff */
[----:B------:R-:W-:-:S02]  /*eba0*/  FMUL.FTZ R4, R3, R16 ;  /* 0x0000001003047220 */ /* 0x000fc40000410000 */
[-C--:B------:R-:W-:Y:S02]  /*ebb0*/  FMUL.FTZ R3, R3, R6.reuse ;  /* 0x0000000603037220 */ /* 0x080fe40000410000 */
[C---:B------:R-:W-:Y:S02]  /*ebc0*/  FMUL.FTZ R2, R0.reuse, R15 ;  /* 0x0000000f00027220 */ /* 0x040fe40000410000 */
[----:B------:R-:W-:Y:S02]  /*ebd0*/  FMUL.FTZ R0, R0, R5 ;  /* 0x0000000500007220 */ /* 0x000fe40000410000 */
[----:B------:R-:W-:Y:S01]  /*ebe0*/  FFMA.FTZ R6, R25, R6, -R4 ;  /* 0x0000000619067223 */ /* 0x000fe20000010804 */
[----:B------:R-:W-:Y:S01]  /*ebf0*/  F2FP.BF16.PACK_AB R4, R13, R29 ;  /* 0x0000001d0d04723e */ /* 0x000fe200000010ff */
[----:B------:R-:W-:Y:S02]  /*ec00*/  FFMA.FTZ R3, R25, R16, R3 ;  /* 0x0000001019037223 */ /* 0x000fe40000010003 */
[C---:B------:R-:W-:Y:S01]  /*ec10*/  FFMA.FTZ R2, R11.reuse, R5, -R2 ;  /* 0x000000050b027223 */ /* 0x040fe20000010802 */
[----:B------:R-:W-:Y:S01]  /*ec20*/  F2FP.BF16.PACK_AB R10, R6, R10 ;  /* 0x0000000a060a723e */ /* 0x000fe200000010ff */
[----:B------:R-:W-:Y:S01]  /*ec30*/  FFMA.FTZ R0, R11, R15, R0 ;  /* 0x0000000f0b007223 */ /* 0x000fe20000010000 */
[----:B------:R-:W-:-:S02]  /*ec40*/  F2FP.BF16.PACK_AB R6, R3, R7 ;  /* 0x000000070306723e */ /* 0x000fc400000010ff */
[----:B------:R-:W-:Y:S02]  /*ec50*/  F2FP.BF16.PACK_AB R11, R2, R18 ;  /* 0x00000012020b723e */ /* 0x000fe400000010ff */
[----:B------:R-:W-:Y:S02]  /*ec60*/  F2FP.BF16.PACK_AB R5, R12, R17 ;  /* 0x000000110c05723e */ /* 0x000fe400000010ff */
[----:B------:R-:W-:Y:S01]  /*ec70*/  F2FP.BF16.PACK_AB R7, R0, R14 ;  /* 0x0000000e0007723e */ /* 0x000fe200000010ff */
[----:B------:R2:W-:Y:S04]  /*ec80*/  STS.128 [R72], R8 ;  /* 0x0000000848007388 */ /* 0x0005e80000000c00 */
[----:B------:R2:W-:Y:S02]  /*ec90*/  STS.128 [R28+0x6080], R4 ;  /* 0x006080041c007388 */ /* 0x0005e40000000c00 */
.L_x_802:
[----:B------:R-:W-:Y:S05]  /*eca0*/  BSYNC B0 ;  /* 0x0000000000007941 */ /* 0x000fea0003800000 */
.L_x_801:
[----:B------:R-:W-:-:S13]  /*ecb0*/  ISETP.GE.AND P0, PT, R109, c[0x0][0x27c], PT ;  /* 0x00009f006d007a0c */ /* 0x000fda0003f06270 */
        /* <DEDUP_REMOVED lines=14> */
[----:B------:R-:W-:Y:S01]  /*eda0*/  PRMT R24, R81, 0x5410, R12 ;  /* 0x0000541051187816 */ /* 0x000fe2000000000c */
[----:B------:R-:W-:Y:S01]  /*edb0*/  IMAD.U32 R32, R13, 0x10000, RZ ;  /* 0x000100000d207824 */ /* 0x000fe200078e00ff */
[----:B------:R-:W-:Y:S01]  /*edc0*/  LOP3.LUT R33, R14, 0xffff0000, RZ, 0xc0, !PT ;  /* 0xffff00000e217812 */ /* 0x000fe200078ec0ff */
        /* <DEDUP_REMOVED lines=15> */
[----:B------:R-:W-:Y:S02]  /*eec0*/  SHF.R.U64 R0, R40, 0x10, R41 ;  /* 0x0000001028007819 */ /* 0x000fe40000001229 */
[C---:B------:R-:W-:Y:S02]  /*eed0*/  PRMT R15, R80.reuse, 0x5410, R2 ;  /* 0x00005410500f7816 */ /* 0x040fe40000000002 */
[----:B------:R-:W3:Y:S01]  /*eee0*/  LDS.128 R4, [R28+0x6080] ;  /* 0x006080001c047984 */ /* 0x000ee20000000c00 */
[----:B------:R-:W-:-:S05]  /*eef0*/  PRMT R16, R80, 0x5432, R0 ;  /* 0x0000543250107816 */ /* 0x000fca0000000000 */
        /* <DEDUP_REMOVED lines=70> */
.L_x_798:
[----:B------:R-:W-:Y:S05]  /*f360*/  BSYNC B1 ;  /* 0x0000000000017941 */ /* 0x000fea0003800000 */
.L_x_797:
[----:B------:R-:W-:-:S04]  /*f370*/  LEA.HI R0, R98, R98, RZ, 0x1 ;  /* 0x0000006262007211 */ /* 0x000fc800078f08ff */
[----:B------:R-:W-:-:S04]  /*f380*/  SHF.R.S32.HI R0, RZ, 0x1, R0 ;  /* 0x00000001ff007819 */ /* 0x000fc80000011400 */
[----:B------:R-:W-:-:S04]  /*f390*/  IADD3 R0, R0, 0x40, RZ ;  /* 0x0000004000007810 */ /* 0x000fc80007ffe0ff */
[----:B------:R-:W-:-:S13]  /*f3a0*/  ISETP.GE.AND P0, PT, R0, R73, PT ;  /* 0x000000490000720c */ /* 0x000fda0003f06270 */
[----:B------:R-:W-:Y:S05]  /*f3b0*/  @P0 BRA `(.L_x_782) ;  /* 0x0000147000000947 */ /* 0x000fea0003800000 */
[----:B------:R3:W5:Y:S04]  /*f3c0*/  LDL R37, [R1+0x80] ;  /* 0x0000800001257983 */ /* 0x0007680000100800 */
[----:B------:R3:W5:Y:S04]  /*f3d0*/  LDL R36, [R1+0x84] ;  /* 0x0000840001247983 */ /* 0x0007680000100800 */
[----:B------:R3:W5:Y:S01]  /*f3e0*/  LDL R35, [R1+0x88] ;  /* 0x0000880001237983 */ /* 0x0007620000100800 */
[----:B------:R-:W-:Y:S01]  /*f3f0*/  ISETP.GE.AND P0, PT, R110, c[0x0][0x27c], PT ;  /* 0x00009f006e007a0c */ /* 0x000fe20003f06270 */
[----:B------:R-:W-:-:S12]  /*f400*/  BSSY B0, `(.L_x_803) ;  /* 0x000006a000007945 */ /* 0x000fd80003800000 */
[----:B------:R-:W-:Y:S05]  /*f410*/  @P0 BRA `(.L_x_804) ;  /* 0x0000068000000947 */ /* 0x000fea0003800000 */
[----:B--2---:R-:W2:Y:S01]  /*f420*/  LDL R34, [R1+0xa0] ;  /* 0x0000a00001227983 */ /* 0x004ea20000100800 */
[----:B------:R-:W-:Y:S01]  /*f430*/  IMAD.MOV.U32 R0, RZ, RZ, c[0x0][0x27c] ;  /* 0x00009f00ff007624 */ /* 0x000fe200078e00ff */
[----:B------:R-:W-:Y:S02]  /*f440*/  SHF.R.U64 R14, R52, 0x10, R53 ;  /* 0x00000010340e7819 */ /* 0x000fe40000001235 */
[----:B------:R-:W-:Y:S02]  /*f450*/  SHF.R.U64 R17, R54, 0x10, R55 ;  /* 0x0000001036117819 */ /* 0x000fe40000001237 */
[----:B------:R-:W-:Y:S02]  /*f460*/  LEA.HI R0, R0, R97, RZ, 0x1d ;  /* 0x0000006100007211 */ /* 0x000fe400078fe8ff */
[----:B------:R-:W-:Y:S02]  /*f470*/  PRMT R14, R82, 0x5432, R14 ;  /* 0x00005432520e7816 */ /* 0x000fe4000000000e */
[----:B------:R-:W-:Y:S01]  /*f480*/  SHF.R.S32.HI R3, RZ, 0x1f, R0 ;  /* 0x0000001fff037819 */ /* 0x000fe20000011400 */
[----:B------:R-:W-:Y:S01]  /*f490*/  IMAD.SHL.U32 R2, R0, 0x8, RZ ;  /* 0x0000000800027824 */ /* 0x000fe200078e00ff */
[----:B------:R-:W-:Y:S01]  /*f4a0*/  SHF.R.U32.HI R13, RZ, 0x10, R53 ;  /* 0x00000010ff0d7819 */ /* 0x000fe20000011635 */
[----:B------:R-:W-:Y:S01]  /*f4b0*/  IMAD.U32 R29, R14, 0x10000, RZ ;  /* 0x000100000e1d7824 */ /* 0x000fe200078e00ff */
[----:B------:R-:W-:-:S02]  /*f4c0*/  LEA.HI R0, R3, R0, RZ, 0x2 ;  /* 0x0000000003007211 */ /* 0x000fc400078f10ff */
[----:B-----5:R-:W-:Y:S02]  /*f4d0*/  LOP3.LUT R2, R37, 0x18, R2, 0xf8, !PT ;  /* 0x0000001825027812 */ /* 0x020fe400078ef802 */
[----:B------:R-:W-:Y:S01]  /*f4e0*/  SHF.R.U64 R3, R50, 0x10, R51 ;  /* 0x0000001032037819 */ /* 0x000fe20000001233 */
[----:B------:R-:W-:Y:S01]  /*f4f0*/  IMAD.SHL.U32 R0, R0, 0x400, RZ ;  /* 0x0000040000007824 */ /* 0x000fe200078e00ff */
[----:B------:R-:W-:Y:S02]  /*f500*/  LOP3.LUT R2, R2, R36, RZ, 0x3c, !PT ;  /* 0x0000002402027212 */ /* 0x000fe400078e3cff */
[----:B----4-:R-:W-:Y:S02]  /*f510*/  SHF.R.U32.HI R18, RZ, 0x10, R55 ;  /* 0x00000010ff127819 */ /* 0x010fe40000011637 */
[----:B------:R-:W-:Y:S02]  /*f520*/  LOP3.LUT R0, R0, 0x7ffff000, RZ, 0xc0, !PT ;  /* 0x7ffff00000007812 */ /* 0x000fe400078ec0ff */
[----:B------:R-:W-:-:S02]  /*f530*/  PRMT R23, R83, 0x5432, R17 ;  /* 0x0000543253177816 */ /* 0x000fc40000000011 */
[----:B------:R-:W-:Y:S02]  /*f540*/  IADD3 R0, R2, R0, R35 ;  /* 0x0000000002007210 */ /* 0x000fe40007ffe023 */
[----:B------:R-:W-:Y:S02]  /*f550*/  SHF.R.U32.HI R2, RZ, 0x10, R49 ;  /* 0x00000010ff027819 */ /* 0x000fe40000011631 */
[----:B------:R-:W-:Y:S01]  /*f560*/  SHF.R.U32.HI R12, RZ, 0x10, R51 ;  /* 0x00000010ff0c7819 */ /* 0x000fe20000011633 */
[----:B------:R-:W-:Y:S01]  /*f570*/  IMAD.SHL.U32 R28, R0, 0x2, RZ ;  /* 0x00000002001c7824 */ /* 0x000fe200078e00ff */
[----:B------:R-:W-:Y:S02]  /*f580*/  SHF.R.U64 R0, R48, 0x10, R49 ;  /* 0x0000001030007819 */ /* 0x000fe40000001231 */
[----:B------:R-:W-:Y:S02]  /*f590*/  PRMT R26, R85, 0x5432, R3 ;  /* 0x00005432551a7816 */ /* 0x000fe40000000003 */
[----:B------:R-:W4:Y:S01]  /*f5a0*/  LDS.128 R4, [R28+0x6080] ;  /* 0x006080001c047984 */ /* 0x000f220000000c00 */
[----:B------:R-:W-:-:S02]  /*f5b0*/  PRMT R16, R84, 0x5432, R0 ;  /* 0x0000543254107816 */ /* 0x000fc40000000000 */
[----:B------:R-:W-:Y:S02]  /*f5c0*/  PRMT R13, R82, 0x5410, R13 ;  /* 0x00005410520d7816 */ /* 0x000fe4000000000d */
[----:B------:R-:W-:Y:S01]  /*f5d0*/  PRMT R22, R83, 0x5410, R18 ;  /* 0x0000541053167816 */ /* 0x000fe20000000012 */
[----:B------:R-:W-:Y:S01]  /*f5e0*/  IMAD.U32 R30, R16, 0x10000, RZ ;  /* 0x00010000101e7824 */ /* 0x000fe200078e00ff */
[----:B------:R-:W-:Y:S01]  /*f5f0*/  PRMT R15, R84, 0x5410, R2 ;  /* 0x00005410540f7816 */ /* 0x000fe20000000002 */
[----:B------:R-:W-:Y:S01]  /*f600*/  IMAD.U32 R32, R13, 0x10000, RZ ;  /* 0x000100000d207824 */ /* 0x000fe200078e00ff */
[----:B------:R-:W-:Y:S01]  /*f610*/  PRMT R24, R85, 0x5410, R12 ;  /* 0x0000541055187816 */ /* 0x000fe2000000000c */
[----:B------:R-:W-:Y:S01]  /*f620*/  IMAD.U32 R31, R22, 0x10000, RZ ;  /* 0x00010000161f7824 */ /* 0x000fe200078e00ff */
[----:B------:R-:W-:Y:S02]  /*f630*/  LOP3.LUT R33, R14, 0xffff0000, RZ, 0xc0, !PT ;  /* 0xffff00000e217812 */ /* 0x000fe400078ec0ff */
[----:B----4-:R-:W-:Y:S01]  /*f640*/  LOP3.LUT R3, R6, 0xffff0000, RZ, 0xc0, !PT ;  /* 0xffff000006037812 */ /* 0x010fe200078ec0ff */
[C---:B------:R-:W-:Y:S01]  /*f650*/  IMAD.U32 R2, R7.reuse, 0x10000, RZ ;  /* 0x0001000007027824 */ /* 0x040fe200078e00ff */
[----:B------:R-:W-:Y:S01]  /*f660*/  LOP3.LUT R0, R7, 0xffff0000, RZ, 0xc0, !PT ;  /* 0xffff000007007812 */ /* 0x000fe200078ec0ff */
[----:B--2---:R-:W2:Y:S02]  /*f670*/  LDS.128 R8, [R34] ;  /* 0x0000000022087984 */ /* 0x004ea40000000c00 */
[C---:B--2---:R-:W-:Y:S01]  /*f680*/  IMAD.U32 R20, R10.reuse, 0x10000, RZ ;  /* 0x000100000a147824 */ /* 0x044fe200078e00ff */
[----:B------:R-:W-:Y:S01]  /*f690*/  LOP3.LUT R25, R10, 0xffff0000, RZ, 0xc0, !PT ;  /* 0xffff00000a197812 */ /* 0x000fe200078ec0ff */
[----:B------:R-:W-:Y:S01]  /*f6a0*/  IMAD.U32 R10, R4, 0x10000, RZ ;  /* 0x00010000040a7824 */ /* 0x000fe200078e00ff */
[C---:B------:R-:W-:Y:S01]  /*f6b0*/  SHF.L.U32 R17, R9.reuse, 0x10, RZ ;  /* 0x0000001009117819 */ /* 0x040fe200000006ff */
[----:B------:R-:W-:Y:S01]  /*f6c0*/  IMAD.U32 R18, R8, 0x10000, RZ ;  /* 0x0001000008127824 */ /* 0x000fe200078e00ff */
[----:B------:R-:W-:Y:S01]  /*f6d0*/  LOP3.LUT R19, R9, 0xffff0000, RZ, 0xc0, !PT ;  /* 0xffff000009137812 */ /* 0x000fe200078ec0ff */
[-C--:B------:R-:W-:Y:S01]  /*f6e0*/  FMUL.FTZ R27, R10, R29.reuse ;  /* 0x0000001d0a1b7220 */ /* 0x080fe20000410000 */
[----:B------:R-:W-:Y:S01]  /*f6f0*/  LOP3.LUT R9, R4, 0xffff0000, RZ, 0xc0, !PT ;  /* 0xffff000004097812 */ /* 0x000fe200078ec0ff */
[----:B------:R-:W-:Y:S01]  /*f700*/  IMAD.U32 R12, R11, 0x10000, RZ ;  /* 0x000100000b0c7824 */ /* 0x000fe200078e00ff */
[----:B------:R-:W-:Y:S01]  /*f710*/  SHF.L.U32 R4, R6, 0x10, RZ ;  /* 0x0000001006047819 */ /* 0x000fe200000006ff */
[-C--:B------:R-:W-:Y:S01]  /*f720*/  FMUL.FTZ R6, R10, R30.reuse ;  /* 0x0000001e0a067220 */ /* 0x080fe20000410000 */
[----:B------:R-:W-:Y:S01]  /*f730*/  LOP3.LUT R21, R8, 0xffff0000, RZ, 0xc0, !PT ;  /* 0xffff000008157812 */ /* 0x000fe200078ec0ff */
[C---:B------:R-:W-:Y:S01]  /*f740*/  FFMA.FTZ R30, R18.reuse, R30, -R27 ;  /* 0x0000001e121e7223 */ /* 0x040fe2000001081b */
[----:B------:R-:W-:Y:S01]  /*f750*/  SHF.L.U32 R8, R5, 0x10, RZ ;  /* 0x0000001005087819 */ /* 0x000fe200000006ff */
[----:B------:R-:W-:Y:S01]  /*f760*/  FFMA.FTZ R29, R18, R29, R6 ;  /* 0x0000001d121d7223 */ /* 0x000fe20000010006 */
[----:B------:R-:W-:Y:S01]  /*f770*/  SHF.L.U32 R18, R24, 0x10, RZ ;  /* 0x0000001018127819 */ /* 0x000fe200000006ff */
[----:B------:R-:W-:Y:S01]  /*f780*/  IMAD.U32 R27, R15, 0x10000, RZ ;  /* 0x000100000f1b7824 */ /* 0x000fe200078e00ff */
[----:B------:R-:W-:Y:S01]  /*f790*/  LOP3.LUT R5, R5, 0xffff0000, RZ, 0xc0, !PT ;  /* 0xffff000005057812 */ /* 0x000fe200078ec0ff */
[C---:B------:R-:W-:Y:S01]  /*f7a0*/  FMUL.FTZ R10, R8.reuse, R32 ;  /* 0x00000020080a7220 */ /* 0x040fe20000410000 */
[----:B------:R-:W-:Y:S01]  /*f7b0*/  LOP3.LUT R15, R15, 0xffff0000, RZ, 0xc0, !PT ;  /* 0xffff00000f0f7812 */ /* 0x000fe200078ec0ff */
[----:B------:R-:W-:Y:S01]  /*f7c0*/  FMUL.FTZ R7, R8, R27 ;  /* 0x0000001b08077220 */ /* 0x000fe20000410000 */
[----:B------:R-:W-:Y:S01]  /*f7d0*/  LOP3.LUT R11, R11, 0xffff0000, RZ, 0xc0, !PT ;  /* 0xffff00000b0b7812 */ /* 0x000fe200078ec0ff */
[----:B------:R-:W-:-:S02]  /*f7e0*/  FMUL.FTZ R6, R2, R31 ;  /* 0x0000001f02067220 */ /* 0x000fc40000410000 */
        /* <DEDUP_REMOVED lines=43> */
.L_x_804:
[----:B------:R-:W-:Y:S05]  /*faa0*/  BSYNC B0 ;  /* 0x0000000000007941 */ /* 0x000fea0003800000 */
.L_x_803:
[----:B------:R-:W-:Y:S01]  /*fab0*/  ISETP.GE.AND P0, PT, R152, c[0x0][0x27c], PT ;  /* 0x00009f0098007a0c */ /* 0x000fe20003f06270 */
[----:B------:R-:W-:-:S12]  /*fac0*/  BSSY B0, `(.L_x_805) ;  /* 0x000006b000007945 */ /* 0x000fd80003800000 */
[----:B------:R-:W-:Y:S05]  /*fad0*/  @P0 BRA `(.L_x_806) ;  /* 0x0000069000000947 */ /* 0x000fea0003800000 */
[----:B--2---:R-:W2:Y:S04]  /*fae0*/  LDL R2, [R1+0x78] ;  /* 0x0000780001027983 */ /* 0x004ea80000100800 */
[----:B---3--:R-:W3:Y:S01]  /*faf0*/  LDL R34, [R1+0x98] ;  /* 0x0000980001227983 */ /* 0x008ee20000100800 */
        /* <DEDUP_REMOVED lines=15> */
[----:B--2---:R-:W-:-:S04]  /*fbf0*/  LEA.HI R0, R0, R2, RZ, 0x1d ;  /* 0x0000000200007211 */ /* 0x004fc800078fe8ff */
[----:B------:R-:W-:Y:S01]  /*fc00*/  SHF.R.S32.HI R2, RZ, 0x1f, R0 ;  /* 0x0000001fff027819 */ /* 0x000fe20000011400 */
[----:B------:R-:W-:Y:S01]  /*fc10*/  IMAD.SHL.U32 R3, R0, 0x8, RZ ;  /* 0x0000000800037824 */ /* 0x000fe200078e00ff */
[----:B---3--:R-:W2:Y:S02]  /*fc20*/  LDS.128 R8, [R34] ;  /* 0x0000000022087984 */ /* 0x008ea40000000c00 */
        /* <DEDUP_REMOVED lines=84> */
.L_x_806:
[----:B------:R-:W-:Y:S05]  /*10170*/  BSYNC B0 ;  /* 0x0000000000007941 */ /* 0x000fea0003800000 */
.L_x_805:
[----:B------:R-:W-:-:S13]  /*10180*/  ISETP.GE.AND P0, PT, R109, c[0x0][0x27c], PT ;  /* 0x00009f006d007a0c */ /* 0x000fda0003f06270 */
        /* <DEDUP_REMOVED lines=106> */
.L_x_782:
[----:B------:R-:W-:Y:S05]  /*10830*/  BSYNC B2 ;  /* 0x0000000000027941 */ /* 0x000fea0003800000 */
.L_x_764:
[----:B------:R-:W1:Y:S02]  /*10840*/  S2R R14, SR_TID.X ;  /* 0x00000000000e7919 */ /* 0x000e640000002100 */
[----:B-1----:R-:W-:Y:S01]  /*10850*/  IMAD R0, R95, c[0x0][0x208], RZ ;  /* 0x000082005f007a24 */ /* 0x002fe200078e02ff */
[----:B--2---:R-:W-:Y:S01]  /*10860*/  MOV R4, R246 ;  /* 0x000000f600047202 */ /* 0x004fe20000000f00 */
[----:B------:R-:W-:Y:S01]  /*10870*/  IMAD.WIDE.U32 R2, R132, c[0x0][0x208], RZ ;  /* 0x0000820084027a25 */ /* 0x000fe200078e00ff */
[----:B------:R-:W-:Y:S01]  /*10880*/  MOV R5, R248 ;  /* 0x000000f800057202 */ /* 0x000fe20000000f00 */
[----:B------:R-:W-:-:S04]  /*10890*/  DEPBAR.LE SB0, 0x0 ;  /* 0x000080000000791a */ /* 0x000fc80000000000 */
[----:B------:R-:W-:Y:S01]  /*108a0*/  IMAD R0, R132, c[0x0][0x20c], R0 ;  /* 0x0000830084007a24 */ /* 0x000fe200078e0200 */
[----:B------:R-:W-:Y:S01]  /*108b0*/  BAR.SYNC.DEFER_BLOCKING 0x0 ;  /* 0x0000000000007b1d */ /* 0x000fe20000010000 */
[----:B------:R-:W-:Y:S01]  /*108c0*/  IMAD.WIDE.U32 R4, R2, 0x30, R4 ;  /* 0x0000003002047825 */ /* 0x000fe200078e0004 */
[----:B------:R-:W-:Y:S02]  /*108d0*/  LOP3.LUT P2, RZ, R94, 0x1, RZ, 0xc0, !PT ;  /* 0x000000015eff7812 */ /* 0x000fe4000784c0ff */
[----:B------:R-:W-:Y:S02]  /*108e0*/  IADD3 R0, R3, R0, RZ ;  /* 0x0000000003007210 */ /* 0x000fe40007ffe0ff */
[----:B------:R-:W-:Y:S01]  /*108f0*/  LEA R2, P0, R4, c[0x0][0x1f8], 0x1 ;  /* 0x00007e0004027a11 */ /* 0x000fe200078008ff */
[----:B------:R-:W2:Y:S01]  /*10900*/  LDL R237, [R1+0x18] ;  /* 0x0000180001ed7983 */ /* 0x000ea20000100800 */
[----:B------:R-:W-:Y:S01]  /*10910*/  LOP3.LUT R203, R203, 0xfffffdff, RZ, 0xc0, !PT ;  /* 0xfffffdffcbcb7812 */ /* 0x000fe200078ec0ff */
[----:B------:R-:W-:Y:S01]  /*10920*/  IMAD R0, R0, 0x30, RZ ;  /* 0x0000003000007824 */ /* 0x000fe200078e02ff */
[----:B------:R-:W-:-:S02]  /*10930*/  SHF.L.U32 R204, R96, 0x1, RZ ;  /* 0x0000000160cc7819 */ /* 0x000fc400000006ff */
[----:B------:R-:W-:Y:S02]  /*10940*/  ISETP.GT.AND P1, PT, R14, 0x3f, PT ;  /* 0x0000003f0e00780c */ /* 0x000fe40003f24270 */
[----:B------:R-:W-:-:S04]  /*10950*/  IADD3 R3, R5, R0, RZ ;  /* 0x0000000005037210 */ /* 0x000fc80007ffe0ff */
[----:B------:R-:W-:Y:S01]  /*10960*/  LEA.HI.X R3, R4, c[0x0][0x1fc], R3, 0x1, P0 ;  /* 0x00007f0004037a11 */ /* 0x000fe200000f0c03 */
[----:B------:R-:W-:Y:S06]  /*10970*/  LDSM.16.M88.4 R8, [R192] ;  /* 0x00000000c008783b */ /* 0x000fec0000000200 */
[----:B------:R-:W-:Y:S01]  /*10980*/  @!P1 MOV R0, c[0x0][0x208] ;  /* 0x0000820000009a02 */ /* 0x000fe20000000f00 */
[----:B----4-:R-:W1:Y:S01]  /*10990*/  LDSM.16.M88.4 R16, [R165] ;  /* 0x00000000a510783b */ /* 0x010e620000000200 */
[----:B------:R-:W-:Y:S02]  /*109a0*/  @!P1 MOV R5, c[0x0][0x20c] ;  /* 0x0000830000059a02 */ /* 0x000fe40000000f00 */
[----:B------:R-:W-:Y:S01]  /*109b0*/  @!P1 LEA R12, P0, R0, R2, 0x6 ;  /* 0x00000002000c9211 */ /* 0x000fe200078030ff */
[----:B------:R-:W-:Y:S01]  /*109c0*/  LDSM.16.M88.4 R20, [R165+0x400] ;  /* 0x00040000a514783b */ /* 0x000fe20000000200 */
[----:B------:R-:W-:-:S02]  /*109d0*/  @P1 LOP3.LUT R203, R203, 0x200, RZ, 0xfc, !PT ;  /* 0x00000200cbcb1812 */ /* 0x000fc400078efcff */
[----:B------:R-:W-:Y:S01]  /*109e0*/  @!P1 LEA.HI.X R13, R0, R3, R5, 0x6, P0 ;  /* 0x00000003000d9211 */ /* 0x000fe200000f3405 */
[----:B------:R-:W-:Y:S01]  /*109f0*/  LDSM.16.M88.4 R44, [R165+0x800] ;  /* 0x00080000a52c783b */ /* 0x000fe20000000200 */
[----:B------:R-:W-:Y:S02]  /*10a00*/  IADD3 R0, R108, R252, -R140 ;  /* 0x000000fc6c007210 */ /* 0x000fe40007ffe88c */
[----:B------:R-:W-:Y:S01]  /*10a10*/  LOP3.LUT P1, RZ, R94, 0x2, RZ, 0xc0, !PT ;  /* 0x000000025eff7812 */ /* 0x000fe2000782c0ff */
[----:B------:R-:W4:Y:S01]  /*10a20*/  LDSM.16.M88.4 R4, [R192+0x1000] ;  /* 0x00100000c004783b */ /* 0x000f220000000200 */
[----:B------:R-:W-:-:S03]  /*10a30*/  ISETP.LT.OR P0, PT, R0, 0x1, !P2 ;  /* 0x000000010000780c */ /* 0x000fc60005701670 */
[----:B------:R-:W-:Y:S04]  /*10a40*/  LDSM.16.M88.4 R40, [R193] ;  /* 0x00000000c128783b */ /* 0x000fe80000000200 */
[----:B-----5:R-:W-:Y:S04]  /*10a50*/  LDSM.16.M88.4 R32, [R193+0x1000] ;  /* 0x00100000c120783b */ /* 0x020fe80000000200 */
[----:B------:R-:W3:Y:S04]  /*10a60*/  LDSM.16.M88.4 R48, [R194] ;  /* 0x00000000c230783b */ /* 0x000ee80000000200 */
        /* <DEDUP_REMOVED lines=9> */
[----:B------:R-:W-:-:S13]  /*10b00*/  ISETP.LT.OR P3, PT, R0, 0x1, !P0 ;  /* 0x000000010000780c */ /* 0x000fda0004761670 */
[----:B------:R2:W-:Y:S01]  /*10b10*/  LDGSTS.E.BYPASS.LTC128B.128 [R204+0x3080], [R2.64+0x80], !P3 ;  /* 0x0308008002cc7fae */ /* 0x0005e2000d901d46 */
[----:B------:R-:W-:Y:S01]  /*10b20*/  ISETP.GT.AND P3, PT, R14, 0x3f, PT ;  /* 0x0000003f0e00780c */ /* 0x000fe20003f64270 */
[----:B-1----:R-:W-:Y:S11]  /*10b30*/  HMMA.16816.F32.BF16 R24, R8, R16, RZ ;  /* 0x000000100818723c */ /* 0x002ff600000418ff */
[----:B------:R-:W-:Y:S01]  /*10b40*/  @!UPT UIADD3 URZ, URZ, URZ, URZ ;  /* 0x0000003f3f3ff290 */ /* 0x000fe2000fffe03f */
[C---:B------:R-:W-:Y:S02]  /*10b50*/  @!P3 ISETP.LT.OR P2, PT, R0.reuse, 0x21, !P2 ;  /* 0x000000210000b80c */ /* 0x040fe40005741670 */
[C---:B------:R-:W-:Y:S02]  /*10b60*/  @!P3 ISETP.LT.OR P1, PT, R0.reuse, 0x21, !P1 ;  /* 0x000000210000b80c */ /* 0x040fe40004f21670 */
[----:B------:R-:W-:-:S09]  /*10b70*/  @!P3 ISETP.LT.OR P0, PT, R0, 0x21, !P0 ;  /* 0x000000210000b80c */ /* 0x000fd20004701670 */
[----:B------:R1:W-:Y:S04]  /*10b80*/  @!P3 LDGSTS.E.BYPASS.LTC128B.128 [R204+0x2080], [R12.64], !P2 ;  /* 0x020800000cccbfae */ /* 0x0003e8000d101d46 */
[----:B------:R1:W-:Y:S04]  /*10b90*/  @!P3 LDGSTS.E.BYPASS.LTC128B.128 [R204+0x2c80], [R12.64+0x40], !P1 ;  /* 0x02c800400cccbfae */ /* 0x0003e8000c901d46 */
[----:B------:R1:W-:Y:S04]  /*10ba0*/  @!P3 LDGSTS.E.BYPASS.LTC128B.128 [R204+0x3880], [R12.64+0x80], !P0 ;  /* 0x038800800cccbfae */ /* 0x0003e8000c101d46 */
[----:B------:R-:W-:Y:S04]  /*10bb0*/  LDSM.16.M88.4 R60, [R165+0xc00] ;  /* 0x000c0000a53c783b */ /* 0x000fe80000000200 */
[----:B------:R-:W3:Y:S01]  /*10bc0*/  LDSM.16.M88.4 R36, [R192+0x2000] ;  /* 0x00200000c024783b */ /* 0x000ee20000000200 */
[C---:B----4-:R-:W-:Y:S03]  /*10bd0*/  HMMA.16816.F32.BF16 R52, R4.reuse, R16, RZ ;  /* 0x000000100434723c */ /* 0x050fe600000418ff */
[----:B------:R-:W4:Y:S04]  /*10be0*/  LDSM.16.M88.4 R28, [R192+0x3000] ;  /* 0x00300000c01c783b */ /* 0x000f280000000200 */
[----:B------:R-:W-:Y:S01]  /*10bf0*/  LDSM.16.M88.4 R56, [R200] ;  /* 0x00000000c838783b */ /* 0x000fe20000000200 */
[C---:B------:R-:W-:Y:S03]  /*10c00*/  HMMA.16816.F32.BF16 R76, R4.reuse, R20, RZ ;  /* 0x00000014044c723c */ /* 0x040fe600000418ff */
[----:B------:R-:W0:Y:S05]  /*10c10*/  LDGDEPBAR ;  /* 0x00000000000079af */ /* 0x000e2a0000000000 */
[C---:B------:R-:W-:Y:S08]  /*10c20*/  HMMA.16816.F32.BF16 R64, R4.reuse, R44, RZ ;  /* 0x0000002c0440723c */ /* 0x040ff000000418ff */
[C---:B-1----:R-:W-:Y:S08]  /*10c30*/  HMMA.16816.F32.BF16 R12, R4.reuse, R18, RZ ;  /* 0x00000012040c723c */ /* 0x042ff000000418ff */
[C---:B------:R-:W-:Y:S08]  /*10c40*/  HMMA.16816.F32.BF16 R68, R4.reuse, R22, RZ ;  /* 0x000000160444723c */ /* 0x040ff000000418ff */
[----:B------:R-:W-:Y:S08]  /*10c50*/  HMMA.16816.F32.BF16 R88, R4, R46, RZ ;  /* 0x0000002e0458723c */ /* 0x000ff000000418ff */
[----:B---3--:R-:W-:Y:S01]  /*10c60*/  HMMA.16816.F32.BF16 R4, R40, R48, R24 ;  /* 0x000000302804723c */ /* 0x008fe20000041818 */
        /* <DEDUP_REMOVED lines=28> */
[----:B------:R-:W-:Y:S08]  /*10e30*/  HMMA.16816.F32.BF16 R68, R16, R52, R64 ;  /* 0x000000341044723c */ /* 0x000ff00000041840 */
[----:B------:R-:W-:Y:S08]  /*10e40*/  HMMA.16816.F32.BF16 R92, R40, R84, R92 ;  /* 0x00000054285c723c */ /* 0x000ff0000004185c */
        /* <DEDUP_REMOVED lines=9> */
[C---:B------:R-:W-:Y:S08]  /*10ee0*/  HMMA.16816.F32.BF16 R100, R40.reuse, R80, R100 ;  /* 0x000000502864723c */ /* 0x040ff00000041864 */
        /* <DEDUP_REMOVED lines=9> */
[-C--:B------:R-:W-:Y:S01]  /*10f80*/  HMMA.16816.F32.BF16 R72, R8, R46.reuse, R56 ;  /* 0x0000002e0848723c */ /* 0x080fe20000041838 */
[----:B------:R-:W2:Y:S01]  /*10f90*/  LDSM.16.M88.4 R56, [R196] ;  /* 0x00000000c438783b */ /* 0x000ea20000000200 */
[----:B------:R3:W1:Y:S06]  /*10fa0*/  MUFU.TANH R107, R0 ;  /* 0x00000000006b7308 */ /* 0x00066c0000002400 */
[----:B------:R-:W-:Y:S01]  /*10fb0*/  HMMA.16816.F32.BF16 R84, R4, R46, R52 ;  /* 0x0000002e0454723c */ /* 0x000fe20000041834 */
[----:B------:R-:W2:Y:S01]  /*10fc0*/  LDSM.16.M88.4 R52, [R165+0x1400] ;  /* 0x00140000a534783b */ /* 0x000ea20000000200 */
[----:B---3--:R-:W-:-:S04]  /*10fd0*/  FMUL.FTZ R0, R91, c[0x0][0x320] ;  /* 0x0000c8005b007a20 */ /* 0x008fc80000410000 */
[----:B------:R3:W1:Y:S02]  /*10fe0*/  MUFU.TANH R105, R0 ;  /* 0x0000000000697308 */ /* 0x0006640000002400 */
[----:B------:R-:W-:Y:S08]  /*10ff0*/  HMMA.16816.F32.BF16 R40, R20, R60, R40 ;  /* 0x0000003c1428723c */ /* 0x000ff00000041828 */
        /* <DEDUP_REMOVED lines=127> */
[----:B------:R-:W-:Y:S02]  /*117f0*/  SHF.R.S32.HI R2, RZ, 0x1f, R0 ;  /* 0x0000001fff027819 */ /* 0x000fe40000011400 */
[----:B------:R-:W-:-:S03]  /*11800*/  LOP3.LUT P3, RZ, R203, 0x100, RZ, 0xc0, !PT ;  /* 0x00000100cbff7812 */ /* 0x000fc6000786c0ff */
        /* <DEDUP_REMOVED lines=29> */
.L_x_808:
[----:B--234-:R-:W-:Y:S05]  /*119e0*/  BSYNC B0 ;  /* 0x0000000000007941 */ /* 0x01cfea0003800000 */
.L_x_807:
[----:B-1----:R-:W2:Y:S04]  /*119f0*/  LDL R0, [R1+0x44] ;  /* 0x0000440001007983 */ /* 0x002ea80000100800 */
[----:B------:R-:W3:Y:S01]  /*11a00*/  LDL R8, [R1] ;  /* 0x0000000001087983 */ /* 0x000ee20000100800 */
[----:B------:R-:W-:Y:S01]  /*11a10*/  IMAD.MOV.U32 R238, RZ, RZ, c[0x0][0x32c] ;  /* 0x0000cb00ffee7624 */ /* 0x000fe200078e00ff */
[----:B------:R-:W-:-:S02]  /*11a20*/  ULDC UR4, c[0x0][0x324] ;  /* 0x0000c90000047ab9 */ /* 0x000fc40000000800 */
[----:B------:R-:W-:Y:S01]  /*11a30*/  ULOP3.LUT UR4, URZ, UR4, URZ, 0x33, !UPT ;  /* 0x000000043f047292 */ /* 0x000fe2000f8e333f */
[----:B------:R-:W0:Y:S01]  /*11a40*/  LDGDEPBAR ;  /* 0x00000000000079af */ /* 0x000e220000000000 */
[----:B------:R-:W-:Y:S01]  /*11a50*/  ISETP.GE.AND P0, PT, R238, 0x1, PT ;  /* 0x00000001ee00780c */ /* 0x000fe20003f06270 */
[----:B--2---:R-:W-:-:S04]  /*11a60*/  IMAD.IADD R0, R0, 0x1, R239 ;  /* 0x0000000100007824 */ /* 0x004fc800078e02ef */
[----:B------:R-:W-:-:S04]  /*11a70*/  @P5 IMAD.HI.U32 R2, R0, c[0x0][0x2c8], RZ ;  /* 0x0000b20000025a27 */ /* 0x000fc800078e00ff */
[----:B------:R-:W-:Y:S01]  /*11a80*/  IMAD.MOV.U32 R4, RZ, RZ, R0 ;  /* 0x000000ffff047224 */ /* 0x000fe200078e0000 */
[----:B------:R-:W-:Y:S01]  /*11a90*/  @P5 SHF.R.U32.HI R4, RZ, c[0x0][0x2cc], R2 ;  /* 0x0000b300ff045a19 */ /* 0x000fe20000011602 */
[--C-:B---3--:R-:W-:Y:S01]  /*11aa0*/  IMAD.IADD R6, R133, 0x1, -R8.reuse ;  /* 0x0000000185067824 */ /* 0x108fe200078e0a08 */
[----:B------:R-:W-:Y:S01]  /*11ab0*/  IADD3 R0, -R8, 0x1, R133 ;  /* 0x0000000108007810 */ /* 0x000fe20007ffe185 */
[----:B------:R-:W-:Y:S02]  /*11ac0*/  IMAD.IADD R8, R108, 0x1, -R8 ;  /* 0x000000016c087824 */ /* 0x000fe400078e0a08 */
        /* <DEDUP_REMOVED lines=19> */
.L_x_811:
[----:B------:R-:W-:-:S04]  /*11c00*/  MOV R9, c[0x0][0x32c] ;  /* 0x0000cb0000097a02 */ /* 0x000fc80000000f00 */
[----:B------:R-:W-:-:S13]  /*11c10*/  ISETP.NE.AND P0, PT, R9, 0x1, PT ;  /* 0x000000010900780c */ /* 0x000fda0003f05270 */
[----:B------:R-:W-:-:S05]  /*11c20*/  @P0 IMAD.HI.U32 R9, R3, c[0x0][0x330], RZ ;  /* 0x0000cc0003090a27 */ /* 0x000fca00078e00ff */
[----:B------:R-:W-:Y:S02]  /*11c30*/  @P0 SHF.R.U32.HI R3, RZ, c[0x0][0x334], R9 ;  /* 0x0000cd00ff030a19 */ /* 0x000fe40000011609 */
.L_x_812:
[----:B------:R-:W-:Y:S05]  /*11c40*/  BSYNC B0 ;  /* 0x0000000000007941 */ /* 0x000fea0003800000 */
.L_x_810:
[----:B------:R-:W-:-:S05]  /*11c50*/  IMAD R3, R3, c[0x0][0x32c], R8 ;  /* 0x0000cb0003037a24 */ /* 0x000fca00078e0208 */
[----:B------:R-:W-:Y:S02]  /*11c60*/  IADD3 R9, R3, c[0x0][0x32c], RZ ;  /* 0x0000cb0003097a10 */ /* 0x000fe40007ffe0ff */
[----:B------:R-:W-:Y:S02]  /*11c70*/  IMNMX R0, R0, R3, !PT ;  /* 0x0000000300007217 */ /* 0x000fe40007800200 */
[----:B------:R-:W-:Y:S02]  /*11c80*/  IMNMX R2, R2, R9, PT ;  /* 0x0000000902027217 */ /* 0x000fe40003800200 */
.L_x_809:
[C---:B------:R-:W-:Y:S01]  /*11c90*/  ISETP.GE.AND P0, PT, R108.reuse, 0x2, PT ;  /* 0x000000026c00780c */ /* 0x040fe20003f06270 */
[----:B------:R-:W1:Y:S01]  /*11ca0*/  SHFL.IDX PT, R3, R4, 0x1, 0x1c1f ;  /* 0x003c1f0004037f89 */ /* 0x000e6200000e0000 */
        /* <DEDUP_REMOVED lines=18> */
[----:B------:R-:W-:Y:S02]  /*11dd0*/  ISETP.GE.AND P4, PT, R108, 0x1a, PT ;  /* 0x0000001a6c00780c */ /* 0x000fe40003f86270 */
        /* <DEDUP_REMOVED lines=50> */
.L_x_815:
[----:B------:R-:W-:-:S04]  /*12100*/  MOV R15, c[0x0][0x32c] ;  /* 0x0000cb00000f7a02 */ /* 0x000fc80000000f00 */
[----:B------:R-:W-:-:S13]  /*12110*/  ISETP.NE.AND P0, PT, R15, 0x1, PT ;  /* 0x000000010f00780c */ /* 0x000fda0003f05270 */
[----:B------:R-:W-:-:S05]  /*12120*/  @P0 IMAD.HI.U32 R15, R3, c[0x0][0x330], RZ ;  /* 0x0000cc00030f0a27 */ /* 0x000fca00078e00ff */
[----:B------:R-:W-:Y:S02]  /*12130*/  @P0 SHF.R.U32.HI R3, RZ, c[0x0][0x334], R15 ;  /* 0x0000cd00ff030a19 */ /* 0x000fe4000001160f */
.L_x_816:
[----:B------:R-:W-:Y:S05]  /*12140*/  BSYNC B0 ;  /* 0x0000000000007941 */ /* 0x000fea0003800000 */
.L_x_814:
[----:B------:R-:W-:-:S05]  /*12150*/  IMAD R3, R3, c[0x0][0x32c], R8 ;  /* 0x0000cb0003037a24 */ /* 0x000fca00078e0208 */
[----:B------:R-:W-:Y:S02]  /*12160*/  IADD3 R15, R3, c[0x0][0x32c], RZ ;  /* 0x0000cb00030f7a10 */ /* 0x000fe40007ffe0ff */
[----:B------:R-:W-:Y:S02]  /*12170*/  IMNMX R0, R0, R3, !PT ;  /* 0x0000000300007217 */ /* 0x000fe40007800200 */
[----:B------:R-:W-:Y:S02]  /*12180*/  IMNMX R2, R2, R15, PT ;  /* 0x0000000f02027217 */ /* 0x000fe40003800200 */
.L_x_813:
        /* <DEDUP_REMOVED lines=59> */
.L_x_819:
[----:B------:R-:W-:-:S04]  /*12540*/  MOV R15, c[0x0][0x32c] ;  /* 0x0000cb00000f7a02 */ /* 0x000fc80000000f00 */
[----:B------:R-:W-:-:S13]  /*12550*/  ISETP.NE.AND P0, PT, R15, 0x1, PT ;  /* 0x000000010f00780c */ /* 0x000fda0003f05270 */
[----:B------:R-:W-:-:S05]  /*12560*/  @P0 IMAD.HI.U32 R15, R3, c[0x0][0x330], RZ ;  /* 0x0000cc00030f0a27 */ /* 0x000fca00078e00ff */
[----:B------:R-:W-:Y:S02]  /*12570*/  @P0 SHF.R.U32.HI R3, RZ, c[0x0][0x334], R15 ;  /* 0x0000cd00ff030a19 */ /* 0x000fe4000001160f */
.L_x_820:
[----:B------:R-:W-:Y:S05]  /*12580*/  BSYNC B0 ;  /* 0x0000000000007941 */ /* 0x000fea0003800000 */
.L_x_818:
[----:B------:R-:W-:-:S05]  /*12590*/  IMAD R3, R3, c[0x0][0x32c], R8 ;  /* 0x0000cb0003037a24 */ /* 0x000fca00078e0208 */
[----:B------:R-:W-:Y:S02]  /*125a0*/  IADD3 R15, R3, c[0x0][0x32c], RZ ;  /* 0x0000cb00030f7a10 */ /* 0x000fe40007ffe0ff */
[----:B------:R-:W-:Y:S02]  /*125b0*/  IMNMX R0, R0, R3, !PT ;  /* 0x0000000300007217 */ /* 0x000fe40007800200 */
[----:B------:R-:W-:Y:S02]  /*125c0*/  IMNMX R2, R2, R15, PT ;  /* 0x0000000f02027217 */ /* 0x000fe40003800200 */
.L_x_817:
        /* <DEDUP_REMOVED lines=59> */
.L_x_823:
[----:B------:R-:W-:-:S04]  /*12980*/  MOV R4, c[0x0][0x32c] ;  /* 0x0000cb0000047a02 */ /* 0x000fc80000000f00 */
[----:B------:R-:W-:-:S13]  /*12990*/  ISETP.NE.AND P0, PT, R4, 0x1, PT ;  /* 0x000000010400780c */ /* 0x000fda0003f05270 */
[----:B------:R-:W-:-:S05]  /*129a0*/  @P0 IMAD.HI.U32 R4, R3, c[0x0][0x330], RZ ;  /* 0x0000cc0003040a27 */ /* 0x000fca00078e00ff */
[----:B------:R-:W-:Y:S02]  /*129b0*/  @P0 SHF.R.U32.HI R3, RZ, c[0x0][0x334], R4 ;  /* 0x0000cd00ff030a19 */ /* 0x000fe40000011604 */
.L_x_824:
[----:B------:R-:W-:Y:S05]  /*129c0*/  BSYNC B0 ;  /* 0x0000000000007941 */ /* 0x000fea0003800000 */
.L_x_822:
[----:B------:R-:W-:-:S05]  /*129d0*/  IMAD R3, R3, c[0x0][0x32c], R8 ;  /* 0x0000cb0003037a24 */ /* 0x000fca00078e0208 */
[----:B------:R-:W-:Y:S02]  /*129e0*/  IADD3 R4, R3, c[0x0][0x32c], RZ ;  /* 0x0000cb0003047a10 */ /* 0x000fe40007ffe0ff */
[----:B------:R-:W-:Y:S02]  /*129f0*/  IMNMX R0, R0, R3, !PT ;  /* 0x0000000300007217 */ /* 0x000fe40007800200 */
[----:B------:R-:W-:Y:S02]  /*12a00*/  IMNMX R2, R2, R4, PT ;  /* 0x0000000402027217 */ /* 0x000fe40003800200 */
.L_x_821:
[----:B------:R-:W-:Y:S01]  /*12a10*/  ISETP.NE.AND P0, PT, R13, RZ, PT ;  /* 0x000000ff0d00720c */ /* 0x000fe20003f05270 */
[----:B------:R-:W-:Y:S01]  /*12a20*/  LDSM.16.MT88.4 R48, [R166] ;  /* 0x00000000a630783b */ /* 0x000fe20000004200 */
        /* <DEDUP_REMOVED lines=10> */
[----:B------:R-:W-:Y:S01]  /*12ad0*/  FMNMX.FTZ R3, R21, R3, !PT ;  /* 0x0000000315037209 */ /* 0x000fe20007810000 */
[----:B------:R-:W-:Y:S01]  /*12ae0*/  LDSM.16.MT88.4 R156, [R166+0x1400] ;  /* 0x00140000a69c783b */ /* 0x000fe20000004200 */
        /* <DEDUP_REMOVED lines=16> */
[----:B------:R-:W-:-:S03]  /*12bf0*/  ISETP.LT.OR P0, PT, R2, 0x11, P0 ;  /* 0x000000110200780c */ /* 0x000fc60000701670 */
[----:B------:R-:W1:Y:S01]  /*12c00*/  SHFL.BFLY PT, R4, R3, 0x2, 0x1f ;  /* 0x0c401f0003047f89 */ /* 0x000e6200000e0000 */
[----:B------:R-:W-:Y:S02]  /*12c10*/  FSEL R10, R73, -INF , !P0 ;  /* 0xff800000490a7808 */ /* 0x000fe40004000000 */
        /* <DEDUP_REMOVED lines=8> */
[----:B------:R-:W-:Y:S01]  /*12ca0*/  LDSM.16.MT88.4 R56, [R166+0x1800] ;  /* 0x00180000a638783b */ /* 0x000fe20000004200 */
[----:B-1----:R-:W-:Y:S02]  /*12cb0*/  FMNMX.FTZ R3, R3, R4, !PT ;  /* 0x0000000403037209 */ /* 0x002fe40007810000 */
[----:B------:R-:W-:-:S03]  /*12cc0*/  ISETP.LT.OR P0, PT, R2, 0x1a, P0 ;  /* 0x0000001a0200780c */ /* 0x000fc60000701670 */
[----:B------:R-:W1:Y:S01]  /*12cd0*/  SHFL.BFLY PT, R4, R3, 0x1, 0x1f ;  /* 0x0c201f0003047f89 */ /* 0x000e6200000e0000 */
        /* <DEDUP_REMOVED lines=8> */
[----:B------:R-:W-:Y:S02]  /*12d60*/  ISETP.GT.AND P0, PT, R0, 0x28, !P1 ;  /* 0x000000280000780c */ /* 0x000fe40004f04270 */
[----:B-1----:R-:W-:Y:S02]  /*12d70*/  FMNMX.FTZ R108, R3, R4, !PT ;  /* 0x00000004036c7209 */ /* 0x002fe40007810000 */
[----:B------:R-:W-:-:S03]  /*12d80*/  ISETP.LT.OR P0, PT, R2, 0x29, P0 ;  /* 0x000000290200780c */ /* 0x000fc60000701670 */
[----:B------:R-:W-:Y:S01]  /*12d90*/  FMUL.FTZ R3, R108, c[0x0][0x2d0] ;  /* 0x0000b4006c037a20 */ /* 0x000fe20000410000 */
[----:B------:R-:W-:Y:S02]  /*12da0*/  FSEL R102, R42, -INF , !P0 ;  /* 0xff8000002a667808 */ /* 0x000fe40004000000 */
[----:B------:R-:W-:Y:S02]  /*12db0*/  ISETP.GT.AND P0, PT, R0, RZ, !P6 ;  /* 0x000000ff0000720c */ /* 0x000fe40007704270 */
[----:B------:R-:W-:Y:S02]  /*12dc0*/  ISETP.NE.AND P6, PT, R9, RZ, PT ;  /* 0x000000ff0900720c */ /* 0x000fe40003fc5270 */
[----:B------:R-:W-:-:S04]  /*12dd0*/  ISETP.LT.OR P0, PT, R2, 0x1, P0 ;  /* 0x000000010200780c */ /* 0x000fc80000701670 */
[----:B------:R-:W-:Y:S02]  /*12de0*/  FSEL R8, R118, -INF , !P0 ;  /* 0xff80000076087808 */ /* 0x000fe40004000000 */
[----:B------:R-:W-:Y:S02]  /*12df0*/  FSETP.NEU.FTZ.AND P0, PT, R108, -INF , PT ;  /* 0xff8000006c00780b */ /* 0x000fe40003f1d000 */
[----:B------:R-:W-:Y:S02]  /*12e00*/  FMNMX.FTZ R6, R8, R13, !PT ;  /* 0x0000000d08067209 */ /* 0x000fe40007810000 */
[----:B------:R-:W-:Y:S02]  /*12e10*/  FSEL R20, R3, RZ, P0 ;  /* 0x000000ff03147208 */ /* 0x000fe40000000000 */
[----:B------:R-:W-:-:S03]  /*12e20*/  FMNMX.FTZ R3, R22, R24, !PT ;  /* 0x0000001816037209 */ /* 0x000fc60007810000 */
[----:B------:R-:W-:Y:S01]  /*12e30*/  FFMA.FTZ R5, R16, c[0x0][0x2d0], -R20 ;  /* 0x0000b40010057a23 */ /* 0x000fe20000010814 */
[----:B------:R-:W-:-:S03]  /*12e40*/  FMNMX.FTZ R3, R26, R3, !PT ;  /* 0x000000031a037209 */ /* 0x000fc60007810000 */
[----:B------:R1:W-:Y:S01]  /*12e50*/  MUFU.EX2 R205, R5 ;  /* 0x0000000500cd7308 */ /* 0x0003e20000000800 */
[----:B------:R-:W-:-:S04]  /*12e60*/  FMNMX.FTZ R3, R29, R3, !PT ;  /* 0x000000031d037209 */ /* 0x000fc80007810000 */
[----:B------:R-:W-:-:S04]  /*12e70*/  FMNMX.FTZ R3, R30, R3, !PT ;  /* 0x000000031e037209 */ /* 0x000fc80007810000 */
        /* <DEDUP_REMOVED lines=17> */
[----:B--2---:R-:W-:Y:S01]  /*12f90*/  FFMA.FTZ R5, R21, c[0x0][0x2d0], -R20 ;  /* 0x0000b40015057a23 */ /* 0x004fe20000010814 */
[----:B---3--:R-:W-:-:S03]  /*12fa0*/  F2FP.BF16.PACK_AB R18, R229, R230 ;  /* 0x000000e6e512723e */ /* 0x008fc600000010ff */
[----:B------:R2:W-:Y:S01]  /*12fb0*/  MUFU.EX2 R231, R5 ;  /* 0x0000000500e77308 */ /* 0x0005e20000000800 */
[----:B-1----:R-:W-:Y:S02]  /*12fc0*/  FMNMX.FTZ R107, R3, R4, !PT ;  /* 0x00000004036b7209 */ /* 0x002fe40007810000 */
[----:B------:R-:W-:Y:S02]  /*12fd0*/  FMNMX.FTZ R4, R15, R28, !PT ;  /* 0x0000001c0f047209 */ /* 0x000fe40007810000 */
[----:B------:R-:W-:Y:S01]  /*12fe0*/  FSETP.NEU.FTZ.AND P0, PT, R107, -INF , PT ;  /* 0xff8000006b00780b */ /* 0x000fe20003f1d000 */
[----:B--2---:R-:W-:Y:S01]  /*12ff0*/  FFMA.FTZ R5, R23, c[0x0][0x2d0], -R20 ;  /* 0x0000b40017057a23 */ /* 0x004fe20000010814 */
[----:B------:R-:W-:Y:S01]  /*13000*/  FMNMX.FTZ R4, R31, R4, !PT ;  /* 0x000000041f047209 */ /* 0x000fe20007810000 */
[----:B------:R-:W-:Y:S02]  /*13010*/  FMUL.FTZ R3, R107, c[0x0][0x2d0] ;  /* 0x0000b4006b037a20 */ /* 0x000fe40000410000 */
[----:B------:R1:W-:Y:S01]  /*13020*/  MUFU.EX2 R232, R5 ;  /* 0x0000000500e87308 */ /* 0x0003e20000000800 */
[----:B------:R-:W-:-:S02]  /*13030*/  FMNMX.FTZ R4, R32, R4, !PT ;  /* 0x0000000420047209 */ /* 0x000fc40007810000 */
[----:B------:R-:W-:Y:S02]  /*13040*/  FSEL R3, R3, RZ, P0 ;  /* 0x000000ff03037208 */ /* 0x000fe40000000000 */
[----:B------:R-:W-:Y:S02]  /*13050*/  FMNMX.FTZ R4, R34, R4, !PT ;  /* 0x0000000422047209 */ /* 0x000fe40007810000 */
[----:B------:R-:W-:Y:S01]  /*13060*/  ISETP.GT.AND P0, PT, R0, 0x29, !P6 ;  /* 0x000000290000780c */ /* 0x000fe20007704270 */
[--C-:B------:R-:W-:Y:S01]  /*13070*/  FFMA.FTZ R0, R24, c[0x0][0x2d0], -R3.reuse ;  /* 0x0000b40018007a23 */ /* 0x100fe20000010803 */
[----:B------:R-:W-:Y:S02]  /*13080*/  FMNMX.FTZ R4, R35, R4, !PT ;  /* 0x0000000423047209 */ /* 0x000fe40007810000 */
[----:B------:R-:W-:Y:S01]  /*13090*/  ISETP.LT.OR P0, PT, R2, 0x2a, P0 ;  /* 0x0000002a0200780c */ /* 0x000fe20000701670 */
[----:B------:R-:W-:Y:S01]  /*130a0*/  MUFU.EX2 R223, R0 ;  /* 0x0000000000df7308 */ /* 0x000fe20000000800 */
[----:B------:R-:W-:Y:S01]  /*130b0*/  FMNMX.FTZ R4, R37, R4, !PT ;  /* 0x0000000425047209 */ /* 0x000fe20007810000 */
[----:B------:R-:W-:Y:S01]  /*130c0*/  FFMA.FTZ R2, R26, c[0x0][0x2d0], -R3 ;  /* 0x0000b4001a027a23 */ /* 0x000fe20000010803 */
[----:B------:R-:W-:-:S02]  /*130d0*/  FSEL R21, R47, -INF , !P0 ;  /* 0xff8000002f157808 */ /* 0x000fc40004000000 */
[----:B------:R-:W-:Y:S02]  /*130e0*/  FMNMX.FTZ R4, R39, R4, !PT ;  /* 0x0000000427047209 */ /* 0x000fe40007810000 */
[----:B-1----:R-:W-:Y:S01]  /*130f0*/  FMNMX.FTZ R5, R12, R6, !PT ;  /* 0x000000060c057209 */ /* 0x002fe20007810000 */
[----:B------:R-:W-:Y:S01]  /*13100*/  FFMA.FTZ R6, R25, c[0x0][0x2d0], -R20 ;  /* 0x0000b40019067a23 */ /* 0x000fe20000010814 */
[----:B------:R-:W-:Y:S01]  /*13110*/  FMNMX.FTZ R4, R121, R4, !PT ;  /* 0x0000000479047209 */ /* 0x000fe20007810000 */
[----:B------:R1:W-:Y:S01]  /*13120*/  MUFU.EX2 R221, R2 ;  /* 0x0000000200dd7308 */ /* 0x0003e20000000800 */
[----:B------:R-:W-:Y:S02]  /*13130*/  FMNMX.FTZ R5, R11, R5, !PT ;  /* 0x000000050b057209 */ /* 0x000fe40007810000 */
[----:B------:R-:W-:Y:S02]  /*13140*/  FMNMX.FTZ R4, R120, R4, !PT ;  /* 0x0000000478047209 */ /* 0x000fe40007810000 */
[----:B------:R-:W-:-:S02]  /*13150*/  ISETP.NE.AND P6, PT, R240, 0x1, PT ;  /* 0x00000001f000780c */ /* 0x000fc40003fc5270 */
[----:B------:R-:W-:Y:S01]  /*13160*/  FMNMX.FTZ R4, R105, R4, !PT ;  /* 0x0000000469047209 */ /* 0x000fe20007810000 */
[----:B------:R2:W-:Y:S03]  /*13170*/  MUFU.EX2 R233, R6 ;  /* 0x0000000600e97308 */ /* 0x0005e60000000800 */
[----:B------:R-:W-:-:S05]  /*13180*/  FMNMX.FTZ R4, R104, R4, !PT ;  /* 0x0000000468047209 */ /* 0x000fca0007810000 */
[----:B------:R-:W3:Y:S01]  /*13190*/  SHFL.BFLY PT, R7, R4, 0x2, 0x1f ;  /* 0x0c401f0004077f89 */ /* 0x000ee200000e0000 */
[----:B-1----:R-:W-:-:S04]  /*131a0*/  FFMA.FTZ R2, R29, c[0x0][0x2d0], -R3 ;  /* 0x0000b4001d027a23 */ /* 0x002fc80000010803 */
[----:B------:R1:W4:Y:S01]  /*131b0*/  MUFU.EX2 R222, R2 ;  /* 0x0000000200de7308 */ /* 0x0003220000000800 */
[----:B--2---:R-:W-:Y:S01]  /*131c0*/  FMNMX.FTZ R6, R10, R5, !PT ;  /* 0x000000050a067209 */ /* 0x004fe20007810000 */
[----:B------:R-:W-:-:S03]  /*131d0*/  FFMA.FTZ R5, R27, c[0x0][0x2d0], -R20 ;  /* 0x0000b4001b057a23 */ /* 0x000fc60000010814 */
[----:B------:R-:W-:-:S03]  /*131e0*/  FMNMX.FTZ R6, R14, R6, !PT ;  /* 0x000000060e067209 */ /* 0x000fc60007810000 */
[----:B------:R2:W-:Y:S01]  /*131f0*/  MUFU.EX2 R234, R5 ;  /* 0x0000000500ea7308 */ /* 0x0005e20000000800 */
[----:B------:R-:W-:-:S04]  /*13200*/  FMNMX.FTZ R6, R40, R6, !PT ;  /* 0x0000000628067209 */ /* 0x000fc80007810000 */
[----:B------:R-:W-:Y:S01]  /*13210*/  FMNMX.FTZ R6, R44, R6, !PT ;  /* 0x000000062c067209 */ /* 0x000fe20007810000 */
[--C-:B-1----:R-:W-:Y:S01]  /*13220*/  FFMA.FTZ R2, R30, c[0x0][0x2d0], -R3.reuse ;  /* 0x0000b4001e027a23 */ /* 0x102fe20000010803 */
[----:B----4-:R-:W-:Y:S02]  /*13230*/  F2FP.BF16.PACK_AB R19, R222, R221 ;  /* 0x000000ddde13723e */ /* 0x010fe400000010ff */
[----:B---3--:R-:W-:Y:S01]  /*13240*/  FMNMX.FTZ R4, R4, R7, !PT ;  /* 0x0000000704047209 */ /* 0x008fe20007810000 */
[----:B------:R1:W-:Y:S01]  /*13250*/  MUFU.EX2 R225, R2 ;  /* 0x0000000200e17308 */ /* 0x0003e20000000800 */
[----:B--2---:R-:W-:-:S07]  /*13260*/  FFMA.FTZ R5, R22, c[0x0][0x2d0], -R3 ;  /* 0x0000b40016057a23 */ /* 0x004fce0000010803 */
[----:B------:R2:W3:Y:S01]  /*13270*/  MUFU.EX2 R224, R5 ;  /* 0x0000000500e07308 */ /* 0x0004e20000000800 */
[----:B-1----:R-:W-:-:S07]  /*13280*/  FFMA.FTZ R2, R33, c[0x0][0x2d0], -R3 ;  /* 0x0000b40021027a23 */ /* 0x002fce0000010803 */
[----:B------:R-:W1:Y:S01]  /*13290*/  MUFU.EX2 R226, R2 ;  /* 0x0000000200e27308 */ /* 0x000e620000000800 */
[----:B--2---:R-:W-:Y:S02]  /*132a0*/  FMNMX.FTZ R5, R100, R6, !PT ;  /* 0x0000000664057209 */ /* 0x004fe40007810000 */
[----:B------:R-:W2:Y:S01]  /*132b0*/  SHFL.BFLY PT, R6, R4, 0x1, 0x1f ;  /* 0x0c201f0004067f89 */ /* 0x000ea200000e0000 */
[----:B---3--:R-:W-:Y:S02]  /*132c0*/  F2FP.BF16.PACK_AB R17, R223, R224 ;  /* 0x000000e0df11723e */ /* 0x008fe400000010ff */
[----:B------:R-:W-:-:S04]  /*132d0*/  FMNMX.FTZ R0, R101, R5, !PT ;  /* 0x0000000565007209 */ /* 0x000fc80007810000 */
[----:B------:R-:W-:Y:S01]  /*132e0*/  FMNMX.FTZ R0, R102, R0, !PT ;  /* 0x0000000066007209 */ /* 0x000fe20007810000 */
[----:B------:R-:W-:Y:S01]  /*132f0*/  HMMA.16816.F32.BF16 R76, R16, R50, RZ ;  /* 0x00000032104c723c */ /* 0x000fe200000418ff */
[----:B-1----:R-:W-:Y:S02]  /*13300*/  F2FP.BF16.PACK_AB R9, R226, R225 ;  /* 0x000000e1e209723e */ /* 0x002fe400000010ff */
[----:B------:R-:W-:-:S05]  /*13310*/  FMNMX.FTZ R0, R21, R0, !PT ;  /* 0x0000000015007209 */ /* 0x000fca0007810000 */
[----:B------:R-:W-:Y:S01]  /*13320*/  HMMA.16816.F32.BF16 R116, R16, R64, RZ ;  /* 0x000000401074723c */ /* 0x000fe200000418ff */
[----:B------:R-:W1:Y:S01]  /*13330*/  SHFL.BFLY PT, R5, R0, 0x2, 0x1f ;  /* 0x0c401f0000057f89 */ /* 0x000e6200000e0000 */
[----:B--2---:R-:W-:Y:S01]  /*13340*/  FMNMX.FTZ R106, R4, R6, !PT ;  /* 0x00000006046a7209 */ /* 0x004fe20007810000 */
[----:B------:R-:W-:-:S05]  /*13350*/  FFMA.FTZ R4, R36, c[0x0][0x2d0], -R3 ;  /* 0x0000b40024047a23 */ /* 0x000fca0000010803 */
[C---:B------:R-:W-:Y:S01]  /*13360*/  HMMA.16816.F32.BF16 R112, R16.reuse, R60, RZ ;  /* 0x0000003c1070723c */ /* 0x040fe200000418ff */
[C---:B------:R-:W-:Y:S01]  /*13370*/  FSETP.NEU.FTZ.AND P0, PT, R106.reuse, -INF , PT ;  /* 0xff8000006a00780b */ /* 0x040fe20003f1d000 */
[----:B------:R-:W-:Y:S01]  /*13380*/  FMUL.FTZ R2, R106, c[0x0][0x2d0] ;  /* 0x0000b4006a027a20 */ /* 0x000fe20000410000 */
[----:B------:R2:W-:Y:S04]  /*13390*/  MUFU.EX2 R227, R4 ;  /* 0x0000000400e37308 */ /* 0x0005e80000000800 */
[----:B------:R-:W-:Y:S01]  /*133a0*/  FSEL R2, R2, RZ, P0 ;  /* 0x000000ff02027208 */ /* 0x000fe20000000000 */
[----:B------:R-:W-:Y:S01]  /*133b0*/  HMMA.16816.F32.BF16 R96, R16, R56, RZ ;  /* 0x000000381060723c */ /* 0x000fe200000418ff */
[----:B-1----:R-:W-:-:S07]  /*133c0*/  FMNMX.FTZ R0, R0, R5, !PT ;  /* 0x0000000500007209 */ /* 0x002fce0007810000 */
[----:B------:R-:W-:Y:S01]  /*133d0*/  HMMA.16816.F32.BF16 R92, R16, R52, RZ ;  /* 0x00000034105c723c */ /* 0x000fe200000418ff */
[----:B--2---:R-:W-:Y:S01]  /*133e0*/  FFMA.FTZ R4, R38, c[0x0][0x2d0], -R3 ;  /* 0x0000b40026047a23 */ /* 0x004fe20000010803 */
[----:B------:R-:W1:Y:S03]  /*133f0*/  SHFL.BFLY PT, R5, R0, 0x1, 0x1f ;  /* 0x0c201f0000057f89 */ /* 0x000e6600000e0000 */
[----:B------:R2:W-:Y:S02]  /*13400*/  MUFU.EX2 R228, R4 ;  /* 0x0000000400e47308 */ /* 0x0005e40000000800 */
[----:B--2---:R-:W-:-:S06]  /*13410*/  FFMA.FTZ R4, R15, c[0x0][0x2d0], -R2 ;  /* 0x0000b4000f047a23 */ /* 0x004fcc0000010802 */
[----:B------:R2:W-:Y:S01]  /*13420*/  MUFU.EX2 R215, R4 ;  /* 0x0000000400d77308 */ /* 0x0005e20000000800 */
[----:B-1----:R-:W-:Y:S01]  /*13430*/  FMNMX.FTZ R103, R0, R5, !PT ;  /* 0x0000000500677209 */ /* 0x002fe20007810000 */
[----:B------:R-:W-:-:S03]  /*13440*/  FFMA.FTZ R0, R37, c[0x0][0x2d0], -R2 ;  /* 0x0000b40025007a23 */ /* 0x000fc60000010802 */
[----:B------:R-:W-:-:S03]  /*13450*/  FSETP.NEU.FTZ.AND P0, PT, R103, -INF , PT ;  /* 0xff8000006700780b */ /* 0x000fc60003f1d000 */
[----:B------:R1:W-:Y:S01]  /*13460*/  MUFU.EX2 R218, R0 ;  /* 0x0000000000da7308 */ /* 0x0003e20000000800 */
[----:B--2---:R-:W-:-:S07]  /*13470*/  FFMA.FTZ R4, R28, c[0x0][0x2d0], -R2 ;  /* 0x0000b4001c047a23 */ /* 0x004fce0000010802 */
[----:B------:R2:W-:Y:S01]  /*13480*/  MUFU.EX2 R213, R4 ;  /* 0x0000000400d57308 */ /* 0x0005e20000000800 */
[----:B-1----:R-:W-:-:S05]  /*13490*/  FMUL.FTZ R0, R103, c[0x0][0x2d0] ;  /* 0x0000b40067007a20 */ /* 0x002fca0000410000 */
[----:B------:R-:W-:Y:S01]  /*134a0*/  FSEL R0, R0, RZ, P0 ;  /* 0x000000ff00007208 */ /* 0x000fe20000000000 */
[--C-:B--2---:R-:W-:Y:S02]  /*134b0*/  FFMA.FTZ R4, R31, c[0x0][0x2d0], -R2.reuse ;  /* 0x0000b4001f047a23 */ /* 0x104fe40000010802 */
[----:B------:R-:W1:Y:S02]  /*134c0*/  LDSM.16.MT88.4 R28, [R166+0x400] ;  /* 0x00040000a61c783b */ /* 0x000e640000004200 */
[----:B------:R2:W-:Y:S02]  /*134d0*/  MUFU.EX2 R214, R4 ;  /* 0x0000000400d67308 */ /* 0x0005e40000000800 */
[----:B--2---:R-:W-:-:S06]  /*134e0*/  FFMA.FTZ R4, R32, c[0x0][0x2d0], -R2 ;  /* 0x0000b40020047a23 */ /* 0x004fcc0000010802 */
[----:B------:R2:W-:Y:S02]  /*134f0*/  MUFU.EX2 R216, R4 ;  /* 0x0000000400d87308 */ /* 0x0005e40000000800 */
[----:B--2---:R-:W-:-:S06]  /*13500*/  FFMA.FTZ R4, R34, c[0x0][0x2d0], -R2 ;  /* 0x0000b40022047a23 */ /* 0x004fcc0000010802 */
[----:B------:R2:W-:Y:S02]  /*13510*/  MUFU.EX2 R217, R4 ;  /* 0x0000000400d97308 */ /* 0x0005e40000000800 */
[--C-:B--2---:R-:W-:Y:S02]  /*13520*/  FFMA.FTZ R4, R35, c[0x0][0x2d0], -R2.reuse ;  /* 0x0000b40023047a23 */ /* 0x104fe40000010802 */
[----:B------:R-:W-:Y:S04]  /*13530*/  HMMA.16816.F32.BF16 R32, R16, R48, RZ ;  /* 0x000000301020723c */ /* 0x000fe800000418ff */
[----:B------:R2:W-:Y:S02]  /*13540*/  MUFU.EX2 R219, R4 ;  /* 0x0000000400db7308 */ /* 0x0005e40000000800 */
[----:B--2---:R-:W-:-:S02]  /*13550*/  FFMA.FTZ R4, R39, c[0x0][0x2d0], -R2 ;  /* 0x0000b40027047a23 */ /* 0x004fc40000010802 */
[----:B------:R-:W2:Y:S04]  /*13560*/  LDSM.16.MT88.4 R36, [R167] ;  /* 0x00000000a724783b */ /* 0x000ea80000004200 */
[----:B------:R3:W4:Y:S02]  /*13570*/  MUFU.EX2 R220, R4 ;  /* 0x0000000400dc7308 */ /* 0x0007240000000800 */
[----:B---3--:R-:W-:Y:S01]  /*13580*/  FFMA.FTZ R4, R8, c[0x0][0x2d0], -R0 ;  /* 0x0000b40008047a23 */ /* 0x008fe20000010800 */
[----:B------:R-:W-:Y:S02]  /*13590*/  F2FP.BF16.PACK_AB R8, R232, R231 ;  /* 0x000000e7e808723e */ /* 0x000fe400000010ff */
[----:B----4-:R-:W-:-:S03]  /*135a0*/  F2FP.BF16.PACK_AB R6, R220, R218 ;  /* 0x000000dadc06723e */ /* 0x010fc600000010ff */
[----:B------:R3:W-:Y:S02]  /*135b0*/  MUFU.EX2 R22, R4 ;  /* 0x0000000400167308 */ /* 0x0007e40000000800 */
[----:B---3--:R-:W-:-:S06]  /*135c0*/  FFMA.FTZ R4, R13, c[0x0][0x2d0], -R0 ;  /* 0x0000b4000d047a23 */ /* 0x008fcc0000010800 */
[----:B------:R3:W4:Y:S02]  /*135d0*/  MUFU.EX2 R206, R4 ;  /* 0x0000000400ce7308 */ /* 0x0007240000000800 */
[----:B---3--:R-:W-:Y:S01]  /*135e0*/  FFMA.FTZ R4, R12, c[0x0][0x2d0], -R0 ;  /* 0x0000b4000c047a23 */ /* 0x008fe20000010800 */
[----:B------:R-:W-:Y:S02]  /*135f0*/  F2FP.BF16.PACK_AB R12, R213, R215 ;  /* 0x000000d7d50c723e */ /* 0x000fe400000010ff */
[----:B----4-:R-:W-:-:S03]  /*13600*/  F2FP.BF16.PACK_AB R13, R206, R22 ;  /* 0x00000016ce0d723e */ /* 0x010fc600000010ff */
[----:B------:R3:W-:Y:S02]  /*13610*/  MUFU.EX2 R207, R4 ;  /* 0x0000000400cf7308 */ /* 0x0007e40000000800 */
[----:B---3--:R-:W-:Y:S01]  /*13620*/  FFMA.FTZ R4, R11, c[0x0][0x2d0], -R0 ;  /* 0x0000b4000b047a23 */ /* 0x008fe20000010800 */
[----:B------:R-:W-:-:S05]  /*13630*/  F2FP.BF16.PACK_AB R11, R228, R227 ;  /* 0x000000e3e40b723e */ /* 0x000fca00000010ff */
[----:B------:R3:W4:Y:S02]  /*13640*/  MUFU.EX2 R212, R4 ;  /* 0x0000000400d47308 */ /* 0x0007240000000800 */
[----:B---3--:R-:W-:Y:S01]  /*13650*/  FFMA.FTZ R4, R10, c[0x0][0x2d0], -R0 ;  /* 0x0000b4000a047a23 */ /* 0x008fe20000010800 */
[----:B----4-:R-:W-:Y:S02]  /*13660*/  F2FP.BF16.PACK_AB R15, R212, R207 ;  /* 0x000000cfd40f723e */ /* 0x010fe400000010ff */
[----:B------:R-:W-:-:S03]  /*13670*/  F2FP.BF16.PACK_AB R10, R234, R233 ;  /* 0x000000e9ea0a723e */ /* 0x000fc600000010ff */
[----:B------:R3:W-:Y:S04]  /*13680*/  MUFU.EX2 R23, R4 ;  /* 0x0000000400177308 */ /* 0x0007e80000000800 */
[C---:B-1----:R-:W-:Y:S01]  /*13690*/  HMMA.16816.F32.BF16 R132, R8.reuse, R28, R32 ;  /* 0x0000001c0884723c */ /* 0x042fe20000041820 */
[----:B------:R-:W1:Y:S07]  /*136a0*/  LDSM.16.MT88.4 R32, [R166+0x1c00] ;  /* 0x001c0000a620783b */ /* 0x000e6e0000004200 */
[----:B------:R-:W-:Y:S01]  /*136b0*/  HMMA.16816.F32.BF16 R124, R8, R30, R76 ;  /* 0x0000001e087c723c */ /* 0x000fe2000004184c */
[----:B---3--:R-:W-:Y:S01]  /*136c0*/  FFMA.FTZ R4, R14, c[0x0][0x2d0], -R0 ;  /* 0x0000b4000e047a23 */ /* 0x008fe20000010800 */
[----:B------:R-:W-:-:S03]  /*136d0*/  F2FP.BF16.PACK_AB R14, R216, R214 ;  /* 0x000000d6d80e723e */ /* 0x000fc600000010ff */
[----:B------:R3:W4:Y:S04]  /*136e0*/  MUFU.EX2 R168, R4 ;  /* 0x0000000400a87308 */ /* 0x0007280000000800 */
[C---:B------:R-:W-:Y:S08]  /*136f0*/  HMMA.16816.F32.BF16 R24, R12.reuse, R48, RZ ;  /* 0x000000300c18723c */ /* 0x040ff000000418ff */
[----:B--2---:R-:W-:Y:S01]  /*13700*/  HMMA.16816.F32.BF16 R72, R12, R36, RZ ;  /* 0x000000240c48723c */ /* 0x004fe200000418ff */
[----:B---3--:R-:W-:Y:S01]  /*13710*/  FFMA.FTZ R4, R40, c[0x0][0x2d0], -R0 ;  /* 0x0000b40028047a23 */ /* 0x008fe20000010800 */
[----:B----4-:R-:W-:-:S03]  /*13720*/  F2FP.BF16.PACK_AB R5, R168, R23 ;  /* 0x00000017a805723e */ /* 0x010fc600000010ff */
[----:B------:R2:W-:Y:S03]  /*13730*/  MUFU.EX2 R170, R4 ;  /* 0x0000000400aa7308 */ /* 0x0005e60000000800 */
[----:B------:R-:W-:Y:S08]  /*13740*/  HMMA.16816.F32.BF16 R40, R16, R36, RZ ;  /* 0x000000241028723c */ /* 0x000ff000000418ff */
[----:B------:R-:W-:Y:S01]  /*13750*/  HMMA.16816.F32.BF16 R80, R12, R56, RZ ;  /* 0x000000380c50723c */ /* 0x000fe200000418ff */
[----:B--2---:R-:W-:-:S07]  /*13760*/  FFMA.FTZ R4, R44, c[0x0][0x2d0], -R0 ;  /* 0x0000b4002c047a23 */ /* 0x004fce0000010800 */
[----:B------:R-:W-:Y:S01]  /*13770*/  HMMA.16816.F32.BF16 R48, R12, R50, RZ ;  /* 0x000000320c30723c */ /* 0x000fe200000418ff */
[----:B------:R-:W-:Y:S01]  /*13780*/  LDSM.16.MT88.4 R44, [R166+0x1000] ;  /* 0x00100000a62c783b */ /* 0x000fe20000004200 */
[----:B------:R2:W3:Y:S06]  /*13790*/  MUFU.EX2 R169, R4 ;  /* 0x0000000400a97308 */ /* 0x0004ec0000000800 */
[----:B------:R-:W-:Y:S01]  /*137a0*/  HMMA.16816.F32.BF16 R172, R8, R68, R40 ;  /* 0x0000004408ac723c */ /* 0x000fe20000041828 */
[----:B------:R-:W-:Y:S07]  /*137b0*/  LDSM.16.MT88.4 R40, [R167+0x1000] ;  /* 0x00100000a728783b */ /* 0x000fee0000004200 */
[----:B------:R-:W-:Y:S01]  /*137c0*/  HMMA.16816.F32.BF16 R88, R12, R64, RZ ;  /* 0x000000400c58723c */ /* 0x000fe200000418ff */
[----:B--2---:R-:W-:-:S02]  /*137d0*/  F2FP.BF16.PACK_AB R4, R219, R217 ;  /* 0x000000d9db04723e */ /* 0x004fc400000010ff */
[----:B---3--:R-:W-:-:S05]  /*137e0*/  F2FP.BF16.PACK_AB R7, R169, R170 ;  /* 0x000000aaa907723e */ /* 0x008fca00000010ff */
[----:B------:R-:W-:Y:S08]  /*137f0*/  HMMA.16816.F32.BF16 R84, R12, R60, RZ ;  /* 0x0000003c0c54723c */ /* 0x000ff000000418ff */
[C---:B------:R-:W-:Y:S01]  /*13800*/  HMMA.16816.F32.BF16 R140, R4.reuse, R28, R24 ;  /* 0x0000001c048c723c */ /* 0x040fe20000041818 */
[----:B------:R-:W2:Y:S07]  /*13810*/  LDSM.16.MT88.4 R24, [R167+0x1c00] ;  /* 0x001c0000a718783b */ /* 0x000eae0000004200 */
[----:B------:R-:W-:Y:S08]  /*13820*/  HMMA.16816.F32.BF16 R160, R4, R68, R72 ;  /* 0x0000004404a0723c */ /* 0x000ff00000041848 */
[----:B------:R-:W-:Y:S08]  /*13830*/  HMMA.16816.F32.BF16 R72, R12, R52, RZ ;  /* 0x000000340c48723c */ /* 0x000ff000000418ff */
[C---:B-1----:R-:W-:Y:S08]  /*13840*/  HMMA.16816.F32.BF16 R184, R4.reuse, R32, R80 ;  /* 0x0000002004b8723c */ /* 0x042ff00000041850 */
[----:B------:R-:W-:Y:S08]  /*13850*/  HMMA.16816.F32.BF16 R80, R4, R30, R48 ;  /* 0x0000001e0450723c */ /* 0x000ff00000041830 */
[----:B------:R-:W-:Y:S08]  /*13860*/  HMMA.16816.F32.BF16 R76, R12, R38, RZ ;  /* 0x000000260c4c723c */ /* 0x000ff000000418ff */
[----:B--2---:R-:W-:Y:S08]  /*13870*/  HMMA.16816.F32.BF16 R208, R4, R24, R72 ;  /* 0x0000001804d0723c */ /* 0x004ff00000041848 */
[C---:B------:R-:W-:Y:S08]  /*13880*/  HMMA.16816.F32.BF16 R72, R12.reuse, R66, RZ ;  /* 0x000000420c48723c */ /* 0x040ff000000418ff */
[C---:B------:R-:W-:Y:S08]  /*13890*/  HMMA.16816.F32.BF16 R48, R12.reuse, R62, RZ ;  /* 0x0000003e0c30723c */ /* 0x040ff000000418ff */
[----:B------:R-:W-:Y:S08]  /*138a0*/  HMMA.16816.F32.BF16 R28, R12, R58, RZ ;  /* 0x0000003a0c1c723c */ /* 0x000ff000000418ff */
[C---:B------:R-:W-:Y:S08]  /*138b0*/  HMMA.16816.F32.BF16 R36, R16.reuse, R38, RZ ;  /* 0x000000261024723c */ /* 0x040ff000000418ff */
[C---:B------:R-:W-:Y:S08]  /*138c0*/  HMMA.16816.F32.BF16 R64, R16.reuse, R66, RZ ;  /* 0x000000421040723c */ /* 0x040ff000000418ff */
[C---:B------:R-:W-:Y:S08]  /*138d0*/  HMMA.16816.F32.BF16 R60, R16.reuse, R62, RZ ;  /* 0x0000003e103c723c */ /* 0x040ff000000418ff */
[C---:B------:R-:W-:Y:S08]  /*138e0*/  HMMA.16816.F32.BF16 R56, R16.reuse, R58, RZ ;  /* 0x0000003a1038723c */ /* 0x040ff000000418ff */
[-C--:B------:R-:W-:Y:S08]  /*138f0*/  HMMA.16816.F32.BF16 R16, R16, R54.reuse, RZ ;  /* 0x000000361010723c */ /* 0x080ff000000418ff */
[----:B------:R-:W-:Y:S08]  /*13900*/  HMMA.16816.F32.BF16 R12, R12, R54, RZ ;  /* 0x000000360c0c723c */ /* 0x000ff000000418ff */
[----:B------:R-:W-:Y:S08]  /*13910*/  HMMA.16816.F32.BF16 R188, R4, R40, R84 ;  /* 0x0000002804bc723c */ /* 0x000ff00000041854 */
[C---:B------:R-:W-:Y:S08]  /*13920*/  HMMA.16816.F32.BF16 R84, R8.reuse, R24, R92 ;  /* 0x000000180854723c */ /* 0x040ff0000004185c */
[----:B------:R-:W-:Y:S08]  /*13930*/  HMMA.16816.F32.BF16 R16, R8, R26, R16 ;  /* 0x0000001a0810723c */ /* 0x000ff00000041810 */
[C---:B------:R-:W-:Y:S08]  /*13940*/  HMMA.16816.F32.BF16 R148, R4.reuse, R44, R88 ;  /* 0x0000002c0494723c */ /* 0x040ff00000041858 */
[C---:B------:R-:W-:Y:S08]  /*13950*/  HMMA.16816.F32.BF16 R76, R4.reuse, R70, R76 ;  /* 0x00000046044c723c */ /* 0x040ff0000004184c */
[C---:B------:R-:W-:Y:S08]  /*13960*/  HMMA.16816.F32.BF16 R72, R4.reuse, R46, R72 ;  /* 0x0000002e0448723c */ /* 0x040ff00000041848 */
[C---:B------:R-:W-:Y:S08]  /*13970*/  HMMA.16816.F32.BF16 R48, R4.reuse, R42, R48 ;  /* 0x0000002a0430723c */ /* 0x040ff00000041830 */
[C---:B------:R-:W-:Y:S08]  /*13980*/  HMMA.16816.F32.BF16 R28, R4.reuse, R34, R28 ;  /* 0x00000022041c723c */ /* 0x040ff0000004181c */
[----:B------:R-:W-:Y:S07]  /*13990*/  HMMA.16816.F32.BF16 R24, R4, R26, R12 ;  /* 0x0000001a0418723c */ /* 0x000fee000004180c */
[----:B------:R-:W-:Y:S01]  /*139a0*/  FFMA.FTZ R4, R137, c[0x0][0x2d0], -R20 ;  /* 0x0000b40089047a23 */ /* 0x000fe20000010814 */
[----:B------:R-:W-:Y:S01]  /*139b0*/  HMMA.16816.F32.BF16 R56, R8, R34, R56 ;  /* 0x000000220838723c */ /* 0x000fe20000041838 */
[----:B------:R-:W-:-:S02]  /*139c0*/  FADD.FTZ R13, R224, R223 ;  /* 0x000000dfe00d7221 */ /* 0x000fc40000010000 */
[----:B------:R1:W-:Y:S01]  /*139d0*/  MUFU.EX2 R35, R4 ;  /* 0x0000000400237308 */ /* 0x0003e20000000800 */
[----:B------:R-:W-:Y:S02]  /*139e0*/  FADD.FTZ R12, R215, R213 ;  /* 0x000000d5d70c7221 */ /* 0x000fe40000010000 */
[----:B------:R-:W-:Y:S02]  /*139f0*/  FADD.FTZ R13, R221, R13 ;  /* 0x0000000ddd0d7221 */ /* 0x000fe40000010000 */
[----:B------:R-:W-:Y:S01]  /*13a00*/  HMMA.16816.F32.BF16 R180, R8, R40, R112 ;  /* 0x0000002808b4723c */ /* 0x000fe20000041870 */
[----:B------:R-:W-:Y:S02]  /*13a10*/  FADD.FTZ R12, R214, R12 ;  /* 0x0000000cd60c7221 */ /* 0x000fe40000010000 */
[----:B------:R-:W-:Y:S02]  /*13a20*/  FADD.FTZ R13, R222, R13 ;  /* 0x0000000dde0d7221 */ /* 0x000fe40000010000 */
[----:B------:R-:W-:-:S02]  /*13a30*/  FADD.FTZ R12, R216, R12 ;  /* 0x0000000cd80c7221 */ /* 0x000fc40000010000 */
[----:B------:R-:W-:Y:S01]  /*13a40*/  FADD.FTZ R13, R225, R13 ;  /* 0x0000000de10d7221 */ /* 0x000fe20000010000 */
[C---:B------:R-:W-:Y:S01]  /*13a50*/  HMMA.16816.F32.BF16 R176, R8.reuse, R32, R96 ;  /* 0x0000002008b0723c */ /* 0x040fe20000041860 */
[----:B------:R-:W-:Y:S02]  /*13a60*/  FADD.FTZ R12, R217, R12 ;  /* 0x0000000cd90c7221 */ /* 0x000fe40000010000 */
[--C-:B-1----:R-:W-:Y:S02]  /*13a70*/  FFMA.FTZ R4, R136, c[0x0][0x2d0], -R20.reuse ;  /* 0x0000b40088047a23 */ /* 0x102fe40000010814 */
[----:B------:R-:W1:Y:S02]  /*13a80*/  LDSM.16.MT88.4 R136, [R167+0x800] ;  /* 0x00080000a788783b */ /* 0x000e640000004200 */
[----:B------:R2:W3:Y:S01]  /*13a90*/  MUFU.EX2 R40, R4 ;  /* 0x0000000400287308 */ /* 0x0004e20000000800 */
[C---:B------:R-:W-:Y:S08]  /*13aa0*/  HMMA.16816.F32.BF16 R144, R8.reuse, R44, R116 ;  /* 0x0000002c0890723c */ /* 0x040ff00000041874 */
[----:B------:R-:W-:Y:S01]  /*13ab0*/  HMMA.16816.F32.BF16 R36, R8, R70, R36 ;  /* 0x000000460824723c */ /* 0x000fe20000041824 */
[----:B--2---:R-:W-:-:S07]  /*13ac0*/  FFMA.FTZ R4, R131, c[0x0][0x2d0], -R20 ;  /* 0x0000b40083047a23 */ /* 0x004fce0000010814 */
[C---:B------:R-:W-:Y:S01]  /*13ad0*/  HMMA.16816.F32.BF16 R64, R8.reuse, R46, R64 ;  /* 0x0000002e0840723c */ /* 0x040fe20000041840 */
[----:B---3--:R-:W-:Y:S01]  /*13ae0*/  F2FP.BF16.PACK_AB R96, R40, R35 ;  /* 0x000000232860723e */ /* 0x008fe200000010ff */
[----:B------:R2:W-:Y:S06]  /*13af0*/  MUFU.EX2 R41, R4 ;  /* 0x0000000400297308 */ /* 0x0005ec0000000800 */
[----:B------:R-:W-:Y:S01]  /*13b00*/  HMMA.16816.F32.BF16 R88, R8, R42, R60 ;  /* 0x0000002a0858723c */ /* 0x000fe2000004183c */
[----:B------:R-:W3:Y:S06]  /*13b10*/  LDSM.16.MT88.4 R60, [R167+0x1400] ;  /* 0x00140000a73c783b */ /* 0x000eec0000004200 */
[----:B------:R-:W-:Y:S01]  /*13b20*/  FADD.FTZ R11, R205, R171 ;  /* 0x000000abcd0b7221 */ /* 0x000fe20000010000 */
[----:B------:R-:W-:Y:S01]  /*13b30*/  IADD3 R205, R235, -0x2, RZ ;  /* 0xfffffffeebcd7810 */ /* 0x000fe20007ffe0ff */
[----:B--2---:R-:W-:-:S02]  /*13b40*/  FFMA.FTZ R4, R130, c[0x0][0x2d0], -R20 ;  /* 0x0000b40082047a23 */ /* 0x004fc40000010814 */
[----:B------:R-:W-:Y:S02]  /*13b50*/  FADD.FTZ R11, R230, R11 ;  /* 0x0000000be60b7221 */ /* 0x000fe40000010000 */
[----:B------:R2:W4:Y:S02]  /*13b60*/  MUFU.EX2 R243, R4 ;  /* 0x0000000400f37308 */ /* 0x0005240000000800 */
[----:B------:R-:W-:-:S04]  /*13b70*/  FADD.FTZ R11, R229, R11 ;  /* 0x0000000be50b7221 */ /* 0x000fc80000010000 */
[----:B------:R-:W-:-:S04]  /*13b80*/  FADD.FTZ R11, R231, R11 ;  /* 0x0000000be70b7221 */ /* 0x000fc80000010000 */
[----:B------:R-:W-:Y:S02]  /*13b90*/  FADD.FTZ R11, R232, R11 ;  /* 0x0000000be80b7221 */ /* 0x000fe40000010000 */
[----:B--2---:R-:W-:Y:S01]  /*13ba0*/  FFMA.FTZ R4, R129, c[0x0][0x2d0], -R3 ;  /* 0x0000b40081047a23 */ /* 0x004fe20000010803 */
[----:B----4-:R-:W-:-:S03]  /*13bb0*/  F2FP.BF16.PACK_AB R98, R243, R41 ;  /* 0x00000029f362723e */ /* 0x010fc600000010ff */
[----:B------:R2:W-:Y:S02]  /*13bc0*/  MUFU.EX2 R32, R4 ;  /* 0x0000000400207308 */ /* 0x0005e40000000800 */
[----:B--2---:R-:W-:-:S06]  /*13bd0*/  FFMA.FTZ R4, R128, c[0x0][0x2d0], -R3 ;  /* 0x0000b40080047a23 */ /* 0x004fcc0000010803 */
[----:B------:R2:W4:Y:S02]  /*13be0*/  MUFU.EX2 R33, R4 ;  /* 0x0000000400217308 */ /* 0x0005240000000800 */
[--C-:B--2---:R-:W-:Y:S01]  /*13bf0*/  FFMA.FTZ R4, R123, c[0x0][0x2d0], -R3.reuse ;  /* 0x0000b4007b047a23 */ /* 0x104fe20000010803 */
[----:B----4-:R-:W-:Y:S01]  /*13c00*/  F2FP.BF16.PACK_AB R97, R33, R32 ;  /* 0x000000202161723e */ /* 0x010fe200000010ff */
[----:B------:R-:W-:-:S04]  /*13c10*/  FFMA.FTZ R3, R122, c[0x0][0x2d0], -R3 ;  /* 0x0000b4007a037a23 */ /* 0x000fc80000010803 */
[----:B------:R2:W-:Y:S08]  /*13c20*/  MUFU.EX2 R34, R4 ;  /* 0x0000000400227308 */ /* 0x0005f00000000800 */
[----:B------:R4:W5:Y:S01]  /*13c30*/  MUFU.EX2 R245, R3 ;  /* 0x0000000300f57308 */ /* 0x0009620000000800 */
[----:B--2---:R-:W2:Y:S01]  /*13c40*/  LDSM.16.MT88.4 R4, [R167+0x2000] ;  /* 0x00200000a704783b */ /* 0x004ea20000004200 */
[----:B----4-:R-:W-:Y:S01]  /*13c50*/  FFMA.FTZ R3, R121, c[0x0][0x2d0], -R2 ;  /* 0x0000b40079037a23 */ /* 0x010fe20000010802 */
[----:B-----5:R-:W-:-:S05]  /*13c60*/  F2FP.BF16.PACK_AB R99, R245, R34 ;  /* 0x00000022f563723e */ /* 0x020fca00000010ff */
[----:B------:R4:W-:Y:S02]  /*13c70*/  MUFU.EX2 R14, R3 ;  /* 0x00000003000e7308 */ /* 0x0009e40000000800 */
[C---:B-1----:R-:W-:Y:S08]  /*13c80*/  HMMA.16816.F32.BF16 R128, R96.reuse, R136, R172 ;  /* 0x000000886080723c */ /* 0x042ff000000418ac */
[----:B------:R-:W-:Y:S01]  /*13c90*/  HMMA.16816.F32.BF16 R144, R96, R156, R144 ;  /* 0x0000009c6090723c */ /* 0x000fe20000041890 */
[----:B----4-:R-:W-:-:S02]  /*13ca0*/  FFMA.FTZ R3, R120, c[0x0][0x2d0], -R2 ;  /* 0x0000b40078037a23 */ /* 0x010fc40000010802 */
[----:B------:R-:W1:Y:S02]  /*13cb0*/  LDSM.16.MT88.4 R120, [R166+0x800] ;  /* 0x00080000a678783b */ /* 0x000e640000004200 */
[----:B------:R4:W5:Y:S03]  /*13cc0*/  MUFU.EX2 R15, R3 ;  /* 0x00000003000f7308 */ /* 0x0009660000000800 */
[C---:B---3--:R-:W-:Y:S08]  /*13cd0*/  HMMA.16816.F32.BF16 R52, R96.reuse, R60, R180 ;  /* 0x0000003c6034723c */ /* 0x048ff000000418b4 */
[----:B--2---:R-:W-:Y:S01]  /*13ce0*/  HMMA.16816.F32.BF16 R84, R96, R4, R84 ;  /* 0x000000046054723c */ /* 0x004fe20000041854 */
[--C-:B----4-:R-:W-:Y:S01]  /*13cf0*/  FFMA.FTZ R3, R105, c[0x0][0x2d0], -R2.reuse ;  /* 0x0000b40069037a23 */ /* 0x110fe20000010802 */
[----:B-----5:R-:W-:Y:S01]  /*13d00*/  F2FP.BF16.PACK_AB R92, R15, R14 ;  /* 0x0000000e0f5c723e */ /* 0x020fe200000010ff */
[----:B------:R-:W-:-:S02]  /*13d10*/  FFMA.FTZ R2, R104, c[0x0][0x2d0], -R2 ;  /* 0x0000b40068027a23 */ /* 0x000fc40000010802 */
[----:B------:R-:W-:Y:S08]  /*13d20*/  MUFU.EX2 R20, R3 ;  /* 0x0000000300147308 */ /* 0x000ff00000000800 */
[----:B------:R2:W3:Y:S01]  /*13d30*/  MUFU.EX2 R249, R2 ;  /* 0x0000000200f97308 */ /* 0x0004e20000000800 */
[----:B-1----:R-:W-:Y:S01]  /*13d40*/  HMMA.16816.F32.BF16 R112, R96, R120, R132 ;  /* 0x000000786070723c */ /* 0x002fe20000041884 */
[----:B--2---:R-:W-:Y:S01]  /*13d50*/  FFMA.FTZ R2, R100, c[0x0][0x2d0], -R0 ;  /* 0x0000b40064027a23 */ /* 0x004fe20000010800 */
[----:B---3--:R-:W-:-:S06]  /*13d60*/  F2FP.BF16.PACK_AB R94, R249, R20 ;  /* 0x00000014f95e723e */ /* 0x008fcc00000010ff */
[----:B------:R-:W-:Y:S01]  /*13d70*/  HMMA.16816.F32.BF16 R124, R96, R122, R124 ;  /* 0x0000007a607c723c */ /* 0x000fe2000004187c */
[----:B------:R1:W-:Y:S02]  /*13d80*/  MUFU.EX2 R10, R2 ;  /* 0x00000002000a7308 */ /* 0x0003e40000000800 */
[----:B-1----:R-:W-:-:S06]  /*13d90*/  FFMA.FTZ R2, R101, c[0x0][0x2d0], -R0 ;  /* 0x0000b40065027a23 */ /* 0x002fcc0000010800 */
[----:B------:R1:W2:Y:S02]  /*13da0*/  MUFU.EX2 R9, R2 ;  /* 0x0000000200097308 */ /* 0x0002a40000000800 */
[--C-:B-1----:R-:W-:Y:S01]  /*13db0*/  FFMA.FTZ R2, R102, c[0x0][0x2d0], -R0.reuse ;  /* 0x0000b40066027a23 */ /* 0x102fe20000010800 */
[----:B--2---:R-:W-:Y:S01]  /*13dc0*/  F2FP.BF16.PACK_AB R93, R9, R10 ;  /* 0x0000000a095d723e */ /* 0x004fe200000010ff */
[----:B------:R-:W-:-:S04]  /*13dd0*/  FFMA.FTZ R0, R21, c[0x0][0x2d0], -R0 ;  /* 0x0000b40015007a23 */ /* 0x000fc80000010800 */
[----:B------:R1:W-:Y:S08]  /*13de0*/  MUFU.EX2 R3, R2 ;  /* 0x0000000200037308 */ /* 0x0003f00000000800 */
[----:B------:R-:W2:Y:S01]  /*13df0*/  MUFU.EX2 R8, R0 ;  /* 0x0000000000087308 */ /* 0x000ea20000000800 */
[----:B-1----:R-:W-:Y:S01]  /*13e00*/  @P6 IMAD.HI.U32 R2, R239, c[0x0][0x2c8], RZ ;  /* 0x0000b200ef026a27 */ /* 0x002fe200078e00ff */
[----:B--2---:R-:W-:-:S03]  /*13e10*/  F2FP.BF16.PACK_AB R95, R8, R3 ;  /* 0x00000003085f723e */ /* 0x004fc600000010ff */
[----:B------:R-:W-:Y:S01]  /*13e20*/  IMAD.MOV.U32 R0, RZ, RZ, R239 ;  /* 0x000000ffff007224 */ /* 0x000fe200078e00ef */
[----:B------:R-:W-:Y:S02]  /*13e30*/  @P6 SHF.R.U32.HI R0, RZ, c[0x0][0x2cc], R2 ;  /* 0x0000b300ff006a19 */ /* 0x000fe40000011602 */
[----:B------:R-:W-:Y:S01]  /*13e40*/  ISETP.GE.AND P6, PT, R238, 0x1, PT ;  /* 0x00000001ee00780c */ /* 0x000fe20003fc6270 */
[----:B------:R-:W-:Y:S02]  /*13e50*/  HMMA.16816.F32.BF16 R116, R92, R120, R140 ;  /* 0x000000785c74723c */ /* 0x000fe4000004188c */
[----:B------:R-:W-:Y:S02]  /*13e60*/  IMAD.IADD R2, R236, 0x1, R0 ;  /* 0x00000001ec027824 */ /* 0x000fe400078e0200 */
[----:B------:R-:W-:-:S04]  /*13e70*/  FADD.FTZ R0, R22, R206 ;  /* 0x000000ce16007221 */ /* 0x000fc80000010000 */
[----:B------:R-:W-:Y:S01]  /*13e80*/  FADD.FTZ R0, R207, R0 ;  /* 0x00000000cf007221 */ /* 0x000fe20000010000 */
[----:B------:R-:W-:Y:S03]  /*13e90*/  HMMA.16816.F32.BF16 R132, R92, R136, R160 ;  /* 0x000000885c84723c */ /* 0x000fe600000418a0 */
[----:B------:R-:W-:-:S05]  /*13ea0*/  FADD.FTZ R0, R212, R0 ;  /* 0x00000000d4007221 */ /* 0x000fca0000010000 */
[-C--:B------:R-:W-:Y:S08]  /*13eb0*/  HMMA.16816.F32.BF16 R140, R96, R138.reuse, R36 ;  /* 0x0000008a608c723c */ /* 0x080ff00000041824 */
[----:B------:R-:W-:Y:S01]  /*13ec0*/  HMMA.16816.F32.BF16 R136, R92, R138, R76 ;  /* 0x0000008a5c88723c */ /* 0x000fe2000004184c */
[----:B------:R-:W1:Y:S07]  /*13ed0*/  LDSM.16.MT88.4 R76, [R166+0x2000] ;  /* 0x00200000a64c783b */ /* 0x000e6e0000004200 */
        /* <DEDUP_REMOVED lines=15> */
[----:B------:R-:W-:Y:S02]  /*13fd0*/  FADD.FTZ R0, R169, R0 ;  /* 0x00000000a9007221 */ /* 0x000fe40000010000 */
[----:B------:R-:W-:Y:S02]  /*13fe0*/  FADD.FTZ R5, R35, R5 ;  /* 0x0000000523057221 */ /* 0x000fe40000010000 */
[----:B------:R-:W-:Y:S02]  /*13ff0*/  FADD.FTZ R0, R10, R0 ;  /* 0x000000000a007221 */ /* 0x000fe40000010000 */
[----:B------:R-:W-:Y:S01]  /*14000*/  FADD.FTZ R5, R40, R5 ;  /* 0x0000000528057221 */ /* 0x000fe20000010000 */
[C---:B-1----:R-:W-:Y:S08]  /*14010*/  HMMA.16816.F32.BF16 R80, R96.reuse, R78, R56 ;  /* 0x0000004e6050723c */ /* 0x042ff00000041838 */
[----:B------:R-:W-:Y:S08]  /*14020*/  HMMA.16816.F32.BF16 R68, R96, R76, R176 ;  /* 0x0000004c6044723c */ /* 0x000ff000000418b0 */
        /* <DEDUP_REMOVED lines=18> */
[----:B------:R-:W-:Y:S01]  /*14150*/  IADD3 R3, R2, c[0x0][0x328], RZ ;  /* 0x0000ca0002037a10 */ /* 0x000fe20007ffe0ff */
[----:B------:R-:W-:-:S02]  /*14160*/  FADD.FTZ R243, R243, R0 ;  /* 0x00000000f3f37221 */ /* 0x000fc40000010000 */
[----:B------:R-:W-:Y:S02]  /*14170*/  FADD.FTZ R245, R245, R5 ;  /* 0x00000005f5f57221 */ /* 0x000fe40000010000 */
[----:B------:R-:W-:Y:S01]  /*14180*/  FADD.FTZ R249, R249, R6 ;  /* 0x00000006f9f97221 */ /* 0x000fe20000010000 */
        /* <DEDUP_REMOVED lines=12> */
.L_x_827:
[----:B------:R-:W-:-:S13]  /*14250*/  ISETP.NE.AND P0, PT, R4, 0x1, PT ;  /* 0x000000010400780c */ /* 0x000fda0003f05270 */
[----:B------:R-:W-:-:S05]  /*14260*/  @P0 IMAD.HI.U32 R2, R0, c[0x0][0x330], RZ ;  /* 0x0000cc0000020a27 */ /* 0x000fca00078e00ff */
[----:B------:R-:W-:Y:S02]  /*14270*/  @P0 SHF.R.U32.HI R0, RZ, c[0x0][0x334], R2 ;  /* 0x0000cd00ff000a19 */ /* 0x000fe40000011602 */
.L_x_828:
[----:B------:R-:W-:Y:S05]  /*14280*/  BSYNC B0 ;  /* 0x0000000000007941 */ /* 0x000fea0003800000 */
.L_x_826:
[----:B------:R-:W-:-:S05]  /*14290*/  IMAD R0, R0, R4, c[0x0][0x32c] ;  /* 0x0000cb0000007624 */ /* 0x000fca00078e0204 */
[----:B------:R-:W-:-:S05]  /*142a0*/  IMNMX R3, R3, R0, PT ;  /* 0x0000000003037217 */ /* 0x000fca0003800200 */
.L_x_825:
[----:B------:R-:W-:-:S05]  /*142b0*/  IMAD.HI R3, R3, 0x2aaaaaab, RZ ;  /* 0x2aaaaaab03037827 */ /* 0x000fca00078e02ff */
[----:B------:R-:W-:-:S04]  /*142c0*/  SHF.R.U32.HI R0, RZ, 0x1f, R3 ;  /* 0x0000001fff007819 */ /* 0x000fc80000011603 */
[----:B------:R-:W-:-:S04]  /*142d0*/  LEA.HI.SX32 R3, R3, R0, 0x1d ;  /* 0x0000000003037211 */ /* 0x000fc800078feaff */
[----:B------:R-:W-:-:S04]  /*142e0*/  IMNMX R244, R237, R3, !PT ;  /* 0x00000003edf47217 */ /* 0x000fc80007800200 */
[----:B------:R-:W-:-:S13]  /*142f0*/  ISETP.GE.AND P0, PT, R205, R244, PT ;  /* 0x000000f4cd00720c */ /* 0x000fda0003f06270 */
[----:B------:R-:W-:Y:S05]  /*14300*/  @!P0 BRA `(.L_x_829) ;  /* 0x000042d000008947 */ /* 0x000fea0003800000 */
[----:B------:R-:W-:Y:S01]  /*14310*/  IMAD.MOV.U32 R101, RZ, RZ, R107 ;  /* 0x000000ffff657224 */ /* 0x000fe200078e006b */
[----:B------:R-:W-:Y:S01]  /*14320*/  MOV R104, R103 ;  /* 0x0000006700687202 */ /* 0x000fe20000000f00 */
[----:B------:R-:W-:Y:S01]  /*14330*/  IMAD.MOV.U32 R100, RZ, RZ, R108 ;  /* 0x000000ffff647224 */ /* 0x000fe200078e006c */
[----:B------:R-:W-:Y:S02]  /*14340*/  MOV R102, R106 ;  /* 0x0000006a00667202 */ /* 0x000fe40000000f00 */
.L_x_850:
[----:B------:R-:W2:Y:S01]  /*14350*/  LDL R215, [R1+0x18] ;  /* 0x0000180001d77983 */ /* 0x000ea20000100800 */
[----:B------:R-:W-:Y:S04]  /*14360*/  DEPBAR.LE SB0, 0x0 ;  /* 0x000080000000791a */ /* 0x000fe80000000000 */
[----:B------:R-:W1:Y:S01]  /*14370*/  S2R R214, SR_TID.X ;  /* 0x0000000000d67919 */ /* 0x000e620000002100 */
[----:B------:R-:W-:Y:S01]  /*14380*/  WARPSYNC 0xffffffff ;  /* 0xffffffff00007948 */ /* 0x000fe20003800000 */
[----:B------:R-:W-:Y:S02]  /*14390*/  BSSY B0, `(.L_x_830) ;  /* 0x0000030000007945 */ /* 0x000fe40003800000 */
[----:B------:R-:W-:Y:S01]  /*143a0*/  BAR.SYNC.DEFER_BLOCKING 0x0 ;  /* 0x0000000000007b1d */ /* 0x000fe20000010000 */
[C---:B------:R-:W-:Y:S02]  /*143b0*/  LOP3.LUT P5, RZ, R203.reuse, 0x100, RZ, 0xc0, !PT ;  /* 0x00000100cbff7812 */ /* 0x040fe400078ac0ff */
[C---:B------:R-:W-:Y:S02]  /*143c0*/  LOP3.LUT P4, RZ, R203.reuse, 0x80, RZ, 0xc0, !PT ;  /* 0x00000080cbff7812 */ /* 0x040fe4000788c0ff */
[----:B------:R-:W-:Y:S01]  /*143d0*/  LOP3.LUT P3, RZ, R203, 0x40, RZ, 0xc0, !PT ;  /* 0x00000040cbff7812 */ /* 0x000fe2000786c0ff */
        /* <DEDUP_REMOVED lines=14> */
[C---:B------:R-:W-:Y:S01]  /*144c0*/  IMAD.WIDE.U32 R2, R205.reuse, c[0x0][0x208], RZ ;  /* 0x00008200cd027a25 */ /* 0x040fe200078e00ff */
        /* <DEDUP_REMOVED lines=28> */
.L_x_831:
[----:B-1-34-:R-:W-:Y:S05]  /*14690*/  BSYNC B0 ;  /* 0x0000000000007941 */ /* 0x01afea0003800000 */
.L_x_830:
        /* <DEDUP_REMOVED lines=196> */
[----:B--234-:R-:W-:Y:S01]  /*152e0*/  SHF.R.S32.HI R215, RZ, 0x1f, R214 ;  /* 0x0000001fffd77819 */ /* 0x01cfe200000114d6 */
[----:B------:R-:W2:Y:S01]  /*152f0*/  LDL.64 R216, [R1+0x8] ;  /* 0x0000080001d87983 */ /* 0x000ea20000100a00 */
[----:B-1----:R-:W-:Y:S02]  /*15300*/  IADD3 R0, R205, -0x1, RZ ;  /* 0xffffffffcd007810 */ /* 0x002fe40007ffe0ff */
[----:B------:R-:W-:Y:S02]  /*15310*/  LEA.HI R215, R215, R214, RZ, 0x2 ;  /* 0x000000d6d7d77211 */ /* 0x000fe400078f10ff */
[----:B------:R-:W3:Y:S01]  /*15320*/  LDL R214, [R1+0x4] ;  /* 0x0000040001d67983 */ /* 0x000ee20000100800 */
        /* <DEDUP_REMOVED lines=17> */
[----:B--2---:R-:W-:Y:S05]  /*15440*/  @P1 IADD3 R2, P2, R216, R2, RZ ;  /* 0x00000002d8021210 */ /* 0x004fea0007f5e0ff */
[----:B---3--:R-:W-:Y:S01]  /*15450*/  @P1 IMAD.X R0, R0, 0x1, R214, P2 ;  /* 0x0000000100001824 */ /* 0x008fe200010e06d6 */
        /* <DEDUP_REMOVED lines=15> */
.L_x_833:
[----:B--234-:R-:W-:Y:S05]  /*15550*/  BSYNC B0 ;  /* 0x0000000000007941 */ /* 0x01cfea0003800000 */
.L_x_832:
[----:B-1----:R-:W2:Y:S01]  /*15560*/  LDL R2, [R1+0x20] ;  /* 0x0000200001027983 */ /* 0x002ea20000100800 */
[----:B------:R-:W-:Y:S01]  /*15570*/  IMAD.MOV.U32 R3, RZ, RZ, c[0x0][0x2c4] ;  /* 0x0000b100ff037624 */ /* 0x000fe200078e00ff */
[----:B------:R-:W-:Y:S01]  /*15580*/  ULDC UR4, c[0x0][0x324] ;  /* 0x0000c90000047ab9 */ /* 0x000fe20000000800 */
[----:B------:R-:W-:Y:S01]  /*15590*/  IMAD.MOV.U32 R50, RZ, RZ, c[0x0][0x32c] ;  /* 0x0000cb00ff327624 */ /* 0x000fe200078e00ff */
[----:B------:R-:W2:Y:S01]  /*155a0*/  LDL R0, [R1+0x44] ;  /* 0x0000440001007983 */ /* 0x000ea20000100800 */
[----:B------:R-:W-:Y:S01]  /*155b0*/  ULOP3.LUT UR4, URZ, UR4, URZ, 0x33, !UPT ;  /* 0x000000043f047292 */ /* 0x000fe2000f8e333f */
[----:B------:R-:W-:Y:S02]  /*155c0*/  ISETP.NE.AND P0, PT, R3, 0x1, PT ;  /* 0x000000010300780c */ /* 0x000fe40003f05270 */
[----:B------:R-:W3:Y:S04]  /*155d0*/  LDL R49, [R1] ;  /* 0x0000000001317983 */ /* 0x000ee80000100800 */
[----:B------:R-:W0:Y:S01]  /*155e0*/  LDGDEPBAR ;  /* 0x00000000000079af */ /* 0x000e220000000000 */
[----:B--2---:R-:W-:Y:S06]  /*155f0*/  IMAD.IADD R5, R0, 0x1, R2 ;  /* 0x0000000100057824 */ /* 0x004fec00078e0202 */
[----:B------:R-:W-:Y:S05]  /*15600*/  @P0 IMAD.HI.U32 R0, R5, c[0x0][0x2c8], RZ ;  /* 0x0000b20005000a27 */ /* 0x000fea00078e00ff */
[----:B------:R-:W-:Y:S01]  /*15610*/  @P0 SHF.R.U32.HI R5, RZ, c[0x0][0x2cc], R0 ;  /* 0x0000b300ff050a19 */ /* 0x000fe20000011600 */
[----:B------:R-:W-:Y:S01]  /*15620*/  IMAD R0, R205, -0x30, RZ ;  /* 0xffffffd0cd007824 */ /* 0x000fe200078e02ff */
[----:B------:R-:W-:Y:S03]  /*15630*/  ISETP.GE.AND P0, PT, R50, 0x1, PT ;  /* 0x000000013200780c */ /* 0x000fe60003f06270 */
[----:B------:R-:W1:Y:S01]  /*15640*/  SHFL.IDX PT, R4, R5, RZ, 0x1c1f ;  /* 0x001c1fff05047589 */ /* 0x000e6200000e0000 */
[----:B---3--:R-:W-:Y:S04]  /*15650*/  IADD3 R2, -R49, 0x1, R0 ;  /* 0x0000000131027810 */ /* 0x008fe80007ffe100 */
        /* <DEDUP_REMOVED lines=19> */
.L_x_836:
[----:B------:R-:W-:Y:S04]  /*15790*/  MOV R8, c[0x0][0x32c] ;  /* 0x0000cb0000087a02 */ /* 0x000fe80000000f00 */
[----:B------:R-:W-:Y:S11]  /*157a0*/  ISETP.NE.AND P0, PT, R8, 0x1, PT ;  /* 0x000000010800780c */ /* 0x000ff60003f05270 */
[----:B------:R-:W-:Y:S02]  /*157b0*/  @!UPT UIADD3 URZ, URZ, URZ, URZ ;  /* 0x0000003f3f3ff290 */ /* 0x000fe4000fffe03f */
[----:B------:R-:W-:Y:S05]  /*157c0*/  @P0 IMAD.HI.U32 R8, R4, c[0x0][0x330], RZ ;  /* 0x0000cc0004080a27 */ /* 0x000fea00078e00ff */
[----:B------:R-:W-:Y:S02]  /*157d0*/  @P0 SHF.R.U32.HI R4, RZ, c[0x0][0x334], R8 ;  /* 0x0000cd00ff040a19 */ /* 0x000fe40000011608 */
.L_x_837:
[----:B------:R-:W-:Y:S05]  /*157e0*/  BSYNC B0 ;  /* 0x0000000000007941 */ /* 0x000fea0003800000 */
.L_x_835:
[----:B------:R-:W-:Y:S04]  /*157f0*/  IMAD.IADD R8, R0, 0x1, -R49 ;  /* 0x0000000100087824 */ /* 0x000fe800078e0a31 */
[----:B------:R-:W-:Y:S05]  /*15800*/  IMAD R4, R4, c[0x0][0x32c], R8 ;  /* 0x0000cb0004047a24 */ /* 0x000fea00078e0208 */
[----:B------:R-:W-:Y:S02]  /*15810*/  IADD3 R8, R4, c[0x0][0x32c], RZ ;  /* 0x0000cb0004087a10 */ /* 0x000fe40007ffe0ff */
[----:B------:R-:W-:Y:S02]  /*15820*/  IMNMX R2, R2, R4, !PT ;  /* 0x0000000402027217 */ /* 0x000fe40007800200 */
[----:B------:R-:W-:Y:S02]  /*15830*/  IMNMX R3, R3, R8, PT ;  /* 0x0000000803037217 */ /* 0x000fe40003800200 */
.L_x_834:
[C---:B------:R-:W-:Y:S01]  /*15840*/  ISETP.GE.AND P0, PT, R0.reuse, 0x1, PT ;  /* 0x000000010000780c */ /* 0x040fe20003f06270 */
[----:B------:R-:W1:Y:S01]  /*15850*/  SHFL.IDX PT, R4, R5, 0x1, 0x1c1f ;  /* 0x003c1f0005047f89 */ /* 0x000e6200000e0000 */
[C---:B------:R-:W-:Y:S02]  /*15860*/  ISETP.GE.AND P1, PT, R0.reuse, 0x2, PT ;  /* 0x000000020000780c */ /* 0x040fe40003f26270 */
[----:B------:R-:W-:Y:S02]  /*15870*/  LOP3.LUT R203, R203, 0xffffffef, RZ, 0xc0, !PT ;  /* 0xffffffefcbcb7812 */ /* 0x000fe400078ec0ff */
[C---:B------:R-:W-:Y:S02]  /*15880*/  ISETP.GE.AND P6, PT, R0.reuse, 0x12, PT ;  /* 0x000000120000780c */ /* 0x040fe40003fc6270 */
[C---:B------:R-:W-:Y:S02]  /*15890*/  ISETP.GE.AND P5, PT, R0.reuse, 0x19, PT ;  /* 0x000000190000780c */ /* 0x040fe40003fa6270 */
[C---:B------:R-:W-:Y:S02]  /*158a0*/  ISETP.GE.AND P4, PT, R0.reuse, 0x1a, PT ;  /* 0x0000001a0000780c */ /* 0x040fe40003f86270 */
[----:B------:R-:W-:Y:S02]  /*158b0*/  ISETP.GE.AND P3, PT, R0, 0x21, PT ;  /* 0x000000210000780c */ /* 0x000fe40003f66270 */
[----:B------:R-:W-:Y:S02]  /*158c0*/  @P0 LOP3.LUT R203, R203, 0x10, RZ, 0xfc, !PT ;  /* 0x00000010cbcb0812 */ /* 0x000fe400078efcff */
[C---:B------:R-:W-:Y:S02]  /*158d0*/  ISETP.GT.AND P0, PT, R2.reuse, RZ, !P0 ;  /* 0x000000ff0200720c */ /* 0x040fe40004704270 */
[----:B------:R-:W-:Y:S02]  /*158e0*/  LOP3.LUT R203, R203, 0xfffffff7, RZ, 0xc0, !PT ;  /* 0xfffffff7cbcb7812 */ /* 0x000fe400078ec0ff */
[----:B------:R-:W-:Y:S02]  /*158f0*/  ISETP.LT.OR P0, PT, R3, 0x1, P0 ;  /* 0x000000010300780c */ /* 0x000fe40000701670 */
        /* <DEDUP_REMOVED lines=8> */
[C---:B------:R-:W-:Y:S02]  /*15980*/  ISETP.GE.AND P2, PT, R0.reuse, 0x22, PT ;  /* 0x000000220000780c */ /* 0x040fe40003f46270 */
[----:B------:R-:W-:Y:S02]  /*15990*/  ISETP.LT.OR P0, PT, R3, 0x9, P0 ;  /* 0x000000090300780c */ /* 0x000fe40000701670 */
        /* <DEDUP_REMOVED lines=11> */
[----:B------:R-:W-:Y:S04]  /*15a50*/  ISETP.LT.OR P0, PT, R3, 0x11, P0 ;  /* 0x000000110300780c */ /* 0x000fe80000701670 */
[----:B------:R-:W-:Y:S02]  /*15a60*/  FSEL R46, R106, -INF , !P0 ;  /* 0xff8000006a2e7808 */ /* 0x000fe40004000000 */
[----:B------:R-:W-:Y:S02]  /*15a70*/  ISETP.GT.AND P0, PT, R2, 0x11, !P6 ;  /* 0x000000110200780c */ /* 0x000fe40007704270 */
[----:B------:R-:W-:Y:S02]  /*15a80*/  @P1 LOP3.LUT R203, R203, 0x1, RZ, 0xfc, !PT ;  /* 0x00000001cbcb1812 */ /* 0x000fe400078efcff */
[----:B------:R-:W-:Y:S02]  /*15a90*/  ISETP.LT.OR P0, PT, R3, 0x12, P0 ;  /* 0x000000120300780c */ /* 0x000fe40000701670 */
[----:B------:R-:W-:Y:S02]  /*15aa0*/  ISETP.GE.AND P1, PT, R0, 0x29, PT ;  /* 0x000000290000780c */ /* 0x000fe40003f26270 */
[----:B------:R-:W-:Y:S02]  /*15ab0*/  FSEL R45, R105, -INF , !P0 ;  /* 0xff800000692d7808 */ /* 0x000fe40004000000 */
[----:B------:R-:W-:Y:S02]  /*15ac0*/  ISETP.GT.AND P0, PT, R2, 0x18, !P5 ;  /* 0x000000180200780c */ /* 0x000fe40006f04270 */
[----:B------:R-:W-:Y:S02]  /*15ad0*/  LOP3.LUT R203, R203, 0xffffffdf, RZ, 0xc0, !PT ;  /* 0xffffffdfcbcb7812 */ /* 0x000fe400078ec0ff */
        /* <DEDUP_REMOVED lines=38> */
.L_x_840:
[----:B------:R-:W-:Y:S04]  /*15d40*/  MOV R9, c[0x0][0x32c] ;  /* 0x0000cb0000097a02 */ /* 0x000fe80000000f00 */
[----:B------:R-:W-:Y:S11]  /*15d50*/  ISETP.NE.AND P0, PT, R9, 0x1, PT ;  /* 0x000000010900780c */ /* 0x000ff60003f05270 */
[----:B------:R-:W-:Y:S02]  /*15d60*/  @!UPT UIADD3 URZ, URZ, URZ, URZ ;  /* 0x0000003f3f3ff290 */ /* 0x000fe4000fffe03f */
[----:B------:R-:W-:Y:S05]  /*15d70*/  @P0 IMAD.HI.U32 R9, R4, c[0x0][0x330], RZ ;  /* 0x0000cc0004090a27 */ /* 0x000fea00078e00ff */
[----:B------:R-:W-:Y:S02]  /*15d80*/  @P0 SHF.R.U32.HI R4, RZ, c[0x0][0x334], R9 ;  /* 0x0000cd00ff040a19 */ /* 0x000fe40000011609 */
.L_x_841:
[----:B------:R-:W-:Y:S05]  /*15d90*/  BSYNC B0 ;  /* 0x0000000000007941 */ /* 0x000fea0003800000 */
.L_x_839:
[----:B------:R-:W-:Y:S04]  /*15da0*/  IMAD.IADD R9, R0, 0x1, -R49 ;  /* 0x0000000100097824 */ /* 0x000fe800078e0a31 */
[----:B------:R-:W-:Y:S05]  /*15db0*/  IMAD R4, R4, c[0x0][0x32c], R9 ;  /* 0x0000cb0004047a24 */ /* 0x000fea00078e0209 */
[----:B------:R-:W-:Y:S02]  /*15dc0*/  IADD3 R9, R4, c[0x0][0x32c], RZ ;  /* 0x0000cb0004097a10 */ /* 0x000fe40007ffe0ff */
[----:B------:R-:W-:Y:S02]  /*15dd0*/  IMNMX R2, R2, R4, !PT ;  /* 0x0000000402027217 */ /* 0x000fe40007800200 */
[----:B------:R-:W-:Y:S02]  /*15de0*/  IMNMX R3, R3, R9, PT ;  /* 0x0000000903037217 */ /* 0x000fe40003800200 */
.L_x_838:
[----:B------:R-:W-:Y:S01]  /*15df0*/  LOP3.LUT P0, RZ, R203, 0x8, RZ, 0xc0, !PT ;  /* 0x00000008cbff7812 */ /* 0x000fe2000780c0ff */
[----:B------:R-:W1:Y:S03]  /*15e00*/  SHFL.IDX PT, R4, R5, 0x2, 0x1c1f ;  /* 0x005c1f0005047f89 */ /* 0x000e6600000e0000 */
[----:B------:R-:W-:Y:S04]  /*15e10*/  ISETP.GT.AND P0, PT, R2, 0x1, !P0 ;  /* 0x000000010200780c */ /* 0x000fe80004704270 */
[----:B------:R-:W-:Y:S04]  /*15e20*/  ISETP.LT.OR P0, PT, R3, 0x2, P0 ;  /* 0x000000020300780c */ /* 0x000fe80000701670 */
[----:B------:R-:W-:Y:S02]  /*15e30*/  FSEL R14, R190, -INF , !P0 ;  /* 0xff800000be0e7808 */ /* 0x000fe40004000000 */
[----:B------:R-:W-:Y:S04]  /*15e40*/  LOP3.LUT P0, RZ, R203, 0x4, RZ, 0xc0, !PT ;  /* 0x00000004cbff7812 */ /* 0x000fe8000780c0ff */
[C---:B------:R-:W-:Y:S04]  /*15e50*/  ISETP.GT.AND P0, PT, R2.reuse, 0x8, !P0 ;  /* 0x000000080200780c */ /* 0x040fe80004704270 */
[----:B------:R-:W-:Y:S04]  /*15e60*/  ISETP.LT.OR P0, PT, R3, 0x9, P0 ;  /* 0x000000090300780c */ /* 0x000fe80000701670 */
[----:B------:R-:W-:Y:S02]  /*15e70*/  FSEL R18, R177, -INF , !P0 ;  /* 0xff800000b1127808 */ /* 0x000fe40004000000 */
[----:B------:R-:W-:Y:S04]  /*15e80*/  LOP3.LUT P0, RZ, R203, 0x2, RZ, 0xc0, !PT ;  /* 0x00000002cbff7812 */ /* 0x000fe8000780c0ff */
[----:B------:R-:W-:Y:S04]  /*15e90*/  ISETP.GT.AND P0, PT, R2, 0x9, !P0 ;  /* 0x000000090200780c */ /* 0x000fe80004704270 */
[----:B------:R-:W-:Y:S04]  /*15ea0*/  ISETP.LT.OR P0, PT, R3, 0xa, P0 ;  /* 0x0000000a0300780c */ /* 0x000fe80000701670 */
        /* <DEDUP_REMOVED lines=23> */
[----:B------:R-:W-:Y:S04]  /*16020*/  LOP3.LUT P0, RZ, R203, 0x10, RZ, 0xc0, !PT ;  /* 0x00000010cbff7812 */ /* 0x000fe8000780c0ff */
[C---:B------:R-:W-:Y:S04]  /*16030*/  ISETP.GT.AND P0, PT, R2.reuse, RZ, !P0 ;  /* 0x000000ff0200720c */ /* 0x040fe80004704270 */
        /* <DEDUP_REMOVED lines=24> */
.L_x_844:
[----:B------:R-:W-:Y:S04]  /*161c0*/  MOV R9, c[0x0][0x32c] ;  /* 0x0000cb0000097a02 */ /* 0x000fe80000000f00 */
[----:B------:R-:W-:Y:S11]  /*161d0*/  ISETP.NE.AND P0, PT, R9, 0x1, PT ;  /* 0x000000010900780c */ /* 0x000ff60003f05270 */
[----:B------:R-:W-:Y:S02]  /*161e0*/  @!UPT UIADD3 URZ, URZ, URZ, URZ ;  /* 0x0000003f3f3ff290 */ /* 0x000fe4000fffe03f */
[----:B------:R-:W-:Y:S05]  /*161f0*/  @P0 IMAD.HI.U32 R9, R4, c[0x0][0x330], RZ ;  /* 0x0000cc0004090a27 */ /* 0x000fea00078e00ff */
[----:B------:R-:W-:Y:S02]  /*16200*/  @P0 SHF.R.U32.HI R4, RZ, c[0x0][0x334], R9 ;  /* 0x0000cd00ff040a19 */ /* 0x000fe40000011609 */
.L_x_845:
[----:B------:R-:W-:Y:S05]  /*16210*/  BSYNC B0 ;  /* 0x0000000000007941 */ /* 0x000fea0003800000 */
.L_x_843:
[----:B------:R-:W-:Y:S04]  /*16220*/  IMAD.IADD R9, R0, 0x1, -R49 ;  /* 0x0000000100097824 */ /* 0x000fe800078e0a31 */
[----:B------:R-:W-:Y:S05]  /*16230*/  IMAD R4, R4, c[0x0][0x32c], R9 ;  /* 0x0000cb0004047a24 */ /* 0x000fea00078e0209 */
[----:B------:R-:W-:Y:S02]  /*16240*/  IADD3 R9, R4, c[0x0][0x32c], RZ ;  /* 0x0000cb0004097a10 */ /* 0x000fe40007ffe0ff */
[----:B------:R-:W-:Y:S02]  /*16250*/  IMNMX R2, R2, R4, !PT ;  /* 0x0000000402027217 */ /* 0x000fe40007800200 */
[----:B------:R-:W-:Y:S02]  /*16260*/  IMNMX R3, R3, R9, PT ;  /* 0x0000000903037217 */ /* 0x000fe40003800200 */
.L_x_842:
        /* <DEDUP_REMOVED lines=61> */
.L_x_848:
[----:B------:R-:W-:Y:S04]  /*16640*/  MOV R5, c[0x0][0x32c] ;  /* 0x0000cb0000057a02 */ /* 0x000fe80000000f00 */
[----:B------:R-:W-:Y:S11]  /*16650*/  ISETP.NE.AND P0, PT, R5, 0x1, PT ;  /* 0x000000010500780c */ /* 0x000ff60003f05270 */
[----:B------:R-:W-:Y:S02]  /*16660*/  @!UPT UIADD3 URZ, URZ, URZ, URZ ;  /* 0x0000003f3f3ff290 */ /* 0x000fe4000fffe03f */
[----:B------:R-:W-:Y:S05]  /*16670*/  @P0 IMAD.HI.U32 R5, R4, c[0x0][0x330], RZ ;  /* 0x0000cc0004050a27 */ /* 0x000fea00078e00ff */
[----:B------:R-:W-:Y:S02]  /*16680*/  @P0 SHF.R.U32.HI R4, RZ, c[0x0][0x334], R5 ;  /* 0x0000cd00ff040a19 */ /* 0x000fe40000011605 */
.L_x_849:
[----:B------:R-:W-:Y:S05]  /*16690*/  BSYNC B0 ;  /* 0x0000000000007941 */ /* 0x000fea0003800000 */
.L_x_847:
[----:B------:R-:W-:Y:S04]  /*166a0*/  IMAD.IADD R0, R0, 0x1, -R49 ;  /* 0x0000000100007824 */ /* 0x000fe800078e0a31 */
[----:B------:R-:W-:Y:S05]  /*166b0*/  IMAD R0, R4, c[0x0][0x32c], R0 ;  /* 0x0000cb0004007a24 */ /* 0x000fea00078e0200 */
[----:B------:R-:W-:Y:S02]  /*166c0*/  IADD3 R4, R0, c[0x0][0x32c], RZ ;  /* 0x0000cb0000047a10 */ /* 0x000fe40007ffe0ff */
[----:B------:R-:W-:Y:S02]  /*166d0*/  IMNMX R2, R2, R0, !PT ;  /* 0x0000000002027217 */ /* 0x000fe40007800200 */
[----:B------:R-:W-:Y:S02]  /*166e0*/  IMNMX R3, R3, R4, PT ;  /* 0x0000000403037217 */ /* 0x000fe40003800200 */
.L_x_846:
[----:B------:R-:W-:Y:S02]  /*166f0*/  LOP3.LUT P0, RZ, R203, 0x10, RZ, 0xc0, !PT ;  /* 0x00000010cbff7812 */ /* 0x000fe4000780c0ff */
        /* <DEDUP_REMOVED lines=58> */
[C---:B------:R-:W-:Y:S01]  /*16aa0*/  ISETP.GT.AND P0, PT, R2.reuse, 0x21, !P2 ;  /* 0x000000210200780c */ /* 0x040fe20005704270 */
[----:B------:R-:W2:Y:S01]  /*16ab0*/  SHFL.BFLY PT, R7, R4, 0x2, 0x1f ;  /* 0x0c401f0004077f89 */ /* 0x000ea200000e0000 */
[----:B------:R-:W-:Y:S02]  /*16ac0*/  LOP3.LUT P6, RZ, R203, 0x20, RZ, 0xc0, !PT ;  /* 0x00000020cbff7812 */ /* 0x000fe400078cc0ff */
        /* <DEDUP_REMOVED lines=8> */
[----:B------:R-:W-:Y:S02]  /*16b50*/  ISETP.GT.AND P0, PT, R2, 0x29, !P6 ;  /* 0x000000290200780c */ /* 0x000fe40007704270 */
[----:B------:R-:W-:Y:S02]  /*16b60*/  FMNMX.FTZ R5, R17, R5, !PT ;  /* 0x0000000511057209 */ /* 0x000fe40007810000 */
[----:B------:R-:W-:Y:S01]  /*16b70*/  ISETP.LT.OR P0, PT, R3, 0x2a, P0 ;  /* 0x0000002a0300780c */ /* 0x000fe20000701670 */
[----:B------:R-:W-:Y:S01]  /*16b80*/  FMUL.FTZ R3, R108, c[0x0][0x2d0] ;  /* 0x0000b4006c037a20 */ /* 0x000fe20000410000 */
[----:B------:R-:W-:Y:S02]  /*16b90*/  FMNMX.FTZ R5, R20, R5, !PT ;  /* 0x0000000514057209 */ /* 0x000fe40007810000 */
[----:B------:R-:W-:Y:S02]  /*16ba0*/  FSEL R105, R169, -INF , !P0 ;  /* 0xff800000a9697808 */ /* 0x000fe40004000000 */
[----:B------:R-:W-:Y:S02]  /*16bb0*/  FSETP.NEU.FTZ.AND P0, PT, R108, -INF , PT ;  /* 0xff8000006c00780b */ /* 0x000fe40003f1d000 */
[----:B--2---:R-:W-:Y:S02]  /*16bc0*/  FMNMX.FTZ R0, R4, R7, !PT ;  /* 0x0000000704007209 */ /* 0x004fe40007810000 */
[----:B------:R-:W-:Y:S02]  /*16bd0*/  FSEL R7, R3, RZ, P0 ;  /* 0x000000ff03077208 */ /* 0x000fe40000000000 */
[----:B------:R-:W-:Y:S03]  /*16be0*/  FMNMX.FTZ R5, R30, R5, !PT ;  /* 0x000000051e057209 */ /* 0x000fe60007810000 */
[--C-:B------:R-:W-:Y:S01]  /*16bf0*/  FFMA.FTZ R4, R12, c[0x0][0x2d0], -R7.reuse ;  /* 0x0000b4000c047a23 */ /* 0x100fe20000010807 */
[----:B------:R-:W-:Y:S01]  /*16c00*/  FMNMX.FTZ R5, R29, R5, !PT ;  /* 0x000000051d057209 */ /* 0x000fe20007810000 */
[--C-:B------:R-:W-:Y:S02]  /*16c10*/  FFMA.FTZ R3, R8, c[0x0][0x2d0], -R7.reuse ;  /* 0x0000b40008037a23 */ /* 0x100fe40000010807 */
[----:B------:R1:W-:Y:S01]  /*16c20*/  MUFU.EX2 R240, R4 ;  /* 0x0000000400f07308 */ /* 0x0003e20000000800 */
[----:B------:R-:W-:Y:S01]  /*16c30*/  FMNMX.FTZ R5, R28, R5, !PT ;  /* 0x000000051c057209 */ /* 0x000fe20007810000 */
[--C-:B------:R-:W-:Y:S02]  /*16c40*/  FFMA.FTZ R213, R48, c[0x0][0x2d0], -R7.reuse ;  /* 0x0000b40030d57a23 */ /* 0x100fe40000010807 */
[--C-:B------:R-:W-:Y:S01]  /*16c50*/  FFMA.FTZ R185, R46, c[0x0][0x2d0], -R7.reuse ;  /* 0x0000b4002eb97a23 */ /* 0x100fe20000010807 */
[----:B------:R-:W-:Y:S01]  /*16c60*/  FMNMX.FTZ R5, R27, R5, !PT ;  /* 0x000000051b057209 */ /* 0x000fe20007810000 */
[--C-:B------:R-:W-:Y:S02]  /*16c70*/  FFMA.FTZ R184, R45, c[0x0][0x2d0], -R7.reuse ;  /* 0x0000b4002db87a23 */ /* 0x100fe40000010807 */
[--C-:B------:R-:W-:Y:S01]  /*16c80*/  FFMA.FTZ R183, R44, c[0x0][0x2d0], -R7.reuse ;  /* 0x0000b4002cb77a23 */ /* 0x100fe20000010807 */
[----:B------:R-:W-:Y:S01]  /*16c90*/  FMNMX.FTZ R5, R26, R5, !PT ;  /* 0x000000051a057209 */ /* 0x000fe20007810000 */
[----:B------:R2:W3:Y:S01]  /*16ca0*/  MUFU.EX2 R228, R3 ;  /* 0x0000000300e47308 */ /* 0x0004e20000000800 */
[--C-:B------:R-:W-:Y:S02]  /*16cb0*/  FFMA.FTZ R182, R43, c[0x0][0x2d0], -R7.reuse ;  /* 0x0000b4002bb67a23 */ /* 0x100fe40000010807 */
[----:B------:R-:W-:Y:S01]  /*16cc0*/  FMNMX.FTZ R2, R25, R5, !PT ;  /* 0x0000000519027209 */ /* 0x000fe20007810000 */
[--C-:B------:R-:W-:Y:S01]  /*16cd0*/  FFMA.FTZ R214, R42, c[0x0][0x2d0], -R7.reuse ;  /* 0x0000b4002ad67a23 */ /* 0x100fe20000010807 */
[----:B------:R-:W4:Y:S01]  /*16ce0*/  SHFL.BFLY PT, R5, R0, 0x1, 0x1f ;  /* 0x0c201f0000057f89 */ /* 0x000f2200000e0000 */
[--C-:B------:R-:W-:Y:S01]  /*16cf0*/  FFMA.FTZ R212, R47, c[0x0][0x2d0], -R7.reuse ;  /* 0x0000b4002fd47a23 */ /* 0x100fe20000010807 */
[----:B------:R-:W-:Y:S01]  /*16d00*/  FMNMX.FTZ R2, R33, R2, !PT ;  /* 0x0000000221027209 */ /* 0x000fe20007810000 */
[--C-:B------:R-:W-:Y:S02]  /*16d10*/  FFMA.FTZ R211, R41, c[0x0][0x2d0], -R7.reuse ;  /* 0x0000b40029d37a23 */ /* 0x100fe40000010807 */
[----:B------:R-:W-:Y:S01]  /*16d20*/  MUFU.EX2 R220, R185 ;  /* 0x000000b900dc7308 */ /* 0x000fe20000000800 */
[----:B------:R-:W-:Y:S01]  /*16d30*/  FMNMX.FTZ R2, R31, R2, !PT ;  /* 0x000000021f027209 */ /* 0x000fe20007810000 */
[--C-:B-1----:R-:W-:Y:S04]  /*16d40*/  FFMA.FTZ R4, R13, c[0x0][0x2d0], -R7.reuse ;  /* 0x0000b4000d047a23 */ /* 0x102fe80000010807 */
[----:B------:R-:W1:Y:S04]  /*16d50*/  SHFL.BFLY PT, R6, R2, 0x2, 0x1f ;  /* 0x0c401f0002067f89 */ /* 0x000e6800000e0000 */
[----:B------:R5:W-:Y:S01]  /*16d60*/  MUFU.EX2 R241, R4 ;  /* 0x0000000400f17308 */ /* 0x000be20000000800 */
[----:B--2---:R-:W-:Y:S02]  /*16d70*/  FMNMX.FTZ R3, R15, R104, !PT ;  /* 0x000000680f037209 */ /* 0x004fe40007810000 */
[----:B---3--:R-:W-:Y:S02]  /*16d80*/  F2FP.BF16.PACK_AB R168, R240, R228 ;  /* 0x000000e4f0a8723e */ /* 0x008fe400000010ff */
[----:B------:R-:W-:Y:S02]  /*16d90*/  FMNMX.FTZ R3, R21, R3, !PT ;  /* 0x0000000315037209 */ /* 0x000fe40007810000 */
[----:B----4-:R-:W-:Y:S03]  /*16da0*/  FMNMX.FTZ R107, R0, R5, !PT ;  /* 0x00000005006b7209 */ /* 0x010fe60007810000 */
[----:B------:R-:W-:Y:S01]  /*16db0*/  MUFU.EX2 R223, R184 ;  /* 0x000000b800df7308 */ /* 0x000fe20000000800 */
[----:B------:R-:W-:Y:S04]  /*16dc0*/  FMNMX.FTZ R3, R22, R3, !PT ;  /* 0x0000000316037209 */ /* 0x000fe80007810000 */
[----:B------:R-:W-:Y:S02]  /*16dd0*/  FMNMX.FTZ R0, R24, R3, !PT ;  /* 0x0000000318007209 */ /* 0x000fe40007810000 */
[----:B------:R-:W-:Y:S02]  /*16de0*/  FSEL R3, R108, RZ, P0 ;  /* 0x000000ff6c037208 */ /* 0x000fe40000000000 */
[----:B-1----:R-:W-:Y:S01]  /*16df0*/  FMNMX.FTZ R2, R2, R6, !PT ;  /* 0x0000000602027209 */ /* 0x002fe20007810000 */
[----:B------:R-:W-:Y:S01]  /*16e00*/  MUFU.EX2 R225, R183 ;  /* 0x000000b700e17308 */ /* 0x000fe20000000800 */
[----:B------:R-:W-:Y:S01]  /*16e10*/  FMNMX.FTZ R6, R172, R0, !PT ;  /* 0x00000000ac067209 */ /* 0x000fe20007810000 */
[C---:B------:R-:W-:Y:S01]  /*16e20*/  FMUL.FTZ R0, R107.reuse, c[0x0][0x2d0] ;  /* 0x0000b4006b007a20 */ /* 0x040fe20000410000 */
[----:B------:R-:W-:Y:S01]  /*16e30*/  FSETP.NEU.FTZ.AND P0, PT, R107, -INF , PT ;  /* 0xff8000006b00780b */ /* 0x000fe20003f1d000 */
[----:B-----5:R-:W-:Y:S01]  /*16e40*/  FFMA.FTZ R4, R19, c[0x0][0x2d0], -R7 ;  /* 0x0000b40013047a23 */ /* 0x020fe20000010807 */
[----:B------:R-:W-:Y:S01]  /*16e50*/  FMNMX.FTZ R6, R173, R6, !PT ;  /* 0x00000006ad067209 */ /* 0x000fe20007810000 */
[----:B------:R-:W1:Y:S01]  /*16e60*/  SHFL.BFLY PT, R5, R2, 0x1, 0x1f ;  /* 0x0c201f0002057f89 */ /* 0x000e6200000e0000 */
[----:B------:R-:W-:Y:S03]  /*16e70*/  FSEL R8, R0, RZ, P0 ;  /* 0x000000ff00087208 */ /* 0x000fe60000000000 */
[----:B------:R2:W3:Y:S02]  /*16e80*/  MUFU.EX2 R239, R4 ;  /* 0x0000000400ef7308 */ /* 0x0004e40000000800 */
[--C-:B------:R-:W-:Y:S02]  /*16e90*/  FFMA.FTZ R0, R10, c[0x0][0x2d0], -R8.reuse ;  /* 0x0000b4000a007a23 */ /* 0x100fe40000010808 */
[--C-:B------:R-:W-:Y:S02]  /*16ea0*/  FFMA.FTZ R180, R39, c[0x0][0x2d0], -R8.reuse ;  /* 0x0000b40027b47a23 */ /* 0x100fe40000010808 */
[--C-:B------:R-:W-:Y:S02]  /*16eb0*/  FFMA.FTZ R179, R38, c[0x0][0x2d0], -R8.reuse ;  /* 0x0000b40026b37a23 */ /* 0x100fe40000010808 */
[--C-:B------:R-:W-:Y:S02]  /*16ec0*/  FFMA.FTZ R178, R37, c[0x0][0x2d0], -R8.reuse ;  /* 0x0000b40025b27a23 */ /* 0x100fe40000010808 */
[----:B------:R4:W-:Y:S01]  /*16ed0*/  MUFU.EX2 R215, R0 ;  /* 0x0000000000d77308 */ /* 0x0009e20000000800 */
[--C-:B------:R-:W-:Y:S02]  /*16ee0*/  FFMA.FTZ R177, R36, c[0x0][0x2d0], -R8.reuse ;  /* 0x0000b40024b17a23 */ /* 0x100fe40000010808 */
[----:B------:R-:W-:Y:S01]  /*16ef0*/  LDSM.16.MT88.4 R36, [R167] ;  /* 0x00000000a724783b */ /* 0x000fe20000004200 */
[--C-:B------:R-:W-:Y:S02]  /*16f00*/  FFMA.FTZ R210, R35, c[0x0][0x2d0], -R8.reuse ;  /* 0x0000b40023d27a23 */ /* 0x100fe40000010808 */
[--C-:B------:R-:W-:Y:S02]  /*16f10*/  FFMA.FTZ R209, R40, c[0x0][0x2d0], -R8.reuse ;  /* 0x0000b40028d17a23 */ /* 0x100fe40000010808 */
[--C-:B------:R-:W-:Y:S01]  /*16f20*/  FFMA.FTZ R208, R34, c[0x0][0x2d0], -R8.reuse ;  /* 0x0000b40022d07a23 */ /* 0x100fe20000010808 */
[----:B-1----:R-:W-:Y:S01]  /*16f30*/  FMNMX.FTZ R106, R2, R5, !PT ;  /* 0x00000005026a7209 */ /* 0x002fe20007810000 */
[--C-:B------:R-:W-:Y:S01]  /*16f40*/  FFMA.FTZ R207, R32, c[0x0][0x2d0], -R8.reuse ;  /* 0x0000b40020cf7a23 */ /* 0x100fe20000010808 */
[----:B------:R-:W-:Y:S01]  /*16f50*/  FSEL R5, R107, RZ, P0 ;  /* 0x000000ff6b057208 */ /* 0x000fe20000000000 */
[----:B------:R-:W-:Y:S01]  /*16f60*/  MUFU.EX2 R222, R179 ;  /* 0x000000b300de7308 */ /* 0x000fe20000000800 */
[----:B--2---:R-:W-:Y:S01]  /*16f70*/  FMNMX.FTZ R4, R174, R6, !PT ;  /* 0x00000006ae047209 */ /* 0x004fe20007810000 */
[--C-:B------:R-:W-:Y:S01]  /*16f80*/  FFMA.FTZ R6, R23, c[0x0][0x2d0], -R8.reuse ;  /* 0x0000b40017067a23 */ /* 0x100fe20000010808 */
[----:B------:R-:W-:Y:S02]  /*16f90*/  FSETP.NEU.FTZ.AND P0, PT, R106, -INF , PT ;  /* 0xff8000006a00780b */ /* 0x000fe40003f1d000 */
[----:B------:R-:W-:Y:S02]  /*16fa0*/  FMNMX.FTZ R4, R175, R4, !PT ;  /* 0x00000004af047209 */ /* 0x000fe40007810000 */
[----:B---3--:R-:W-:Y:S03]  /*16fb0*/  F2FP.BF16.PACK_AB R170, R239, R241 ;  /* 0x000000f1efaa723e */ /* 0x008fe600000010ff */
[----:B------:R-:W-:Y:S01]  /*16fc0*/  MUFU.EX2 R237, R6 ;  /* 0x0000000600ed7308 */ /* 0x000fe20000000800 */
[----:B----4-:R-:W-:Y:S01]  /*16fd0*/  FMNMX.FTZ R0, R186, R4, !PT ;  /* 0x00000004ba007209 */ /* 0x010fe20007810000 */
[--C-:B------:R-:W-:Y:S03]  /*16fe0*/  FFMA.FTZ R4, R14, c[0x0][0x2d0], -R8.reuse ;  /* 0x0000b4000e047a23 */ /* 0x100fe60000010808 */
[----:B------:R-:W-:Y:S04]  /*16ff0*/  FMNMX.FTZ R0, R187, R0, !PT ;  /* 0x00000000bb007209 */ /* 0x000fe80007810000 */
[----:B------:R-:W-:Y:S01]  /*17000*/  FMNMX.FTZ R0, R188, R0, !PT ;  /* 0x00000000bc007209 */ /* 0x000fe20007810000 */
[----:B------:R1:W2:Y:S03]  /*17010*/  MUFU.EX2 R235, R4 ;  /* 0x0000000400eb7308 */ /* 0x0002a60000000800 */
[----:B------:R-:W-:Y:S05]  /*17020*/  FMNMX.FTZ R0, R105, R0, !PT ;  /* 0x0000000069007209 */ /* 0x000fea0007810000 */
[----:B------:R-:W3:Y:S02]  /*17030*/  SHFL.BFLY PT, R2, R0, 0x2, 0x1f ;  /* 0x0c401f0000027f89 */ /* 0x000ee400000e0000 */
[----:B------:R-:W-:Y:S10]  /*17040*/  MUFU.EX2 R224, R178 ;  /* 0x000000b200e07308 */ /* 0x000ff40000000800 */
[----:B------:R-:W-:Y:S01]  /*17050*/  MUFU.EX2 R219, R180 ;  /* 0x000000b400db7308 */ /* 0x000fe20000000800 */
[----:B-1----:R-:W-:Y:S01]  /*17060*/  FFMA.FTZ R4, R18, c[0x0][0x2d0], -R8 ;  /* 0x0000b40012047a23 */ /* 0x002fe20000010808 */
[----:B--2---:R-:W-:Y:S08]  /*17070*/  F2FP.BF16.PACK_AB R169, R235, R215 ;  /* 0x000000d7eba9723e */ /* 0x004ff000000010ff */
[----:B------:R1:W2:Y:S10]  /*17080*/  MUFU.EX2 R236, R4 ;  /* 0x0000000400ec7308 */ /* 0x0002b40000000800 */
[----:B------:R-:W-:Y:S10]  /*17090*/  MUFU.EX2 R227, R182 ;  /* 0x000000b600e37308 */ /* 0x000ff40000000800 */
[----:B------:R-:W-:Y:S01]  /*170a0*/  MUFU.EX2 R226, R177 ;  /* 0x000000b100e27308 */ /* 0x000fe20000000800 */
[----:B-1----:R-:W-:Y:S01]  /*170b0*/  FMUL.FTZ R4, R106, c[0x0][0x2d0] ;  /* 0x0000b4006a047a20 */ /* 0x002fe20000410000 */
[----:B--2---:R-:W-:Y:S04]  /*170c0*/  F2FP.BF16.PACK_AB R171, R237, R236 ;  /* 0x000000ecedab723e */ /* 0x004fe800000010ff */
[----:B------:R-:W-:Y:S04]  /*170d0*/  FSEL R9, R4, RZ, P0 ;  /* 0x000000ff04097208 */ /* 0x000fe80000000000 */
[----:B------:R-:W-:Y:S01]  /*170e0*/  MUFU.EX2 R183, R214 ;  /* 0x000000d600b77308 */ /* 0x000fe20000000800 */
[--C-:B------:R-:W-:Y:S02]  /*170f0*/  FFMA.FTZ R4, R11, c[0x0][0x2d0], -R9.reuse ;  /* 0x0000b4000b047a23 */ /* 0x100fe40000010809 */
[--C-:B------:R-:W-:Y:S02]  /*17100*/  FFMA.FTZ R176, R28, c[0x0][0x2d0], -R9.reuse ;  /* 0x0000b4001cb07a23 */ /* 0x100fe40000010809 */
[--C-:B------:R-:W-:Y:S05]  /*17110*/  FFMA.FTZ R181, R27, c[0x0][0x2d0], -R9.reuse ;  /* 0x0000b4001bb57a23 */ /* 0x100fea0000010809 */
[----:B------:R1:W-:Y:S01]  /*17120*/  MUFU.EX2 R231, R4 ;  /* 0x0000000400e77308 */ /* 0x0003e20000000800 */
[--C-:B------:R-:W-:Y:S02]  /*17130*/  FFMA.FTZ R206, R26, c[0x0][0x2d0], -R9.reuse ;  /* 0x0000b4001ace7a23 */ /* 0x100fe40000010809 */
[--C-:B------:R-:W-:Y:S02]  /*17140*/  FFMA.FTZ R190, R25, c[0x0][0x2d0], -R9.reuse ;  /* 0x0000b40019be7a23 */ /* 0x100fe40000010809 */
[--C-:B------:R-:W-:Y:S02]  /*17150*/  FFMA.FTZ R189, R33, c[0x0][0x2d0], -R9.reuse ;  /* 0x0000b40021bd7a23 */ /* 0x100fe40000010809 */
[--C-:B------:R-:W-:Y:S03]  /*17160*/  FFMA.FTZ R191, R31, c[0x0][0x2d0], -R9.reuse ;  /* 0x0000b4001fbf7a23 */ /* 0x100fe60000010809 */
[----:B------:R-:W-:Y:S10]  /*17170*/  MUFU.EX2 R221, R176 ;  /* 0x000000b000dd7308 */ /* 0x000ff40000000800 */
[----:B------:R-:W-:Y:S01]  /*17180*/  MUFU.EX2 R216, R181 ;  /* 0x000000b500d87308 */ /* 0x000fe20000000800 */
[--C-:B-1----:R-:W-:Y:S09]  /*17190*/  FFMA.FTZ R4, R16, c[0x0][0x2d0], -R9.reuse ;  /* 0x0000b40010047a23 */ /* 0x102ff20000010809 */
[----:B------:R3:W-:Y:S10]  /*171a0*/  MUFU.EX2 R232, R4 ;  /* 0x0000000400e87308 */ /* 0x0007f40000000800 */
[----:B------:R-:W-:Y:S10]  /*171b0*/  MUFU.EX2 R213, R213 ;  /* 0x000000d500d57308 */ /* 0x000ff40000000800 */
[----:B------:R-:W-:Y:S01]  /*171c0*/  MUFU.EX2 R210, R210 ;  /* 0x000000d200d27308 */ /* 0x000fe20000000800 */
[----:B---3--:R-:W-:Y:S01]  /*171d0*/  FMNMX.FTZ R4, R0, R2, !PT ;  /* 0x0000000200047209 */ /* 0x008fe20007810000 */
[----:B------:R-:W-:Y:S02]  /*171e0*/  FFMA.FTZ R0, R17, c[0x0][0x2d0], -R9 ;  /* 0x0000b40011007a23 */ /* 0x000fe40000010809 */
[----:B------:R-:W-:Y:S02]  /*171f0*/  FADD.FTZ R2, -R5, R101 ;  /* 0x0000006505027221 */ /* 0x000fe40000010100 */
[----:B------:R-:W1:Y:S04]  /*17200*/  SHFL.BFLY PT, R6, R4, 0x1, 0x1f ;  /* 0x0c201f0004067f89 */ /* 0x000e6800000e0000 */
[----:B------:R2:W-:Y:S01]  /*17210*/  MUFU.EX2 R233, R0 ;  /* 0x0000000000e97308 */ /* 0x0005e20000000800 */
[----:B------:R-:W-:Y:S09]  /*17220*/  FMUL.FTZ R2, R2, c[0x0][0x2d0] ;  /* 0x0000b40002027a20 */ /* 0x000ff20000410000 */
[----:B------:R-:W3:Y:S10]  /*17230*/  MUFU.EX2 R2, R2 ;  /* 0x0000000200027308 */ /* 0x000ef40000000800 */
[----:B------:R-:W-:Y:S01]  /*17240*/  MUFU.EX2 R209, R209 ;  /* 0x000000d100d17308 */ /* 0x000fe20000000800 */
[----:B-1----:R-:W-:Y:S01]  /*17250*/  FMNMX.FTZ R103, R4, R6, !PT ;  /* 0x0000000604677209 */ /* 0x002fe20007810000 */
[--C-:B--2---:R-:W-:Y:S04]  /*17260*/  FFMA.FTZ R0, R20, c[0x0][0x2d0], -R9.reuse ;  /* 0x0000b40014007a23 */ /* 0x104fe80000010809 */
[----:B------:R-:W-:Y:S04]  /*17270*/  FMUL.FTZ R4, R103, c[0x0][0x2d0] ;  /* 0x0000b40067047a20 */ /* 0x000fe80000410000 */
[----:B------:R1:W2:Y:S01]  /*17280*/  MUFU.EX2 R242, R0 ;  /* 0x0000000000f27308 */ /* 0x0002a20000000800 */
[C---:B---3--:R-:W-:Y:S02]  /*17290*/  FMUL.FTZ R6, R2.reuse, R114 ;  /* 0x0000007202067220 */ /* 0x048fe40000410000 */
[C---:B------:R-:W-:Y:S02]  /*172a0*/  FMUL.FTZ R7, R2.reuse, R115 ;  /* 0x0000007302077220 */ /* 0x040fe40000410000 */
[C---:B------:R-:W-:Y:S02]  /*172b0*/  FMUL.FTZ R18, R2.reuse, R126 ;  /* 0x0000007e02127220 */ /* 0x040fe40000410000 */
[C---:B------:R-:W-:Y:S03]  /*172c0*/  FMUL.FTZ R19, R2.reuse, R127 ;  /* 0x0000007f02137220 */ /* 0x040fe60000410000 */
[----:B------:R-:W-:Y:S01]  /*172d0*/  MUFU.EX2 R212, R212 ;  /* 0x000000d400d47308 */ /* 0x000fe20000000800 */
[C---:B------:R-:W-:Y:S02]  /*172e0*/  FMUL.FTZ R34, R2.reuse, R142 ;  /* 0x0000008e02227220 */ /* 0x040fe40000410000 */
[C---:B------:R-:W-:Y:S02]  /*172f0*/  FMUL.FTZ R35, R2.reuse, R143 ;  /* 0x0000008f02237220 */ /* 0x040fe40000410000 */
[C---:B------:R-:W-:Y:S02]  /*17300*/  FMUL.FTZ R50, R2.reuse, R162 ;  /* 0x000000a202327220 */ /* 0x040fe40000410000 */
[C---:B------:R-:W-:Y:S02]  /*17310*/  FMUL.FTZ R51, R2.reuse, R163 ;  /* 0x000000a302337220 */ /* 0x040fe40000410000 */
[C---:B------:R-:W-:Y:S01]  /*17320*/  FMUL.FTZ R54, R2.reuse, R54 ;  /* 0x0000003602367220 */ /* 0x040fe20000410000 */
[----:B------:R-:W-:Y:S01]  /*17330*/  MUFU.EX2 R211, R211 ;  /* 0x000000d300d37308 */ /* 0x000fe20000000800 */
[----:B------:R-:W-:Y:S02]  /*17340*/  FMUL.FTZ R55, R2, R55 ;  /* 0x0000003702377220 */ /* 0x000fe40000410000 */
[----:B-1----:R-:W-:Y:S01]  /*17350*/  FADD.FTZ R0, -R3, R100 ;  /* 0x0000006403007221 */ /* 0x002fe20000010100 */
[----:B--2---:R-:W-:Y:S01]  /*17360*/  F2FP.BF16.PACK_AB R114, R242, R233 ;  /* 0x000000e9f272723e */ /* 0x004fe200000010ff */
[----:B------:R-:W-:Y:S02]  /*17370*/  FMUL.FTZ R66, R2, R66 ;  /* 0x0000004202427220 */ /* 0x000fe40000410000 */
[----:B------:R-:W-:Y:S02]  /*17380*/  FMUL.FTZ R0, R0, c[0x0][0x2d0] ;  /* 0x0000b40000007a20 */ /* 0x000fe40000410000 */
[C---:B------:R-:W-:Y:S01]  /*17390*/  FMUL.FTZ R67, R2.reuse, R67 ;  /* 0x0000004302437220 */ /* 0x040fe20000410000 */
[----:B------:R-:W-:Y:S01]  /*173a0*/  MUFU.EX2 R208, R208 ;  /* 0x000000d000d07308 */ /* 0x000fe20000000800 */
[C---:B------:R-:W-:Y:S02]  /*173b0*/  FMUL.FTZ R70, R2.reuse, R70 ;  /* 0x0000004602467220 */ /* 0x040fe40000410000 */
[C---:B------:R-:W-:Y:S02]  /*173c0*/  FMUL.FTZ R71, R2.reuse, R71 ;  /* 0x0000004702477220 */ /* 0x040fe40000410000 */
[C---:B------:R-:W-:Y:S02]  /*173d0*/  FMUL.FTZ R82, R2.reuse, R82 ;  /* 0x0000005202527220 */ /* 0x040fe40000410000 */
[C---:B------:R-:W-:Y:S02]  /*173e0*/  FMUL.FTZ R83, R2.reuse, R83 ;  /* 0x0000005302537220 */ /* 0x040fe40000410000 */
[C---:B------:R-:W-:Y:S01]  /*173f0*/  FMUL.FTZ R98, R2.reuse, R98 ;  /* 0x0000006202627220 */ /* 0x040fe20000410000 */
[----:B------:R1:W2:Y:S01]  /*17400*/  MUFU.EX2 R3, R0 ;  /* 0x0000000000037308 */ /* 0x0002a20000000800 */
[C---:B------:R-:W-:Y:S02]  /*17410*/  FMUL.FTZ R99, R2.reuse, R99 ;  /* 0x0000006302637220 */ /* 0x040fe40000410000 */
[C---:B------:R-:W-:Y:S02]  /*17420*/  FMUL.FTZ R86, R2.reuse, R86 ;  /* 0x0000005602567220 */ /* 0x040fe40000410000 */
[----:B------:R-:W-:Y:S05]  /*17430*/  FMUL.FTZ R87, R2, R87 ;  /* 0x0000005702577220 */ /* 0x000fea0000410000 */
[----:B------:R-:W-:Y:S10]  /*17440*/  MUFU.EX2 R207, R207 ;  /* 0x000000cf00cf7308 */ /* 0x000ff40000000800 */
[----:B------:R-:W-:Y:S01]  /*17450*/  MUFU.EX2 R182, R206 ;  /* 0x000000ce00b67308 */ /* 0x000fe20000000800 */
[----:B-1----:R-:W-:Y:S01]  /*17460*/  FSEL R0, R106, RZ, P0 ;  /* 0x000000ff6a007208 */ /* 0x002fe20000000000 */
[----:B--2---:R-:W-:Y:S01]  /*17470*/  FMUL.FTZ R5, R3, R113 ;  /* 0x0000007103057220 */ /* 0x004fe20000410000 */
[----:B------:R-:W-:Y:S01]  /*17480*/  FSETP.NEU.FTZ.AND P0, PT, R103, -INF , PT ;  /* 0xff8000006700780b */ /* 0x000fe20003f1d000 */
[----:B------:R-:W-:Y:S02]  /*17490*/  FMUL.FTZ R16, R3, R124 ;  /* 0x0000007c03107220 */ /* 0x000fe40000410000 */
[----:B------:R-:W-:Y:S01]  /*174a0*/  FADD.FTZ R0, -R0, R102 ;  /* 0x0000006600007221 */ /* 0x000fe20000010100 */
[----:B------:R-:W-:Y:S01]  /*174b0*/  FSEL R101, R4, RZ, P0 ;  /* 0x000000ff04657208 */ /* 0x000fe20000000000 */
[----:B------:R-:W-:Y:S02]  /*174c0*/  FFMA.FTZ R102, R29, c[0x0][0x2d0], -R9 ;  /* 0x0000b4001d667a23 */ /* 0x000fe40000010809 */
[----:B------:R-:W-:Y:S01]  /*174d0*/  MUFU.EX2 R185, R190 ;  /* 0x000000be00b97308 */ /* 0x000fe20000000800 */
[----:B------:R-:W-:Y:S02]  /*174e0*/  FMUL.FTZ R0, R0, c[0x0][0x2d0] ;  /* 0x0000b40000007a20 */ /* 0x000fe40000410000 */
[--C-:B------:R-:W-:Y:S02]  /*174f0*/  FFMA.FTZ R4, R24, c[0x0][0x2d0], -R101.reuse ;  /* 0x0000b40018047a23 */ /* 0x100fe40000010865 */
[C---:B------:R-:W-:Y:S02]  /*17500*/  FMUL.FTZ R17, R3.reuse, R125 ;  /* 0x0000007d03117220 */ /* 0x040fe40000410000 */
[C---:B------:R-:W-:Y:S01]  /*17510*/  FMUL.FTZ R32, R3.reuse, R140 ;  /* 0x0000008c03207220 */ /* 0x040fe20000410000 */
[----:B------:R-:W-:Y:S01]  /*17520*/  LDSM.16.MT88.4 R124, [R167+0x400] ;  /* 0x00040000a77c783b */ /* 0x000fe20000004200 */
[C---:B------:R-:W-:Y:S01]  /*17530*/  FMUL.FTZ R33, R3.reuse, R141 ;  /* 0x0000008d03217220 */ /* 0x040fe20000410000 */
[----:B------:R1:W2:Y:S01]  /*17540*/  MUFU.EX2 R100, R0 ;  /* 0x0000000000647308 */ /* 0x0002a20000000800 */
[C---:B------:R-:W-:Y:S02]  /*17550*/  FMUL.FTZ R48, R3.reuse, R160 ;  /* 0x000000a003307220 */ /* 0x040fe40000410000 */
[C---:B------:R-:W-:Y:S02]  /*17560*/  FMUL.FTZ R49, R3.reuse, R161 ;  /* 0x000000a103317220 */ /* 0x040fe40000410000 */
[C---:B------:R-:W-:Y:S01]  /*17570*/  FMUL.FTZ R52, R3.reuse, R52 ;  /* 0x0000003403347220 */ /* 0x040fe20000410000 */
[----:B------:R-:W-:Y:S01]  /*17580*/  LDSM.16.MT88.4 R140, [R167+0x800] ;  /* 0x00080000a78c783b */ /* 0x000fe20000004200 */
[C---:B------:R-:W-:Y:S02]  /*17590*/  FMUL.FTZ R53, R3.reuse, R53 ;  /* 0x0000003503357220 */ /* 0x040fe40000410000 */
[C---:B------:R-:W-:Y:S01]  /*175a0*/  FMUL.FTZ R64, R3.reuse, R64 ;  /* 0x0000004003407220 */ /* 0x040fe20000410000 */
[----:B------:R3:W-:Y:S01]  /*175b0*/  MUFU.EX2 R234, R4 ;  /* 0x0000000400ea7308 */ /* 0x0007e20000000800 */
[C---:B------:R-:W-:Y:S02]  /*175c0*/  FMUL.FTZ R65, R3.reuse, R65 ;  /* 0x0000004103417220 */ /* 0x040fe40000410000 */
[C---:B------:R-:W-:Y:S01]  /*175d0*/  FMUL.FTZ R68, R3.reuse, R68 ;  /* 0x0000004403447220 */ /* 0x040fe20000410000 */
[----:B------:R-:W-:Y:S01]  /*175e0*/  LDSM.16.MT88.4 R160, [R166+0x1400] ;  /* 0x00140000a6a0783b */ /* 0x000fe20000004200 */
[C---:B------:R-:W-:Y:S02]  /*175f0*/  FMUL.FTZ R69, R3.reuse, R69 ;  /* 0x0000004503457220 */ /* 0x040fe40000410000 */
[C---:B------:R-:W-:Y:S02]  /*17600*/  FMUL.FTZ R80, R3.reuse, R80 ;  /* 0x0000005003507220 */ /* 0x040fe40000410000 */
[C---:B------:R-:W-:Y:S01]  /*17610*/  FMUL.FTZ R81, R3.reuse, R81 ;  /* 0x0000005103517220 */ /* 0x040fe20000410000 */
[----:B------:R-:W-:Y:S01]  /*17620*/  MUFU.EX2 R218, R102 ;  /* 0x0000006600da7308 */ /* 0x000fe20000000800 */
[C---:B------:R-:W-:Y:S02]  /*17630*/  FMUL.FTZ R96, R3.reuse, R96 ;  /* 0x0000006003607220 */ /* 0x040fe40000410000 */
[----:B------:R-:W-:Y:S02]  /*17640*/  FMUL.FTZ R97, R3, R97 ;  /* 0x0000006103617220 */ /* 0x000fe40000410000 */
[--C-:B-1----:R-:W-:Y:S02]  /*17650*/  FFMA.FTZ R0, R15, c[0x0][0x2d0], -R101.reuse ;  /* 0x0000b4000f007a23 */ /* 0x102fe40000010865 */
[C---:B--2---:R-:W-:Y:S02]  /*17660*/  FMUL.FTZ R8, R100.reuse, R116 ;  /* 0x0000007464087220 */ /* 0x044fe40000410000 */
[C---:B------:R-:W-:Y:S01]  /*17670*/  FMUL.FTZ R12, R100.reuse, R120 ;  /* 0x00000078640c7220 */ /* 0x040fe20000410000 */
[----:B------:R1:W-:Y:S01]  /*17680*/  MUFU.EX2 R229, R0 ;  /* 0x0000000000e57308 */ /* 0x0003e20000000800 */
[C---:B------:R-:W-:Y:S02]  /*17690*/  FMUL.FTZ R13, R100.reuse, R121 ;  /* 0x00000079640d7220 */ /* 0x040fe40000410000 */
[----:B------:R-:W-:Y:S02]  /*176a0*/  FMUL.FTZ R24, R100, R132 ;  /* 0x0000008464187220 */ /* 0x000fe40000410000 */
[----:B---3--:R-:W-:Y:S01]  /*176b0*/  FMUL.FTZ R4, R3, R112 ;  /* 0x0000007003047220 */ /* 0x008fe20000410000 */
[----:B------:R-:W-:Y:S01]  /*176c0*/  F2FP.BF16.PACK_AB R112, R232, R231 ;  /* 0x000000e7e870723e */ /* 0x000fe200000010ff */
        /* <DEDUP_REMOVED lines=8> */
[----:B------:R-:W-:Y:S01]  /*17750*/  MUFU.EX2 R184, R191 ;  /* 0x000000bf00b87308 */ /* 0x000fe20000000800 */
[C---:B------:R-:W-:Y:S02]  /*17760*/  FMUL.FTZ R56, R100.reuse, R56 ;  /* 0x0000003864387220 */ /* 0x040fe40000410000 */
[C---:B------:R-:W-:Y:S02]  /*17770*/  FMUL.FTZ R57, R100.reuse, R57 ;  /* 0x0000003964397220 */ /* 0x040fe40000410000 */
[--C-:B-1----:R-:W-:Y:S02]  /*17780*/  FFMA.FTZ R0, R21, c[0x0][0x2d0], -R101.reuse ;  /* 0x0000b40015007a23 */ /* 0x102fe40000010865 */
[C---:B------:R-:W-:Y:S02]  /*17790*/  FMUL.FTZ R60, R100.reuse, R60 ;  /* 0x0000003c643c7220 */ /* 0x040fe40000410000 */
[C---:B------:R-:W-:Y:S01]  /*177a0*/  FMUL.FTZ R61, R100.reuse, R61 ;  /* 0x0000003d643d7220 */ /* 0x040fe20000410000 */
[----:B------:R1:W2:Y:S01]  /*177b0*/  MUFU.EX2 R230, R0 ;  /* 0x0000000000e67308 */ /* 0x0002a20000000800 */
[C---:B------:R-:W-:Y:S02]  /*177c0*/  FMUL.FTZ R72, R100.reuse, R72 ;  /* 0x0000004864487220 */ /* 0x040fe40000410000 */
[C---:B------:R-:W-:Y:S02]  /*177d0*/  FMUL.FTZ R73, R100.reuse, R73 ;  /* 0x0000004964497220 */ /* 0x040fe40000410000 */
[C---:B------:R-:W-:Y:S02]  /*177e0*/  FMUL.FTZ R76, R100.reuse, R76 ;  /* 0x0000004c644c7220 */ /* 0x040fe40000410000 */
[----:B------:R-:W-:Y:S02]  /*177f0*/  FMUL.FTZ R77, R100, R77 ;  /* 0x0000004d644d7220 */ /* 0x000fe40000410000 */
[--C-:B------:R-:W-:Y:S01]  /*17800*/  FFMA.FTZ R102, R172, c[0x0][0x2d0], -R101.reuse ;  /* 0x0000b400ac667a23 */ /* 0x100fe20000010865 */
[----:B------:R-:W-:Y:S01]  /*17810*/  F2FP.BF16.PACK_AB R172, R185, R182 ;  /* 0x000000b6b9ac723e */ /* 0x000fe200000010ff */
[C---:B------:R-:W-:Y:S02]  /*17820*/  FMUL.FTZ R84, R3.reuse, R84 ;  /* 0x0000005403547220 */ /* 0x040fe40000410000 */
[----:B------:R3:W-:Y:S01]  /*17830*/  MUFU.EX2 R179, R102 ;  /* 0x0000006600b37308 */ /* 0x0007e20000000800 */
[----:B------:R-:W-:Y:S02]  /*17840*/  FMUL.FTZ R85, R3, R85 ;  /* 0x0000005503557220 */ /* 0x000fe40000410000 */
[C---:B------:R-:W-:Y:S02]  /*17850*/  FMUL.FTZ R88, R100.reuse, R88 ;  /* 0x0000005864587220 */ /* 0x040fe40000410000 */
[C---:B------:R-:W-:Y:S02]  /*17860*/  FMUL.FTZ R89, R100.reuse, R89 ;  /* 0x0000005964597220 */ /* 0x040fe40000410000 */
[C---:B------:R-:W-:Y:S02]  /*17870*/  FMUL.FTZ R92, R100.reuse, R92 ;  /* 0x0000005c645c7220 */ /* 0x040fe40000410000 */
[----:B------:R-:W-:Y:S02]  /*17880*/  FMUL.FTZ R93, R100, R93 ;  /* 0x0000005d645d7220 */ /* 0x000fe40000410000 */
[----:B-1----:R-:W-:Y:S01]  /*17890*/  FFMA.FTZ R0, R22, c[0x0][0x2d0], -R101 ;  /* 0x0000b40016007a23 */ /* 0x002fe20000010865 */
[----:B--2---:R-:W-:Y:S01]  /*178a0*/  F2FP.BF16.PACK_AB R113, R230, R229 ;  /* 0x000000e5e671723e */ /* 0x004fe200000010ff */
[----:B------:R-:W1:Y:S01]  /*178b0*/  LDSM.16.MT88.4 R20, [R166] ;  /* 0x00000000a614783b */ /* 0x000e620000004200 */
[----:B------:R-:W-:Y:S01]  /*178c0*/  FFMA.FTZ R132, R2, R245, R215 ;  /* 0x000000f502847223 */ /* 0x000fe200000100d7 */
[----:B------:R2:W4:Y:S01]  /*178d0*/  MUFU.EX2 R238, R0 ;  /* 0x0000000000ee7308 */ /* 0x0005220000000800 */
[----:B---3--:R-:W-:Y:S09]  /*178e0*/  FFMA.FTZ R102, R173, c[0x0][0x2d0], -R101 ;  /* 0x0000b400ad667a23 */ /* 0x008ff20000010865 */
[----:B------:R3:W-:Y:S01]  /*178f0*/  MUFU.EX2 R178, R102 ;  /* 0x0000006600b27308 */ /* 0x0007e20000000800 */
[----:B--2---:R-:W-:Y:S02]  /*17900*/  FSEL R0, R103, RZ, P0 ;  /* 0x000000ff67007208 */ /* 0x004fe40000000000 */
[----:B----4-:R-:W-:Y:S02]  /*17910*/  F2FP.BF16.PACK_AB R115, R234, R238 ;  /* 0x000000eeea73723e */ /* 0x010fe400000010ff */
[C---:B------:R-:W-:Y:S01]  /*17920*/  ISETP.GT.AND P0, PT, R205.reuse, R244, PT ;  /* 0x000000f4cd00720c */ /* 0x040fe20003f04270 */
[----:B------:R-:W-:Y:S01]  /*17930*/  FADD.FTZ R0, -R0, R104 ;  /* 0x0000006800007221 */ /* 0x000fe20000010100 */
[----:B------:R-:W-:Y:S01]  /*17940*/  IADD3 R205, R205, -0x1, RZ ;  /* 0xffffffffcdcd7810 */ /* 0x000fe20007ffe0ff */
[----:B------:R-:W-:Y:S02]  /*17950*/  FFMA.FTZ R104, R30, c[0x0][0x2d0], -R9 ;  /* 0x0000b4001e687a23 */ /* 0x000fe40000010809 */
[----:B------:R-:W-:Y:S02]  /*17960*/  FMUL.FTZ R0, R0, c[0x0][0x2d0] ;  /* 0x0000b40000007a20 */ /* 0x000fe40000410000 */
[----:B------:R-:W-:Y:S01]  /*17970*/  FMUL.FTZ R9, R100, R117 ;  /* 0x0000007564097220 */ /* 0x000fe20000410000 */
[----:B------:R-:W-:Y:S01]  /*17980*/  MUFU.EX2 R217, R104 ;  /* 0x0000006800d97308 */ /* 0x000fe20000000800 */
[--C-:B---3--:R-:W-:Y:S01]  /*17990*/  FFMA.FTZ R102, R174, c[0x0][0x2d0], -R101.reuse ;  /* 0x0000b400ae667a23 */ /* 0x108fe20000010865 */
[-C--:B-1----:R-:W-:Y:S01]  /*179a0*/  HMMA.16816.F32.BF16 R4, R168, R20.reuse, R4 ;  /* 0x00000014a804723c */ /* 0x082fe20000041804 */
[----:B------:R-:W-:Y:S07]  /*179b0*/  F2FP.BF16.PACK_AB R174, R184, R189 ;  /* 0x000000bdb8ae723e */ /* 0x000fee00000010ff */
[----:B------:R-:W1:Y:S10]  /*179c0*/  MUFU.EX2 R0, R0 ;  /* 0x0000000000007308 */ /* 0x000e740000000800 */
[----:B------:R2:W-:Y:S01]  /*179d0*/  MUFU.EX2 R180, R102 ;  /* 0x0000006600b47308 */ /* 0x0005e20000000800 */
[C---:B-1----:R-:W-:Y:S02]  /*179e0*/  FMUL.FTZ R10, R0.reuse, R118 ;  /* 0x00000076000a7220 */ /* 0x042fe40000410000 */
[C---:B------:R-:W-:Y:S02]  /*179f0*/  FMUL.FTZ R11, R0.reuse, R119 ;  /* 0x00000077000b7220 */ /* 0x040fe40000410000 */
[----:B------:R-:W1:Y:S01]  /*17a00*/  LDSM.16.MT88.4 R116, [R166+0xc00] ;  /* 0x000c0000a674783b */ /* 0x000e620000004200 */
[C---:B------:R-:W-:Y:S02]  /*17a10*/  FMUL.FTZ R14, R0.reuse, R122 ;  /* 0x0000007a000e7220 */ /* 0x040fe40000410000 */
[C---:B------:R-:W-:Y:S02]  /*17a20*/  FMUL.FTZ R15, R0.reuse, R123 ;  /* 0x0000007b000f7220 */ /* 0x040fe40000410000 */
[C---:B------:R-:W-:Y:S01]  /*17a30*/  HMMA.16816.F32.BF16 R8, R112.reuse, R20, R8 ;  /* 0x000000147008723c */ /* 0x040fe20000041808 */
[C---:B------:R-:W-:Y:S02]  /*17a40*/  FMUL.FTZ R42, R0.reuse, R150 ;  /* 0x00000096002a7220 */ /* 0x040fe40000410000 */
[----:B------:R-:W-:Y:S01]  /*17a50*/  LDSM.16.MT88.4 R120, [R166+0x400] ;  /* 0x00040000a678783b */ /* 0x000fe20000004200 */
[C---:B------:R-:W-:Y:S02]  /*17a60*/  FMUL.FTZ R43, R0.reuse, R151 ;  /* 0x00000097002b7220 */ /* 0x040fe40000410000 */
[C---:B------:R-:W-:Y:S02]  /*17a70*/  FMUL.FTZ R46, R0.reuse, R158 ;  /* 0x0000009e002e7220 */ /* 0x040fe40000410000 */
[-C--:B------:R-:W-:Y:S01]  /*17a80*/  HMMA.16816.F32.BF16 R12, R112, R22.reuse, R12 ;  /* 0x00000016700c723c */ /* 0x080fe2000004180c */
[C---:B------:R-:W-:Y:S03]  /*17a90*/  FMUL.FTZ R20, R3.reuse, R128 ;  /* 0x0000008003147220 */ /* 0x040fe60000410000 */
[C---:B------:R-:W-:Y:S02]  /*17aa0*/  FMUL.FTZ R21, R3.reuse, R129 ;  /* 0x0000008103157220 */ /* 0x040fe40000410000 */
[C---:B------:R-:W-:Y:S02]  /*17ab0*/  FMUL.FTZ R47, R0.reuse, R159 ;  /* 0x0000009f002f7220 */ /* 0x040fe40000410000 */
[C---:B------:R-:W-:Y:S01]  /*17ac0*/  HMMA.16816.F32.BF16 R16, R168.reuse, R22, R16 ;  /* 0x00000016a810723c */ /* 0x040fe20000041810 */
[C---:B------:R-:W-:Y:S03]  /*17ad0*/  FMUL.FTZ R26, R0.reuse, R134 ;  /* 0x00000086001a7220 */ /* 0x040fe60000410000 */
[C---:B------:R-:W-:Y:S02]  /*17ae0*/  FMUL.FTZ R27, R0.reuse, R135 ;  /* 0x00000087001b7220 */ /* 0x040fe40000410000 */
[----:B------:R-:W-:Y:S02]  /*17af0*/  FMUL.FTZ R30, R0, R138 ;  /* 0x0000008a001e7220 */ /* 0x000fe40000410000 */
[C---:B------:R-:W-:Y:S04]  /*17b00*/  FMUL.FTZ R22, R2.reuse, R130 ;  /* 0x0000008202167220 */ /* 0x040fe80000410000 */
[----:B------:R-:W-:Y:S02]  /*17b10*/  FMUL.FTZ R23, R2, R131 ;  /* 0x0000008302177220 */ /* 0x000fe40000410000 */
[----:B------:R-:W-:Y:S01]  /*17b20*/  LDSM.16.MT88.4 R128, [R166+0x800] ;  /* 0x00080000a680783b */ /* 0x000fe20000004200 */
[C---:B------:R-:W-:Y:S02]  /*17b30*/  FMUL.FTZ R58, R0.reuse, R58 ;  /* 0x0000003a003a7220 */ /* 0x040fe40000410000 */
[C---:B------:R-:W-:Y:S02]  /*17b40*/  FMUL.FTZ R59, R0.reuse, R59 ;  /* 0x0000003b003b7220 */ /* 0x040fe40000410000 */
[-C--:B------:R-:W-:Y:S01]  /*17b50*/  HMMA.16816.F32.BF16 R20, R168, R36.reuse, R20 ;  /* 0x00000024a814723c */ /* 0x080fe20000041814 */
[C---:B------:R-:W-:Y:S02]  /*17b60*/  FMUL.FTZ R62, R0.reuse, R62 ;  /* 0x0000003e003e7220 */ /* 0x040fe40000410000 */
[C---:B------:R-:W-:Y:S02]  /*17b70*/  FMUL.FTZ R63, R0.reuse, R63 ;  /* 0x0000003f003f7220 */ /* 0x040fe40000410000 */
[C---:B------:R-:W-:Y:S02]  /*17b80*/  FMUL.FTZ R74, R0.reuse, R74 ;  /* 0x0000004a004a7220 */ /* 0x040fe40000410000 */
[C---:B------:R-:W-:Y:S01]  /*17b90*/  FMUL.FTZ R75, R0.reuse, R75 ;  /* 0x0000004b004b7220 */ /* 0x040fe20000410000 */
[C---:B------:R-:W-:Y:S01]  /*17ba0*/  HMMA.16816.F32.BF16 R24, R112.reuse, R36, R24 ;  /* 0x000000247018723c */ /* 0x040fe20000041818 */
[C---:B------:R-:W-:Y:S03]  /*17bb0*/  FMUL.FTZ R31, R0.reuse, R139 ;  /* 0x0000008b001f7220 */ /* 0x040fe60000410000 */
[C---:B------:R-:W-:Y:S02]  /*17bc0*/  FMUL.FTZ R78, R0.reuse, R78 ;  /* 0x0000004e004e7220 */ /* 0x040fe40000410000 */
[C---:B------:R-:W-:Y:S02]  /*17bd0*/  FMUL.FTZ R79, R0.reuse, R79 ;  /* 0x0000004f004f7220 */ /* 0x040fe40000410000 */
[-C--:B------:R-:W-:Y:S01]  /*17be0*/  HMMA.16816.F32.BF16 R28, R112, R38.reuse, R28 ;  /* 0x00000026701c723c */ /* 0x080fe2000004181c */
[C---:B------:R-:W-:Y:S03]  /*17bf0*/  FMUL.FTZ R36, R3.reuse, R144 ;  /* 0x0000009003247220 */ /* 0x040fe60000410000 */
[----:B------:R-:W-:Y:S02]  /*17c00*/  FMUL.FTZ R37, R3, R145 ;  /* 0x0000009103257220 */ /* 0x000fe40000410000 */
[--C-:B--2---:R-:W-:Y:S02]  /*17c10*/  FFMA.FTZ R102, R175, c[0x0][0x2d0], -R101.reuse ;  /* 0x0000b400af667a23 */ /* 0x104fe40000010865 */
[C---:B------:R-:W-:Y:S01]  /*17c20*/  HMMA.16816.F32.BF16 R32, R168.reuse, R38, R32 ;  /* 0x00000026a820723c */ /* 0x040fe20000041820 */
[C---:B------:R-:W-:Y:S01]  /*17c30*/  FMUL.FTZ R90, R0.reuse, R90 ;  /* 0x0000005a005a7220 */ /* 0x040fe20000410000 */
[----:B------:R-:W-:Y:S02]  /*17c40*/  MUFU.EX2 R181, R102 ;  /* 0x0000006600b57308 */ /* 0x000fe40000000800 */
[C---:B------:R-:W-:Y:S02]  /*17c50*/  FMUL.FTZ R91, R0.reuse, R91 ;  /* 0x0000005b005b7220 */ /* 0x040fe40000410000 */
[----:B------:R-:W-:Y:S02]  /*17c60*/  FMUL.FTZ R94, R0, R94 ;  /* 0x0000005e005e7220 */ /* 0x000fe40000410000 */
[C---:B------:R-:W-:Y:S04]  /*17c70*/  FMUL.FTZ R38, R2.reuse, R146 ;  /* 0x0000009202267220 */ /* 0x040fe80000410000 */
[----:B------:R-:W-:Y:S02]  /*17c80*/  FMUL.FTZ R39, R2, R147 ;  /* 0x0000009302277220 */ /* 0x000fe40000410000 */
[----:B------:R-:W-:Y:S02]  /*17c90*/  FMUL.FTZ R95, R0, R95 ;  /* 0x0000005f005f7220 */ /* 0x000fe40000410000 */
[----:B------:R-:W-:Y:S02]  /*17ca0*/  FFMA.FTZ R2, R186, c[0x0][0x2d0], -R101 ;  /* 0x0000b400ba027a23 */ /* 0x000fe40000010865 */
[----:B------:R-:W-:Y:S01]  /*17cb0*/  FFMA.FTZ R3, R3, R243, R228 ;  /* 0x000000f303037223 */ /* 0x000fe200000100e4 */
[-C--:B-1----:R-:W-:Y:S01]  /*17cc0*/  HMMA.16816.F32.BF16 R36, R168, R116.reuse, R36 ;  /* 0x00000074a824723c */ /* 0x082fe20000041824 */
[----:B------:R1:W-:Y:S01]  /*17cd0*/  MUFU.EX2 R176, R2 ;  /* 0x0000000200b07308 */ /* 0x0003e20000000800 */
[----:B------:R-:W-:Y:S02]  /*17ce0*/  FFMA.FTZ R0, R0, R250, R229 ;  /* 0x000000fa00007223 */ /* 0x000fe400000100e5 */
[----:B------:R-:W-:Y:S04]  /*17cf0*/  FADD.FTZ R3, R240, R3 ;  /* 0x00000003f0037221 */ /* 0x000fe80000010000 */
[C---:B------:R-:W-:Y:S01]  /*17d00*/  HMMA.16816.F32.BF16 R40, R112.reuse, R116, R40 ;  /* 0x000000747028723c */ /* 0x040fe20000041828 */
[----:B------:R-:W-:Y:S07]  /*17d10*/  FADD.FTZ R3, R241, R3 ;  /* 0x00000003f1037221 */ /* 0x000fee0000010000 */
[-C--:B------:R-:W-:Y:S08]  /*17d20*/  HMMA.16816.F32.BF16 R44, R112, R118.reuse, R44 ;  /* 0x00000076702c723c */ /* 0x080ff0000004182c */
[C---:B------:R-:W-:Y:S01]  /*17d30*/  HMMA.16816.F32.BF16 R48, R168.reuse, R118, R48 ;  /* 0x00000076a830723c */ /* 0x040fe20000041830 */
[----:B------:R-:W2:Y:S03]  /*17d40*/  LDSM.16.MT88.4 R116, [R167+0xc00] ;  /* 0x000c0000a774783b */ /* 0x000ea60000004200 */
[--C-:B-1----:R-:W-:Y:S04]  /*17d50*/  FFMA.FTZ R2, R187, c[0x0][0x2d0], -R101.reuse ;  /* 0x0000b400bb027a23 */ /* 0x102fe80000010865 */
[----:B------:R-:W1:Y:S04]  /*17d60*/  MUFU.EX2 R104, R2 ;  /* 0x0000000200687308 */ /* 0x000e680000000800 */
[----:B-1----:R-:W-:Y:S01]  /*17d70*/  F2FP.BF16.PACK_AB R173, R104, R176 ;  /* 0x000000b068ad723e */ /* 0x002fe200000010ff */
[--C-:B------:R-:W-:Y:S02]  /*17d80*/  FFMA.FTZ R2, R188, c[0x0][0x2d0], -R101.reuse ;  /* 0x0000b400bc027a23 */ /* 0x100fe40000010865 */
[----:B------:R-:W-:Y:S03]  /*17d90*/  FFMA.FTZ R101, R105, c[0x0][0x2d0], -R101 ;  /* 0x0000b40069657a23 */ /* 0x000fe60000010865 */
[----:B------:R1:W-:Y:S01]  /*17da0*/  MUFU.EX2 R177, R2 ;  /* 0x0000000200b17308 */ /* 0x0003e20000000800 */
[-C--:B--2---:R-:W-:Y:S09]  /*17db0*/  HMMA.16816.F32.BF16 R52, R168, R116.reuse, R52 ;  /* 0x00000074a834723c */ /* 0x084ff20000041834 */
[----:B------:R-:W2:Y:S01]  /*17dc0*/  MUFU.EX2 R102, R101 ;  /* 0x0000006500667308 */ /* 0x000ea20000000800 */
[C---:B------:R-:W-:Y:S08]  /*17dd0*/  HMMA.16816.F32.BF16 R56, R112.reuse, R116, R56 ;  /* 0x000000747038723c */ /* 0x040ff00000041838 */
[-C--:B------:R-:W-:Y:S01]  /*17de0*/  HMMA.16816.F32.BF16 R60, R112, R118.reuse, R60 ;  /* 0x00000076703c723c */ /* 0x080fe2000004183c */
[----:B-1----:R-:W-:Y:S07]  /*17df0*/  FFMA.FTZ R2, R100, R249, R231 ;  /* 0x000000f964027223 */ /* 0x002fee00000100e7 */
[C---:B------:R-:W-:Y:S01]  /*17e00*/  HMMA.16816.F32.BF16 R64, R168.reuse, R118, R64 ;  /* 0x00000076a840723c */ /* 0x040fe20000041840 */
[----:B------:R-:W1:Y:S03]  /*17e10*/  LDSM.16.MT88.4 R116, [R166+0x1800] ;  /* 0x00180000a674783b */ /* 0x000e660000004200 */
[----:B------:R-:W-:Y:S01]  /*17e20*/  FADD.FTZ R100, R232, R2 ;  /* 0x00000002e8647221 */ /* 0x000fe20000010000 */
[----:B--2---:R-:W-:Y:S01]  /*17e30*/  F2FP.BF16.PACK_AB R175, R102, R177 ;  /* 0x000000b166af723e */ /* 0x004fe200000010ff */
        /* <DEDUP_REMOVED lines=10> */
[----:B------:R-:W-:Y:S02]  /*17ee0*/  FADD.FTZ R3, R234, R3 ;  /* 0x00000003ea037221 */ /* 0x000fe40000010000 */
[----:B------:R-:W-:Y:S02]  /*17ef0*/  FADD.FTZ R2, R223, R2 ;  /* 0x00000002df027221 */ /* 0x000fe40000010000 */
[----:B------:R-:W-:Y:S04]  /*17f00*/  FADD.FTZ R3, R179, R3 ;  /* 0x00000003b3037221 */ /* 0x000fe80000010000 */
[----:B------:R-:W-:Y:S04]  /*17f10*/  FADD.FTZ R3, R178, R3 ;  /* 0x00000003b2037221 */ /* 0x000fe80000010000 */
[----:B------:R-:W-:Y:S01]  /*17f20*/  FADD.FTZ R3, R180, R3 ;  /* 0x00000003b4037221 */ /* 0x000fe20000010000 */
[-C--:B-1----:R-:W-:Y:S03]  /*17f30*/  HMMA.16816.F32.BF16 R68, R168, R116.reuse, R68 ;  /* 0x00000074a844723c */ /* 0x082fe60000041844 */
[----:B------:R-:W-:Y:S05]  /*17f40*/  FADD.FTZ R3, R181, R3 ;  /* 0x00000003b5037221 */ /* 0x000fea0000010000 */
[C---:B------:R-:W-:Y:S08]  /*17f50*/  HMMA.16816.F32.BF16 R72, R112.reuse, R116, R72 ;  /* 0x000000747048723c */ /* 0x040ff00000041848 */
[-C--:B------:R-:W-:Y:S08]  /*17f60*/  HMMA.16816.F32.BF16 R76, R112, R118.reuse, R76 ;  /* 0x00000076704c723c */ /* 0x080ff0000004184c */
[C---:B------:R-:W-:Y:S01]  /*17f70*/  HMMA.16816.F32.BF16 R80, R168.reuse, R118, R80 ;  /* 0x00000076a850723c */ /* 0x040fe20000041850 */
[----:B------:R-:W1:Y:S07]  /*17f80*/  LDSM.16.MT88.4 R116, [R167+0x1800] ;  /* 0x00180000a774783b */ /* 0x000e6e0000004200 */
[-C--:B-1----:R-:W-:Y:S08]  /*17f90*/  HMMA.16816.F32.BF16 R84, R168, R116.reuse, R84 ;  /* 0x00000074a854723c */ /* 0x082ff00000041854 */
[C---:B------:R-:W-:Y:S07]  /*17fa0*/  HMMA.16816.F32.BF16 R88, R112.reuse, R116, R88 ;  /* 0x000000747058723c */ /* 0x040fee0000041858 */
        /* <DEDUP_REMOVED lines=8> */
[----:B------:R-:W-:Y:S04]  /*18030*/  F2FP.BF16.PACK_AB R118, R216, R221 ;  /* 0x000000ddd876723e */ /* 0x000fe800000010ff */
[----:B------:R-:W-:Y:S01]  /*18040*/  F2FP.BF16.PACK_AB R119, R181, R180 ;  /* 0x000000b4b577723e */ /* 0x000fe200000010ff */
[-C--:B------:R-:W-:Y:S01]  /*18050*/  HMMA.16816.F32.BF16 R4, R112, R120.reuse, R4 ;  /* 0x000000787004723c */ /* 0x080fe20000041804 */
[----:B------:R-:W-:Y:S02]  /*18060*/  F2FP.BF16.PACK_AB R168, R213, R183 ;  /* 0x000000b7d5a8723e */ /* 0x000fe400000010ff */
[----:B------:R-:W-:Y:S02]  /*18070*/  F2FP.BF16.PACK_AB R169, R209, R210 ;  /* 0x000000d2d1a9723e */ /* 0x000fe400000010ff */
[----:B------:R-:W-:Y:S02]  /*18080*/  F2FP.BF16.PACK_AB R170, R211, R212 ;  /* 0x000000d4d3aa723e */ /* 0x000fe400000010ff */
[----:B------:R-:W-:Y:S01]  /*18090*/  F2FP.BF16.PACK_AB R171, R207, R208 ;  /* 0x000000d0cfab723e */ /* 0x000fe200000010ff */
        /* <DEDUP_REMOVED lines=23> */
[-C--:B--2---:R-:W-:Y:S08]  /*18210*/  HMMA.16816.F32.BF16 R84, R112, R124.reuse, R84 ;  /* 0x0000007c7054723c */ /* 0x084ff00000041854 */
[C---:B------:R-:W-:Y:S08]  /*18220*/  HMMA.16816.F32.BF16 R88, R116.reuse, R124, R88 ;  /* 0x0000007c7458723c */ /* 0x040ff00000041858 */
[-C--:B------:R-:W-:Y:S08]  /*18230*/  HMMA.16816.F32.BF16 R92, R116, R126.reuse, R92 ;  /* 0x0000007e745c723c */ /* 0x080ff0000004185c */
[----:B------:R-:W-:Y:S08]  /*18240*/  HMMA.16816.F32.BF16 R96, R112, R126, R96 ;  /* 0x0000007e7060723c */ /* 0x000ff00000041860 */
[-C--:B------:R-:W-:Y:S01]  /*18250*/  HMMA.16816.F32.BF16 R112, R168, R128.reuse, R4 ;  /* 0x00000080a870723c */ /* 0x080fe20000041804 */
        /* <DEDUP_REMOVED lines=18> */
[----:B------:R-:W-:Y:S03]  /*18380*/  MOV R100, R108 ;  /* 0x0000006c00647202 */ /* 0x000fe60000000f00 */
[----:B------:R-:W-:Y:S02]  /*18390*/  FADD.FTZ R4, R217, R0 ;  /* 0x00000000d9047221 */ /* 0x000fe40000010000 */
[----:B------:R-:W-:Y:S02]  /*183a0*/  FADD.FTZ R0, R222, R5 ;  /* 0x00000005de007221 */ /* 0x000fe40000010000 */
[C---:B------:R-:W-:Y:S01]  /*183b0*/  HMMA.16816.F32.BF16 R64, R168.reuse, R6, R64 ;  /* 0x00000006a840723c */ /* 0x040fe20000041840 */
[----:B------:R-:W-:Y:S03]  /*183c0*/  FADD.FTZ R4, R218, R4 ;  /* 0x00000004da047221 */ /* 0x000fe60000010000 */
[----:B------:R-:W-:Y:S03]  /*183d0*/  FADD.FTZ R5, R224, R0 ;  /* 0x00000000e0057221 */ /* 0x000fe60000010000 */
[----:B------:R-:W-:Y:S01]  /*183e0*/  FADD.FTZ R6, R225, R2 ;  /* 0x00000002e1067221 */ /* 0x000fe20000010000 */
[-C--:B--2---:R-:W-:Y:S01]  /*183f0*/  HMMA.16816.F32.BF16 R68, R168, R8.reuse, R68 ;  /* 0x00000008a844723c */ /* 0x084fe20000041844 */
[----:B------:R-:W-:Y:S03]  /*18400*/  FADD.FTZ R2, R221, R4 ;  /* 0x00000004dd027221 */ /* 0x000fe60000010000 */
[----:B------:R-:W-:Y:S02]  /*18410*/  FADD.FTZ R0, R227, R6 ;  /* 0x00000006e3007221 */ /* 0x000fe40000010000 */
        /* <DEDUP_REMOVED lines=11> */
[----:B------:R-:W-:Y:S02]  /*184d0*/  FADD.FTZ R3, R185, R0 ;  /* 0x00000000b9037221 */ /* 0x000fe40000010000 */
[----:B------:R-:W-:Y:S02]  /*184e0*/  FADD.FTZ R0, R212, R4 ;  /* 0x00000004d4007221 */ /* 0x000fe40000010000 */
[-C--:B---3--:R-:W-:Y:S01]  /*184f0*/  HMMA.16816.F32.BF16 R84, R168, R12.reuse, R84 ;  /* 0x0000000ca854723c */ /* 0x088fe20000041854 */
        /* <DEDUP_REMOVED lines=10> */
[----:B------:R-:W-:Y:S01]  /*185a0*/  FADD.FTZ R250, R102, R0 ;  /* 0x0000000066fa7221 */ /* 0x000fe20000010000 */
[----:B------:R-:W-:Y:S03]  /*185b0*/  MOV R102, R106 ;  /* 0x0000006a00667202 */ /* 0x000fe60000000f00 */
[----:B------:R-:W-:Y:S01]  /*185c0*/  HMMA.16816.F32.BF16 R96, R168, R14, R96 ;  /* 0x0000000ea860723c */ /* 0x000fe20000041860 */
[----:B------:R-:W-:-:S07]  /*185d0*/  @P0 BRA `(.L_x_850) ;  /* 0xffffbd7000000947 */ /* 0x000fce000383ffff */
.L_x_829:
[----:B------:R-:W2:Y:S01]  /*185e0*/  LDL R0, [R1+0x20] ;  /* 0x0000200001007983 */ /* 0x000ea20000100800 */
[----:B------:R-:W-:-:S02]  /*185f0*/  IMAD.MOV.U32 R2, RZ, RZ, c[0x0][0x2c4] ;  /* 0x0000b100ff027624 */ /* 0x000fc400078e00ff */
        /* <DEDUP_REMOVED lines=20> */
.L_x_853:
[----:B------:R-:W-:-:S04]  /*18740*/  MOV R3, c[0x0][0x32c] ;  /* 0x0000cb0000037a02 */ /* 0x000fc80000000f00 */
[----:B------:R-:W-:-:S13]  /*18750*/  ISETP.NE.AND P0, PT, R3, 0x1, PT ;  /* 0x000000010300780c */ /* 0x000fda0003f05270 */
[----:B------:R-:W-:-:S05]  /*18760*/  @P0 IMAD.HI.U32 R3, R0, c[0x0][0x330], RZ ;  /* 0x0000cc0000030a27 */ /* 0x000fca00078e00ff */
[----:B------:R-:W-:Y:S02]  /*18770*/  @P0 SHF.R.U32.HI R0, RZ, c[0x0][0x334], R3 ;  /* 0x0000cd00ff000a19 */ /* 0x000fe40000011603 */
.L_x_854:
[----:B------:R-:W-:Y:S05]  /*18780*/  BSYNC B0 ;  /* 0x0000000000007941 */ /* 0x000fea0003800000 */
.L_x_852:
[----:B------:R-:W-:-:S05]  /*18790*/  IMAD R0, R0, c[0x0][0x32c], RZ ;  /* 0x0000cb0000007a24 */ /* 0x000fca00078e02ff */
[----:B------:R-:W-:-:S03]  /*187a0*/  IMNMX R2, R2, R0, !PT ;  /* 0x0000000002027217 */ /* 0x000fc60007800200 */
.L_x_851:
        /* <DEDUP_REMOVED lines=8> */
.L_x_860:
[----:B------:R-:W2:Y:S01]  /*18830*/  LDL R102, [R1+0x18] ;  /* 0x0000180001667983 */ /* 0x000ea20000100800 */
[----:B------:R-:W-:Y:S04]  /*18840*/  DEPBAR.LE SB0, 0x0 ;  /* 0x000080000000791a */ /* 0x000fe80000000000 */
[----:B------:R-:W1:Y:S01]  /*18850*/  S2R R101, SR_TID.X ;  /* 0x0000000000657919 */ /* 0x000e620000002100 */
        /* <DEDUP_REMOVED lines=68> */
.L_x_857:
[----:B-1-34-:R-:W-:Y:S05]  /*18ca0*/  BSYNC B0 ;  /* 0x0000000000007941 */ /* 0x01afea0003800000 */
.L_x_856:
        /* <DEDUP_REMOVED lines=134> */
[----:B------:R-:W-:Y:S02]  /*19510*/  FMUL.FTZ R4, R48, c[0x0][0x320] ;  /* 0x0000c80030047a20 */ /* 0x000fe40000410000 */
[----:B-1----:R-:W-:Y:S04]  /*19520*/  FMUL.FTZ R0, R16, c[0x0][0x320] ;  /* 0x0000c80010007a20 */ /* 0x002fe80000410000 */
        /* <DEDUP_REMOVED lines=59> */
[----:B------:R1:W1:Y:S01]  /*198e0*/  MUFU.TANH R18, R0 ;  /* 0x0000000000127308 */ /* 0x0002620000002400 */
[----:B------:R-:W-:-:S05]  /*198f0*/  @!P0 BRA `(.L_x_859) ;  /* 0x0000040000008947 */ /* 0x000fca0003800000 */
[----:B--234-:R-:W-:Y:S01]  /*19900*/  SHF.R.S32.HI R102, RZ, 0x1f, R101 ;  /* 0x0000001fff667819 */ /* 0x01cfe20000011465 */
[----:B------:R-:W2:Y:S03]  /*19910*/  LDL.64 R222, [R1+0x8] ;  /* 0x0000080001de7983 */ /* 0x000ea60000100a00 */
[----:B------:R-:W-:Y:S03]  /*19920*/  LEA.HI R102, R102, R101, RZ, 0x2 ;  /* 0x0000006566667211 */ /* 0x000fe600078f10ff */
[----:B------:R-:W3:Y:S01]  /*19930*/  LDL R101, [R1+0x4] ;  /* 0x0000040001657983 */ /* 0x000ee20000100800 */
        /* <DEDUP_REMOVED lines=15> */
[----:B------:R-:W-:Y:S04]  /*19a30*/  @P0 IMAD R6, R7, 0x30, RZ ;  /* 0x0000003007060824 */ /* 0x000fe800078e02ff */
[----:B------:R-:W-:Y:S01]  /*19a40*/  @P0 IMAD.IADD R8, R6, 0x1, R5 ;  /* 0x0000000106080824 */ /* 0x000fe200078e0205 */
[--C-:B--2---:R-:W-:Y:S04]  /*19a50*/  @P0 IADD3 R15, P2, P1, R4, 0x20, R222.reuse ;  /* 0x00000020040f0810 */ /* 0x104fe8000795e0de */
[--C-:B---3--:R-:W-:Y:S02]  /*19a60*/  @P0 IADD3.X R17, R8, RZ, R101.reuse, P2, P1 ;  /* 0x000000ff08110210 */ /* 0x108fe400017e2465 */
[----:B------:R-:W-:Y:S02]  /*19a70*/  ISETP.GE.AND P1, PT, R0, 0x1, PT ;  /* 0x000000010000780c */ /* 0x000fe40003f26270 */
[--C-:B------:R-:W-:Y:S04]  /*19a80*/  @P0 IADD3 R14, P3, P2, R4, 0x40, R222.reuse ;  /* 0x00000040040e0810 */ /* 0x100fe80007a7e0de */
[--C-:B------:R-:W-:Y:S07]  /*19a90*/  @P0 IADD3.X R16, R8, RZ, R101.reuse, P3, P2 ;  /* 0x000000ff08100210 */ /* 0x100fee0001fe4465 */
        /* <DEDUP_REMOVED lines=13> */
[C---:B------:R-:W-:Y:S04]  /*19b70*/  @P1 IADD3 R6, P2, R5.reuse, c[0x0][0x1c8], RZ ;  /* 0x0000720005061a10 */ /* 0x040fe80007f5e0ff */
[----:B------:R-:W-:Y:S05]  /*19b80*/  @P1 IADD3.X R7, R0, c[0x0][0x1cc], RZ, P2, !PT ;  /* 0x0000730000071a10 */ /* 0x000fea00017fe4ff */
[----:B------:R-:W-:Y:S01]  /*19b90*/  @!PT LDS RZ, [RZ] ;  /* 0x00000000fffff984 */ /* 0x000fe20000000800 */
[----:B------:R-:W-:Y:S01]  /*19ba0*/  @!PT LDS RZ, [RZ] ;  /* 0x00000000fffff984 */ /* 0x000fe20000000800 */
[----:B------:R-:W-:Y:S01]  /*19bb0*/  @!PT LDS RZ, [RZ] ;  /* 0x00000000fffff984 */ /* 0x000fe20000000800 */
[----:B------:R1:W-:Y:S02]  /*19bc0*/  @P1 LDGSTS.E.BYPASS.LTC128B.128 [R204+0x3c80], [R6.64], !P6 ;  /* 0x03c8000006cc1fae */ /* 0x0003e4000f101d46 */
[C---:B-1----:R-:W-:Y:S04]  /*19bd0*/  @P1 IADD3 R6, P3, R5.reuse, 0x40, RZ ;  /* 0x0000004005061810 */ /* 0x042fe80007f7e0ff */
[----:B------:R-:W-:Y:S04]  /*19be0*/  @P1 IADD3 R12, P2, R6, c[0x0][0x1c8], RZ ;  /* 0x00007200060c1a10 */ /* 0x000fe80007f5e0ff */
[--C-:B------:R-:W-:Y:S02]  /*19bf0*/  @P1 IADD3.X R13, RZ, c[0x0][0x1cc], R0.reuse, P2, P3 ;  /* 0x00007300ff0d1a10 */ /* 0x100fe400017e6400 */
[----:B------:R-:W-:Y:S03]  /*19c00*/  @P1 IADD3 R5, P3, R5, 0x80, RZ ;  /* 0x0000008005051810 */ /* 0x000fe60007f7e0ff */
[----:B------:R1:W-:Y:S01]  /*19c10*/  @P1 LDGSTS.E.BYPASS.LTC128B.128 [R204+0x4880], [R12.64], !P5 ;  /* 0x048800000ccc1fae */ /* 0x0003e2000e901d46 */
[----:B------:R-:W-:Y:S04]  /*19c20*/  @P1 IADD3 R10, P2, R5, c[0x0][0x1c8], RZ ;  /* 0x00007200050a1a10 */ /* 0x000fe80007f5e0ff */
[----:B------:R-:W-:Y:S02]  /*19c30*/  @P1 IADD3.X R11, RZ, c[0x0][0x1cc], R0, P2, P3 ;  /* 0x00007300ff0b1a10 */ /* 0x000fe400017e6400 */
[----:B------:R-:W-:Y:S03]  /*19c40*/  @P0 IADD3 R0, P2, R222, R4, RZ ;  /* 0x00000004de000210 */ /* 0x000fe60007f5e0ff */
[----:B------:R1:W-:Y:S02]  /*19c50*/  @P1 LDGSTS.E.BYPASS.LTC128B.128 [R204+0x5480], [R10.64], !P4 ;  /* 0x054800000acc1fae */ /* 0x0003e4000e101d46 */
[----:B------:R-:W-:Y:S01]  /*19c60*/  @P0 IMAD.X R4, R8, 0x1, R101, P2 ;  /* 0x0000000108040824 */ /* 0x000fe200010e0665 */
[C---:B------:R-:W-:Y:S04]  /*19c70*/  @P0 LEA R8, P2, R0.reuse, c[0x0][0x1c8], 0x1 ;  /* 0x0000720000080a11 */ /* 0x040fe800078408ff */
[----:B------:R-:W-:Y:S02]  /*19c80*/  @P0 LEA.HI.X R9, R0, c[0x0][0x1cc], R4, 0x1, P2 ;  /* 0x0000730000090a11 */ /* 0x000fe400010f0c04 */
[C---:B------:R-:W-:Y:S03]  /*19c90*/  @P0 LEA R6, P2, R15.reuse, c[0x0][0x1c8], 0x1 ;  /* 0x000072000f060a11 */ /* 0x040fe600078408ff */
[----:B------:R1:W-:Y:S01]  /*19ca0*/  @P0 LDGSTS.E.BYPASS.LTC128B.128 [R204+0x4480], [R8.64], !P6 ;  /* 0x0448000008cc0fae */ /* 0x0003e2000f101d46 */
[----:B------:R-:W-:Y:S02]  /*19cb0*/  @P0 LEA.HI.X R7, R15, c[0x0][0x1cc], R17, 0x1, P2 ;  /* 0x000073000f070a11 */ /* 0x000fe400010f0c11 */
[C---:B------:R-:W-:Y:S03]  /*19cc0*/  @P0 LEA R4, P2, R14.reuse, c[0x0][0x1c8], 0x1 ;  /* 0x000072000e040a11 */ /* 0x040fe600078408ff */
[----:B------:R1:W-:Y:S01]  /*19cd0*/  @P0 LDGSTS.E.BYPASS.LTC128B.128 [R204+0x5080], [R6.64], !P5 ;  /* 0x0508000006cc0fae */ /* 0x0003e2000e901d46 */
[----:B------:R-:W-:Y:S05]  /*19ce0*/  @P0 LEA.HI.X R5, R14, c[0x0][0x1cc], R16, 0x1, P2 ;  /* 0x000073000e050a11 */ /* 0x000fea00010f0c10 */
[----:B------:R1:W-:Y:S04]  /*19cf0*/  @P0 LDGSTS.E.BYPASS.LTC128B.128 [R204+0x5c80], [R4.64], !P4 ;  /* 0x05c8000004cc0fae */ /* 0x0003e8000e101d46 */
.L_x_859:
[----:B--234-:R-:W-:Y:S05]  /*19d00*/  BSYNC B0 ;  /* 0x0000000000007941 */ /* 0x01cfea0003800000 */
.L_x_858:
        /* <DEDUP_REMOVED lines=55> */
[----:B------:R-:W-:Y:S04]  /*1a080*/  FMNMX.FTZ R0, R220, R6, !PT ;  /* 0x00000006dc007209 */ /* 0x000fe80007810000 */
[----:B------:R-:W-:Y:S01]  /*1a090*/  FMNMX.FTZ R6, R219, R0, !PT ;  /* 0x00000000db067209 */ /* 0x000fe20007810000 */
[----:B------:R-:W-:Y:S01]  /*1a0a0*/  FADD.FTZ R0, -R108, R2 ;  /* 0x000000026c007221 */ /* 0x000fe20000010100 */
[----:B--2---:R-:W-:Y:S02]  /*1a0b0*/  FMNMX.FTZ R107, R4, R7, !PT ;  /* 0x00000007046b7209 */ /* 0x004fe40007810000 */
[----:B------:R-:W-:Y:S01]  /*1a0c0*/  FMNMX.FTZ R4, R212, R6, !PT ;  /* 0x00000006d4047209 */ /* 0x000fe20007810000 */
[----:B------:R-:W-:Y:S03]  /*1a0d0*/  FMUL.FTZ R2, R0, c[0x0][0x2d0] ;  /* 0x0000b40000027a20 */ /* 0x000fe60000410000 */
[----:B------:R-:W-:Y:S01]  /*1a0e0*/  FMNMX.FTZ R0, R211, R4, !PT ;  /* 0x00000004d3007209 */ /* 0x000fe20007810000 */
[----:B------:R1:W2:Y:S01]  /*1a0f0*/  MUFU.EX2 R102, R2 ;  /* 0x0000000200667308 */ /* 0x0002a20000000800 */
[----:B---3--:R-:W-:Y:S01]  /*1a100*/  FMNMX.FTZ R5, R5, R8, !PT ;  /* 0x0000000805057209 */ /* 0x008fe20007810000 */
[----:B------:R-:W-:Y:S01]  /*1a110*/  FMUL.FTZ R4, R107, c[0x0][0x2d0] ;  /* 0x0000b4006b047a20 */ /* 0x000fe20000410000 */
[----:B------:R-:W-:Y:S03]  /*1a120*/  FMNMX.FTZ R0, R105, R0, !PT ;  /* 0x0000000069007209 */ /* 0x000fe60007810000 */
[----:B------:R-:W3:Y:S01]  /*1a130*/  SHFL.BFLY PT, R8, R5, 0x1, 0x1f ;  /* 0x0c201f0005087f89 */ /* 0x000ee200000e0000 */
[----:B------:R-:W-:Y:S01]  /*1a140*/  FMNMX.FTZ R0, R104, R0, !PT ;  /* 0x0000000068007209 */ /* 0x000fe20007810000 */
[----:B-1----:R-:W-:Y:S06]  /*1a150*/  FADD.FTZ R2, -R107, R3 ;  /* 0x000000036b027221 */ /* 0x002fec0000010100 */
[----:B------:R-:W1:Y:S01]  /*1a160*/  SHFL.BFLY PT, R3, R0, 0x2, 0x1f ;  /* 0x0c401f0000037f89 */ /* 0x000e6200000e0000 */
[----:B--2---:R-:W-:Y:S02]  /*1a170*/  FMUL.FTZ R16, R102, R124 ;  /* 0x0000007c66107220 */ /* 0x004fe40000410000 */
[----:B------:R-:W-:Y:S01]  /*1a180*/  FMUL.FTZ R2, R2, c[0x0][0x2d0] ;  /* 0x0000b40002027a20 */ /* 0x000fe20000410000 */
[----:B---3--:R-:W-:Y:S01]  /*1a190*/  FMNMX.FTZ R106, R5, R8, !PT ;  /* 0x00000008056a7209 */ /* 0x008fe20007810000 */
[----:B------:R-:W-:Y:S02]  /*1a1a0*/  FMUL.FTZ R5, R108, c[0x0][0x2d0] ;  /* 0x0000b4006c057a20 */ /* 0x000fe40000410000 */
[----:B------:R2:W3:Y:S01]  /*1a1b0*/  MUFU.EX2 R101, R2 ;  /* 0x0000000200657308 */ /* 0x0004e20000000800 */
[----:B------:R-:W-:Y:S02]  /*1a1c0*/  FMUL.FTZ R17, R102, R125 ;  /* 0x0000007d66117220 */ /* 0x000fe40000410000 */
[--C-:B------:R-:W-:Y:S02]  /*1a1d0*/  FFMA.FTZ R6, R188, c[0x0][0x2d0], -R5.reuse ;  /* 0x0000b400bc067a23 */ /* 0x100fe40000010805 */
[--C-:B------:R-:W-:Y:S02]  /*1a1e0*/  FFMA.FTZ R172, R32, c[0x0][0x2d0], -R5.reuse ;  /* 0x0000b40020ac7a23 */ /* 0x100fe40000010805 */
[--C-:B------:R-:W-:Y:S02]  /*1a1f0*/  FFMA.FTZ R175, R184, c[0x0][0x2d0], -R5.reuse ;  /* 0x0000b400b8af7a23 */ /* 0x100fe40000010805 */
[--C-:B------:R-:W-:Y:S01]  /*1a200*/  FFMA.FTZ R174, R179, c[0x0][0x2d0], -R5.reuse ;  /* 0x0000b400b3ae7a23 */ /* 0x100fe20000010805 */
[----:B------:R-:W-:Y:S01]  /*1a210*/  MUFU.EX2 R222, R6 ;  /* 0x0000000600de7308 */ /* 0x000fe20000000800 */
[--C-:B------:R-:W-:Y:S02]  /*1a220*/  FFMA.FTZ R179, R27, c[0x0][0x2d0], -R4.reuse ;  /* 0x0000b4001bb37a23 */ /* 0x100fe40000010804 */
[--C-:B------:R-:W-:Y:S02]  /*1a230*/  FFMA.FTZ R173, R168, c[0x0][0x2d0], -R5.reuse ;  /* 0x0000b400a8ad7a23 */ /* 0x100fe40000010805 */
[--C-:B------:R-:W-:Y:S01]  /*1a240*/  FFMA.FTZ R184, R24, c[0x0][0x2d0], -R5.reuse ;  /* 0x0000b40018b87a23 */ /* 0x100fe20000010805 */
[----:B-1----:R-:W-:Y:S01]  /*1a250*/  FMNMX.FTZ R0, R0, R3, !PT ;  /* 0x0000000300007209 */ /* 0x002fe20007810000 */
[--C-:B------:R-:W-:Y:S02]  /*1a260*/  FFMA.FTZ R3, R191, c[0x0][0x2d0], -R4.reuse ;  /* 0x0000b400bf037a23 */ /* 0x100fe40000010804 */
[----:B------:R-:W-:Y:S01]  /*1a270*/  FFMA.FTZ R168, R31, c[0x0][0x2d0], -R4 ;  /* 0x0000b4001fa87a23 */ /* 0x000fe20000010804 */
[----:B------:R-:W-:Y:S01]  /*1a280*/  MUFU.EX2 R226, R175 ;  /* 0x000000af00e27308 */ /* 0x000fe20000000800 */
[----:B------:R-:W-:Y:S02]  /*1a290*/  FMUL.FTZ R32, R102, R140 ;  /* 0x0000008c66207220 */ /* 0x000fe40000410000 */
[----:B--2---:R-:W-:Y:S02]  /*1a2a0*/  FADD.FTZ R2, -R106, R100 ;  /* 0x000000646a027221 */ /* 0x004fe40000010100 */
[----:B------:R-:W-:Y:S02]  /*1a2b0*/  FMUL.FTZ R33, R102, R141 ;  /* 0x0000008d66217220 */ /* 0x000fe40000410000 */
[----:B------:R-:W-:Y:S02]  /*1a2c0*/  FMUL.FTZ R2, R2, c[0x0][0x2d0] ;  /* 0x0000b40002027a20 */ /* 0x000fe40000410000 */
[C---:B---3--:R-:W-:Y:S01]  /*1a2d0*/  FMUL.FTZ R34, R101.reuse, R142 ;  /* 0x0000008e65227220 */ /* 0x048fe20000410000 */
[----:B------:R1:W-:Y:S01]  /*1a2e0*/  MUFU.EX2 R223, R3 ;  /* 0x0000000300df7308 */ /* 0x0003e20000000800 */
[C---:B------:R-:W-:Y:S02]  /*1a2f0*/  FMUL.FTZ R35, R101.reuse, R143 ;  /* 0x0000008f65237220 */ /* 0x040fe40000410000 */
[C---:B------:R-:W-:Y:S01]  /*1a300*/  FMUL.FTZ R48, R102.reuse, R160 ;  /* 0x000000a066307220 */ /* 0x040fe20000410000 */
[----:B------:R-:W-:Y:S01]  /*1a310*/  LDSM.16.MT88.4 R140, [R167+0x800] ;  /* 0x00080000a78c783b */ /* 0x000fe20000004200 */
        /* <DEDUP_REMOVED lines=10> */
[----:B------:R-:W-:Y:S01]  /*1a3c0*/  MUFU.EX2 R229, R174 ;  /* 0x000000ae00e57308 */ /* 0x000fe20000000800 */
[----:B------:R-:W-:Y:S02]  /*1a3d0*/  FMUL.FTZ R65, R102, R65 ;  /* 0x0000004166417220 */ /* 0x000fe40000410000 */
[C---:B------:R-:W-:Y:S02]  /*1a3e0*/  FMUL.FTZ R66, R101.reuse, R66 ;  /* 0x0000004265427220 */ /* 0x040fe40000410000 */
[--C-:B-1----:R-:W-:Y:S02]  /*1a3f0*/  FFMA.FTZ R3, R176, c[0x0][0x2d0], -R5.reuse ;  /* 0x0000b400b0037a23 */ /* 0x102fe40000010805 */
[--C-:B------:R-:W-:Y:S02]  /*1a400*/  FFMA.FTZ R176, R18, c[0x0][0x2d0], -R4.reuse ;  /* 0x0000b40012b07a23 */ /* 0x100fe40000010804 */
[C---:B------:R-:W-:Y:S01]  /*1a410*/  FMUL.FTZ R18, R101.reuse, R126 ;  /* 0x0000007e65127220 */ /* 0x040fe20000410000 */
[----:B------:R1:W-:Y:S01]  /*1a420*/  MUFU.EX2 R238, R3 ;  /* 0x0000000300ee7308 */ /* 0x0003e20000000800 */
[----:B------:R-:W-:Y:S02]  /*1a430*/  FMUL.FTZ R67, R101, R67 ;  /* 0x0000004365437220 */ /* 0x000fe40000410000 */
[----:B------:R-:W-:Y:S02]  /*1a440*/  FMUL.FTZ R68, R102, R68 ;  /* 0x0000004466447220 */ /* 0x000fe40000410000 */
[--C-:B--2---:R-:W-:Y:S02]  /*1a450*/  FFMA.FTZ R2, R187, c[0x0][0x2d0], -R5.reuse ;  /* 0x0000b400bb027a23 */ /* 0x104fe40000010805 */
[--C-:B------:R-:W-:Y:S02]  /*1a460*/  FFMA.FTZ R187, R29, c[0x0][0x2d0], -R5.reuse ;  /* 0x0000b4001dbb7a23 */ /* 0x100fe40000010805 */
[C---:B---3--:R-:W-:Y:S01]  /*1a470*/  FMUL.FTZ R8, R100.reuse, R116 ;  /* 0x0000007464087220 */ /* 0x048fe20000410000 */
[----:B------:R2:W3:Y:S01]  /*1a480*/  MUFU.EX2 R224, R2 ;  /* 0x0000000200e07308 */ /* 0x0004e20000000800 */
[C---:B------:R-:W-:Y:S02]  /*1a490*/  FMUL.FTZ R9, R100.reuse, R117 ;  /* 0x0000007564097220 */ /* 0x040fe40000410000 */
[C---:B------:R-:W-:Y:S02]  /*1a4a0*/  FMUL.FTZ R12, R100.reuse, R120 ;  /* 0x00000078640c7220 */ /* 0x040fe40000410000 */
[C---:B------:R-:W-:Y:S02]  /*1a4b0*/  FMUL.FTZ R13, R100.reuse, R121 ;  /* 0x00000079640d7220 */ /* 0x040fe40000410000 */
[C---:B------:R-:W-:Y:S02]  /*1a4c0*/  FMUL.FTZ R24, R100.reuse, R132 ;  /* 0x0000008464187220 */ /* 0x040fe40000410000 */
[C---:B------:R-:W-:Y:S01]  /*1a4d0*/  FMUL.FTZ R29, R100.reuse, R137 ;  /* 0x00000089641d7220 */ /* 0x040fe20000410000 */
[----:B------:R-:W-:Y:S01]  /*1a4e0*/  MUFU.EX2 R230, R173 ;  /* 0x000000ad00e67308 */ /* 0x000fe20000000800 */
[C---:B------:R-:W-:Y:S02]  /*1a4f0*/  FMUL.FTZ R40, R100.reuse, R148 ;  /* 0x0000009464287220 */ /* 0x040fe40000410000 */
[----:B------:R-:W-:Y:S02]  /*1a500*/  FMUL.FTZ R41, R100, R149 ;  /* 0x0000009564297220 */ /* 0x000fe40000410000 */
[----:B-1----:R-:W-:Y:S02]  /*1a510*/  FFMA.FTZ R3, R170, c[0x0][0x2d0], -R5 ;  /* 0x0000b400aa037a23 */ /* 0x002fe40000010805 */
[--C-:B------:R-:W-:Y:S02]  /*1a520*/  FFMA.FTZ R170, R177, c[0x0][0x2d0], -R4.reuse ;  /* 0x0000b400b1aa7a23 */ /* 0x100fe40000010804 */
[--C-:B------:R-:W-:Y:S01]  /*1a530*/  FFMA.FTZ R177, R19, c[0x0][0x2d0], -R4.reuse ;  /* 0x0000b40013b17a23 */ /* 0x100fe20000010804 */
[----:B------:R1:W-:Y:S01]  /*1a540*/  MUFU.EX2 R241, R3 ;  /* 0x0000000300f17308 */ /* 0x0003e20000000800 */
[C---:B------:R-:W-:Y:S02]  /*1a550*/  FMUL.FTZ R19, R101.reuse, R127 ;  /* 0x0000007f65137220 */ /* 0x040fe40000410000 */
[----:B------:R-:W-:Y:S01]  /*1a560*/  FMUL.FTZ R44, R100, R156 ;  /* 0x0000009c642c7220 */ /* 0x000fe20000410000 */
[----:B------:R-:W-:Y:S01]  /*1a570*/  LDSM.16.MT88.4 R124, [R166+0x1000] ;  /* 0x00100000a67c783b */ /* 0x000fe20000004200 */
[--C-:B--2---:R-:W-:Y:S02]  /*1a580*/  FFMA.FTZ R2, R190, c[0x0][0x2d0], -R4.reuse ;  /* 0x0000b400be027a23 */ /* 0x104fe40000010804 */
[C---:B------:R-:W-:Y:S02]  /*1a590*/  FMUL.FTZ R45, R100.reuse, R157 ;  /* 0x0000009d642d7220 */ /* 0x040fe40000410000 */
[C---:B------:R-:W-:Y:S01]  /*1a5a0*/  FMUL.FTZ R56, R100.reuse, R56 ;  /* 0x0000003864387220 */ /* 0x040fe20000410000 */
[----:B------:R2:W-:Y:S01]  /*1a5b0*/  MUFU.EX2 R221, R2 ;  /* 0x0000000200dd7308 */ /* 0x0005e20000000800 */
[C---:B------:R-:W-:Y:S02]  /*1a5c0*/  FMUL.FTZ R57, R100.reuse, R57 ;  /* 0x0000003964397220 */ /* 0x040fe40000410000 */
[C---:B------:R-:W-:Y:S02]  /*1a5d0*/  FMUL.FTZ R60, R100.reuse, R60 ;  /* 0x0000003c643c7220 */ /* 0x040fe40000410000 */
[----:B------:R-:W-:Y:S02]  /*1a5e0*/  FMUL.FTZ R61, R100, R61 ;  /* 0x0000003d643d7220 */ /* 0x000fe40000410000 */
[----:B------:R-:W-:Y:S02]  /*1a5f0*/  FMUL.FTZ R69, R102, R69 ;  /* 0x0000004566457220 */ /* 0x000fe40000410000 */
[C---:B------:R-:W-:Y:S01]  /*1a600*/  FMUL.FTZ R70, R101.reuse, R70 ;  /* 0x0000004665467220 */ /* 0x040fe20000410000 */
[----:B------:R-:W-:Y:S01]  /*1a610*/  MUFU.EX2 R227, R170 ;  /* 0x000000aa00e37308 */ /* 0x000fe20000000800 */
[----:B------:R-:W-:Y:S02]  /*1a620*/  FMUL.FTZ R71, R101, R71 ;  /* 0x0000004765477220 */ /* 0x000fe40000410000 */
[----:B------:R-:W-:Y:S02]  /*1a630*/  FMUL.FTZ R72, R100, R72 ;  /* 0x0000004864487220 */ /* 0x000fe40000410000 */
[--C-:B-1----:R-:W-:Y:S02]  /*1a640*/  FFMA.FTZ R3, R169, c[0x0][0x2d0], -R4.reuse ;  /* 0x0000b400a9037a23 */ /* 0x102fe40000010804 */
[----:B------:R-:W-:Y:S02]  /*1a650*/  FMUL.FTZ R169, R106, c[0x0][0x2d0] ;  /* 0x0000b4006aa97a20 */ /* 0x000fe40000410000 */
[C---:B------:R-:W-:Y:S01]  /*1a660*/  FMUL.FTZ R73, R100.reuse, R73 ;  /* 0x0000004964497220 */ /* 0x040fe20000410000 */
[----:B------:R1:W-:Y:S01]  /*1a670*/  MUFU.EX2 R237, R3 ;  /* 0x0000000300ed7308 */ /* 0x0003e20000000800 */
[C---:B------:R-:W-:Y:S02]  /*1a680*/  FMUL.FTZ R76, R100.reuse, R76 ;  /* 0x0000004c644c7220 */ /* 0x040fe40000410000 */
[----:B------:R-:W-:Y:S01]  /*1a690*/  FMUL.FTZ R77, R100, R77 ;  /* 0x0000004d644d7220 */ /* 0x000fe20000410000 */
[----:B--2---:R-:W2:Y:S01]  /*1a6a0*/  SHFL.BFLY PT, R2, R0, 0x1, 0x1f ;  /* 0x0c201f0000027f89 */ /* 0x004ea200000e0000 */
[C---:B------:R-:W-:Y:S02]  /*1a6b0*/  FMUL.FTZ R80, R102.reuse, R80 ;  /* 0x0000005066507220 */ /* 0x040fe40000410000 */
[C---:B------:R-:W-:Y:S02]  /*1a6c0*/  FMUL.FTZ R81, R102.reuse, R81 ;  /* 0x0000005166517220 */ /* 0x040fe40000410000 */
[C---:B------:R-:W-:Y:S01]  /*1a6d0*/  FMUL.FTZ R82, R101.reuse, R82 ;  /* 0x0000005265527220 */ /* 0x040fe20000410000 */
[----:B------:R-:W-:Y:S01]  /*1a6e0*/  MUFU.EX2 R232, R172 ;  /* 0x000000ac00e87308 */ /* 0x000fe20000000800 */
[C---:B------:R-:W-:Y:S02]  /*1a6f0*/  FMUL.FTZ R83, R101.reuse, R83 ;  /* 0x0000005365537220 */ /* 0x040fe40000410000 */
[C---:B------:R-:W-:Y:S02]  /*1a700*/  FMUL.FTZ R84, R102.reuse, R84 ;  /* 0x0000005466547220 */ /* 0x040fe40000410000 */
[----:B------:R-:W-:Y:S02]  /*1a710*/  FMUL.FTZ R85, R102, R85 ;  /* 0x0000005566557220 */ /* 0x000fe40000410000 */
[C---:B------:R-:W-:Y:S02]  /*1a720*/  FMUL.FTZ R86, R101.reuse, R86 ;  /* 0x0000005665567220 */ /* 0x040fe40000410000 */
[----:B------:R-:W-:Y:S01]  /*1a730*/  FMUL.FTZ R87, R101, R87 ;  /* 0x0000005765577220 */ /* 0x000fe20000410000 */
[----:B------:R-:W-:Y:S01]  /*1a740*/  MUFU.EX2 R228, R168 ;  /* 0x000000a800e47308 */ /* 0x000fe20000000800 */
[C---:B------:R-:W-:Y:S02]  /*1a750*/  FMUL.FTZ R88, R100.reuse, R88 ;  /* 0x0000005864587220 */ /* 0x040fe40000410000 */
[----:B------:R-:W-:Y:S02]  /*1a760*/  FMUL.FTZ R89, R100, R89 ;  /* 0x0000005964597220 */ /* 0x000fe40000410000 */
[--C-:B-1----:R-:W-:Y:S02]  /*1a770*/  FFMA.FTZ R3, R210, c[0x0][0x2d0], -R169.reuse ;  /* 0x0000b400d2037a23 */ /* 0x102fe400000108a9 */
[----:B------:R-:W-:Y:S01]  /*1a780*/  FMUL.FTZ R92, R100, R92 ;  /* 0x0000005c645c7220 */ /* 0x000fe20000410000 */
[----:B--2---:R-:W-:Y:S01]  /*1a790*/  FMNMX.FTZ R2, R0, R2, !PT ;  /* 0x0000000200027209 */ /* 0x004fe20007810000 */
[--C-:B------:R-:W-:Y:S01]  /*1a7a0*/  FFMA.FTZ R0, R171, c[0x0][0x2d0], -R4.reuse ;  /* 0x0000b400ab007a23 */ /* 0x100fe20000010804 */
[----:B------:R1:W-:Y:S01]  /*1a7b0*/  MUFU.EX2 R190, R3 ;  /* 0x0000000300be7308 */ /* 0x0003e20000000800 */
[--C-:B------:R-:W-:Y:S02]  /*1a7c0*/  FFMA.FTZ R171, R178, c[0x0][0x2d0], -R4.reuse ;  /* 0x0000b400b2ab7a23 */ /* 0x100fe40000010804 */
[--C-:B------:R-:W-:Y:S02]  /*1a7d0*/  FFMA.FTZ R178, R26, c[0x0][0x2d0], -R4.reuse ;  /* 0x0000b4001ab27a23 */ /* 0x100fe40000010804 */
[----:B------:R-:W-:Y:S02]  /*1a7e0*/  FMUL.FTZ R93, R100, R93 ;  /* 0x0000005d645d7220 */ /* 0x000fe40000410000 */
[C---:B------:R-:W-:Y:S02]  /*1a7f0*/  FMUL.FTZ R96, R102.reuse, R96 ;  /* 0x0000006066607220 */ /* 0x040fe40000410000 */
[----:B------:R-:W-:Y:S01]  /*1a800*/  FMUL.FTZ R97, R102, R97 ;  /* 0x0000006166617220 */ /* 0x000fe20000410000 */
[----:B------:R2:W-:Y:S01]  /*1a810*/  MUFU.EX2 R240, R0 ;  /* 0x0000000000f07308 */ /* 0x0005e20000000800 */
[C---:B------:R-:W-:Y:S02]  /*1a820*/  FMUL.FTZ R98, R101.reuse, R98 ;  /* 0x0000006265627220 */ /* 0x040fe40000410000 */
[----:B------:R-:W-:Y:S02]  /*1a830*/  FMUL.FTZ R99, R101, R99 ;  /* 0x0000006365637220 */ /* 0x000fe40000410000 */
[--C-:B------:R-:W-:Y:S05]  /*1a840*/  FFMA.FTZ R132, R181, c[0x0][0x2d0], -R169.reuse ;  /* 0x0000b400b5847a23 */ /* 0x100fea00000108a9 */
[----:B------:R-:W-:Y:S01]  /*1a850*/  MUFU.EX2 R225, R171 ;  /* 0x000000ab00e17308 */ /* 0x000fe20000000800 */
[----:B-1----:R-:W-:Y:S09]  /*1a860*/  FFMA.FTZ R3, R208, c[0x0][0x2d0], -R169 ;  /* 0x0000b400d0037a23 */ /* 0x002ff200000108a9 */
[----:B------:R1:W4:Y:S01]  /*1a870*/  MUFU.EX2 R234, R3 ;  /* 0x0000000300ea7308 */ /* 0x0003220000000800 */
[----:B--2---:R-:W-:Y:S02]  /*1a880*/  FADD.FTZ R0, -R2, R103 ;  /* 0x0000006702007221 */ /* 0x004fe40000010100 */
[----:B------:R-:W-:Y:S02]  /*1a890*/  FFMA.FTZ R103, R30, c[0x0][0x2d0], -R4 ;  /* 0x0000b4001e677a23 */ /* 0x000fe40000010804 */
[----:B------:R-:W-:Y:S02]  /*1a8a0*/  FMUL.FTZ R0, R0, c[0x0][0x2d0] ;  /* 0x0000b40000007a20 */ /* 0x000fe40000410000 */
[----:B------:R-:W-:Y:S01]  /*1a8b0*/  FMUL.FTZ R4, R102, R112 ;  /* 0x0000007066047220 */ /* 0x000fe20000410000 */
[----:B---3--:R-:W-:Y:S02]  /*1a8c0*/  F2FP.BF16.PACK_AB R112, R224, R222 ;  /* 0x000000dee070723e */ /* 0x008fe400000010ff */
[----:B------:R2:W-:Y:S10]  /*1a8d0*/  MUFU.EX2 R231, R103 ;  /* 0x0000006700e77308 */ /* 0x0005f40000000800 */
[----:B------:R-:W3:Y:S01]  /*1a8e0*/  MUFU.EX2 R0, R0 ;  /* 0x0000000000007308 */ /* 0x000ee20000000800 */
[----:B-1----:R-:W-:Y:S01]  /*1a8f0*/  FFMA.FTZ R3, R186, c[0x0][0x2d0], -R169 ;  /* 0x0000b400ba037a23 */ /* 0x002fe200000108a9 */
[----:B----4-:R-:W-:Y:S01]  /*1a900*/  F2FP.BF16.PACK_AB R116, R234, R190 ;  /* 0x000000beea74723e */ /* 0x010fe200000010ff */
[----:B------:R-:W-:Y:S02]  /*1a910*/  FFMA.FTZ R186, R28, c[0x0][0x2d0], -R5 ;  /* 0x0000b4001cba7a23 */ /* 0x000fe40000010805 */
[----:B------:R-:W-:Y:S05]  /*1a920*/  FMUL.FTZ R28, R100, R136 ;  /* 0x00000088641c7220 */ /* 0x000fea0000410000 */
[----:B------:R1:W-:Y:S01]  /*1a930*/  MUFU.EX2 R236, R3 ;  /* 0x0000000300ec7308 */ /* 0x0003e20000000800 */
[--C-:B--2---:R-:W-:Y:S09]  /*1a940*/  FFMA.FTZ R103, R218, c[0x0][0x2d0], -R169.reuse ;  /* 0x0000b400da677a23 */ /* 0x104ff200000108a9 */
[----:B------:R2:W-:Y:S01]  /*1a950*/  MUFU.EX2 R208, R103 ;  /* 0x0000006700d07308 */ /* 0x0005e20000000800 */
[C---:B---3--:R-:W-:Y:S02]  /*1a960*/  FMUL.FTZ R10, R0.reuse, R118 ;  /* 0x00000076000a7220 */ /* 0x048fe40000410000 */
[C---:B------:R-:W-:Y:S02]  /*1a970*/  FMUL.FTZ R11, R0.reuse, R119 ;  /* 0x00000077000b7220 */ /* 0x040fe40000410000 */
[C---:B------:R-:W-:Y:S02]  /*1a980*/  FMUL.FTZ R14, R0.reuse, R122 ;  /* 0x0000007a000e7220 */ /* 0x040fe40000410000 */
[C---:B------:R-:W-:Y:S03]  /*1a990*/  FMUL.FTZ R15, R0.reuse, R123 ;  /* 0x0000007b000f7220 */ /* 0x040fe60000410000 */
[----:B------:R-:W-:Y:S01]  /*1a9a0*/  MUFU.EX2 R186, R186 ;  /* 0x000000ba00ba7308 */ /* 0x000fe20000000800 */
[----:B------:R-:W3:Y:S01]  /*1a9b0*/  LDSM.16.MT88.4 R120, [R166+0xc00] ;  /* 0x000c0000a678783b */ /* 0x000ee20000004200 */
[----:B------:R-:W-:Y:S02]  /*1a9c0*/  FMUL.FTZ R26, R0, R134 ;  /* 0x00000086001a7220 */ /* 0x000fe40000410000 */
[----:B-1----:R-:W-:Y:S02]  /*1a9d0*/  FFMA.FTZ R3, R185, c[0x0][0x2d0], -R169 ;  /* 0x0000b400b9037a23 */ /* 0x002fe400000108a9 */
[----:B------:R-:W-:Y:S02]  /*1a9e0*/  FFMA.FTZ R185, R25, c[0x0][0x2d0], -R5 ;  /* 0x0000b40019b97a23 */ /* 0x000fe40000010805 */
[----:B------:R-:W-:Y:S01]  /*1a9f0*/  FMUL.FTZ R5, R102, R113 ;  /* 0x0000007166057220 */ /* 0x000fe20000410000 */
[----:B------:R-:W-:Y:S01]  /*1aa00*/  F2FP.BF16.PACK_AB R113, R223, R221 ;  /* 0x000000dddf71723e */ /* 0x000fe200000010ff */
[----:B------:R1:W4:Y:S01]  /*1aa10*/  MUFU.EX2 R242, R3 ;  /* 0x0000000300f27308 */ /* 0x0003220000000800 */
[----:B------:R-:W-:Y:S02]  /*1aa20*/  FMUL.FTZ R25, R100, R133 ;  /* 0x0000008564197220 */ /* 0x000fe40000410000 */
[C---:B------:R-:W-:Y:S02]  /*1aa30*/  FMUL.FTZ R27, R0.reuse, R135 ;  /* 0x00000087001b7220 */ /* 0x040fe40000410000 */
[C---:B------:R-:W-:Y:S02]  /*1aa40*/  FMUL.FTZ R30, R0.reuse, R138 ;  /* 0x0000008a001e7220 */ /* 0x040fe40000410000 */
[C---:B------:R-:W-:Y:S02]  /*1aa50*/  FMUL.FTZ R31, R0.reuse, R139 ;  /* 0x0000008b001f7220 */ /* 0x040fe40000410000 */
[C---:B------:R-:W-:Y:S01]  /*1aa60*/  FMUL.FTZ R42, R0.reuse, R150 ;  /* 0x00000096002a7220 */ /* 0x040fe20000410000 */
[----:B------:R-:W-:Y:S01]  /*1aa70*/  MUFU.EX2 R185, R185 ;  /* 0x000000b900b97308 */ /* 0x000fe20000000800 */
[C---:B------:R-:W-:Y:S02]  /*1aa80*/  FMUL.FTZ R43, R0.reuse, R151 ;  /* 0x00000097002b7220 */ /* 0x040fe40000410000 */
[C---:B------:R-:W-:Y:S02]  /*1aa90*/  FMUL.FTZ R46, R0.reuse, R158 ;  /* 0x0000009e002e7220 */ /* 0x040fe40000410000 */
[C---:B------:R-:W-:Y:S02]  /*1aaa0*/  FMUL.FTZ R47, R0.reuse, R159 ;  /* 0x0000009f002f7220 */ /* 0x040fe40000410000 */
[----:B--2---:R-:W-:Y:S02]  /*1aab0*/  FFMA.FTZ R103, R215, c[0x0][0x2d0], -R169 ;  /* 0x0000b400d7677a23 */ /* 0x004fe400000108a9 */
[C---:B------:R-:W-:Y:S02]  /*1aac0*/  FMUL.FTZ R58, R0.reuse, R58 ;  /* 0x0000003a003a7220 */ /* 0x040fe40000410000 */
[----:B------:R2:W-:Y:S01]  /*1aad0*/  MUFU.EX2 R215, R103 ;  /* 0x0000006700d77308 */ /* 0x0005e20000000800 */
[----:B------:R-:W-:Y:S02]  /*1aae0*/  FMUL.FTZ R59, R0, R59 ;  /* 0x0000003b003b7220 */ /* 0x000fe40000410000 */
[----:B-1----:R-:W-:Y:S01]  /*1aaf0*/  FMUL.FTZ R3, R2, c[0x0][0x2d0] ;  /* 0x0000b40002037a20 */ /* 0x002fe20000410000 */
[----:B----4-:R-:W-:Y:S01]  /*1ab00*/  F2FP.BF16.PACK_AB R118, R242, R236 ;  /* 0x000000ecf276723e */ /* 0x010fe200000010ff */
[C---:B------:R-:W-:Y:S02]  /*1ab10*/  FMUL.FTZ R62, R0.reuse, R62 ;  /* 0x0000003e003e7220 */ /* 0x040fe40000410000 */
[--C-:B------:R-:W-:Y:S02]  /*1ab20*/  FFMA.FTZ R6, R189, c[0x0][0x2d0], -R3.reuse ;  /* 0x0000b400bd067a23 */ /* 0x100fe40000010803 */
[--C-:B------:R-:W-:Y:S02]  /*1ab30*/  FFMA.FTZ R7, R207, c[0x0][0x2d0], -R3.reuse ;  /* 0x0000b400cf077a23 */ /* 0x100fe40000010803 */
[----:B------:R1:W4:Y:S01]  /*1ab40*/  MUFU.EX2 R188, R6 ;  /* 0x0000000600bc7308 */ /* 0x0003220000000800 */
[C---:B------:R-:W-:Y:S02]  /*1ab50*/  FMUL.FTZ R63, R0.reuse, R63 ;  /* 0x0000003f003f7220 */ /* 0x040fe40000410000 */
[C---:B------:R-:W-:Y:S02]  /*1ab60*/  FMUL.FTZ R74, R0.reuse, R74 ;  /* 0x0000004a004a7220 */ /* 0x040fe40000410000 */
[C---:B------:R-:W-:Y:S02]  /*1ab70*/  FMUL.FTZ R75, R0.reuse, R75 ;  /* 0x0000004b004b7220 */ /* 0x040fe40000410000 */
[C---:B------:R-:W-:Y:S02]  /*1ab80*/  FMUL.FTZ R78, R0.reuse, R78 ;  /* 0x0000004e004e7220 */ /* 0x040fe40000410000 */
[C---:B------:R-:W-:Y:S01]  /*1ab90*/  FMUL.FTZ R79, R0.reuse, R79 ;  /* 0x0000004f004f7220 */ /* 0x040fe20000410000 */
[----:B------:R5:W-:Y:S01]  /*1aba0*/  MUFU.EX2 R235, R7 ;  /* 0x0000000700eb7308 */ /* 0x000be20000000800 */
[----:B------:R-:W-:Y:S02]  /*1abb0*/  FMUL.FTZ R90, R0, R90 ;  /* 0x0000005a005a7220 */ /* 0x000fe40000410000 */
[----:B--2---:R-:W-:Y:S02]  /*1abc0*/  FFMA.FTZ R103, R214, c[0x0][0x2d0], -R3 ;  /* 0x0000b400d6677a23 */ /* 0x004fe40000010803 */
[C---:B------:R-:W-:Y:S02]  /*1abd0*/  FMUL.FTZ R91, R0.reuse, R91 ;  /* 0x0000005b005b7220 */ /* 0x040fe40000410000 */
[C---:B------:R-:W-:Y:S02]  /*1abe0*/  FMUL.FTZ R94, R0.reuse, R94 ;  /* 0x0000005e005e7220 */ /* 0x040fe40000410000 */
[----:B------:R-:W-:Y:S02]  /*1abf0*/  FMUL.FTZ R95, R0, R95 ;  /* 0x0000005f005f7220 */ /* 0x000fe40000410000 */
[----:B------:R-:W-:Y:S01]  /*1ac00*/  FFMA.FTZ R135, R100, R249, R190 ;  /* 0x000000f964877223 */ /* 0x000fe200000100be */
[----:B------:R-:W-:Y:S01]  /*1ac10*/  F2FP.BF16.PACK_AB R100, R229, R226 ;  /* 0x000000e2e564723e */ /* 0x000fe200000010ff */
[----:B------:R-:W-:Y:S02]  /*1ac20*/  FFMA.FTZ R133, R180, c[0x0][0x2d0], -R169 ;  /* 0x0000b400b4857a23 */ /* 0x000fe400000108a9 */
[--C-:B-1----:R-:W-:Y:S01]  /*1ac30*/  FFMA.FTZ R6, R209, c[0x0][0x2d0], -R3.reuse ;  /* 0x0000b400d1067a23 */ /* 0x102fe20000010803 */
[----:B------:R-:W-:Y:S01]  /*1ac40*/  MUFU.EX2 R180, R187 ;  /* 0x000000bb00b47308 */ /* 0x000fe20000000800 */
[----:B------:R-:W-:Y:S02]  /*1ac50*/  FFMA.FTZ R134, R105, c[0x0][0x2d0], -R3 ;  /* 0x0000b40069867a23 */ /* 0x000fe40000010803 */
[----:B------:R-:W-:Y:S02]  /*1ac60*/  FFMA.FTZ R105, R102, R243, R222 ;  /* 0x000000f366697223 */ /* 0x000fe400000100de */
[----:B----4-:R-:W-:Y:S02]  /*1ac70*/  FFMA.FTZ R0, R0, R250, R188 ;  /* 0x000000fa00007223 */ /* 0x010fe400000100bc */
[----:B------:R-:W-:Y:S02]  /*1ac80*/  FADD.FTZ R137, R224, R105 ;  /* 0x00000069e0897221 */ /* 0x000fe40000010000 */
[----:B-----5:R-:W-:Y:S01]  /*1ac90*/  FMUL.FTZ R7, R101, R115 ;  /* 0x0000007365077220 */ /* 0x020fe20000410000 */
[----:B------:R1:W2:Y:S01]  /*1aca0*/  MUFU.EX2 R233, R6 ;  /* 0x0000000600e97308 */ /* 0x0002a20000000800 */
[----:B------:R-:W-:Y:S01]  /*1acb0*/  F2FP.BF16.PACK_AB R115, R240, R237 ;  /* 0x000000edf073723e */ /* 0x000fe200000010ff */
[----:B------:R-:W-:Y:S04]  /*1acc0*/  FADD.FTZ R105, R234, R135 ;  /* 0x00000087ea697221 */ /* 0x000fe80000010000 */
[----:B------:R-:W-:Y:S04]  /*1acd0*/  FADD.FTZ R172, R236, R105 ;  /* 0x00000069ecac7221 */ /* 0x000fe80000010000 */
[----:B------:R4:W-:Y:S10]  /*1ace0*/  MUFU.EX2 R209, R103 ;  /* 0x0000006700d17308 */ /* 0x0009f40000000800 */
[----:B------:R-:W-:Y:S01]  /*1acf0*/  MUFU.EX2 R187, R176 ;  /* 0x000000b000bb7308 */ /* 0x000fe20000000800 */
[--C-:B-1----:R-:W-:Y:S01]  /*1ad00*/  FFMA.FTZ R6, R206, c[0x0][0x2d0], -R3.reuse ;  /* 0x0000b400ce067a23 */ /* 0x102fe20000010803 */
[C---:B--2---:R-:W-:Y:S01]  /*1ad10*/  F2FP.BF16.PACK_AB R117, R233.reuse, R188 ;  /* 0x000000bce975723e */ /* 0x044fe200000010ff */
[----:B------:R-:W-:Y:S07]  /*1ad20*/  FADD.FTZ R0, R233, R0 ;  /* 0x00000000e9007221 */ /* 0x000fee0000010000 */
[----:B------:R1:W2:Y:S01]  /*1ad30*/  MUFU.EX2 R239, R6 ;  /* 0x0000000600ef7308 */ /* 0x0002a20000000800 */
[----:B------:R-:W-:Y:S02]  /*1ad40*/  FADD.FTZ R0, R235, R0 ;  /* 0x00000000eb007221 */ /* 0x000fe40000010000 */
[----:B----4-:R-:W-:Y:S07]  /*1ad50*/  FFMA.FTZ R103, R213, c[0x0][0x2d0], -R3 ;  /* 0x0000b400d5677a23 */ /* 0x010fee0000010803 */
[----:B------:R4:W-:Y:S10]  /*1ad60*/  MUFU.EX2 R210, R103 ;  /* 0x0000006700d27308 */ /* 0x0009f40000000800 */
[----:B------:R-:W-:Y:S01]  /*1ad70*/  MUFU.EX2 R188, R184 ;  /* 0x000000b800bc7308 */ /* 0x000fe20000000800 */
[----:B-1----:R-:W-:Y:S01]  /*1ad80*/  FMUL.FTZ R6, R101, R114 ;  /* 0x0000007265067220 */ /* 0x002fe20000410000 */
[----:B------:R-:W-:Y:S01]  /*1ad90*/  F2FP.BF16.PACK_AB R114, R241, R238 ;  /* 0x000000eef172723e */ /* 0x000fe200000010ff */
[C---:B--2---:R-:W-:Y:S01]  /*1ada0*/  FADD.FTZ R0, R239.reuse, R0 ;  /* 0x00000000ef007221 */ /* 0x044fe20000010000 */
[----:B------:R-:W-:Y:S06]  /*1adb0*/  F2FP.BF16.PACK_AB R119, R239, R235 ;  /* 0x000000ebef77723e */ /* 0x000fec00000010ff */
[----:B------:R-:W-:Y:S01]  /*1adc0*/  MUFU.EX2 R184, R177 ;  /* 0x000000b100b87308 */ /* 0x000fe20000000800 */
[-C--:B------:R-:W-:Y:S05]  /*1add0*/  HMMA.16816.F32.BF16 R4, R112, R20.reuse, R4 ;  /* 0x000000147004723c */ /* 0x080fea0000041804 */
[----:B----4-:R-:W-:Y:S03]  /*1ade0*/  FFMA.FTZ R103, R216, c[0x0][0x2d0], -R169 ;  /* 0x0000b400d8677a23 */ /* 0x010fe600000108a9 */
[C---:B------:R-:W-:Y:S01]  /*1adf0*/  HMMA.16816.F32.BF16 R8, R116.reuse, R20, R8 ;  /* 0x000000147408723c */ /* 0x040fe20000041808 */
[----:B------:R1:W-:Y:S06]  /*1ae00*/  MUFU.EX2 R207, R103 ;  /* 0x0000006700cf7308 */ /* 0x0003ec0000000800 */
[----:B------:R-:W-:Y:S01]  /*1ae10*/  FMUL.FTZ R20, R102, R128 ;  /* 0x0000008066147220 */ /* 0x000fe20000410000 */
[-C--:B------:R-:W-:Y:S03]  /*1ae20*/  HMMA.16816.F32.BF16 R12, R116, R22.reuse, R12 ;  /* 0x00000016740c723c */ /* 0x080fe6000004180c */
[----:B------:R-:W-:Y:S01]  /*1ae30*/  MUFU.EX2 R176, R132 ;  /* 0x0000008400b07308 */ /* 0x000fe20000000800 */
[----:B------:R-:W-:Y:S02]  /*1ae40*/  FFMA.FTZ R128, R212, c[0x0][0x2d0], -R3 ;  /* 0x0000b400d4807a23 */ /* 0x000fe40000010803 */
[----:B------:R-:W-:Y:S02]  /*1ae50*/  FMUL.FTZ R21, R102, R129 ;  /* 0x0000008166157220 */ /* 0x000fe40000410000 */
[C---:B------:R-:W-:Y:S04]  /*1ae60*/  HMMA.16816.F32.BF16 R16, R112.reuse, R22, R16 ;  /* 0x000000167010723c */ /* 0x040fe80000041810 */
[----:B------:R-:W-:Y:S01]  /*1ae70*/  FFMA.FTZ R129, R182, c[0x0][0x2d0], -R169 ;  /* 0x0000b400b6817a23 */ /* 0x000fe200000108a9 */
[----:B------:R-:W2:Y:S02]  /*1ae80*/  MUFU.EX2 R175, R133 ;  /* 0x0000008500af7308 */ /* 0x000ea40000000800 */
[C---:B------:R-:W-:Y:S02]  /*1ae90*/  FMUL.FTZ R22, R101.reuse, R130 ;  /* 0x0000008265167220 */ /* 0x040fe40000410000 */
[----:B------:R-:W-:Y:S03]  /*1aea0*/  FMUL.FTZ R23, R101, R131 ;  /* 0x0000008365177220 */ /* 0x000fe60000410000 */
[----:B------:R-:W-:Y:S02]  /*1aeb0*/  FFMA.FTZ R131, R211, c[0x0][0x2d0], -R3 ;  /* 0x0000b400d3837a23 */ /* 0x000fe40000010803 */
[--C-:B------:R-:W-:Y:S01]  /*1aec0*/  FFMA.FTZ R130, R183, c[0x0][0x2d0], -R169.reuse ;  /* 0x0000b400b7827a23 */ /* 0x100fe200000108a9 */
[----:B------:R-:W-:Y:S01]  /*1aed0*/  MUFU.EX2 R181, R129 ;  /* 0x0000008100b57308 */ /* 0x000fe20000000800 */
[-C--:B------:R-:W-:Y:S03]  /*1aee0*/  HMMA.16816.F32.BF16 R20, R112, R36.reuse, R20 ;  /* 0x000000247014723c */ /* 0x080fe60000041814 */
[----:B-1----:R-:W-:Y:S05]  /*1aef0*/  FFMA.FTZ R103, R217, c[0x0][0x2d0], -R169 ;  /* 0x0000b400d9677a23 */ /* 0x002fea00000108a9 */
[C---:B------:R-:W-:Y:S01]  /*1af00*/  HMMA.16816.F32.BF16 R24, R116.reuse, R36, R24 ;  /* 0x000000247418723c */ /* 0x040fe20000041818 */
[----:B------:R-:W-:Y:S03]  /*1af10*/  MUFU.EX2 R177, R131 ;  /* 0x0000008300b17308 */ /* 0x000fe60000000800 */
[----:B--2---:R-:W-:Y:S03]  /*1af20*/  F2FP.BF16.PACK_AB R170, R175, R176 ;  /* 0x000000b0afaa723e */ /* 0x004fe600000010ff */
[C---:B------:R-:W-:Y:S01]  /*1af30*/  FMUL.FTZ R36, R102.reuse, R144 ;  /* 0x0000009066247220 */ /* 0x040fe20000410000 */
[-C--:B------:R-:W-:Y:S03]  /*1af40*/  HMMA.16816.F32.BF16 R28, R116, R38.reuse, R28 ;  /* 0x00000026741c723c */ /* 0x080fe6000004181c */
[----:B------:R-:W-:Y:S01]  /*1af50*/  MUFU.EX2 R182, R179 ;  /* 0x000000b300b67308 */ /* 0x000fe20000000800 */
[----:B------:R-:W-:Y:S01]  /*1af60*/  FMUL.FTZ R37, R102, R145 ;  /* 0x0000009166257220 */ /* 0x000fe20000410000 */
[----:B------:R-:W-:Y:S03]  /*1af70*/  F2FP.BF16.PACK_AB R102, R232, R230 ;  /* 0x000000e6e866723e */ /* 0x000fe600000010ff */
[C---:B------:R-:W-:Y:S05]  /*1af80*/  HMMA.16816.F32.BF16 R32, R112.reuse, R38, R32 ;  /* 0x000000267020723c */ /* 0x040fea0000041820 */
[----:B------:R-:W1:Y:S02]  /*1af90*/  MUFU.EX2 R179, R130 ;  /* 0x0000008200b37308 */ /* 0x000e640000000800 */
[C---:B------:R-:W-:Y:S02]  /*1afa0*/  FMUL.FTZ R38, R101.reuse, R146 ;  /* 0x0000009265267220 */ /* 0x040fe40000410000 */
[----:B------:R-:W-:Y:S06]  /*1afb0*/  FMUL.FTZ R39, R101, R147 ;  /* 0x0000009365277220 */ /* 0x000fec0000410000 */
[----:B------:R-:W-:Y:S01]  /*1afc0*/  MUFU.EX2 R183, R178 ;  /* 0x000000b200b77308 */ /* 0x000fe20000000800 */
[-C--:B---3--:R-:W-:Y:S08]  /*1afd0*/  HMMA.16816.F32.BF16 R36, R112, R120.reuse, R36 ;  /* 0x000000787024723c */ /* 0x088ff00000041824 */
[C---:B------:R-:W-:Y:S01]  /*1afe0*/  HMMA.16816.F32.BF16 R40, R116.reuse, R120, R40 ;  /* 0x000000787428723c */ /* 0x040fe20000041828 */
[----:B------:R2:W3:Y:S03]  /*1aff0*/  MUFU.EX2 R178, R128 ;  /* 0x0000008000b27308 */ /* 0x0004e60000000800 */
[----:B-1----:R-:W-:Y:S04]  /*1b000*/  F2FP.BF16.PACK_AB R168, R181, R179 ;  /* 0x000000b3b5a8723e */ /* 0x002fe800000010ff */
[-C--:B------:R-:W-:Y:S03]  /*1b010*/  HMMA.16816.F32.BF16 R44, R116, R122.reuse, R44 ;  /* 0x0000007a742c723c */ /* 0x080fe6000004182c */
[----:B------:R1:W-:Y:S05]  /*1b020*/  MUFU.EX2 R206, R103 ;  /* 0x0000006700ce7308 */ /* 0x0003ea0000000800 */
[C---:B------:R-:W-:Y:S01]  /*1b030*/  HMMA.16816.F32.BF16 R48, R112.reuse, R122, R48 ;  /* 0x0000007a7030723c */ /* 0x040fe20000041830 */
[----:B------:R-:W4:Y:S04]  /*1b040*/  LDSM.16.MT88.4 R120, [R167+0xc00] ;  /* 0x000c0000a778783b */ /* 0x000f280000004200 */
[----:B------:R-:W-:Y:S04]  /*1b050*/  MUFU.EX2 R174, R134 ;  /* 0x0000008600ae7308 */ /* 0x000fe80000000800 */
[----:B--2---:R-:W-:Y:S03]  /*1b060*/  LDSM.16.MT88.4 R128, [R166+0x800] ;  /* 0x00080000a680783b */ /* 0x004fe60000004200 */
[----:B---3--:R-:W-:Y:S01]  /*1b070*/  F2FP.BF16.PACK_AB R169, R177, R178 ;  /* 0x000000b2b1a9723e */ /* 0x008fe200000010ff */
[--C-:B-1----:R-:W-:Y:S04]  /*1b080*/  FFMA.FTZ R103, R220, c[0x0][0x2d0], -R3.reuse ;  /* 0x0000b400dc677a23 */ /* 0x102fe80000010803 */
[----:B------:R1:W-:Y:S01]  /*1b090*/  MUFU.EX2 R191, R103 ;  /* 0x0000006700bf7308 */ /* 0x0003e20000000800 */
[-C--:B----4-:R-:W-:Y:S03]  /*1b0a0*/  HMMA.16816.F32.BF16 R52, R112, R120.reuse, R52 ;  /* 0x000000787034723c */ /* 0x090fe60000041834 */
[--C-:B-1----:R-:W-:Y:S05]  /*1b0b0*/  FFMA.FTZ R103, R219, c[0x0][0x2d0], -R3.reuse ;  /* 0x0000b400db677a23 */ /* 0x102fea0000010803 */
[C---:B------:R-:W-:Y:S01]  /*1b0c0*/  HMMA.16816.F32.BF16 R56, R116.reuse, R120, R56 ;  /* 0x000000787438723c */ /* 0x040fe20000041838 */
[----:B------:R1:W-:Y:S03]  /*1b0d0*/  MUFU.EX2 R189, R103 ;  /* 0x0000006700bd7308 */ /* 0x0003e60000000800 */
[----:B------:R-:W-:Y:S02]  /*1b0e0*/  FFMA.FTZ R3, R104, c[0x0][0x2d0], -R3 ;  /* 0x0000b40068037a23 */ /* 0x000fe40000010803 */
[----:B------:R-:W-:Y:S01]  /*1b0f0*/  FFMA.FTZ R104, R101, R245, R221 ;  /* 0x000000f565687223 */ /* 0x000fe200000100dd */
[----:B------:R-:W-:Y:S01]  /*1b100*/  F2FP.BF16.PACK_AB R101, R227, R225 ;  /* 0x000000e1e365723e */ /* 0x000fe200000010ff */
[-C--:B------:R-:W-:Y:S03]  /*1b110*/  HMMA.16816.F32.BF16 R60, R116, R122.reuse, R60 ;  /* 0x0000007a743c723c */ /* 0x080fe6000004183c */
[----:B------:R-:W2:Y:S01]  /*1b120*/  MUFU.EX2 R173, R3 ;  /* 0x0000000300ad7308 */ /* 0x000ea20000000800 */
[----:B------:R-:W-:Y:S02]  /*1b130*/  FADD.FTZ R136, R223, R104 ;  /* 0x00000068df887221 */ /* 0x000fe40000010000 */
[----:B------:R-:W-:Y:S02]  /*1b140*/  FADD.FTZ R104, R238, R137 ;  /* 0x00000089ee687221 */ /* 0x000fe40000010000 */
[C---:B------:R-:W-:Y:S01]  /*1b150*/  HMMA.16816.F32.BF16 R64, R112.reuse, R122, R64 ;  /* 0x0000007a7040723c */ /* 0x040fe20000041840 */
[----:B------:R-:W3:Y:S03]  /*1b160*/  LDSM.16.MT88.4 R120, [R166+0x1800] ;  /* 0x00180000a678783b */ /* 0x000ee60000004200 */
[----:B------:R-:W-:Y:S01]  /*1b170*/  FADD.FTZ R105, R241, R104 ;  /* 0x00000068f1697221 */ /* 0x000fe20000010000 */
[----:B-1----:R-:W-:Y:S02]  /*1b180*/  F2FP.BF16.PACK_AB R103, R231, R228 ;  /* 0x000000e4e767723e */ /* 0x002fe400000010ff */
[----:B--2---:R-:W-:Y:S01]  /*1b190*/  F2FP.BF16.PACK_AB R171, R173, R174 ;  /* 0x000000aeadab723e */ /* 0x004fe200000010ff */
[----:B------:R-:W-:Y:S04]  /*1b1a0*/  FADD.FTZ R3, R237, R136 ;  /* 0x00000088ed037221 */ /* 0x000fe80000010000 */
[----:B------:R-:W-:Y:S02]  /*1b1b0*/  FADD.FTZ R104, R240, R3 ;  /* 0x00000003f0687221 */ /* 0x000fe40000010000 */
[----:B------:R-:W-:Y:S04]  /*1b1c0*/  FADD.FTZ R3, R226, R105 ;  /* 0x00000069e2037221 */ /* 0x000fe80000010000 */
[----:B------:R-:W-:Y:S01]  /*1b1d0*/  FADD.FTZ R3, R229, R3 ;  /* 0x00000003e5037221 */ /* 0x000fe20000010000 */
[-C--:B---3--:R-:W-:Y:S08]  /*1b1e0*/  HMMA.16816.F32.BF16 R68, R112, R120.reuse, R68 ;  /* 0x000000787044723c */ /* 0x088ff00000041844 */
[C---:B------:R-:W-:Y:S08]  /*1b1f0*/  HMMA.16816.F32.BF16 R72, R116.reuse, R120, R72 ;  /* 0x000000787448723c */ /* 0x040ff00000041848 */
[-C--:B------:R-:W-:Y:S08]  /*1b200*/  HMMA.16816.F32.BF16 R76, R116, R122.reuse, R76 ;  /* 0x0000007a744c723c */ /* 0x080ff0000004184c */
[C---:B------:R-:W-:Y:S01]  /*1b210*/  HMMA.16816.F32.BF16 R80, R112.reuse, R122, R80 ;  /* 0x0000007a7050723c */ /* 0x040fe20000041850 */
[----:B------:R-:W1:Y:S07]  /*1b220*/  LDSM.16.MT88.4 R120, [R167+0x1800] ;  /* 0x00180000a778783b */ /* 0x000e6e0000004200 */
[-C--:B-1----:R-:W-:Y:S08]  /*1b230*/  HMMA.16816.F32.BF16 R84, R112, R120.reuse, R84 ;  /* 0x000000787054723c */ /* 0x082ff00000041854 */
[C---:B------:R-:W-:Y:S08]  /*1b240*/  HMMA.16816.F32.BF16 R88, R116.reuse, R120, R88 ;  /* 0x000000787458723c */ /* 0x040ff00000041858 */
[-C--:B------:R-:W-:Y:S07]  /*1b250*/  HMMA.16816.F32.BF16 R92, R116, R122.reuse, R92 ;  /* 0x0000007a745c723c */ /* 0x080fee000004185c */
[----:B------:R-:W-:Y:S01]  /*1b260*/  F2FP.BF16.PACK_AB R116, R215, R208 ;  /* 0x000000d0d774723e */ /* 0x000fe200000010ff */
[----:B------:R-:W-:Y:S01]  /*1b270*/  HMMA.16816.F32.BF16 R96, R112, R122, R96 ;  /* 0x0000007a7060723c */ /* 0x000fe20000041860 */
[----:B------:R-:W1:Y:S03]  /*1b280*/  LDSM.16.MT88.4 R112, [R166+0x400] ;  /* 0x00040000a670783b */ /* 0x000e660000004200 */
[----:B------:R-:W-:Y:S02]  /*1b290*/  F2FP.BF16.PACK_AB R117, R210, R209 ;  /* 0x000000d1d275723e */ /* 0x000fe400000010ff */
[----:B------:R-:W-:Y:S02]  /*1b2a0*/  F2FP.BF16.PACK_AB R118, R206, R207 ;  /* 0x000000cfce76723e */ /* 0x000fe400000010ff */
[----:B------:R-:W-:Y:S01]  /*1b2b0*/  F2FP.BF16.PACK_AB R119, R189, R191 ;  /* 0x000000bfbd77723e */ /* 0x000fe200000010ff */
[----:B------:R-:W2:Y:S01]  /*1b2c0*/  LDSM.16.MT88.4 R120, [R167+0x400] ;  /* 0x00040000a778783b */ /* 0x000ea20000004200 */
        /* <DEDUP_REMOVED lines=26> */
[----:B------:R-:W-:Y:S07]  /*1b470*/  HMMA.16816.F32.BF16 R96, R100, R126, R96 ;  /* 0x0000007e6460723c */ /* 0x000fee0000041860 */
[----:B------:R-:W-:Y:S02]  /*1b480*/  F2FP.BF16.PACK_AB R100, R186, R180 ;  /* 0x000000b4ba64723e */ /* 0x000fe400000010ff */
[----:B------:R-:W-:Y:S03]  /*1b490*/  F2FP.BF16.PACK_AB R101, R183, R182 ;  /* 0x000000b6b765723e */ /* 0x000fe600000010ff */
[----:B------:R-:W-:Y:S02]  /*1b4a0*/  F2FP.BF16.PACK_AB R102, R188, R185 ;  /* 0x000000b9bc66723e */ /* 0x000fe400000010ff */
[----:B------:R-:W-:Y:S07]  /*1b4b0*/  F2FP.BF16.PACK_AB R103, R187, R184 ;  /* 0x000000b8bb67723e */ /* 0x000fee00000010ff */
        /* <DEDUP_REMOVED lines=59> */
[----:B------:R-:W-:-:S05]  /*1b870*/  @P0 BRA `(.L_x_860) ;  /* 0xffffcfb000000947 */ /* 0x000fca000383ffff */
.L_x_855:
[----:B------:R-:W2:Y:S02]  /*1b880*/  LDL R0, [R1+0x18] ;  /* 0x0000180001007983 */ /* 0x000ea40000100800 */
[----:B--2---:R-:W-:-:S13]  /*1b890*/  ISETP.GE.AND P0, PT, R205, R0, PT ;  /* 0x00000000cd00720c */ /* 0x004fda0003f06270 */
[----:B------:R-:W-:Y:S05]  /*1b8a0*/  @!P0 BRA `(.L_x_861) ;  /* 0x000042b000008947 */ /* 0x000fea0003800000 */
[----:B------:R-:W-:Y:S01]  /*1b8b0*/  IMAD.MOV.U32 R101, RZ, RZ, R107 ;  /* 0x000000ffff657224 */ /* 0x000fe200078e006b */
[----:B------:R-:W-:Y:S01]  /*1b8c0*/  MOV R104, R103 ;  /* 0x0000006700687202 */ /* 0x000fe20000000f00 */
[----:B------:R-:W-:Y:S01]  /*1b8d0*/  IMAD.MOV.U32 R100, RZ, RZ, R108 ;  /* 0x000000ffff647224 */ /* 0x000fe200078e006c */
[----:B------:R-:W-:Y:S02]  /*1b8e0*/  MOV R102, R106 ;  /* 0x0000006a00667202 */ /* 0x000fe40000000f00 */
.L_x_880:
[----:B------:R-:W-:Y:S04]  /*1b8f0*/  DEPBAR.LE SB0, 0x0 ;  /* 0x000080000000791a */ /* 0x000fe80000000000 */
[----:B------:R-:W-:Y:S01]  /*1b900*/  WARPSYNC 0xffffffff ;  /* 0xffffffff00007948 */ /* 0x000fe20003800000 */
[----:B------:R-:W-:Y:S01]  /*1b910*/  BAR.SYNC.DEFER_BLOCKING 0x0 ;  /* 0x0000000000007b1d */ /* 0x000fe20000010000 */
[----:B------:R-:W-:Y:S01]  /*1b920*/  SHF.R.S32.HI R0, RZ, 0x1f, R205 ;  /* 0x0000001fff007819 */ /* 0x000fe200000114cd */
[----:B------:R-:W-:Y:S01]  /*1b930*/  IMAD.WIDE.U32 R2, R205, c[0x0][0x208], RZ ;  /* 0x00008200cd027a25 */ /* 0x000fe200078e00ff */
[C---:B------:R-:W-:Y:S02]  /*1b940*/  LOP3.LUT P5, RZ, R203.reuse, 0x100, RZ, 0xc0, !PT ;  /* 0x00000100cbff7812 */ /* 0x040fe400078ac0ff */
[C---:B------:R-:W-:Y:S01]  /*1b950*/  LOP3.LUT P4, RZ, R203.reuse, 0x80, RZ, 0xc0, !PT ;  /* 0x00000080cbff7812 */ /* 0x040fe2000788c0ff */
[----:B------:R-:W-:Y:S01]  /*1b960*/  IMAD R0, R0, c[0x0][0x208], RZ ;  /* 0x0000820000007a24 */ /* 0x000fe200078e02ff */
[----:B------:R-:W-:Y:S03]  /*1b970*/  LOP3.LUT P3, RZ, R203, 0x40, RZ, 0xc0, !PT ;  /* 0x00000040cbff7812 */ /* 0x000fe6000786c0ff */
[----:B------:R-:W-:Y:S05]  /*1b980*/  IMAD R0, R205, c[0x0][0x20c], R0 ;  /* 0x00008300cd007a24 */ /* 0x000fea00078e0200 */
[----:B------:R-:W-:Y:S01]  /*1b990*/  IADD3 R12, R3, R0, RZ ;  /* 0x00000000030c7210 */ /* 0x000fe20007ffe0ff */
[----:B------:R-:W-:Y:S01]  /*1b9a0*/  IMAD.WIDE.U32 R2, R2, 0x30, RZ ;  /* 0x0000003002027825 */ /* 0x000fe200078e00ff */
[----:B------:R-:W-:Y:S01]  /*1b9b0*/  LDSM.16.M88.4 R48, [R192] ;  /* 0x00000000c030783b */ /* 0x000fe20000000200 */
[----:B------:R-:W-:Y:S07]  /*1b9c0*/  BSSY B0, `(.L_x_862) ;  /* 0x000010e000007945 */ /* 0x000fee0003800000 */
        /* <DEDUP_REMOVED lines=11> */
[----:B------:R-:W-:Y:S01]  /*1ba80*/  IMAD R16, R12, 0x30, RZ ;  /* 0x000000300c107824 */ /* 0x000fe200078e02ff */
[----:B------:R-:W-:Y:S01]  /*1ba90*/  @!P1 MOV R0, c[0x0][0x208] ;  /* 0x0000820000009a02 */ /* 0x000fe20000000f00 */
[-C--:B------:R-:W-:Y:S03]  /*1baa0*/  HMMA.16816.F32.BF16 R12, R44, R18.reuse, RZ ;  /* 0x000000122c0c723c */ /* 0x080fe600000418ff */
[C---:B------:R-:W-:Y:S02]  /*1bab0*/  @!P1 LEA R24, P0, R0.reuse, R2, 0x5 ;  /* 0x0000000200189211 */ /* 0x040fe400078028ff */
[----:B------:R-:W2:Y:S01]  /*1bac0*/  LDSM.16.M88.4 R180, [R193+0x1000] ;  /* 0x00100000c1b4783b */ /* 0x000ea20000000200 */
[----:B------:R-:W-:Y:S02]  /*1bad0*/  @!P1 MOV R17, c[0x0][0x20c] ;  /* 0x0000830000119a02 */ /* 0x000fe40000000f00 */
[----:B------:R-:W-:Y:S04]  /*1bae0*/  IADD3 R3, R3, R16, RZ ;  /* 0x0000001003037210 */ /* 0x000fe80007ffe0ff */
[----:B------:R-:W-:Y:S01]  /*1baf0*/  @!P1 LEA.HI.X R28, R0, R3, R17, 0x5, P0 ;  /* 0x00000003001c9211 */ /* 0x000fe200000f2c11 */
        /* <DEDUP_REMOVED lines=13> */
[----:B------:R4:W-:Y:S06]  /*1bbd0*/  LDGSTS.E.BYPASS.LTC128B.128 [R204+0x1880], [R2.64], !P5 ;  /* 0x0188000002cc7fae */ /* 0x0009ec000e901d46 */
[----:B------:R-:W-:Y:S02]  /*1bbe0*/  @!P1 IADD3.X R32, R28, R248, RZ, P0, !PT ;  /* 0x000000f81c209210 */ /* 0x000fe400007fe4ff */
[-C--:B------:R-:W-:Y:S01]  /*1bbf0*/  HMMA.16816.F32.BF16 R28, R44, R34.reuse, RZ ;  /* 0x000000222c1c723c */ /* 0x080fe200000418ff */
[----:B------:R4:W-:Y:S02]  /*1bc00*/  LDGSTS.E.BYPASS.LTC128B.128 [R204+0x2480], [R2.64+0x40], !P4 ;  /* 0x0248004002cc7fae */ /* 0x0009e4000e101d46 */
[C---:B------:R-:W-:Y:S04]  /*1bc10*/  @!P1 LEA R36, P0, R0.reuse, c[0x0][0x1f8], 0x1 ;  /* 0x00007e0000249a11 */ /* 0x040fe800078008ff */
[----:B------:R-:W-:Y:S02]  /*1bc20*/  @!P1 LEA.HI.X R37, R0, c[0x0][0x1fc], R32, 0x1, P0 ;  /* 0x00007f0000259a11 */ /* 0x000fe400000f0c20 */
[C---:B------:R-:W-:Y:S01]  /*1bc30*/  HMMA.16816.F32.BF16 R32, R48.reuse, R34, RZ ;  /* 0x000000223020723c */ /* 0x040fe200000418ff */
[----:B------:R4:W-:Y:S08]  /*1bc40*/  LDGSTS.E.BYPASS.LTC128B.128 [R204+0x3080], [R2.64+0x80], !P3 ;  /* 0x0308008002cc7fae */ /* 0x0009f0000d901d46 */
[----:B------:R1:W-:Y:S08]  /*1bc50*/  @!P1 LDGSTS.E.BYPASS.LTC128B.128 [R204+0x2080], [R36.64], !P5 ;  /* 0x0208000024cc9fae */ /* 0x0003f0000e901d46 */
[----:B------:R1:W-:Y:S08]  /*1bc60*/  @!P1 LDGSTS.E.BYPASS.LTC128B.128 [R204+0x2c80], [R36.64+0x40], !P4 ;  /* 0x02c8004024cc9fae */ /* 0x0003f0000e101d46 */
[----:B------:R1:W-:Y:S08]  /*1bc70*/  @!P1 LDGSTS.E.BYPASS.LTC128B.128 [R204+0x3880], [R36.64+0x80], !P3 ;  /* 0x0388008024cc9fae */ /* 0x0003f0000d901d46 */
[----:B------:R-:W0:Y:S01]  /*1bc80*/  LDGDEPBAR ;  /* 0x00000000000079af */ /* 0x000e220000000000 */
[-C--:B-1----:R-:W-:Y:S08]  /*1bc90*/  HMMA.16816.F32.BF16 R36, R48, R168.reuse, RZ ;  /* 0x000000a83024723c */ /* 0x082ff000000418ff */
[C---:B------:R-:W-:Y:S08]  /*1bca0*/  HMMA.16816.F32.BF16 R40, R44.reuse, R168, RZ ;  /* 0x000000a82c28723c */ /* 0x040ff000000418ff */
[-C--:B------:R-:W-:Y:S08]  /*1bcb0*/  HMMA.16816.F32.BF16 R44, R44, R170.reuse, RZ ;  /* 0x000000aa2c2c723c */ /* 0x080ff000000418ff */
[----:B------:R-:W-:Y:S01]  /*1bcc0*/  HMMA.16816.F32.BF16 R48, R48, R170, RZ ;  /* 0x000000aa3030723c */ /* 0x000fe200000418ff */
[----:B------:R-:W-:Y:S07]  /*1bcd0*/  LDSM.16.M88.4 R168, [R192+0x2000] ;  /* 0x00200000c0a8783b */ /* 0x000fee0000000200 */
[-C--:B------:R-:W-:Y:S08]  /*1bce0*/  HMMA.16816.F32.BF16 R4, R172, R176.reuse, R4 ;  /* 0x000000b0ac04723c */ /* 0x080ff00000041804 */
        /* <DEDUP_REMOVED lines=19> */
[----:B------:R-:W-:Y:S03]  /*1be20*/  LDSM.16.M88.4 R176, [R200] ;  /* 0x00000000c8b0783b */ /* 0x000fe60000000200 */
[----:B-----5:R-:W-:Y:S04]  /*1be30*/  ISETP.GT.AND P0, PT, R205, R216, PT ;  /* 0x000000d8cd00720c */ /* 0x020fe80003f04270 */
        /* <DEDUP_REMOVED lines=52> */
[----:B----4-:R-:W-:Y:S04]  /*1c180*/  FMUL.FTZ R3, R10, c[0x0][0x320] ;  /* 0x0000c8000a037a20 */ /* 0x010fe80000410000 */
        /* <DEDUP_REMOVED lines=129> */
[--C-:B---3--:R-:W-:Y:S01]  /*1c9a0*/  @P1 IMAD.X R0, R0, 0x1, R215.reuse, P2 ;  /* 0x0000000100001824 */ /* 0x108fe200010e06d7 */
        /* <DEDUP_REMOVED lines=15> */
.L_x_863:
[----:B--234-:R-:W-:Y:S05]  /*1caa0*/  BSYNC B0 ;  /* 0x0000000000007941 */ /* 0x01cfea0003800000 */
.L_x_862:
        /* <DEDUP_REMOVED lines=35> */
.L_x_866:
[----:B------:R-:W-:Y:S04]  /*1cce0*/  MOV R8, c[0x0][0x32c] ;  /* 0x0000cb0000087a02 */ /* 0x000fe80000000f00 */
[----:B------:R-:W-:Y:S11]  /*1ccf0*/  ISETP.NE.AND P0, PT, R8, 0x1, PT ;  /* 0x000000010800780c */ /* 0x000ff60003f05270 */
[----:B------:R-:W-:Y:S02]  /*1cd00*/  @!UPT UIADD3 URZ, URZ, URZ, URZ ;  /* 0x0000003f3f3ff290 */ /* 0x000fe4000fffe03f */
[----:B------:R-:W-:Y:S05]  /*1cd10*/  @P0 IMAD.HI.U32 R8, R4, c[0x0][0x330], RZ ;  /* 0x0000cc0004080a27 */ /* 0x000fea00078e00ff */
[----:B------:R-:W-:Y:S02]  /*1cd20*/  @P0 SHF.R.U32.HI R4, RZ, c[0x0][0x334], R8 ;  /* 0x0000cd00ff040a19 */ /* 0x000fe40000011608 */
.L_x_867:
[----:B------:R-:W-:Y:S05]  /*1cd30*/  BSYNC B0 ;  /* 0x0000000000007941 */ /* 0x000fea0003800000 */
.L_x_865:
[----:B------:R-:W-:Y:S04]  /*1cd40*/  IMAD.IADD R8, R0, 0x1, -R44 ;  /* 0x0000000100087824 */ /* 0x000fe800078e0a2c */
[----:B------:R-:W-:Y:S05]  /*1cd50*/  IMAD R4, R4, c[0x0][0x32c], R8 ;  /* 0x0000cb0004047a24 */ /* 0x000fea00078e0208 */
[----:B------:R-:W-:Y:S02]  /*1cd60*/  IADD3 R8, R4, c[0x0][0x32c], RZ ;  /* 0x0000cb0004087a10 */ /* 0x000fe40007ffe0ff */
[----:B------:R-:W-:Y:S02]  /*1cd70*/  IMNMX R2, R2, R4, !PT ;  /* 0x0000000402027217 */ /* 0x000fe40007800200 */
[----:B------:R-:W-:Y:S02]  /*1cd80*/  IMNMX R3, R3, R8, PT ;  /* 0x0000000803037217 */ /* 0x000fe40003800200 */
.L_x_864:
        /* <DEDUP_REMOVED lines=31> */
[C---:B------:R-:W-:Y:S02]  /*1cf80*/  ISETP.GT.AND P0, PT, R2.reuse, 0x10, !P1 ;  /* 0x000000100200780c */ /* 0x040fe40004f04270 */
        /* <DEDUP_REMOVED lines=8> */
[C---:B------:R-:W-:Y:S02]  /*1d010*/  ISETP.GT.AND P0, PT, R2.reuse, 0x18, !P5 ;  /* 0x000000180200780c */ /* 0x040fe40006f04270 */
[----:B------:R-:W-:Y:S02]  /*1d020*/  LOP3.LUT R203, R203, 0xffffffdf, RZ, 0xc0, !PT ;  /* 0xffffffdfcbcb7812 */ /* 0x000fe400078ec0ff */
        /* <DEDUP_REMOVED lines=38> */
.L_x_870:
[----:B------:R-:W-:Y:S04]  /*1d290*/  MOV R9, c[0x0][0x32c] ;  /* 0x0000cb0000097a02 */ /* 0x000fe80000000f00 */
[----:B------:R-:W-:Y:S11]  /*1d2a0*/  ISETP.NE.AND P0, PT, R9, 0x1, PT ;  /* 0x000000010900780c */ /* 0x000ff60003f05270 */
[----:B------:R-:W-:Y:S02]  /*1d2b0*/  @!UPT UIADD3 URZ, URZ, URZ, URZ ;  /* 0x0000003f3f3ff290 */ /* 0x000fe4000fffe03f */
[----:B------:R-:W-:Y:S05]  /*1d2c0*/  @P0 IMAD.HI.U32 R9, R4, c[0x0][0x330], RZ ;  /* 0x0000cc0004090a27 */ /* 0x000fea00078e00ff */
[----:B------:R-:W-:Y:S02]  /*1d2d0*/  @P0 SHF.R.U32.HI R4, RZ, c[0x0][0x334], R9 ;  /* 0x0000cd00ff040a19 */ /* 0x000fe40000011609 */
.L_x_871:
[----:B------:R-:W-:Y:S05]  /*1d2e0*/  BSYNC B0 ;  /* 0x0000000000007941 */ /* 0x000fea0003800000 */
.L_x_869:
[----:B------:R-:W-:Y:S04]  /*1d2f0*/  IMAD.IADD R9, R0, 0x1, -R44 ;  /* 0x0000000100097824 */ /* 0x000fe800078e0a2c */
[----:B------:R-:W-:Y:S05]  /*1d300*/  IMAD R4, R4, c[0x0][0x32c], R9 ;  /* 0x0000cb0004047a24 */ /* 0x000fea00078e0209 */
[----:B------:R-:W-:Y:S02]  /*1d310*/  IADD3 R9, R4, c[0x0][0x32c], RZ ;  /* 0x0000cb0004097a10 */ /* 0x000fe40007ffe0ff */
[----:B------:R-:W-:Y:S02]  /*1d320*/  IMNMX R2, R2, R4, !PT ;  /* 0x0000000402027217 */ /* 0x000fe40007800200 */
[----:B------:R-:W-:Y:S02]  /*1d330*/  IMNMX R3, R3, R9, PT ;  /* 0x0000000903037217 */ /* 0x000fe40003800200 */
.L_x_868:
[----:B------:R-:W-:Y:S01]  /*1d340*/  LOP3.LUT P0, RZ, R203, 0x8, RZ, 0xc0, !PT ;  /* 0x00000008cbff7812 */ /* 0x000fe2000780c0ff */
[----:B------:R-:W1:Y:S03]  /*1d350*/  SHFL.IDX PT, R4, R5, 0x2, 0x1c1f ;  /* 0x005c1f0005047f89 */ /* 0x000e6600000e0000 */
        /* <DEDUP_REMOVED lines=59> */
.L_x_874:
[----:B------:R-:W-:Y:S04]  /*1d710*/  MOV R9, c[0x0][0x32c] ;  /* 0x0000cb0000097a02 */ /* 0x000fe80000000f00 */
[----:B------:R-:W-:Y:S11]  /*1d720*/  ISETP.NE.AND P0, PT, R9, 0x1, PT ;  /* 0x000000010900780c */ /* 0x000ff60003f05270 */
[----:B------:R-:W-:Y:S02]  /*1d730*/  @!UPT UIADD3 URZ, URZ, URZ, URZ ;  /* 0x0000003f3f3ff290 */ /* 0x000fe4000fffe03f */
[----:B------:R-:W-:Y:S05]  /*1d740*/  @P0 IMAD.HI.U32 R9, R4, c[0x0][0x330], RZ ;  /* 0x0000cc0004090a27 */ /* 0x000fea00078e00ff */
[----:B------:R-:W-:Y:S02]  /*1d750*/  @P0 SHF.R.U32.HI R4, RZ, c[0x0][0x334], R9 ;  /* 0x0000cd00ff040a19 */ /* 0x000fe40000011609 */
.L_x_875:
[----:B------:R-:W-:Y:S05]  /*1d760*/  BSYNC B0 ;  /* 0x0000000000007941 */ /* 0x000fea0003800000 */
.L_x_873:
[----:B------:R-:W-:Y:S04]  /*1d770*/  IMAD.IADD R9, R0, 0x1, -R44 ;  /* 0x0000000100097824 */ /* 0x000fe800078e0a2c */
[----:B------:R-:W-:Y:S05]  /*1d780*/  IMAD R4, R4, c[0x0][0x32c], R9 ;  /* 0x0000cb0004047a24 */ /* 0x000fea00078e0209 */
[----:B------:R-:W-:Y:S02]  /*1d790*/  IADD3 R9, R4, c[0x0][0x32c], RZ ;  /* 0x0000cb0004097a10 */ /* 0x000fe40007ffe0ff */
[----:B------:R-:W-:Y:S02]  /*1d7a0*/  IMNMX R2, R2, R4, !PT ;  /* 0x0000000402027217 */ /* 0x000fe40007800200 */
[----:B------:R-:W-:Y:S02]  /*1d7b0*/  IMNMX R3, R3, R9, PT ;  /* 0x0000000903037217 */ /* 0x000fe40003800200 */
.L_x_872:
[----:B------:R-:W-:Y:S01]  /*1d7c0*/  LOP3.LUT P0, RZ, R203, 0x8, RZ, 0xc0, !PT ;  /* 0x00000008cbff7812 */ /* 0x000fe2000780c0ff */
[----:B------:R-:W1:Y:S03]  /*1d7d0*/  SHFL.IDX PT, R4, R5, 0x3, 0x1c1f ;  /* 0x007c1f0005047f89 */ /* 0x000e6600000e0000 */
[C---:B------:R-:W-:Y:S04]  /*1d7e0*/  ISETP.GT.AND P0, PT, R2.reuse, 0x1, !P0 ;  /* 0x000000010200780c */ /* 0x040fe80004704270 */
        /* <DEDUP_REMOVED lines=58> */
.L_x_878:
[----:B------:R-:W-:Y:S04]  /*1db90*/  MOV R5, c[0x0][0x32c] ;  /* 0x0000cb0000057a02 */ /* 0x000fe80000000f00 */
[----:B------:R-:W-:Y:S11]  /*1dba0*/  ISETP.NE.AND P0, PT, R5, 0x1, PT ;  /* 0x000000010500780c */ /* 0x000ff60003f05270 */
[----:B------:R-:W-:Y:S02]  /*1dbb0*/  @!UPT UIADD3 URZ, URZ, URZ, URZ ;  /* 0x0000003f3f3ff290 */ /* 0x000fe4000fffe03f */
[----:B------:R-:W-:Y:S05]  /*1dbc0*/  @P0 IMAD.HI.U32 R5, R4, c[0x0][0x330], RZ ;  /* 0x0000cc0004050a27 */ /* 0x000fea00078e00ff */
[----:B------:R-:W-:Y:S02]  /*1dbd0*/  @P0 SHF.R.U32.HI R4, RZ, c[0x0][0x334], R5 ;  /* 0x0000cd00ff040a19 */ /* 0x000fe40000011605 */
.L_x_879:
[----:B------:R-:W-:Y:S05]  /*1dbe0*/  BSYNC B0 ;  /* 0x0000000000007941 */ /* 0x000fea0003800000 */
.L_x_877:
[----:B------:R-:W-:Y:S04]  /*1dbf0*/  IMAD.IADD R0, R0, 0x1, -R44 ;  /* 0x0000000100007824 */ /* 0x000fe800078e0a2c */
[----:B------:R-:W-:Y:S05]  /*1dc00*/  IMAD R0, R4, c[0x0][0x32c], R0 ;  /* 0x0000cb0004007a24 */ /* 0x000fea00078e0200 */
[----:B------:R-:W-:Y:S02]  /*1dc10*/  IADD3 R4, R0, c[0x0][0x32c], RZ ;  /* 0x0000cb0000047a10 */ /* 0x000fe40007ffe0ff */
[----:B------:R-:W-:Y:S02]  /*1dc20*/  IMNMX R2, R2, R0, !PT ;  /* 0x0000000002027217 */ /* 0x000fe40007800200 */
[----:B------:R-:W-:Y:S02]  /*1dc30*/  IMNMX R3, R3, R4, PT ;  /* 0x0000000403037217 */ /* 0x000fe40003800200 */
.L_x_876:
        /* <DEDUP_REMOVED lines=34> */
[C---:B------:R-:W-:Y:S02]  /*1de60*/  ISETP.LT.OR P0, PT, R3.reuse, 0x11, P0 ;  /* 0x000000110300780c */ /* 0x040fe40000701670 */
        /* <DEDUP_REMOVED lines=24> */
[----:B------:R-:W-:Y:S01]  /*1dff0*/  ISETP.GT.AND P0, PT, R2, 0x21, !P2 ;  /* 0x000000210200780c */ /* 0x000fe20005704270 */
        /* <DEDUP_REMOVED lines=13> */
[C---:B------:R-:W-:Y:S01]  /*1e0d0*/  FMUL.FTZ R3, R108.reuse, c[0x0][0x2d0] ;  /* 0x0000b4006c037a20 */ /* 0x040fe20000410000 */
        /* <DEDUP_REMOVED lines=18> */
[--C-:B------:R-:W-:Y:S01]  /*1e200*/  FFMA.FTZ R215, R35, c[0x0][0x2d0], -R7.reuse ;  /* 0x0000b40023d77a23 */ /* 0x100fe20000010807 */
[----:B------:R-:W-:Y:S01]  /*1e210*/  LDSM.16.MT88.4 R36, [R167] ;  /* 0x00000000a724783b */ /* 0x000fe20000004200 */
[----:B------:R-:W-:Y:S01]  /*1e220*/  FMNMX.FTZ R2, R189, R5, !PT ;  /* 0x00000005bd027209 */ /* 0x000fe20007810000 */
[--C-:B------:R-:W-:Y:S02]  /*1e230*/  FFMA.FTZ R213, R34, c[0x0][0x2d0], -R7.reuse ;  /* 0x0000b40022d57a23 */ /* 0x100fe40000010807 */
[--C-:B------:R-:W-:Y:S01]  /*1e240*/  FFMA.FTZ R212, R33, c[0x0][0x2d0], -R7.reuse ;  /* 0x0000b40021d47a23 */ /* 0x100fe20000010807 */
[----:B------:R-:W-:Y:S01]  /*1e250*/  FMNMX.FTZ R2, R206, R2, !PT ;  /* 0x00000002ce027209 */ /* 0x000fe20007810000 */
[--C-:B------:R-:W-:Y:S02]  /*1e260*/  FFMA.FTZ R214, R40, c[0x0][0x2d0], -R7.reuse ;  /* 0x0000b40028d67a23 */ /* 0x100fe40000010807 */
[----:B------:R-:W4:Y:S01]  /*1e270*/  SHFL.BFLY PT, R5, R0, 0x1, 0x1f ;  /* 0x0c201f0000057f89 */ /* 0x000f2200000e0000 */
[----:B------:R-:W-:Y:S01]  /*1e280*/  FMNMX.FTZ R2, R191, R2, !PT ;  /* 0x00000002bf027209 */ /* 0x000fe20007810000 */
[----:B------:R-:W-:Y:S01]  /*1e290*/  MUFU.EX2 R221, R186 ;  /* 0x000000ba00dd7308 */ /* 0x000fe20000000800 */
[--C-:B-1----:R-:W-:Y:S05]  /*1e2a0*/  FFMA.FTZ R4, R12, c[0x0][0x2d0], -R7.reuse ;  /* 0x0000b4000c047a23 */ /* 0x102fea0000010807 */
[----:B------:R-:W1:Y:S04]  /*1e2b0*/  SHFL.BFLY PT, R6, R2, 0x2, 0x1f ;  /* 0x0c401f0002067f89 */ /* 0x000e6800000e0000 */
[----:B------:R5:W-:Y:S01]  /*1e2c0*/  MUFU.EX2 R242, R4 ;  /* 0x0000000400f27308 */ /* 0x000be20000000800 */
[----:B--2---:R-:W-:Y:S02]  /*1e2d0*/  FMNMX.FTZ R3, R14, R104, !PT ;  /* 0x000000680e037209 */ /* 0x004fe40007810000 */
[----:B---3--:R-:W-:Y:S02]  /*1e2e0*/  F2FP.BF16.PACK_AB R168, R241, R224 ;  /* 0x000000e0f1a8723e */ /* 0x008fe400000010ff */
[----:B------:R-:W-:Y:S04]  /*1e2f0*/  FMNMX.FTZ R3, R20, R3, !PT ;  /* 0x0000000314037209 */ /* 0x000fe80007810000 */
[----:B------:R-:W-:Y:S01]  /*1e300*/  FMNMX.FTZ R3, R21, R3, !PT ;  /* 0x0000000315037209 */ /* 0x000fe20007810000 */
[----:B------:R-:W-:Y:S01]  /*1e310*/  MUFU.EX2 R223, R185 ;  /* 0x000000b900df7308 */ /* 0x000fe20000000800 */
[----:B----4-:R-:W-:Y:S02]  /*1e320*/  FMNMX.FTZ R107, R0, R5, !PT ;  /* 0x00000005006b7209 */ /* 0x010fe40007810000 */
[----:B------:R-:W-:Y:S02]  /*1e330*/  FMNMX.FTZ R0, R24, R3, !PT ;  /* 0x0000000318007209 */ /* 0x000fe40007810000 */
[----:B------:R-:W-:Y:S02]  /*1e340*/  FSEL R3, R108, RZ, P0 ;  /* 0x000000ff6c037208 */ /* 0x000fe40000000000 */
[C---:B------:R-:W-:Y:S02]  /*1e350*/  FSETP.NEU.FTZ.AND P0, PT, R107.reuse, -INF , PT ;  /* 0xff8000006b00780b */ /* 0x040fe40003f1d000 */
[----:B-1----:R-:W-:Y:S01]  /*1e360*/  FMNMX.FTZ R2, R2, R6, !PT ;  /* 0x0000000602027209 */ /* 0x002fe20007810000 */
[----:B------:R-:W-:Y:S01]  /*1e370*/  MUFU.EX2 R226, R184 ;  /* 0x000000b800e27308 */ /* 0x000fe20000000800 */
[----:B------:R-:W-:Y:S01]  /*1e380*/  FMNMX.FTZ R6, R176, R0, !PT ;  /* 0x00000000b0067209 */ /* 0x000fe20007810000 */
[----:B------:R-:W-:Y:S02]  /*1e390*/  FMUL.FTZ R0, R107, c[0x0][0x2d0] ;  /* 0x0000b4006b007a20 */ /* 0x000fe40000410000 */
        /* <DEDUP_REMOVED lines=11> */
[--C-:B------:R-:W-:Y:S02]  /*1e450*/  FFMA.FTZ R208, R32, c[0x0][0x2d0], -R8.reuse ;  /* 0x0000b40020d07a23 */ /* 0x100fe40000010808 */
[--C-:B------:R-:W-:Y:S01]  /*1e460*/  FFMA.FTZ R211, R31, c[0x0][0x2d0], -R8.reuse ;  /* 0x0000b4001fd37a23 */ /* 0x100fe20000010808 */
[----:B-1----:R-:W-:Y:S04]  /*1e470*/  FMNMX.FTZ R106, R2, R5, !PT ;  /* 0x00000005026a7209 */ /* 0x002fe80007810000 */
[----:B------:R-:W-:Y:S01]  /*1e480*/  MUFU.EX2 R222, R178 ;  /* 0x000000b200de7308 */ /* 0x000fe20000000800 */
[----:B------:R-:W-:Y:S02]  /*1e490*/  FSEL R5, R107, RZ, P0 ;  /* 0x000000ff6b057208 */ /* 0x000fe40000000000 */
[----:B--2---:R-:W-:Y:S01]  /*1e4a0*/  FMNMX.FTZ R4, R180, R6, !PT ;  /* 0x00000006b4047209 */ /* 0x004fe20007810000 */
[--C-:B------:R-:W-:Y:S01]  /*1e4b0*/  FFMA.FTZ R6, R22, c[0x0][0x2d0], -R8.reuse ;  /* 0x0000b40016067a23 */ /* 0x100fe20000010808 */
[----:B------:R-:W-:Y:S02]  /*1e4c0*/  FSETP.NEU.FTZ.AND P0, PT, R106, -INF , PT ;  /* 0xff8000006a00780b */ /* 0x000fe40003f1d000 */
[----:B------:R-:W-:Y:S02]  /*1e4d0*/  FMNMX.FTZ R4, R181, R4, !PT ;  /* 0x00000004b5047209 */ /* 0x000fe40007810000 */
[----:B---3--:R-:W-:Y:S01]  /*1e4e0*/  F2FP.BF16.PACK_AB R170, R240, R242 ;  /* 0x000000f2f0aa723e */ /* 0x008fe200000010ff */
[----:B------:R-:W-:Y:S01]  /*1e4f0*/  MUFU.EX2 R239, R6 ;  /* 0x0000000600ef7308 */ /* 0x000fe20000000800 */
[----:B----4-:R-:W-:Y:S01]  /*1e500*/  FMNMX.FTZ R0, R207, R4, !PT ;  /* 0x00000004cf007209 */ /* 0x010fe20007810000 */
[--C-:B------:R-:W-:Y:S03]  /*1e510*/  FFMA.FTZ R4, R13, c[0x0][0x2d0], -R8.reuse ;  /* 0x0000b4000d047a23 */ /* 0x100fe60000010808 */
[----:B------:R-:W-:Y:S05]  /*1e520*/  FMNMX.FTZ R0, R188, R0, !PT ;  /* 0x00000000bc007209 */ /* 0x000fea0007810000 */
[----:B------:R1:W2:Y:S01]  /*1e530*/  MUFU.EX2 R233, R4 ;  /* 0x0000000400e97308 */ /* 0x0002a20000000800 */
[----:B------:R-:W-:Y:S04]  /*1e540*/  FMNMX.FTZ R0, R187, R0, !PT ;  /* 0x00000000bb007209 */ /* 0x000fe80007810000 */
[----:B------:R-:W-:Y:S05]  /*1e550*/  FMNMX.FTZ R0, R105, R0, !PT ;  /* 0x0000000069007209 */ /* 0x000fea0007810000 */
[----:B------:R-:W3:Y:S01]  /*1e560*/  SHFL.BFLY PT, R2, R0, 0x2, 0x1f ;  /* 0x0c401f0000027f89 */ /* 0x000ee200000e0000 */
        /* <DEDUP_REMOVED lines=42> */
[--C-:B------:R-:W-:Y:S01]  /*1e810*/  FFMA.FTZ R4, R24, c[0x0][0x2d0], -R101.reuse ;  /* 0x0000b40018047a23 */ /* 0x100fe20000010865 */
[----:B------:R1:W-:Y:S01]  /*1e820*/  MUFU.EX2 R227, R102 ;  /* 0x0000006600e37308 */ /* 0x0003e20000000800 */
[C---:B------:R-:W-:Y:S01]  /*1e830*/  FMUL.FTZ R16, R3.reuse, R124 ;  /* 0x0000007c03107220 */ /* 0x040fe20000410000 */
[----:B------:R-:W-:Y:S01]  /*1e840*/  MOV R124, R216 ;  /* 0x000000d8007c7202 */ /* 0x000fe20000000f00 */
[C---:B------:R-:W-:Y:S02]  /*1e850*/  FMUL.FTZ R32, R3.reuse, R140 ;  /* 0x0000008c03207220 */ /* 0x040fe40000410000 */
        /* <DEDUP_REMOVED lines=9> */
[----:B------:R-:W-:Y:S01]  /*1e8f0*/  FMUL.FTZ R53, R3, R53 ;  /* 0x0000003503357220 */ /* 0x000fe20000410000 */
[----:B------:R4:W-:Y:S01]  /*1e900*/  MUFU.EX2 R237, R4 ;  /* 0x0000000400ed7308 */ /* 0x0009e20000000800 */
[C---:B------:R-:W-:Y:S01]  /*1e910*/  FMUL.FTZ R54, R100.reuse, R54 ;  /* 0x0000003664367220 */ /* 0x040fe20000410000 */
[----:B------:R-:W-:Y:S01]  /*1e920*/  LDSM.16.MT88.4 R160, [R166+0x1400] ;  /* 0x00140000a6a0783b */ /* 0x000fe20000004200 */
[C---:B------:R-:W-:Y:S02]  /*1e930*/  FMUL.FTZ R55, R100.reuse, R55 ;  /* 0x0000003764377220 */ /* 0x040fe40000410000 */
[--C-:B-1----:R-:W-:Y:S02]  /*1e940*/  FFMA.FTZ R102, R173, c[0x0][0x2d0], -R172.reuse ;  /* 0x0000b400ad667a23 */ /* 0x102fe400000108ac */
[C---:B------:R-:W-:Y:S02]  /*1e950*/  FMUL.FTZ R64, R3.reuse, R64 ;  /* 0x0000004003407220 */ /* 0x040fe40000410000 */
[C---:B------:R-:W-:Y:S01]  /*1e960*/  FMUL.FTZ R65, R3.reuse, R65 ;  /* 0x0000004103417220 */ /* 0x040fe20000410000 */
        /* <DEDUP_REMOVED lines=8> */
[----:B------:R-:W-:Y:S02]  /*1e9f0*/  FMUL.FTZ R24, R2, R132 ;  /* 0x0000008402187220 */ /* 0x000fe40000410000 */
[C---:B----4-:R-:W-:Y:S01]  /*1ea00*/  FMUL.FTZ R4, R3.reuse, R112 ;  /* 0x0000007003047220 */ /* 0x050fe20000410000 */
[----:B------:R-:W-:Y:S01]  /*1ea10*/  F2FP.BF16.PACK_AB R112, R232, R230 ;  /* 0x000000e6e870723e */ /* 0x000fe200000010ff */
[C---:B------:R-:W-:Y:S02]  /*1ea20*/  FMUL.FTZ R25, R2.reuse, R133 ;  /* 0x0000008502197220 */ /* 0x040fe40000410000 */
[C---:B------:R-:W-:Y:S02]  /*1ea30*/  FMUL.FTZ R29, R2.reuse, R137 ;  /* 0x00000089021d7220 */ /* 0x040fe40000410000 */
[C---:B------:R-:W-:Y:S02]  /*1ea40*/  FMUL.FTZ R40, R2.reuse, R148 ;  /* 0x0000009402287220 */ /* 0x040fe40000410000 */
[C---:B------:R-:W-:Y:S02]  /*1ea50*/  FMUL.FTZ R41, R2.reuse, R149 ;  /* 0x0000009502297220 */ /* 0x040fe40000410000 */
[C---:B------:R-:W-:Y:S02]  /*1ea60*/  FMUL.FTZ R44, R2.reuse, R156 ;  /* 0x0000009c022c7220 */ /* 0x040fe40000410000 */
[----:B------:R-:W-:Y:S02]  /*1ea70*/  FMUL.FTZ R45, R2, R157 ;  /* 0x0000009d022d7220 */ /* 0x000fe40000410000 */
[--C-:B-1----:R-:W-:Y:S02]  /*1ea80*/  FFMA.FTZ R102, R174, c[0x0][0x2d0], -R172.reuse ;  /* 0x0000b400ae667a23 */ /* 0x102fe400000108ac */
[----:B------:R-:W-:Y:S02]  /*1ea90*/  FMUL.FTZ R56, R2, R56 ;  /* 0x0000003802387220 */ /* 0x000fe40000410000 */
[----:B------:R1:W-:Y:S01]  /*1eaa0*/  MUFU.EX2 R218, R102 ;  /* 0x0000006600da7308 */ /* 0x0003e20000000800 */
[--C-:B--2---:R-:W-:Y:S02]  /*1eab0*/  FFMA.FTZ R0, R20, c[0x0][0x2d0], -R101.reuse ;  /* 0x0000b40014007a23 */ /* 0x104fe40000010865 */
[C---:B------:R-:W-:Y:S02]  /*1eac0*/  FMUL.FTZ R57, R2.reuse, R57 ;  /* 0x0000003902397220 */ /* 0x040fe40000410000 */
[C---:B------:R-:W-:Y:S02]  /*1ead0*/  FMUL.FTZ R60, R2.reuse, R60 ;  /* 0x0000003c023c7220 */ /* 0x040fe40000410000 */
[----:B------:R-:W-:Y:S02]  /*1eae0*/  FMUL.FTZ R61, R2, R61 ;  /* 0x0000003d023d7220 */ /* 0x000fe40000410000 */
[C---:B------:R-:W-:Y:S01]  /*1eaf0*/  FMUL.FTZ R68, R3.reuse, R68 ;  /* 0x0000004403447220 */ /* 0x040fe20000410000 */
[----:B------:R2:W3:Y:S01]  /*1eb00*/  MUFU.EX2 R236, R0 ;  /* 0x0000000000ec7308 */ /* 0x0004e20000000800 */
[----:B------:R-:W-:Y:S02]  /*1eb10*/  FMUL.FTZ R69, R3, R69 ;  /* 0x0000004503457220 */ /* 0x000fe40000410000 */
[C---:B------:R-:W-:Y:S02]  /*1eb20*/  FMUL.FTZ R70, R100.reuse, R70 ;  /* 0x0000004664467220 */ /* 0x040fe40000410000 */
[----:B------:R-:W-:Y:S02]  /*1eb30*/  FMUL.FTZ R71, R100, R71 ;  /* 0x0000004764477220 */ /* 0x000fe40000410000 */
[C---:B------:R-:W-:Y:S02]  /*1eb40*/  FMUL.FTZ R72, R2.reuse, R72 ;  /* 0x0000004802487220 */ /* 0x040fe40000410000 */
[C---:B------:R-:W-:Y:S02]  /*1eb50*/  FMUL.FTZ R73, R2.reuse, R73 ;  /* 0x0000004902497220 */ /* 0x040fe40000410000 */
[C---:B------:R-:W-:Y:S02]  /*1eb60*/  FMUL.FTZ R76, R2.reuse, R76 ;  /* 0x0000004c024c7220 */ /* 0x040fe40000410000 */
[----:B------:R-:W-:Y:S02]  /*1eb70*/  FMUL.FTZ R77, R2, R77 ;  /* 0x0000004d024d7220 */ /* 0x000fe40000410000 */
[--C-:B-1----:R-:W-:Y:S02]  /*1eb80*/  FFMA.FTZ R102, R175, c[0x0][0x2d0], -R172.reuse ;  /* 0x0000b400af667a23 */ /* 0x102fe400000108ac */
[C---:B------:R-:W-:Y:S02]  /*1eb90*/  FMUL.FTZ R80, R3.reuse, R80 ;  /* 0x0000005003507220 */ /* 0x040fe40000410000 */
[----:B------:R1:W-:Y:S01]  /*1eba0*/  MUFU.EX2 R219, R102 ;  /* 0x0000006600db7308 */ /* 0x0003e20000000800 */
[----:B------:R-:W-:Y:S02]  /*1ebb0*/  FMUL.FTZ R81, R3, R81 ;  /* 0x0000005103517220 */ /* 0x000fe40000410000 */
[----:B------:R-:W-:Y:S02]  /*1ebc0*/  FMUL.FTZ R82, R100, R82 ;  /* 0x0000005264527220 */ /* 0x000fe40000410000 */
[--C-:B--2---:R-:W-:Y:S01]  /*1ebd0*/  FFMA.FTZ R0, R21, c[0x0][0x2d0], -R101.reuse ;  /* 0x0000b40015007a23 */ /* 0x104fe20000010865 */
[----:B---3--:R-:W-:Y:S01]  /*1ebe0*/  F2FP.BF16.PACK_AB R113, R236, R229 ;  /* 0x000000e5ec71723e */ /* 0x008fe200000010ff */
[----:B------:R-:W2:Y:S01]  /*1ebf0*/  LDSM.16.MT88.4 R20, [R166] ;  /* 0x00000000a614783b */ /* 0x000ea20000004200 */
[C---:B------:R-:W-:Y:S02]  /*1ec00*/  FMUL.FTZ R83, R100.reuse, R83 ;  /* 0x0000005364537220 */ /* 0x040fe40000410000 */
[----:B------:R3:W4:Y:S01]  /*1ec10*/  MUFU.EX2 R238, R0 ;  /* 0x0000000000ee7308 */ /* 0x0007220000000800 */
[C---:B------:R-:W-:Y:S02]  /*1ec20*/  FMUL.FTZ R96, R3.reuse, R96 ;  /* 0x0000006003607220 */ /* 0x040fe40000410000 */
[C---:B------:R-:W-:Y:S02]  /*1ec30*/  FMUL.FTZ R97, R3.reuse, R97 ;  /* 0x0000006103617220 */ /* 0x040fe40000410000 */
[C---:B------:R-:W-:Y:S02]  /*1ec40*/  FMUL.FTZ R98, R100.reuse, R98 ;  /* 0x0000006264627220 */ /* 0x040fe40000410000 */
[C---:B------:R-:W-:Y:S02]  /*1ec50*/  FMUL.FTZ R99, R100.reuse, R99 ;  /* 0x0000006364637220 */ /* 0x040fe40000410000 */
[C---:B------:R-:W-:Y:S02]  /*1ec60*/  FMUL.FTZ R84, R3.reuse, R84 ;  /* 0x0000005403547220 */ /* 0x040fe40000410000 */
[----:B------:R-:W-:Y:S02]  /*1ec70*/  FMUL.FTZ R85, R3, R85 ;  /* 0x0000005503557220 */ /* 0x000fe40000410000 */
[C---:B------:R-:W-:Y:S02]  /*1ec80*/  FMUL.FTZ R86, R100.reuse, R86 ;  /* 0x0000005664567220 */ /* 0x040fe40000410000 */
[----:B-1----:R-:W-:Y:S02]  /*1ec90*/  FFMA.FTZ R102, R177, c[0x0][0x2d0], -R172 ;  /* 0x0000b400b1667a23 */ /* 0x002fe400000108ac */
[----:B------:R-:W-:Y:S02]  /*1eca0*/  FMUL.FTZ R87, R100, R87 ;  /* 0x0000005764577220 */ /* 0x000fe40000410000 */
[----:B------:R1:W-:Y:S01]  /*1ecb0*/  MUFU.EX2 R216, R102 ;  /* 0x0000006600d87308 */ /* 0x0003e20000000800 */
[C---:B------:R-:W-:Y:S02]  /*1ecc0*/  FMUL.FTZ R88, R2.reuse, R88 ;  /* 0x0000005802587220 */ /* 0x040fe40000410000 */
[C---:B------:R-:W-:Y:S01]  /*1ecd0*/  FMUL.FTZ R89, R2.reuse, R89 ;  /* 0x0000005902597220 */ /* 0x040fe20000410000 */
[----:B---3--:R-:W-:Y:S01]  /*1ece0*/  FSEL R0, R103, RZ, P0 ;  /* 0x000000ff67007208 */ /* 0x008fe20000000000 */
[C---:B------:R-:W-:Y:S01]  /*1ecf0*/  FMUL.FTZ R92, R2.reuse, R92 ;  /* 0x0000005c025c7220 */ /* 0x040fe20000410000 */
[----:B----4-:R-:W-:Y:S01]  /*1ed00*/  F2FP.BF16.PACK_AB R115, R237, R238 ;  /* 0x000000eeed73723e */ /* 0x010fe200000010ff */
[----:B------:R-:W-:Y:S02]  /*1ed10*/  FMUL.FTZ R93, R2, R93 ;  /* 0x0000005d025d7220 */ /* 0x000fe40000410000 */
[----:B------:R-:W-:Y:S02]  /*1ed20*/  FADD.FTZ R0, -R0, R104 ;  /* 0x0000006800007221 */ /* 0x000fe40000010100 */
[----:B------:R-:W-:Y:S02]  /*1ed30*/  FFMA.FTZ R104, R28, c[0x0][0x2d0], -R8 ;  /* 0x0000b4001c687a23 */ /* 0x000fe40000010808 */
[----:B------:R-:W-:Y:S02]  /*1ed40*/  FMUL.FTZ R0, R0, c[0x0][0x2d0] ;  /* 0x0000b40000007a20 */ /* 0x000fe40000410000 */
[C---:B------:R-:W-:Y:S01]  /*1ed50*/  FMUL.FTZ R8, R2.reuse, R116 ;  /* 0x0000007402087220 */ /* 0x040fe20000410000 */
[----:B------:R3:W-:Y:S01]  /*1ed60*/  MUFU.EX2 R225, R104 ;  /* 0x0000006800e17308 */ /* 0x0007e20000000800 */
[-C--:B--2---:R-:W-:Y:S01]  /*1ed70*/  HMMA.16816.F32.BF16 R4, R168, R20.reuse, R4 ;  /* 0x00000014a804723c */ /* 0x084fe20000041804 */
[C---:B------:R-:W-:Y:S02]  /*1ed80*/  FMUL.FTZ R28, R2.reuse, R136 ;  /* 0x00000088021c7220 */ /* 0x040fe40000410000 */
[----:B------:R-:W-:Y:S02]  /*1ed90*/  FFMA.FTZ R2, R2, R249, R230 ;  /* 0x000000f902027223 */ /* 0x000fe400000100e6 */
[--C-:B-1----:R-:W-:Y:S04]  /*1eda0*/  FFMA.FTZ R102, R176, c[0x0][0x2d0], -R101.reuse ;  /* 0x0000b400b0667a23 */ /* 0x102fe80000010865 */
[----:B------:R-:W1:Y:S10]  /*1edb0*/  MUFU.EX2 R0, R0 ;  /* 0x0000000000007308 */ /* 0x000e740000000800 */
[----:B------:R2:W-:Y:S01]  /*1edc0*/  MUFU.EX2 R178, R102 ;  /* 0x0000006600b27308 */ /* 0x0005e20000000800 */
[--C-:B---3--:R-:W-:Y:S09]  /*1edd0*/  FFMA.FTZ R104, R207, c[0x0][0x2d0], -R101.reuse ;  /* 0x0000b400cf687a23 */ /* 0x108ff20000010865 */
[----:B------:R-:W-:Y:S01]  /*1ede0*/  MUFU.EX2 R104, R104 ;  /* 0x0000006800687308 */ /* 0x000fe20000000800 */
        /* <DEDUP_REMOVED lines=20> */
[C---:B------:R-:W-:Y:S02]  /*1ef30*/  FMUL.FTZ R62, R0.reuse, R62 ;  /* 0x0000003e003e7220 */ /* 0x040fe40000410000 */
[C---:B------:R-:W-:Y:S02]  /*1ef40*/  FMUL.FTZ R63, R0.reuse, R63 ;  /* 0x0000003f003f7220 */ /* 0x040fe40000410000 */
[C---:B------:R-:W-:Y:S01]  /*1ef50*/  FMUL.FTZ R74, R0.reuse, R74 ;  /* 0x0000004a004a7220 */ /* 0x040fe20000410000 */
        /* <DEDUP_REMOVED lines=8> */
[C---:B------:R-:W-:Y:S01]  /*1efe0*/  FFMA.FTZ R131, R3.reuse, R243, R224 ;  /* 0x000000f303837223 */ /* 0x040fe200000100e0 */
[----:B------:R-:W-:Y:S01]  /*1eff0*/  MOV R224, R124 ;  /* 0x0000007c00e07202 */ /* 0x000fe20000000f00 */
[C---:B------:R-:W-:Y:S01]  /*1f000*/  FMUL.FTZ R36, R3.reuse, R144 ;  /* 0x0000009003247220 */ /* 0x040fe20000410000 */
[----:B------:R-:W-:Y:S02]  /*1f010*/  LDSM.16.MT88.4 R124, [R166+0x800] ;  /* 0x00080000a67c783b */ /* 0x000fe40000004200 */
[-C--:B------:R-:W-:Y:S01]  /*1f020*/  HMMA.16816.F32.BF16 R28, R112, R38.reuse, R28 ;  /* 0x00000026701c723c */ /* 0x080fe2000004181c */
[----:B------:R-:W-:Y:S01]  /*1f030*/  FMUL.FTZ R37, R3, R145 ;  /* 0x0000009103257220 */ /* 0x000fe20000410000 */
[----:B------:R-:W-:Y:S01]  /*1f040*/  ISETP.GT.AND P0, PT, R205, R224, PT ;  /* 0x000000e0cd00720c */ /* 0x000fe20003f04270 */
[--C-:B--2---:R-:W-:Y:S02]  /*1f050*/  FFMA.FTZ R102, R179, c[0x0][0x2d0], -R101.reuse ;  /* 0x0000b400b3667a23 */ /* 0x104fe40000010865 */
[C---:B------:R-:W-:Y:S02]  /*1f060*/  FMUL.FTZ R90, R0.reuse, R90 ;  /* 0x0000005a005a7220 */ /* 0x040fe40000410000 */
[----:B------:R2:W-:Y:S01]  /*1f070*/  MUFU.EX2 R177, R102 ;  /* 0x0000006600b17308 */ /* 0x0005e20000000800 */
[C---:B------:R-:W-:Y:S01]  /*1f080*/  HMMA.16816.F32.BF16 R32, R168.reuse, R38, R32 ;  /* 0x00000026a820723c */ /* 0x040fe20000041820 */
[C---:B------:R-:W-:Y:S03]  /*1f090*/  FMUL.FTZ R91, R0.reuse, R91 ;  /* 0x0000005b005b7220 */ /* 0x040fe60000410000 */
[C---:B------:R-:W-:Y:S02]  /*1f0a0*/  FMUL.FTZ R94, R0.reuse, R94 ;  /* 0x0000005e005e7220 */ /* 0x040fe40000410000 */
[----:B------:R-:W-:Y:S02]  /*1f0b0*/  FMUL.FTZ R95, R0, R95 ;  /* 0x0000005f005f7220 */ /* 0x000fe40000410000 */
[C---:B------:R-:W-:Y:S04]  /*1f0c0*/  FMUL.FTZ R38, R100.reuse, R146 ;  /* 0x0000009264267220 */ /* 0x040fe80000410000 */
[----:B------:R-:W-:Y:S02]  /*1f0d0*/  FMUL.FTZ R39, R100, R147 ;  /* 0x0000009364277220 */ /* 0x000fe40000410000 */
[--C-:B------:R-:W-:Y:S02]  /*1f0e0*/  FFMA.FTZ R130, R190, c[0x0][0x2d0], -R172.reuse ;  /* 0x0000b400be827a23 */ /* 0x100fe400000108ac */
[----:B------:R-:W-:Y:S01]  /*1f0f0*/  MUFU.EX2 R190, R209 ;  /* 0x000000d100be7308 */ /* 0x000fe20000000800 */
[--C-:B------:R-:W-:Y:S02]  /*1f100*/  FFMA.FTZ R129, R189, c[0x0][0x2d0], -R172.reuse ;  /* 0x0000b400bd817a23 */ /* 0x100fe400000108ac */
[-C--:B-1----:R-:W-:Y:S01]  /*1f110*/  HMMA.16816.F32.BF16 R36, R168, R116.reuse, R36 ;  /* 0x00000074a824723c */ /* 0x082fe20000041824 */
[--C-:B------:R-:W-:Y:S02]  /*1f120*/  FFMA.FTZ R128, R206, c[0x0][0x2d0], -R172.reuse ;  /* 0x0000b400ce807a23 */ /* 0x100fe400000108ac */
[----:B------:R-:W-:Y:S02]  /*1f130*/  FFMA.FTZ R172, R191, c[0x0][0x2d0], -R172 ;  /* 0x0000b400bfac7a23 */ /* 0x000fe400000108ac */
[--C-:B--2---:R-:W-:Y:S02]  /*1f140*/  FFMA.FTZ R102, R180, c[0x0][0x2d0], -R101.reuse ;  /* 0x0000b400b4667a23 */ /* 0x104fe40000010865 */
[----:B------:R-:W-:Y:S01]  /*1f150*/  MUFU.EX2 R191, R214 ;  /* 0x000000d600bf7308 */ /* 0x000fe20000000800 */
[C---:B------:R-:W-:Y:S01]  /*1f160*/  HMMA.16816.F32.BF16 R40, R112.reuse, R116, R40 ;  /* 0x000000747028723c */ /* 0x040fe20000041828 */
[----:B------:R-:W-:Y:S03]  /*1f170*/  FFMA.FTZ R3, R187, c[0x0][0x2d0], -R101 ;  /* 0x0000b400bb037a23 */ /* 0x000fe60000010865 */
[----:B------:R-:W-:Y:S04]  /*1f180*/  FFMA.FTZ R0, R0, R250, R229 ;  /* 0x000000fa00007223 */ /* 0x000fe800000100e5 */
[-C--:B------:R-:W-:Y:S01]  /*1f190*/  HMMA.16816.F32.BF16 R44, R112, R118.reuse, R44 ;  /* 0x00000076702c723c */ /* 0x080fe2000004182c */
[----:B------:R1:W-:Y:S07]  /*1f1a0*/  MUFU.EX2 R179, R102 ;  /* 0x0000006600b37308 */ /* 0x0003ee0000000800 */
[C---:B------:R-:W-:Y:S01]  /*1f1b0*/  HMMA.16816.F32.BF16 R48, R168.reuse, R118, R48 ;  /* 0x00000076a830723c */ /* 0x040fe20000041830 */
[----:B------:R-:W2:Y:S02]  /*1f1c0*/  LDSM.16.MT88.4 R116, [R167+0xc00] ;  /* 0x000c0000a774783b */ /* 0x000ea40000004200 */
[----:B------:R-:W-:Y:S10]  /*1f1d0*/  MUFU.EX2 R189, R210 ;  /* 0x000000d200bd7308 */ /* 0x000ff40000000800 */
[----:B------:R-:W-:Y:S01]  /*1f1e0*/  MUFU.EX2 R209, R213 ;  /* 0x000000d500d17308 */ /* 0x000fe20000000800 */
[--C-:B-1----:R-:W-:Y:S09]  /*1f1f0*/  FFMA.FTZ R102, R181, c[0x0][0x2d0], -R101.reuse ;  /* 0x0000b400b5667a23 */ /* 0x102ff20000010865 */
[----:B------:R1:W-:Y:S10]  /*1f200*/  MUFU.EX2 R180, R102 ;  /* 0x0000006600b47308 */ /* 0x0003f40000000800 */
[----:B------:R-:W-:Y:S01]  /*1f210*/  MUFU.EX2 R210, R212 ;  /* 0x000000d400d27308 */ /* 0x000fe20000000800 */
[-C--:B--2---:R-:W-:Y:S09]  /*1f220*/  HMMA.16816.F32.BF16 R52, R168, R116.reuse, R52 ;  /* 0x00000074a834723c */ /* 0x084ff20000041834 */
[----:B------:R-:W-:Y:S03]  /*1f230*/  MUFU.EX2 R206, R208 ;  /* 0x000000d000ce7308 */ /* 0x000fe60000000800 */
[--C-:B-1----:R-:W-:Y:S01]  /*1f240*/  FFMA.FTZ R102, R188, c[0x0][0x2d0], -R101.reuse ;  /* 0x0000b400bc667a23 */ /* 0x102fe20000010865 */
[C---:B------:R-:W-:Y:S01]  /*1f250*/  HMMA.16816.F32.BF16 R56, R112.reuse, R116, R56 ;  /* 0x000000747038723c */ /* 0x040fe20000041838 */
[----:B------:R-:W-:Y:S05]  /*1f260*/  FFMA.FTZ R101, R105, c[0x0][0x2d0], -R101 ;  /* 0x0000b40069657a23 */ /* 0x000fea0000010865 */
[----:B------:R-:W-:Y:S02]  /*1f270*/  MUFU.EX2 R181, R130 ;  /* 0x0000008200b57308 */ /* 0x000fe40000000800 */
[-C--:B------:R-:W-:Y:S08]  /*1f280*/  HMMA.16816.F32.BF16 R60, R112, R118.reuse, R60 ;  /* 0x00000076703c723c */ /* 0x080ff0000004183c */
[----:B------:R-:W1:Y:S01]  /*1f290*/  MUFU.EX2 R182, R129 ;  /* 0x0000008100b67308 */ /* 0x000e620000000800 */
[C---:B------:R-:W-:Y:S01]  /*1f2a0*/  HMMA.16816.F32.BF16 R64, R168.reuse, R118, R64 ;  /* 0x00000076a840723c */ /* 0x040fe20000041840 */
[----:B------:R-:W2:Y:S08]  /*1f2b0*/  LDSM.16.MT88.4 R116, [R166+0x1800] ;  /* 0x00180000a674783b */ /* 0x000eb00000004200 */
[----:B------:R-:W-:Y:S10]  /*1f2c0*/  MUFU.EX2 R183, R128 ;  /* 0x0000008000b77308 */ /* 0x000ff40000000800 */
[----:B------:R1:W3:Y:S10]  /*1f2d0*/  MUFU.EX2 R184, R172 ;  /* 0x000000ac00b87308 */ /* 0x0002f40000000800 */
[----:B------:R-:W4:Y:S10]  /*1f2e0*/  MUFU.EX2 R102, R102 ;  /* 0x0000006600667308 */ /* 0x000f340000000800 */
[----:B------:R5:W-:Y:S01]  /*1f2f0*/  MUFU.EX2 R176, R3 ;  /* 0x0000000300b07308 */ /* 0x000be20000000800 */
[-C--:B--2---:R-:W-:Y:S01]  /*1f300*/  HMMA.16816.F32.BF16 R68, R168, R116.reuse, R68 ;  /* 0x00000074a844723c */ /* 0x084fe20000041844 */
[----:B-1----:R-:W-:Y:S02]  /*1f310*/  F2FP.BF16.PACK_AB R172, R182, R181 ;  /* 0x000000b5b6ac723e */ /* 0x002fe400000010ff */
[----:B---3--:R-:W-:Y:S06]  /*1f320*/  F2FP.BF16.PACK_AB R174, R184, R183 ;  /* 0x000000b7b8ae723e */ /* 0x008fec00000010ff */
[----:B------:R-:W1:Y:S01]  /*1f330*/  MUFU.EX2 R105, R101 ;  /* 0x0000006500697308 */ /* 0x000e620000000800 */
[C---:B------:R-:W-:Y:S02]  /*1f340*/  HMMA.16816.F32.BF16 R72, R112.reuse, R116, R72 ;  /* 0x000000747048723c */ /* 0x040fe40000041848 */
[----:B----4-:R-:W-:Y:S06]  /*1f350*/  F2FP.BF16.PACK_AB R173, R102, R104 ;  /* 0x0000006866ad723e */ /* 0x010fec00000010ff */
[-C--:B------:R-:W-:Y:S01]  /*1f360*/  HMMA.16816.F32.BF16 R76, R112, R118.reuse, R76 ;  /* 0x00000076704c723c */ /* 0x080fe2000004184c */
[----:B-----5:R-:W-:Y:S07]  /*1f370*/  FFMA.FTZ R3, R100, R245, R234 ;  /* 0x000000f564037223 */ /* 0x020fee00000100ea */
[C---:B------:R-:W-:Y:S01]  /*1f380*/  HMMA.16816.F32.BF16 R80, R168.reuse, R118, R80 ;  /* 0x00000076a850723c */ /* 0x040fe20000041850 */
[----:B------:R-:W2:Y:S03]  /*1f390*/  LDSM.16.MT88.4 R116, [R167+0x1800] ;  /* 0x00180000a774783b */ /* 0x000ea60000004200 */
[----:B------:R-:W-:Y:S02]  /*1f3a0*/  FADD.FTZ R100, R233, R3 ;  /* 0x00000003e9647221 */ /* 0x000fe40000010000 */
[----:B------:R-:W-:Y:S01]  /*1f3b0*/  FADD.FTZ R3, R232, R2 ;  /* 0x00000002e8037221 */ /* 0x000fe20000010000 */
[----:B-1----:R-:W-:Y:S01]  /*1f3c0*/  F2FP.BF16.PACK_AB R175, R105, R176 ;  /* 0x000000b069af723e */ /* 0x002fe200000010ff */
        /* <DEDUP_REMOVED lines=10> */
[-C--:B--2---:R-:W-:Y:S08]  /*1f470*/  HMMA.16816.F32.BF16 R84, R168, R116.reuse, R84 ;  /* 0x00000074a854723c */ /* 0x084ff00000041854 */
        /* <DEDUP_REMOVED lines=20> */
[-C--:B-1----:R-:W-:Y:S08]  /*1f5c0*/  HMMA.16816.F32.BF16 R20, R112, R120.reuse, R20 ;  /* 0x000000787014723c */ /* 0x082ff00000041814 */
        /* <DEDUP_REMOVED lines=49> */
[-C--:B--2---:R-:W-:Y:S01]  /*1f8e0*/  HMMA.16816.F32.BF16 R68, R168, R8.reuse, R68 ;  /* 0x00000008a844723c */ /* 0x084fe20000041844 */
[----:B------:R-:W-:Y:S03]  /*1f8f0*/  FADD.FTZ R6, R220, R100 ;  /* 0x00000064dc067221 */ /* 0x000fe60000010000 */
[----:B------:R-:W-:Y:S01]  /*1f900*/  MOV R100, R108 ;  /* 0x0000006c00647202 */ /* 0x000fe20000000f00 */
[----:B------:R-:W-:Y:S02]  /*1f910*/  FADD.FTZ R0, R222, R6 ;  /* 0x00000006de007221 */ /* 0x000fe40000010000 */
[----:B------:R-:W-:Y:S01]  /*1f920*/  FADD.FTZ R6, R226, R2 ;  /* 0x00000002e2067221 */ /* 0x000fe20000010000 */
        /* <DEDUP_REMOVED lines=14> */
[----:B------:R-:W-:Y:S02]  /*1fa10*/  FADD.FTZ R4, R191, R4 ;  /* 0x00000004bf047221 */ /* 0x000fe40000010000 */
[----:B------:R-:W-:Y:S02]  /*1fa20*/  FADD.FTZ R5, R190, R2 ;  /* 0x00000002be057221 */ /* 0x000fe40000010000 */
[C---:B------:R-:W-:Y:S01]  /*1fa30*/  HMMA.16816.F32.BF16 R88, R172.reuse, R12, R88 ;  /* 0x0000000cac58723c */ /* 0x040fe20000041858 */
[----:B------:R-:W-:Y:S03]  /*1fa40*/  FADD.FTZ R2, R104, R3 ;  /* 0x0000000368027221 */ /* 0x000fe60000010000 */
[----:B------:R-:W-:Y:S01]  /*1fa50*/  FADD.FTZ R3, R182, R0 ;  /* 0x00000000b6037221 */ /* 0x000fe20000010000 */
[----:B------:R-:W-:Y:S01]  /*1fa60*/  MOV R104, R103 ;  /* 0x0000006700687202 */ /* 0x000fe20000000f00 */
[----:B------:R-:W-:Y:S02]  /*1fa70*/  FADD.FTZ R0, R209, R4 ;  /* 0x00000004d1007221 */ /* 0x000fe40000010000 */
[-C--:B------:R-:W-:Y:S01]  /*1fa80*/  HMMA.16816.F32.BF16 R92, R172, R14.reuse, R92 ;  /* 0x0000000eac5c723c */ /* 0x080fe2000004185c */
[----:B------:R-:W-:Y:S03]  /*1fa90*/  FADD.FTZ R2, R102, R2 ;  /* 0x0000000266027221 */ /* 0x000fe60000010000 */
[----:B------:R-:W-:Y:S01]  /*1faa0*/  FADD.FTZ R4, R206, R5 ;  /* 0x00000005ce047221 */ /* 0x000fe20000010000 */
[----:B------:R-:W-:Y:S01]  /*1fab0*/  MOV R102, R106 ;  /* 0x0000006a00667202 */ /* 0x000fe20000000f00 */
[----:B------:R-:W-:Y:S02]  /*1fac0*/  FADD.FTZ R3, R183, R3 ;  /* 0x00000003b7037221 */ /* 0x000fe40000010000 */
[----:B------:R-:W-:Y:S01]  /*1fad0*/  FADD.FTZ R243, R210, R0 ;  /* 0x00000000d2f37221 */ /* 0x000fe20000010000 */
[----:B------:R-:W-:Y:S03]  /*1fae0*/  HMMA.16816.F32.BF16 R96, R168, R14, R96 ;  /* 0x0000000ea860723c */ /* 0x000fe60000041860 */
[----:B------:R-:W-:Y:S01]  /*1faf0*/  FADD.FTZ R2, R176, R2 ;  /* 0x00000002b0027221 */ /* 0x000fe20000010000 */
[----:B------:R-:W-:Y:S01]  /*1fb00*/  IADD3 R0, R205, -0x1, RZ ;  /* 0xffffffffcd007810 */ /* 0x000fe20007ffe0ff */
[----:B------:R-:W-:Y:S02]  /*1fb10*/  FADD.FTZ R245, R185, R4 ;  /* 0x00000004b9f57221 */ /* 0x000fe40000010000 */
[----:B------:R-:W-:Y:S01]  /*1fb20*/  FADD.FTZ R249, R184, R3 ;  /* 0x00000003b8f97221 */ /* 0x000fe20000010000 */
[----:B------:R-:W-:Y:S01]  /*1fb30*/  MOV R205, R0 ;  /* 0x0000000000cd7202 */ /* 0x000fe20000000f00 */
[----:B------:R-:W-:Y:S01]  /*1fb40*/  FADD.FTZ R250, R105, R2 ;  /* 0x0000000269fa7221 */ /* 0x000fe20000010000 */
[----:B------:R-:W-:-:S05]  /*1fb50*/  @P0 BRA `(.L_x_880) ;  /* 0xffffbd9000000947 */ /* 0x000fca000383ffff */
.L_x_861:
[----:B------:R-:W-:Y:S02]  /*1fb60*/  MOV R9, 0x1f ;  /* 0x0000001f00097802 */ /* 0x000fe40000000f00 */
[----:B------:R-:W-:Y:S01]  /*1fb70*/  MOV R8, 0xffffffff ;  /* 0xffffffff00087802 */ /* 0x000fe20000000f00 */
[----:B------:R-:W-:Y:S06]  /*1fb80*/  BRA.DIV ~URZ, `(.L_x_881) ;  /* 0x000059a27f007947 */ /* 0x000fec000b800000 */
[----:B------:R1:W2:Y:S02]  /*1fb90*/  SHFL.BFLY PT, R0, R243, 0x2, 0x1f ;  /* 0x0c401f00f3007f89 */ /* 0x0002a400000e0000 */
.L_x_961:
[----:B--2---:R-:W-:Y:S01]  /*1fba0*/  FADD.FTZ R5, R0, R243 ;  /* 0x000000f300057221 */ /* 0x004fe20000010000 */
[----:B------:R-:W-:Y:S05]  /*1fbb0*/  BRA.DIV ~URZ, `(.L_x_882) ;  /* 0x000059c27f007947 */ /* 0x000fea000b800000 */
[----:B------:R-:W2:Y:S04]  /*1fbc0*/  SHFL.BFLY PT, R2, R245, 0x2, 0x1f ;  /* 0x0c401f00f5027f89 */ /* 0x000ea800000e0000 */
[----:B------:R-:W3:Y:S04]  /*1fbd0*/  SHFL.BFLY PT, R0, R249, 0x2, 0x1f ;  /* 0x0c401f00f9007f89 */ /* 0x000ee800000e0000 */
[----:B------:R-:W4:Y:S04]  /*1fbe0*/  SHFL.BFLY PT, R6, R250, 0x2, 0x1f ;  /* 0x0c401f00fa067f89 */ /* 0x000f2800000e0000 */
[----:B------:R-:W5:Y:S01]  /*1fbf0*/  SHFL.BFLY PT, R3, R5, 0x1, 0x1f ;  /* 0x0c201f0005037f89 */ /* 0x000f6200000e0000 */
[----:B--2---:R-:W-:-:S02]  /*1fc00*/  FADD.FTZ R2, R2, R245 ;  /* 0x000000f502027221 */ /* 0x004fc40000010000 */
[----:B---3--:R-:W-:-:S03]  /*1fc10*/  FADD.FTZ R0, R0, R249 ;  /* 0x000000f900007221 */ /* 0x008fc60000010000 */
[----:B------:R-:W2:Y:S01]  /*1fc20*/  SHFL.BFLY PT, R4, R2, 0x1, 0x1f ;  /* 0x0c201f0002047f89 */ /* 0x000ea200000e0000 */
[----:B----4-:R-:W-:-:S03]  /*1fc30*/  FADD.FTZ R6, R6, R250 ;  /* 0x000000fa06067221 */ /* 0x010fc60000010000 */
[----:B------:R-:W3:Y:S01]  /*1fc40*/  SHFL.BFLY PT, R7, R0, 0x1, 0x1f ;  /* 0x0c201f0000077f89 */ /* 0x000ee200000e0000 */
[----:B-----5:R-:W-:-:S03]  /*1fc50*/  FADD.FTZ R5, R5, R3 ;  /* 0x0000000305057221 */ /* 0x020fc60000010000 */
[----:B------:R4:W1:Y:S01]  /*1fc60*/  SHFL.BFLY PT, R8, R6, 0x1, 0x1f ;  /* 0x0c201f0006087f89 */ /* 0x00086200000e0000 */
[----:B--2---:R-:W-:Y:S02]  /*1fc70*/  FADD.FTZ R4, R2, R4 ;  /* 0x0000000402047221 */ /* 0x004fe40000010000 */
[----:B---3--:R-:W-:Y:S02]  /*1fc80*/  FADD.FTZ R7, R0, R7 ;  /* 0x0000000700077221 */ /* 0x008fe40000010000 */
.L_x_962:
[----:B------:R-:W-:Y:S01]  /*1fc90*/  FSETP.NE.FTZ.AND P3, PT, R5, RZ, PT ;  /* 0x000000ff0500720b */ /* 0x000fe20003f75000 */
[----:B------:R-:W-:Y:S01]  /*1fca0*/  CS2R R2, SRZ ;  /* 0x0000000000027805 */ /* 0x000fe2000001ff00 */
[----:B------:R-:W-:Y:S01]  /*1fcb0*/  MOV R0, RZ ;  /* 0x000000ff00007202 */ /* 0x000fe20000000f00 */
[----:B-1--4-:R-:W-:Y:S01]  /*1fcc0*/  FADD.FTZ R6, R8, R6 ;  /* 0x0000000608067221 */ /* 0x012fe20000010000 */
[----:B------:R-:W-:Y:S02]  /*1fcd0*/  FSETP.NE.FTZ.AND P2, PT, R4, RZ, PT ;  /* 0x000000ff0400720b */ /* 0x000fe40003f55000 */
[----:B------:R-:W-:Y:S02]  /*1fce0*/  FSETP.NE.FTZ.AND P1, PT, R7, RZ, PT ;  /* 0x000000ff0700720b */ /* 0x000fe40003f35000 */
[----:B------:R-:W-:-:S02]  /*1fcf0*/  FSETP.NE.FTZ.AND P0, PT, R6, RZ, PT ;  /* 0x000000ff0600720b */ /* 0x000fc40003f15000 */
[----:B------:R-:W-:Y:S02]  /*1fd00*/  MOV R23, 0xff800000 ;  /* 0xff80000000177802 */ /* 0x000fe40000000f00 */
[----:B------:R-:W-:Y:S01]  /*1fd10*/  MOV R22, 0xff800000 ;  /* 0xff80000000167802 */ /* 0x000fe20000000f00 */
[----:B------:R-:W1:Y:S01]  /*1fd20*/  @P3 MUFU.RCP R0, R5 ;  /* 0x0000000500003308 */ /* 0x000e620000001000 */
[----:B------:R-:W-:Y:S02]  /*1fd30*/  MOV R21, 0xff800000 ;  /* 0xff80000000157802 */ /* 0x000fe40000000f00 */
[----:B------:R-:W-:-:S03]  /*1fd40*/  MOV R20, 0xff800000 ;  /* 0xff80000000147802 */ /* 0x000fc60000000f00 */
[----:B------:R-:W-:Y:S02]  /*1fd50*/  @P1 MOV R10, 0x3f317218 ;  /* 0x3f317218000a1802 */ /* 0x000fe40000000f00 */
[----:B------:R-:W-:Y:S08]  /*1fd60*/  @P2 MUFU.RCP R3, R4 ;  /* 0x0000000400032308 */ /* 0x000ff00000001000 */
[----:B------:R-:W2:Y:S01]  /*1fd70*/  @P2 MUFU.LG2 R4, R4 ;  /* 0x0000000400042308 */ /* 0x000ea20000000c00 */
[----:B-1----:R-:W-:-:S02]  /*1fd80*/  FMUL.FTZ R168, R0, R112 ;  /* 0x0000007000a87220 */ /* 0x002fc40000410000 */
[C---:B------:R-:W-:Y:S02]  /*1fd90*/  FMUL.FTZ R169, R0.reuse, R113 ;  /* 0x0000007100a97220 */ /* 0x040fe40000410000 */
[C---:B------:R-:W-:Y:S02]  /*1fda0*/  FMUL.FTZ R170, R0.reuse, R124 ;  /* 0x0000007c00aa7220 */ /* 0x040fe40000410000 */
[C---:B------:R-:W-:Y:S01]  /*1fdb0*/  FMUL.FTZ R171, R0.reuse, R125 ;  /* 0x0000007d00ab7220 */ /* 0x040fe20000410000 */
[----:B------:R-:W1:Y:S01]  /*1fdc0*/  @P1 MUFU.RCP R2, R7 ;  /* 0x0000000700021308 */ /* 0x000e620000001000 */
[C---:B------:R-:W-:Y:S02]  /*1fdd0*/  FMUL.FTZ R172, R0.reuse, R128 ;  /* 0x0000008000ac7220 */ /* 0x040fe40000410000 */
[C---:B------:R-:W-:Y:S02]  /*1fde0*/  FMUL.FTZ R173, R0.reuse, R129 ;  /* 0x0000008100ad7220 */ /* 0x040fe40000410000 */
[----:B------:R-:W-:-:S02]  /*1fdf0*/  FMUL.FTZ R174, R0, R140 ;  /* 0x0000008c00ae7220 */ /* 0x000fc40000410000 */
[C---:B------:R-:W-:Y:S01]  /*1fe00*/  FMUL.FTZ R175, R0.reuse, R141 ;  /* 0x0000008d00af7220 */ /* 0x040fe20000410000 */
[----:B------:R-:W-:Y:S01]  /*1fe10*/  @P3 MUFU.LG2 R5, R5 ;  /* 0x0000000500053308 */ /* 0x000fe20000000c00 */
        /* <DEDUP_REMOVED lines=17> */
[----:B--2---:R-:W-:-:S02]  /*1ff30*/  @P2 FMUL.FTZ R8, R4, 0.69314718246459960938 ;  /* 0x3f31721804082820 */ /* 0x004fc40000410000 */
[C---:B------:R-:W-:Y:S02]  /*1ff40*/  FMUL.FTZ R144, R3.reuse, R126 ;  /* 0x0000007e03907220 */ /* 0x040fe40000410000 */
[C---:B------:R-:W-:Y:S02]  /*1ff50*/  FMUL.FTZ R145, R3.reuse, R127 ;  /* 0x0000007f03917220 */ /* 0x040fe40000410000 */
[C---:B------:R-:W-:Y:S02]  /*1ff60*/  FMUL.FTZ R126, R3.reuse, R54 ;  /* 0x00000036037e7220 */ /* 0x040fe40000410000 */
[C---:B------:R-:W-:Y:S02]  /*1ff70*/  FMUL.FTZ R127, R3.reuse, R55 ;  /* 0x00000037037f7220 */ /* 0x040fe40000410000 */
[C---:B------:R-:W-:Y:S02]  /*1ff80*/  FMUL.FTZ R140, R3.reuse, R114 ;  /* 0x00000072038c7220 */ /* 0x040fe40000410000 */
[----:B------:R-:W-:-:S02]  /*1ff90*/  FMUL.FTZ R141, R3, R115 ;  /* 0x00000073038d7220 */ /* 0x000fc40000410000 */
[C---:B-1----:R-:W-:Y:S01]  /*1ffa0*/  FMUL.FTZ R54, R2.reuse, R56 ;  /* 0x0000003802367220 */ /* 0x042fe20000410000 */
[----:B---3--:R-:W-:Y:S01]  /*1ffb0*/  @P2 MOV R7, 0x3f317218 ;  /* 0x3f31721800072802 */ /* 0x008fe20000000f00 */
[----:B------:R-:W-:Y:S02]  /*1ffc0*/  FMUL.FTZ R55, R2, R57 ;  /* 0x0000003902377220 */ /* 0x000fe40000410000 */
[----:B------:R-:W-:Y:S02]  /*1ffd0*/  FMUL.FTZ R112, R3, R142 ;  /* 0x0000008e03707220 */ /* 0x000fe40000410000 */
        /* <DEDUP_REMOVED lines=8> */
[----:B------:R-:W-:Y:S02]  /*20060*/  FMUL.FTZ R129, R3, R67 ;  /* 0x0000004303817220 */ /* 0x000fe40000410000 */
        /* <DEDUP_REMOVED lines=72> */
.L_x_750:
        /* <DEDUP_REMOVED lines=19> */
.L_x_884:
[----:B--2---:R-:W-:Y:S05]  /*20620*/  BSYNC B0 ;  /* 0x0000000000007941 */ /* 0x004fea0003800000 */
.L_x_883:
        /* <DEDUP_REMOVED lines=115> */
[----:B------:R-:W-:Y:S02]  /*20d60*/  STS [R11+0x5000], R3 ;  /* 0x005000030b007388 */ /* 0x000fe40000000800 */
        /* <DEDUP_REMOVED lines=9> */
[----:B-----5:R1:W2:Y:S04]  /*20e00*/  LDG.E R10, [R4.64] ;  /* 0x00000006040a7981 */ /* 0x0202a8000c1e1900 */
[----:B-1----:R-:W2:Y:S02]  /*20e10*/  LDG.E R4, [R4.64+0x4] ;  /* 0x0000040604047981 */ /* 0x002ea4000c1e1900 */
[----:B--2---:R-:W-:Y:S02]  /*20e20*/  IADD3 R10, -R10, R4, RZ ;  /* 0x000000040a0a7210 */ /* 0x004fe40007ffe1ff */
.L_x_887:
[----:B--2---:R-:W2:Y:S04]  /*20e30*/  LDL R3, [R1+0x44] ;  /* 0x0000440001037983 */ /* 0x004ea80000100800 */
[----:B------:R-:W2:Y:S04]  /*20e40*/  LDL R78, [R1+0x20] ;  /* 0x00002000014e7983 */ /* 0x000ea80000100800 */
[----:B------:R-:W3:Y:S04]  /*20e50*/  LDL R24, [R1+0x48] ;  /* 0x0000480001187983 */ /* 0x000ee80000100800 */
[----:B------:R-:W4:Y:S04]  /*20e60*/  LDL R13, [R1+0x30] ;  /* 0x00003000010d7983 */ /* 0x000f280000100800 */
[----:B------:R-:W4:Y:S01]  /*20e70*/  LDL R25, [R1+0xa8] ;  /* 0x0000a80001197983 */ /* 0x000f220000100800 */
[----:B------:R-:W-:Y:S01]  /*20e80*/  IMAD.MOV.U32 R11, RZ, RZ, 0x368 ;  /* 0x00000368ff0b7424 */ /* 0x000fe200078e00ff */
[----:B------:R-:W-:-:S04]  /*20e90*/  ISETP.GT.AND P2, PT, R0, 0x1, PT ;  /* 0x000000010000780c */ /* 0x000fc80003f44270 */
[----:B------:R-:W-:-:S04]  /*20ea0*/  SEL R11, R11, 0x328, P2 ;  /* 0x000003280b0b7807 */ /* 0x000fc80001000000 */
[----:B------:R-:W1:Y:S08]  /*20eb0*/  LDC.64 R6, c[0x0][R11+0x170] ;  /* 0x00005c000b067b82 */ /* 0x000e700000000a00 */
[----:B------:R-:W3:Y:S08]  /*20ec0*/  LDC.64 R14, c[0x0][R11+0x168] ;  /* 0x00005a000b0e7b82 */ /* 0x000ef00000000a00 */
[----:B------:R1:W2:Y:S08]  /*20ed0*/  LDC.64 R18, c[0x0][R11+0x178] ;  /* 0x00005e000b127b82 */ /* 0x0002b00000000a00 */
[----:B------:R1:W2:Y:S01]  /*20ee0*/  LDC.64 R16, c[0x0][R11+0x160] ;  /* 0x000058000b107b82 */ /* 0x0002a20000000a00 */
[----:B------:R-:W-:Y:S01]  /*20ef0*/  ISETP.NE.U32.AND P0, PT, RZ, c[0x0][0x500], PT ;  /* 0x00014000ff007a0c */ /* 0x000fe20003f05070 */
[----:B------:R-:W-:-:S03]  /*20f00*/  IMAD.MOV.U32 R0, RZ, RZ, c[0x0][0x4e8] ;  /* 0x00013a00ff007624 */ /* 0x000fc600078e00ff */
[----:B------:R-:W-:Y:S02]  /*20f10*/  ISETP.NE.AND.EX P0, PT, RZ, c[0x0][0x504], PT, P0 ;  /* 0x00014100ff007a0c */ /* 0x000fe40003f05300 */
[----:B------:R-:W-:Y:S02]  /*20f20*/  ISETP.NE.AND P5, PT, R0, 0x1, PT ;  /* 0x000000010000780c */ /* 0x000fe40003fa5270 */
[----:B------:R-:W-:Y:S02]  /*20f30*/  SHF.R.S32.HI R4, RZ, 0x1f, R8 ;  /* 0x0000001fff047819 */ /* 0x000fe40000011408 */
[----:B------:R-:W-:Y:S02]  /*20f40*/  SEL R0, R8, RZ, !P0 ;  /* 0x000000ff08007207 */ /* 0x000fe40004000000 */
[----:B------:R-:W-:Y:S01]  /*20f50*/  SEL R5, R4, RZ, !P0 ;  /* 0x000000ff04057207 */ /* 0x000fe20004000000 */
[----:B------:R-:W2:Y:S02]  /*20f60*/  S2R R26, SR_TID.X ;  /* 0x00000000001a7919 */ /* 0x000ea40000002100 */
[----:B-1----:R-:W-:-:S04]  /*20f70*/  IMAD R4, R7, R0, RZ ;  /* 0x0000000007047224 */ /* 0x002fc800078e02ff */
[C---:B------:R-:W-:Y:S02]  /*20f80*/  IMAD R12, R6.reuse, R5, R4 ;  /* 0x00000005060c7224 */ /* 0x040fe400078e0204 */
[----:B------:R-:W-:-:S04]  /*20f90*/  IMAD.WIDE.U32 R6, R6, R0, RZ ;  /* 0x0000000006067225 */ /* 0x000fc800078e00ff */
[----:B------:R-:W-:Y:S01]  /*20fa0*/  IMAD.IADD R12, R7, 0x1, R12 ;  /* 0x00000001070c7824 */ /* 0x000fe200078e020c */
[----:B------:R-:W-:-:S04]  /*20fb0*/  LOP3.LUT R203, R203, 0xfffffffd, RZ, 0xc0, !PT ;  /* 0xfffffffdcbcb7812 */ /* 0x000fc800078ec0ff */
[----:B------:R-:W-:Y:S01]  /*20fc0*/  LOP3.LUT R203, R203, 0xfffffffe, RZ, 0xc0, !PT ;  /* 0xfffffffecbcb7812 */ /* 0x000fe200078ec0ff */
[----:B--2---:R-:W-:-:S04]  /*20fd0*/  IMAD.IADD R3, R3, 0x1, R78 ;  /* 0x0000000103037824 */ /* 0x004fc800078e024e */
[----:B------:R-:W-:-:S04]  /*20fe0*/  @P5 IMAD.HI.U32 R5, R3, c[0x0][0x4ec], RZ ;  /* 0x00013b0003055a27 */ /* 0x000fc800078e00ff */
[----:B---3--:R-:W-:-:S04]  /*20ff0*/  IMAD.WIDE.U32 R8, R14, R24, RZ ;  /* 0x000000180e087225 */ /* 0x008fc800078e00ff */
[----:B------:R-:W-:Y:S01]  /*21000*/  IMAD.MOV.U32 R4, RZ, RZ, R3 ;  /* 0x000000ffff047224 */ /* 0x000fe200078e0003 */
[----:B------:R-:W-:Y:S01]  /*21010*/  @P5 SHF.R.U32.HI R4, RZ, c[0x0][0x4f0], R5 ;  /* 0x00013c00ff045a19 */ /* 0x000fe20000011605 */
[----:B------:R-:W-:Y:S01]  /*21020*/  IMAD R11, R15, R24, RZ ;  /* 0x000000180f0b7224 */ /* 0x000fe200078e02ff */
[----:B----4-:R-:W-:Y:S02]  /*21030*/  SEL R5, R13, RZ, P2 ;  /* 0x000000ff0d057207 */ /* 0x010fe40001000000 */
        /* <DEDUP_REMOVED lines=35> */
[----:B------:R-:W4:Y:S04]  /*21270*/  SHFL.IDX PT, R8, R6, 0x2, 0x1c1f ;  /* 0x005c1f0006087f89 */ /* 0x000f2800000e0000 */
[----:B------:R-:W1:Y:S01]  /*21280*/  SHFL.IDX PT, R6, R6, 0x3, 0x1c1f ;  /* 0x007c1f0006067f89 */ /* 0x000e6200000e0000 */
[----:B---3--:R-:W-:-:S05]  /*21290*/  IMAD.IADD R5, R25, 0x1, R78 ;  /* 0x0000000119057824 */ /* 0x008fca00078e024e */
[C---:B------:R-:W-:Y:S02]  /*212a0*/  IADD3 R17, R5.reuse, 0x8, RZ ;  /* 0x0000000805117810 */ /* 0x040fe40007ffe0ff */
[CC--:B------:R-:W-:Y:S02]  /*212b0*/  ISETP.GE.OR P4, PT, R5.reuse, R4.reuse, P0 ;  /* 0x000000040500720c */ /* 0x0c0fe40000786670 */
[----:B------:R-:W-:Y:S02]  /*212c0*/  IADD3 R16, R5, 0x40, RZ ;  /* 0x0000004005107810 */ /* 0x000fe40007ffe0ff */
[-C--:B------:R-:W-:Y:S02]  /*212d0*/  ISETP.GE.OR P3, PT, R17, R4.reuse, P0 ;  /* 0x000000041100720c */ /* 0x080fe40000766670 */
[----:B------:R-:W-:Y:S02]  /*212e0*/  ISETP.GE.OR P1, PT, R16, R4, P0 ;  /* 0x000000041000720c */ /* 0x000fe40000726670 */
[----:B------:R-:W-:-:S05]  /*212f0*/  IADD3 R15, R5, 0x48, RZ ;  /* 0x00000048050f7810 */ /* 0x000fca0007ffe0ff */
[----:B-1----:R1:W-:Y:S04]  /*21300*/  @!P4 ST.E [R12.64], R21 ;  /* 0x000000150c00c985 */ /* 0x0023e8000c101906 */
        /* <DEDUP_REMOVED lines=67> */
.L_x_963:
[----:B------:R-:W-:Y:S05]  /*21740*/  BRA.DIV ~URZ, `(.L_x_890) ;  /* 0x000040e27f007947 */ /* 0x000fea000b800000 */
[----:B------:R3:W4:Y:S02]  /*21750*/  SHFL.IDX PT, R0, R13, RZ, 0x1c1f ;  /* 0x001c1fff0d007589 */ /* 0x00072400000e0000 */
.L_x_964:
        /* <DEDUP_REMOVED lines=20> */
.L_x_892:
[----:B------:R-:W-:Y:S05]  /*218a0*/  BSYNC B0 ;  /* 0x0000000000007941 */ /* 0x000fea0003800000 */
.L_x_891:
[----:B------:R-:W-:Y:S05]  /*218b0*/  BRA.DIV ~URZ, `(.L_x_893) ;  /* 0x00003fd27f007947 */ /* 0x000fea000b800000 */
[----:B--2---:R2:W1:Y:S04]  /*218c0*/  SHFL.IDX PT, R10, R12, 0x1, 0x1c1f ;  /* 0x003c1f000c0a7f89 */ /* 0x00446800000e0000 */
[----:B----4-:R2:W4:Y:S02]  /*218d0*/  SHFL.IDX PT, R0, R13, 0x1, 0x1c1f ;  /* 0x003c1f000d007f89 */ /* 0x01052400000e0000 */
.L_x_965:
        /* <DEDUP_REMOVED lines=21> */
.L_x_895:
[----:B------:R-:W-:Y:S05]  /*21a30*/  BSYNC B0 ;  /* 0x0000000000007941 */ /* 0x000fea0003800000 */
.L_x_894:
[----:B------:R-:W-:Y:S05]  /*21a40*/  BRA.DIV ~URZ, `(.L_x_896) ;  /* 0x00003f027f007947 */ /* 0x000fea000b800000 */
[----:B-1----:R1:W2:Y:S02]  /*21a50*/  SHFL.IDX PT, R10, R12, 0x2, 0x1c1f ;  /* 0x005c1f000c0a7f89 */ /* 0x0022a400000e0000 */
.L_x_966:
[----:B------:R-:W-:Y:S05]  /*21a60*/  BRA.DIV ~URZ, `(.L_x_897) ;  /* 0x00003f527f007947 */ /* 0x000fea000b800000 */
[----:B----4-:R4:W1:Y:S02]  /*21a70*/  SHFL.IDX PT, R0, R13, 0x2, 0x1c1f ;  /* 0x005c1f000d007f89 */ /* 0x01086400000e0000 */
.L_x_967:
        /* <DEDUP_REMOVED lines=21> */
.L_x_899:
[----:B------:R-:W-:Y:S05]  /*21bd0*/  BSYNC B0 ;  /* 0x0000000000007941 */ /* 0x000fea0003800000 */
.L_x_898:
[----:B------:R-:W-:Y:S05]  /*21be0*/  BRA.DIV ~URZ, `(.L_x_900) ;  /* 0x00003e327f007947 */ /* 0x000fea000b800000 */
[----:B-1----:R1:W3:Y:S04]  /*21bf0*/  SHFL.IDX PT, R6, R12, 0x3, 0x1c1f ;  /* 0x007c1f000c067f89 */ /* 0x0022e800000e0000 */
[----:B------:R1:W4:Y:S02]  /*21c00*/  SHFL.IDX PT, R0, R13, 0x3, 0x1c1f ;  /* 0x007c1f000d007f89 */ /* 0x00032400000e0000 */
.L_x_968:
        /* <DEDUP_REMOVED lines=22> */
.L_x_888:
[----:B-1----:R-:W2:Y:S04]  /*21d70*/  LDL.LU R6, [R1+0x48] ;  /* 0x0000480001067983 */ /* 0x002ea80000300800 */
        /* <DEDUP_REMOVED lines=33> */
.L_x_969:
[----:B------:R-:W-:Y:S05]  /*21f90*/  BRA.DIV ~URZ, `(.L_x_903) ;  /* 0x00003bb27f007947 */ /* 0x000fea000b800000 */
[----:B------:R3:W4:Y:S02]  /*21fa0*/  SHFL.IDX PT, R0, R24, RZ, 0x1c1f ;  /* 0x001c1fff18007589 */ /* 0x00072400000e0000 */
.L_x_970:
[----:B------:R-:W5:Y:S01]  /*21fb0*/  LDL R5, [R1] ;  /* 0x0000000001057983 */ /* 0x000f620000100800 */
        /* <DEDUP_REMOVED lines=10> */
[----:B------:R-:W-:Y:S02]  /*22060*/  IADD3 R6, R5, 0x50, RZ ;  /* 0x0000005005067810 */ /* 0x000fe40007ffe0ff */
[----:B------:R-:W-:-:S02]  /*22070*/  SHF.R.S32.HI R26, RZ, 0x1f, R5 ;  /* 0x0000001fff1a7819 */ /* 0x000fc40000011405 */
        /* <DEDUP_REMOVED lines=9> */
[----:B------:R-:W-:Y:S01]  /*22110*/  SHF.R.S32.HI R34, RZ, 0x1f, R6 ;  /* 0x0000001fff227819 */ /* 0x000fe20000011406 */
[----:B------:R-:W-:Y:S05]  /*22120*/  @P0 BRA `(.L_x_905) ;  /* 0x0000032000000947 */ /* 0x000fea0003800000 */
[----:B------:R-:W-:Y:S01]  /*22130*/  ISETP.GE.AND P1, PT, R5, c[0x0][0x3c8], PT ;  /* 0x0000f20005007a0c */ /* 0x000fe20003f26270 */
[----:B------:R-:W5:Y:S01]  /*22140*/  LDL R20, [R1+0x7c] ;  /* 0x00007c0001147983 */ /* 0x000f620000100800 */
[----:B------:R-:W-:Y:S02]  /*22150*/  ISETP.GE.AND P2, PT, R15, c[0x0][0x3c8], PT ;  /* 0x0000f2000f007a0c */ /* 0x000fe40003f46270 */
[----:B------:R-:W-:-:S09]  /*22160*/  ISETP.GE.AND P4, PT, R14, c[0x0][0x3c8], PT ;  /* 0x0000f2000e007a0c */ /* 0x000fd20003f86270 */
[----:B----4-:R-:W-:-:S04]  /*22170*/  @!P1 LEA R2, P0, R5, R0, 0x2 ;  /* 0x0000000005029211 */ /* 0x010fc800078010ff */
[----:B--2---:R-:W-:Y:S02]  /*22180*/  @!P1 LEA.HI.X R3, R5, R4, R26, 0x2, P0 ;  /* 0x0000000405039211 */ /* 0x004fe400000f141a */
[----:B------:R-:W2:Y:S01]  /*22190*/  LDL R5, [R1+0x54] ;  /* 0x0000540001057983 */ /* 0x000ea20000100800 */
[----:B------:R-:W-:Y:S02]  /*221a0*/  @!P2 LEA R16, P0, R15, R0, 0x2 ;  /* 0x000000000f10a211 */ /* 0x000fe400078010ff */
[----:B------:R-:W-:Y:S01]  /*221b0*/  ISETP.GE.AND P3, PT, R13, c[0x0][0x3c8], PT ;  /* 0x0000f2000d007a0c */ /* 0x000fe20003f66270 */
[----:B------:R4:W-:Y:S01]  /*221c0*/  @!P1 ST.E.64 [R2.64], R168 ;  /* 0x000000a802009985 */ /* 0x0009e2000c101b06 */
[----:B------:R-:W-:Y:S02]  /*221d0*/  @!P2 LEA.HI.X R17, R15, R4, R23, 0x2, P0 ;  /* 0x000000040f11a211 */ /* 0x000fe400000f1417 */
[----:B------:R-:W-:-:S03]  /*221e0*/  ISETP.GE.AND P1, PT, R12, c[0x0][0x3c8], PT ;  /* 0x0000f2000c007a0c */ /* 0x000fc60003f26270 */
[----:B------:R1:W-:Y:S01]  /*221f0*/  @!P2 ST.E.64 [R16.64], R170 ;  /* 0x000000aa1000a985 */ /* 0x0003e2000c101b06 */
[----:B------:R-:W-:Y:S02]  /*22200*/  ISETP.GE.AND P2, PT, R10, c[0x0][0x3c8], PT ;  /* 0x0000f2000a007a0c */ /* 0x000fe40003f46270 */
[----:B----4-:R-:W-:-:S04]  /*22210*/  @!P4 LEA R2, P0, R14, R0, 0x2 ;  /* 0x000000000e02c211 */ /* 0x010fc800078010ff */
[----:B------:R-:W-:Y:S02]  /*22220*/  @!P4 LEA.HI.X R3, R14, R4, R25, 0x2, P0 ;  /* 0x000000040e03c211 */ /* 0x000fe400000f1419 */
[----:B-1----:R-:W-:-:S03]  /*22230*/  @!P3 LEA R16, P0, R13, R0, 0x2 ;  /* 0x000000000d10b211 */ /* 0x002fc600078010ff */
[----:B------:R1:W-:Y:S01]  /*22240*/  @!P4 ST.E.64 [R2.64], R172 ;  /* 0x000000ac0200c985 */ /* 0x0003e2000c101b06 */
[----:B------:R-:W-:Y:S02]  /*22250*/  ISETP.GE.AND P4, PT, R11, c[0x0][0x3c8], PT ;  /* 0x0000f2000b007a0c */ /* 0x000fe40003f86270 */
[----:B------:R-:W-:-:S05]  /*22260*/  @!P3 LEA.HI.X R17, R13, R4, R28, 0x2, P0 ;  /* 0x000000040d11b211 */ /* 0x000fca00000f141c */
[----:B------:R4:W-:Y:S01]  /*22270*/  @!P3 ST.E.64 [R16.64], R174 ;  /* 0x000000ae1000b985 */ /* 0x0009e2000c101b06 */
[----:B-1----:R-:W-:-:S04]  /*22280*/  @!P1 LEA R2, P0, R12, R0, 0x2 ;  /* 0x000000000c029211 */ /* 0x002fc800078010ff */
[----:B------:R-:W-:Y:S02]  /*22290*/  @!P1 LEA.HI.X R3, R12, R4, R27, 0x2, P0 ;  /* 0x000000040c039211 */ /* 0x000fe400000f141b */
[----:B----4-:R-:W-:-:S03]  /*222a0*/  @!P4 LEA R16, P0, R11, R0, 0x2 ;  /* 0x000000000b10c211 */ /* 0x010fc600078010ff */
        /* <DEDUP_REMOVED lines=8> */
[----:B----4-:R-:W-:-:S03]  /*22330*/  @!P1 LEA R16, P0, R9, R0, 0x2 ;  /* 0x0000000009109211 */ /* 0x010fc600078010ff */
[----:B------:R1:W-:Y:S01]  /*22340*/  @!P2 ST.E.64 [R2.64], R178 ;  /* 0x000000b20200a985 */ /* 0x0003e2000c101b06 */
[----:B------:R-:W-:Y:S02]  /*22350*/  ISETP.GE.AND P2, PT, R6, c[0x0][0x3c8], PT ;  /* 0x0000f20006007a0c */ /* 0x000fe40003f46270 */
[----:B------:R-:W-:-:S05]  /*22360*/  @!P1 LEA.HI.X R17, R9, R4, R30, 0x2, P0 ;  /* 0x0000000409119211 */ /* 0x000fca00000f141e */
[----:B------:R4:W-:Y:S01]  /*22370*/  @!P1 ST.E.64 [R16.64], R180 ;  /* 0x000000b410009985 */ /* 0x0009e2000c101b06 */
[----:B-1----:R-:W-:-:S04]  /*22380*/  @!P4 LEA R2, P0, R8, R0, 0x2 ;  /* 0x000000000802c211 */ /* 0x002fc800078010ff */
[----:B------:R-:W-:Y:S02]  /*22390*/  @!P4 LEA.HI.X R3, R8, R4, R32, 0x2, P0 ;  /* 0x000000040803c211 */ /* 0x000fe400000f1420 */
[----:B------:R-:W-:-:S04]  /*223a0*/  @!P3 LEA R18, P0, R7, R0, 0x2 ;  /* 0x000000000712b211 */ /* 0x000fc800078010ff */
[----:B------:R-:W-:Y:S02]  /*223b0*/  @!P3 LEA.HI.X R19, R7, R4, R33, 0x2, P0 ;  /* 0x000000040713b211 */ /* 0x000fe400000f1421 */
[C---:B----4-:R-:W-:Y:S01]  /*223c0*/  @!P2 LEA R16, P0, R6.reuse, R0, 0x2 ;  /* 0x000000000610a211 */ /* 0x050fe200078010ff */
[----:B------:R1:W-:Y:S03]  /*223d0*/  @!P4 ST.E.64 [R2.64], R100 ;  /* 0x000000640200c985 */ /* 0x0003e6000c101b06 */
[----:B------:R-:W-:Y:S01]  /*223e0*/  @!P2 LEA.HI.X R17, R6, R4, R34, 0x2, P0 ;  /* 0x000000040611a211 */ /* 0x000fe200000f1422 */
[----:B------:R4:W-:Y:S04]  /*223f0*/  @!P3 ST.E.64 [R18.64], R184 ;  /* 0x000000b81200b985 */ /* 0x0009e8000c101b06 */
[----:B------:R4:W-:Y:S01]  /*22400*/  @!P2 ST.E.64 [R16.64], R182 ;  /* 0x000000b61000a985 */ /* 0x0009e2000c101b06 */
[----:B--2---:R-:W-:-:S13]  /*22410*/  ISETP.GE.AND P1, PT, R5, c[0x0][0x3c8], PT ;  /* 0x0000f20005007a0c */ /* 0x004fda0003f26270 */
[----:B-1----:R-:W-:-:S04]  /*22420*/  @!P1 LEA R2, P0, R5, R0, 0x2 ;  /* 0x0000000005029211 */ /* 0x002fc800078010ff */
[----:B-----5:R-:W-:-:S05]  /*22430*/  @!P1 LEA.HI.X R3, R5, R4, R20, 0x2, P0 ;  /* 0x0000000405039211 */ /* 0x020fca00000f1414 */
[----:B------:R4:W-:Y:S04]  /*22440*/  @!P1 ST.E.64 [R2.64], R96 ;  /* 0x0000006002009985 */ /* 0x0009e8000c101b06 */
.L_x_905:
[----:B------:R-:W-:Y:S05]  /*22450*/  BSYNC B0 ;  /* 0x0000000000007941 */ /* 0x000fea0003800000 */
.L_x_904:
[----:B------:R-:W-:Y:S05]  /*22460*/  BRA.DIV ~URZ, `(.L_x_906) ;  /* 0x000037427f007947 */ /* 0x000fea000b800000 */
[----:B--2---:R2:W1:Y:S04]  /*22470*/  SHFL.IDX PT, R4, R22, 0x1, 0x1c1f ;  /* 0x003c1f0016047f89 */ /* 0x00446800000e0000 */
[----:B----4-:R2:W4:Y:S02]  /*22480*/  SHFL.IDX PT, R0, R24, 0x1, 0x1c1f ;  /* 0x003c1f0018007f89 */ /* 0x01052400000e0000 */
.L_x_971:
[----:B------:R-:W-:Y:S01]  /*22490*/  BSSY B0, `(.L_x_907) ;  /* 0x0000035000007945 */ /* 0x000fe20003800000 */
[----:B------:R-:W-:Y:S05]  /*224a0*/  @P6 BRA `(.L_x_908) ;  /* 0x0000033000006947 */ /* 0x000fea0003800000 */
[----:B------:R-:W5:Y:S01]  /*224b0*/  LDL R5, [R1] ;  /* 0x0000000001057983 */ /* 0x000f620000100800 */
[----:B------:R-:W-:Y:S02]  /*224c0*/  ISETP.GE.AND P0, PT, R15, c[0x0][0x3c8], PT ;  /* 0x0000f2000f007a0c */ /* 0x000fe40003f06270 */
[----:B------:R-:W-:Y:S01]  /*224d0*/  ISETP.GE.AND P3, PT, R14, c[0x0][0x3c8], PT ;  /* 0x0000f2000e007a0c */ /* 0x000fe20003f66270 */
[----:B--2---:R-:W2:Y:S01]  /*224e0*/  LDL R35, [R1+0x7c] ;  /* 0x00007c0001237983 */ /* 0x004ea20000100800 */
[----:B------:R-:W-:-:S02]  /*224f0*/  ISETP.GE.AND P5, PT, R13, c[0x0][0x3c8], PT ;  /* 0x0000f2000d007a0c */ /* 0x000fc40003fa6270 */
[----:B-----5:R-:W-:-:S13]  /*22500*/  ISETP.GE.AND P1, PT, R5, c[0x0][0x3c8], PT ;  /* 0x0000f20005007a0c */ /* 0x020fda0003f26270 */
[----:B----4-:R-:W-:-:S04]  /*22510*/  @!P1 LEA R2, P2, R5, R0, 0x2 ;  /* 0x0000000005029211 */ /* 0x010fc800078410ff */
[----:B-1----:R-:W-:Y:S02]  /*22520*/  @!P1 LEA.HI.X R3, R5, R4, R26, 0x2, P2 ;  /* 0x0000000405039211 */ /* 0x002fe400010f141a */
[----:B------:R-:W4:Y:S01]  /*22530*/  LDL R5, [R1+0x54] ;  /* 0x0000540001057983 */ /* 0x000f220000100800 */
[----:B------:R-:W-:-:S04]  /*22540*/  @!P0 LEA R16, P2, R15, R0, 0x2 ;  /* 0x000000000f108211 */ /* 0x000fc800078410ff */
[----:B------:R-:W-:Y:S02]  /*22550*/  @!P0 LEA.HI.X R17, R15, R4, R23, 0x2, P2 ;  /* 0x000000040f118211 */ /* 0x000fe400010f1417 */
[----:B------:R-:W-:Y:S01]  /*22560*/  ISETP.GE.AND P2, PT, R12, c[0x0][0x3c8], PT ;  /* 0x0000f2000c007a0c */ /* 0x000fe20003f46270 */
[----:B------:R1:W-:Y:S01]  /*22570*/  @!P1 ST.E.64 [R2.64], R140 ;  /* 0x0000008c02009985 */ /* 0x0003e2000c101b06 */
[----:B------:R-:W-:-:S03]  /*22580*/  ISETP.GE.AND P1, PT, R11, c[0x0][0x3c8], PT ;  /* 0x0000f2000b007a0c */ /* 0x000fc60003f26270 */
[----:B------:R5:W-:Y:S01]  /*22590*/  @!P0 ST.E.64 [R16.64], R144 ;  /* 0x0000009010008985 */ /* 0x000be2000c101b06 */
[CC--:B-1----:R-:W-:Y:S02]  /*225a0*/  @!P3 LEA R2, P4, R14.reuse, R0.reuse, 0x2 ;  /* 0x000000000e02b211 */ /* 0x0c2fe400078810ff */
[C---:B-----5:R-:W-:Y:S02]  /*225b0*/  @!P5 LEA R16, P0, R13.reuse, R0, 0x2 ;  /* 0x000000000d10d211 */ /* 0x060fe400078010ff */
        /* <DEDUP_REMOVED lines=9> */
[----:B------:R-:W-:-:S03]  /*22650*/  @!P1 LEA R18, P3, R11, R0, 0x2 ;  /* 0x000000000b129211 */ /* 0x000fc600078610ff */
[----:B------:R1:W-:Y:S01]  /*22660*/  @!P2 ST.E.64 [R2.64], R114 ;  /* 0x000000720200a985 */ /* 0x0003e2000c101b06 */
[C---:B-----5:R-:W-:Y:S02]  /*22670*/  @!P0 LEA R16, P2, R10.reuse, R0, 0x2 ;  /* 0x000000000a108211 */ /* 0x060fe400078410ff */
[-C--:B------:R-:W-:Y:S02]  /*22680*/  @!P1 LEA.HI.X R19, R11, R4.reuse, R29, 0x2, P3 ;  /* 0x000000040b139211 */ /* 0x080fe400018f141d */
[----:B------:R-:W-:Y:S02]  /*22690*/  ISETP.GE.AND P3, PT, R7, c[0x0][0x3c8], PT ;  /* 0x0000f20007007a0c */ /* 0x000fe40003f66270 */
[----:B------:R-:W-:Y:S01]  /*226a0*/  @!P0 LEA.HI.X R17, R10, R4, R31, 0x2, P2 ;  /* 0x000000040a118211 */ /* 0x000fe200010f141f */
[----:B------:R5:W-:Y:S01]  /*226b0*/  @!P1 ST.E.64 [R18.64], R124 ;  /* 0x0000007c12009985 */ /* 0x000be2000c101b06 */
[----:B------:R-:W-:-:S03]  /*226c0*/  ISETP.GE.AND P2, PT, R6, c[0x0][0x3c8], PT ;  /* 0x0000f20006007a0c */ /* 0x000fc60003f46270 */
[----:B------:R3:W-:Y:S01]  /*226d0*/  @!P0 ST.E.64 [R16.64], R126 ;  /* 0x0000007e10008985 */ /* 0x0007e2000c101b06 */
[----:B------:R-:W-:-:S04]  /*226e0*/  @!P5 LEA R20, P0, R8, R0, 0x2 ;  /* 0x000000000814d211 */ /* 0x000fc800078010ff */
[----:B------:R-:W-:Y:S02]  /*226f0*/  @!P5 LEA.HI.X R21, R8, R4, R32, 0x2, P0 ;  /* 0x000000040815d211 */ /* 0x000fe400000f1420 */
[----:B-1----:R-:W-:-:S04]  /*22700*/  @!P4 LEA R2, P1, R9, R0, 0x2 ;  /* 0x000000000902c211 */ /* 0x002fc800078210ff */
[----:B------:R-:W-:Y:S02]  /*22710*/  @!P4 LEA.HI.X R3, R9, R4, R30, 0x2, P1 ;  /* 0x000000040903c211 */ /* 0x000fe400008f141e */
[----:B-----5:R-:W-:-:S04]  /*22720*/  @!P3 LEA R18, P0, R7, R0, 0x2 ;  /* 0x000000000712b211 */ /* 0x020fc800078010ff */
[----:B------:R-:W-:Y:S02]  /*22730*/  @!P3 LEA.HI.X R19, R7, R4, R33, 0x2, P0 ;  /* 0x000000040713b211 */ /* 0x000fe400000f1421 */
[C---:B---3--:R-:W-:Y:S01]  /*22740*/  @!P2 LEA R16, P0, R6.reuse, R0, 0x2 ;  /* 0x000000000610a211 */ /* 0x048fe200078010ff */
[----:B------:R1:W-:Y:S03]  /*22750*/  @!P4 ST.E.64 [R2.64], R128 ;  /* 0x000000800200c985 */ /* 0x0003e6000c101b06 */
[----:B------:R-:W-:Y:S01]  /*22760*/  @!P2 LEA.HI.X R17, R6, R4, R34, 0x2, P0 ;  /* 0x000000040611a211 */ /* 0x000fe200000f1422 */
[----:B------:R3:W-:Y:S04]  /*22770*/  @!P5 ST.E.64 [R20.64], R146 ;  /* 0x000000921400d985 */ /* 0x0007e8000c101b06 */
[----:B------:R3:W-:Y:S04]  /*22780*/  @!P3 ST.E.64 [R18.64], R142 ;  /* 0x0000008e1200b985 */ /* 0x0007e8000c101b06 */
[----:B------:R3:W-:Y:S01]  /*22790*/  @!P2 ST.E.64 [R16.64], R104 ;  /* 0x000000681000a985 */ /* 0x0007e2000c101b06 */
[----:B----4-:R-:W-:-:S13]  /*227a0*/  ISETP.GE.AND P1, PT, R5, c[0x0][0x3c8], PT ;  /* 0x0000f20005007a0c */ /* 0x010fda0003f26270 */
[----:B-1----:R-:W-:-:S04]  /*227b0*/  @!P1 LEA R2, P0, R5, R0, 0x2 ;  /* 0x0000000005029211 */ /* 0x002fc800078010ff */
[----:B--2---:R-:W-:-:S05]  /*227c0*/  @!P1 LEA.HI.X R3, R5, R4, R35, 0x2, P0 ;  /* 0x0000000405039211 */ /* 0x004fca00000f1423 */
[----:B------:R3:W-:Y:S04]  /*227d0*/  @!P1 ST.E.64 [R2.64], R98 ;  /* 0x0000006202009985 */ /* 0x0007e8000c101b06 */
.L_x_908:
[----:B------:R-:W-:Y:S05]  /*227e0*/  BSYNC B0 ;  /* 0x0000000000007941 */ /* 0x000fea0003800000 */
.L_x_907:
[----:B------:R-:W-:Y:S05]  /*227f0*/  BRA.DIV ~URZ, `(.L_x_909) ;  /* 0x000034727f007947 */ /* 0x000fea000b800000 */
[----:B-1----:R1:W2:Y:S02]  /*22800*/  SHFL.IDX PT, R4, R22, 0x2, 0x1c1f ;  /* 0x005c1f0016047f89 */ /* 0x0022a400000e0000 */
.L_x_972:
[----:B------:R-:W-:Y:S05]  /*22810*/  BRA.DIV ~URZ, `(.L_x_910) ;  /* 0x000034c27f007947 */ /* 0x000fea000b800000 */
[----:B----4-:R4:W1:Y:S02]  /*22820*/  SHFL.IDX PT, R0, R24, 0x2, 0x1c1f ;  /* 0x005c1f0018007f89 */ /* 0x01086400000e0000 */
.L_x_973:
[----:B------:R-:W-:Y:S01]  /*22830*/  LOP3.LUT P0, RZ, R203, 0x1, RZ, 0xc0, !PT ;  /* 0x00000001cbff7812 */ /* 0x000fe2000780c0ff */
[----:B------:R-:W-:-:S12]  /*22840*/  BSSY B0, `(.L_x_911) ;  /* 0x0000035000007945 */ /* 0x000fd80003800000 */
[----:B------:R-:W-:Y:S05]  /*22850*/  @P0 BRA `(.L_x_912) ;  /* 0x0000033000000947 */ /* 0x000fea0003800000 */
[----:B---3--:R-:W3:Y:S04]  /*22860*/  LDL R16, [R1] ;  /* 0x0000000001107983 */ /* 0x008ee80000100800 */
[----:B------:R-:W5:Y:S01]  /*22870*/  LDL R5, [R1+0x54] ;  /* 0x0000540001057983 */ /* 0x000f620000100800 */
[----:B------:R-:W-:Y:S02]  /*22880*/  ISETP.GE.AND P2, PT, R15, c[0x0][0x3c8], PT ;  /* 0x0000f2000f007a0c */ /* 0x000fe40003f46270 */
[----:B------:R-:W-:Y:S01]  /*22890*/  ISETP.GE.AND P4, PT, R14, c[0x0][0x3c8], PT ;  /* 0x0000f2000e007a0c */ /* 0x000fe20003f86270 */
[----:B----4-:R-:W4:Y:S01]  /*228a0*/  LDL R35, [R1+0x7c] ;  /* 0x00007c0001237983 */ /* 0x010f220000100800 */
[----:B------:R-:W-:-:S09]  /*228b0*/  ISETP.GE.AND P3, PT, R13, c[0x0][0x3c8], PT ;  /* 0x0000f2000d007a0c */ /* 0x000fd20003f66270 */
[----:B-1----:R-:W-:-:S04]  /*228c0*/  @!P2 LEA R18, P1, R15, R0, 0x2 ;  /* 0x000000000f12a211 */ /* 0x002fc800078210ff */
[----:B--2---:R-:W-:Y:S02]  /*228d0*/  @!P2 LEA.HI.X R19, R15, R4, R23, 0x2, P1 ;  /* 0x000000040f13a211 */ /* 0x004fe400008f1417 */
[----:B------:R-:W-:Y:S02]  /*228e0*/  ISETP.GE.AND P1, PT, R12, c[0x0][0x3c8], PT ;  /* 0x0000f2000c007a0c */ /* 0x000fe40003f26270 */
[----:B------:R-:W-:Y:S02]  /*228f0*/  ISETP.GE.AND P6, PT, R10, c[0x0][0x3c8], PT ;  /* 0x0000f2000a007a0c */ /* 0x000fe40003fc6270 */
[----:B---3--:R-:W-:-:S13]  /*22900*/  ISETP.GE.AND P0, PT, R16, c[0x0][0x3c8], PT ;  /* 0x0000f20010007a0c */ /* 0x008fda0003f06270 */
[----:B------:R-:W-:-:S04]  /*22910*/  @!P0 LEA R2, P5, R16, R0, 0x2 ;  /* 0x0000000010028211 */ /* 0x000fc800078a10ff */
[----:B------:R-:W-:Y:S02]  /*22920*/  @!P0 LEA.HI.X R3, R16, R4, R26, 0x2, P5 ;  /* 0x0000000410038211 */ /* 0x000fe400028f141a */
[----:B------:R-:W-:-:S03]  /*22930*/  @!P4 LEA R16, P5, R14, R0, 0x2 ;  /* 0x000000000e10c211 */ /* 0x000fc600078a10ff */
[----:B------:R1:W-:Y:S01]  /*22940*/  @!P0 ST.E.64 [R2.64], R44 ;  /* 0x0000002c02008985 */ /* 0x0003e2000c101b06 */
[----:B------:R-:W-:-:S03]  /*22950*/  ISETP.GE.AND P0, PT, R11, c[0x0][0x3c8], PT ;  /* 0x0000f2000b007a0c */ /* 0x000fc60003f06270 */
[----:B------:R2:W-:Y:S01]  /*22960*/  @!P2 ST.E.64 [R18.64], R46 ;  /* 0x0000002e1200a985 */ /* 0x0005e2000c101b06 */
[----:B------:R-:W-:-:S05]  /*22970*/  @!P4 LEA.HI.X R17, R14, R4, R25, 0x2, P5 ;  /* 0x000000040e11c211 */ /* 0x000fca00028f1419 */
[----:B------:R3:W-:Y:S01]  /*22980*/  @!P4 ST.E.64 [R16.64], R48 ;  /* 0x000000301000c985 */ /* 0x0007e2000c101b06 */
[----:B------:R-:W-:Y:S02]  /*22990*/  ISETP.GE.AND P4, PT, R9, c[0x0][0x3c8], PT ;  /* 0x0000f20009007a0c */ /* 0x000fe40003f86270 */
[----:B-1----:R-:W-:-:S04]  /*229a0*/  @!P3 LEA R2, P2, R13, R0, 0x2 ;  /* 0x000000000d02b211 */ /* 0x002fc800078410ff */
[----:B------:R-:W-:Y:S02]  /*229b0*/  @!P3 LEA.HI.X R3, R13, R4, R28, 0x2, P2 ;  /* 0x000000040d03b211 */ /* 0x000fe400010f141c */
[----:B--2---:R-:W-:-:S03]  /*229c0*/  @!P1 LEA R18, P5, R12, R0, 0x2 ;  /* 0x000000000c129211 */ /* 0x004fc600078a10ff */
[----:B------:R1:W-:Y:S01]  /*229d0*/  @!P3 ST.E.64 [R2.64], R50 ;  /* 0x000000320200b985 */ /* 0x0003e2000c101b06 */
[----:B------:R-:W-:Y:S02]  /*229e0*/  @!P1 LEA.HI.X R19, R12, R4, R27, 0x2, P5 ;  /* 0x000000040c139211 */ /* 0x000fe400028f141b */
[----:B---3--:R-:W-:Y:S02]  /*229f0*/  @!P6 LEA R16, P5, R10, R0, 0x2 ;  /* 0x000000000a10e211 */ /* 0x008fe400078a10ff */
[----:B------:R-:W-:Y:S01]  /*22a00*/  ISETP.GE.AND P3, PT, R8, c[0x0][0x3c8], PT ;  /* 0x0000f20008007a0c */ /* 0x000fe20003f66270 */
[----:B------:R-:W-:Y:S01]  /*22a10*/  @!P1 ST.E.64 [R18.64], R66 ;  /* 0x0000004212009985 */ /* 0x000fe2000c101b06 */
[----:B------:R-:W-:Y:S02]  /*22a20*/  @!P6 LEA.HI.X R17, R10, R4, R31, 0x2, P5 ;  /* 0x000000040a11e211 */ /* 0x000fe400028f141f */
[----:B------:R-:W-:Y:S02]  /*22a30*/  ISETP.GE.AND P1, PT, R6, c[0x0][0x3c8], PT ;  /* 0x0000f20006007a0c */ /* 0x000fe40003f26270 */
[----:B-1----:R-:W-:-:S04]  /*22a40*/  @!P0 LEA R2, P2, R11, R0, 0x2 ;  /* 0x000000000b028211 */ /* 0x002fc800078410ff */
[----:B------:R-:W-:Y:S02]  /*22a50*/  @!P0 LEA.HI.X R3, R11, R4, R29, 0x2, P2 ;  /* 0x000000040b038211 */ /* 0x000fe400010f141d */
[----:B------:R-:W-:-:S03]  /*22a60*/  ISETP.GE.AND P2, PT, R7, c[0x0][0x3c8], PT ;  /* 0x0000f20007007a0c */ /* 0x000fc60003f46270 */
[----:B------:R1:W-:Y:S01]  /*22a70*/  @!P0 ST.E.64 [R2.64], R52 ;  /* 0x0000003402008985 */ /* 0x0003e2000c101b06 */
[----:B-----5:R-:W-:-:S03]  /*22a80*/  ISETP.GE.AND P0, PT, R5, c[0x0][0x3c8], PT ;  /* 0x0000f20005007a0c */ /* 0x020fc60003f06270 */
        /* <DEDUP_REMOVED lines=8> */
[-C--:B------:R-:W-:Y:S02]  /*22b10*/  @!P2 LEA.HI.X R19, R7, R4.reuse, R33, 0x2, P4 ;  /* 0x000000040713a211 */ /* 0x080fe400020f1421 */
[----:B------:R-:W-:Y:S01]  /*22b20*/  @!P1 LEA.HI.X R17, R6, R4, R34, 0x2, P5 ;  /* 0x0000000406119211 */ /* 0x000fe200028f1422 */
[----:B------:R2:W-:Y:S04]  /*22b30*/  @!P3 ST.E.64 [R20.64], R80 ;  /* 0x000000501400b985 */ /* 0x0005e8000c101b06 */
[----:B------:R2:W-:Y:S04]  /*22b40*/  @!P2 ST.E.64 [R18.64], R68 ;  /* 0x000000441200a985 */ /* 0x0005e8000c101b06 */
[----:B------:R2:W-:Y:S01]  /*22b50*/  @!P1 ST.E.64 [R16.64], R60 ;  /* 0x0000003c10009985 */ /* 0x0005e2000c101b06 */
[----:B-1----:R-:W-:-:S04]  /*22b60*/  @!P0 LEA R2, P4, R5, R0, 0x2 ;  /* 0x0000000005028211 */ /* 0x002fc800078810ff */
[----:B----4-:R-:W-:-:S05]  /*22b70*/  @!P0 LEA.HI.X R3, R5, R4, R35, 0x2, P4 ;  /* 0x0000000405038211 */ /* 0x010fca00020f1423 */
[----:B------:R2:W-:Y:S04]  /*22b80*/  @!P0 ST.E.64 [R2.64], R38 ;  /* 0x0000002602008985 */ /* 0x0005e8000c101b06 */
.L_x_912:
[----:B------:R-:W-:Y:S05]  /*22b90*/  BSYNC B0 ;  /* 0x0000000000007941 */ /* 0x000fea0003800000 */
.L_x_911:
[----:B------:R-:W-:Y:S05]  /*22ba0*/  BRA.DIV ~URZ, `(.L_x_913) ;  /* 0x000031927f007947 */ /* 0x000fea000b800000 */
[----:B--2---:R2:W3:Y:S04]  /*22bb0*/  SHFL.IDX PT, R4, R22, 0x3, 0x1c1f ;  /* 0x007c1f0016047f89 */ /* 0x0044e800000e0000 */
[----:B-1----:R2:W1:Y:S02]  /*22bc0*/  SHFL.IDX PT, R0, R24, 0x3, 0x1c1f ;  /* 0x007c1f0018007f89 */ /* 0x00246400000e0000 */
.L_x_974:
[----:B------:R-:W-:-:S13]  /*22bd0*/  LOP3.LUT P0, RZ, R203, 0x2, RZ, 0xc0, !PT ;  /* 0x00000002cbff7812 */ /* 0x000fda000780c0ff */
[----:B------:R-:W-:Y:S05]  /*22be0*/  @P0 BRA `(.L_x_901) ;  /* 0x0000115000000947 */ /* 0x000fea0003800000 */
[----:B---3--:R-:W3:Y:S01]  /*22bf0*/  LDL R2, [R1] ;  /* 0x0000000001027983 */ /* 0x008ee20000100800 */
[----:B------:R-:W-:Y:S02]  /*22c00*/  ISETP.GE.AND P3, PT, R15, c[0x0][0x3c8], PT ;  /* 0x0000f2000f007a0c */ /* 0x000fe40003f66270 */
[----:B------:R-:W-:Y:S01]  /*22c10*/  ISETP.GE.AND P2, PT, R14, c[0x0][0x3c8], PT ;  /* 0x0000f2000e007a0c */ /* 0x000fe20003f46270 */
[----:B------:R-:W5:Y:S01]  /*22c20*/  LDL R5, [R1+0x54] ;  /* 0x0000540001057983 */ /* 0x000f620000100800 */
[----:B------:R-:W-:Y:S02]  /*22c30*/  ISETP.GE.AND P1, PT, R13, c[0x0][0x3c8], PT ;  /* 0x0000f2000d007a0c */ /* 0x000fe40003f26270 */
[----:B------:R-:W-:-:S07]  /*22c40*/  ISETP.GE.AND P0, PT, R12, c[0x0][0x3c8], PT ;  /* 0x0000f2000c007a0c */ /* 0x000fce0003f06270 */
[----:B-1----:R-:W-:-:S04]  /*22c50*/  @!P3 LEA R20, P5, R15, R0, 0x2 ;  /* 0x000000000f14b211 */ /* 0x002fc800078a10ff */
[----:B------:R-:W-:Y:S02]  /*22c60*/  @!P3 LEA.HI.X R21, R15, R4, R23, 0x2, P5 ;  /* 0x000000040f15b211 */ /* 0x000fe400028f1417 */
[----:B------:R-:W-:-:S04]  /*22c70*/  @!P2 LEA R16, P5, R14, R0, 0x2 ;  /* 0x000000000e10a211 */ /* 0x000fc800078a10ff */
[----:B------:R-:W-:Y:S02]  /*22c80*/  @!P2 LEA.HI.X R17, R14, R4, R25, 0x2, P5 ;  /* 0x000000040e11a211 */ /* 0x000fe400028f1419 */
[----:B---3--:R-:W-:-:S13]  /*22c90*/  ISETP.GE.AND P4, PT, R2, c[0x0][0x3c8], PT ;  /* 0x0000f20002007a0c */ /* 0x008fda0003f86270 */
[----:B------:R-:W-:-:S04]  /*22ca0*/  @!P4 LEA R18, P6, R2, R0, 0x2 ;  /* 0x000000000212c211 */ /* 0x000fc800078c10ff */
[----:B------:R-:W-:Y:S02]  /*22cb0*/  @!P4 LEA.HI.X R19, R2, R4, R26, 0x2, P6 ;  /* 0x000000040213c211 */ /* 0x000fe400030f141a */
[CC--:B------:R-:W-:Y:S02]  /*22cc0*/  @!P1 LEA R14, P6, R13.reuse, R0.reuse, 0x2 ;  /* 0x000000000d0e9211 */ /* 0x0c0fe400078c10ff */
[C---:B------:R-:W-:Y:S02]  /*22cd0*/  @!P0 LEA R2, P5, R12.reuse, R0, 0x2 ;  /* 0x000000000c028211 */ /* 0x040fe400078a10ff */
[-C--:B------:R-:W-:Y:S02]  /*22ce0*/  @!P1 LEA.HI.X R15, R13, R4.reuse, R28, 0x2, P6 ;  /* 0x000000040d0f9211 */ /* 0x080fe400030f141c */
[----:B------:R-:W-:Y:S02]  /*22cf0*/  ISETP.GE.AND P6, PT, R11, c[0x0][0x3c8], PT ;  /* 0x0000f2000b007a0c */ /* 0x000fe40003fc6270 */
[----:B------:R-:W-:-:S02]  /*22d00*/  @!P0 LEA.HI.X R3, R12, R4, R27, 0x2, P5 ;  /* 0x000000040c038211 */ /* 0x000fc400028f141b */
[----:B------:R-:W-:Y:S01]  /*22d10*/  ISETP.GE.AND P5, PT, R10, c[0x0][0x3c8], PT ;  /* 0x0000f2000a007a0c */ /* 0x000fe20003fa6270 */
[----:B------:R-:W-:Y:S01]  /*22d20*/  @!P4 ST.E.64 [R18.64], R84 ;  /* 0x000000541200c985 */ /* 0x000fe2000c101b06 */
[----:B------:R-:W-:-:S03]  /*22d30*/  ISETP.GE.AND P4, PT, R9, c[0x0][0x3c8], PT ;  /* 0x0000f20009007a0c */ /* 0x000fc60003f86270 */
[----:B------:R-:W-:Y:S01]  /*22d40*/  @!P3 ST.E.64 [R20.64], R76 ;  /* 0x0000004c1400b985 */ /* 0x000fe2000c101b06 */
[----:B------:R-:W-:-:S03]  /*22d50*/  ISETP.GE.AND P3, PT, R8, c[0x0][0x3c8], PT ;  /* 0x0000f20008007a0c */ /* 0x000fc60003f66270 */
[----:B------:R1:W-:Y:S04]  /*22d60*/  @!P2 ST.E.64 [R16.64], R70 ;  /* 0x000000461000a985 */ /* 0x0003e8000c101b06 */
[----:B------:R3:W-:Y:S01]  /*22d70*/  @!P1 ST.E.64 [R14.64], R64 ;  /* 0x000000400e009985 */ /* 0x0007e2000c101b06 */
[----:B------:R-:W-:-:S03]  /*22d80*/  ISETP.GE.AND P2, PT, R7, c[0x0][0x3c8], PT ;  /* 0x0000f20007007a0c */ /* 0x000fc60003f46270 */
[----:B------:R2:W-:Y:S01]  /*22d90*/  @!P0 ST.E.64 [R2.64], R40 ;  /* 0x0000002802008985 */ /* 0x0005e2000c101b06 */
[CC--:B-1----:R-:W-:Y:S02]  /*22da0*/  @!P6 LEA R16, P0, R11.reuse, R0.reuse, 0x2 ;  /* 0x000000000b10e211 */ /* 0x0c2fe400078010ff */
[C---:B---3--:R-:W-:Y:S02]  /*22db0*/  @!P5 LEA R14, P1, R10.reuse, R0, 0x2 ;  /* 0x000000000a0ed211 */ /* 0x048fe400078210ff */
[----:B------:R-:W-:Y:S02]  /*22dc0*/  @!P6 LEA.HI.X R17, R11, R4, R29, 0x2, P0 ;  /* 0x000000040b11e211 */ /* 0x000fe400000f141d */
[----:B------:R-:W-:Y:S02]  /*22dd0*/  @!P4 LEA R12, P0, R9, R0, 0x2 ;  /* 0x00000000090cc211 */ /* 0x000fe400078010ff */
[----:B------:R-:W-:Y:S02]  /*22de0*/  @!P5 LEA.HI.X R15, R10, R4, R31, 0x2, P1 ;  /* 0x000000040a0fd211 */ /* 0x000fe400008f141f */
[----:B------:R-:W-:-:S02]  /*22df0*/  ISETP.GE.AND P1, PT, R6, c[0x0][0x3c8], PT ;  /* 0x0000f20006007a0c */ /* 0x000fc40003f26270 */
[----:B------:R-:W-:Y:S02]  /*22e00*/  @!P4 LEA.HI.X R13, R9, R4, R30, 0x2, P0 ;  /* 0x00000004090dc211 */ /* 0x000fe400000f141e */
[----:B------:R-:W-:-:S04]  /*22e10*/  @!P3 LEA R10, P0, R8, R0, 0x2 ;  /* 0x00000000080ab211 */ /* 0x000fc800078010ff */
[----:B------:R-:W-:Y:S02]  /*22e20*/  @!P3 LEA.HI.X R11, R8, R4, R32, 0x2, P0 ;  /* 0x00000004080bb211 */ /* 0x000fe400000f1420 */
[----:B------:R-:W-:-:S04]  /*22e30*/  @!P2 LEA R8, P0, R7, R0, 0x2 ;  /* 0x000000000708a211 */ /* 0x000fc800078010ff */
[----:B------:R-:W-:Y:S02]  /*22e40*/  @!P2 LEA.HI.X R9, R7, R4, R33, 0x2, P0 ;  /* 0x000000040709a211 */ /* 0x000fe400000f1421 */
[C---:B--2---:R-:W-:Y:S01]  /*22e50*/  @!P1 LEA R2, P0, R6.reuse, R0, 0x2 ;  /* 0x0000000006029211 */ /* 0x044fe200078010ff */
[----:B------:R1:W-:Y:S03]  /*22e60*/  @!P6 ST.E.64 [R16.64], R86 ;  /* 0x000000561000e985 */ /* 0x0003e6000c101b06 */
[----:B------:R-:W-:Y:S01]  /*22e70*/  @!P1 LEA.HI.X R3, R6, R4, R34, 0x2, P0 ;  /* 0x0000000406039211 */ /* 0x000fe200000f1422 */
[----:B------:R1:W-:Y:S04]  /*22e80*/  @!P5 ST.E.64 [R14.64], R82 ;  /* 0x000000520e00d985 */ /* 0x0003e8000c101b06 */
[----:B------:R1:W-:Y:S04]  /*22e90*/  @!P4 ST.E.64 [R12.64], R72 ;  /* 0x000000480c00c985 */ /* 0x0003e8000c101b06 */
[----:B------:R1:W-:Y:S04]  /*22ea0*/  @!P3 ST.E.64 [R10.64], R62 ;  /* 0x0000003e0a00b985 */ /* 0x0003e8000c101b06 */
[----:B------:R1:W-:Y:S04]  /*22eb0*/  @!P2 ST.E.64 [R8.64], R58 ;  /* 0x0000003a0800a985 */ /* 0x0003e8000c101b06 */
[----:B------:R1:W-:Y:S01]  /*22ec0*/  @!P1 ST.E.64 [R2.64], R42 ;  /* 0x0000002a02009985 */ /* 0x0003e2000c101b06 */
[----:B-----5:R-:W-:-:S13]  /*22ed0*/  ISETP.GE.AND P0, PT, R5, c[0x0][0x3c8], PT ;  /* 0x0000f20005007a0c */ /* 0x020fda0003f06270 */
[----:B------:R-:W-:Y:S05]  /*22ee0*/  @P0 BRA `(.L_x_901) ;  /* 0x00000e5000000947 */ /* 0x000fea0003800000 */
[----:B------:R-:W2:Y:S01]  /*22ef0*/  LDL R22, [R1+0x7c] ;  /* 0x00007c0001167983 */ /* 0x000ea20000100800 */
[----:B-1----:R-:W-:-:S04]  /*22f00*/  LEA R2, P0, R5, R0, 0x2 ;  /* 0x0000000005027211 */ /* 0x002fc800078010ff */
[----:B--2---:R-:W-:-:S05]  /*22f10*/  LEA.HI.X R3, R5, R4, R22, 0x2, P0 ;  /* 0x0000000405037211 */ /* 0x004fca00000f1416 */
[----:B------:R1:W-:Y:S01]  /*22f20*/  ST.E.64 [R2.64], R36 ;  /* 0x0000002402007985 */ /* 0x0003e2000c101b06 */
[----:B------:R-:W-:Y:S05]  /*22f30*/  BRA `(.L_x_901) ;  /* 0x00000e0000007947 */ /* 0x000fea0003800000 */
.L_x_886:
[----:B------:R-:W2:Y:S04]  /*22f40*/  LDL.LU R7, [R1+0x2c] ;  /* 0x00002c0001077983 */ /* 0x000ea80000300800 */
[----:B-1----:R-:W3:Y:S01]  /*22f50*/  LDL R6, [R1+0x34] ;  /* 0x0000340001067983 */ /* 0x002ee20000100800 */
[----:B------:R-:W-:Y:S01]  /*22f60*/  ISETP.NE.U32.AND P0, PT, RZ, c[0x0][0x508], PT ;  /* 0x00014200ff007a0c */ /* 0x000fe20003f05070 */
[----:B------:R-:W-:Y:S01]  /*22f70*/  IMAD.MOV.U32 R4, RZ, RZ, 0x4 ;  /* 0x00000004ff047424 */ /* 0x000fe200078e00ff */
[----:B------:R-:W-:Y:S01]  /*22f80*/  ISETP.NE.U32.AND P2, PT, RZ, c[0x0][0x500], PT ;  /* 0x00014000ff007a0c */ /* 0x000fe20003f45070 */
[----:B------:R-:W-:Y:S01]  /*22f90*/  IMAD.MOV.U32 R19, RZ, RZ, c[0x0][0x388] ;  /* 0x0000e200ff137624 */ /* 0x000fe200078e00ff */
[----:B------:R-:W-:Y:S01]  /*22fa0*/  ISETP.NE.AND.EX P0, PT, RZ, c[0x0][0x50c], PT, P0 ;  /* 0x00014300ff007a0c */ /* 0x000fe20003f05300 */
[----:B------:R-:W-:Y:S01]  /*22fb0*/  IMAD.MOV.U32 R0, RZ, RZ, RZ ;  /* 0x000000ffff007224 */ /* 0x000fe200078e00ff */
[----:B------:R-:W-:Y:S01]  /*22fc0*/  ISETP.NE.AND.EX P2, PT, RZ, c[0x0][0x504], PT, P2 ;  /* 0x00014100ff007a0c */ /* 0x000fe20003f45320 */
[----:B---3--:R-:W-:-:S10]  /*22fd0*/  IMAD.WIDE R2, R6, R4, c[0x0][0x500] ;  /* 0x0001400006027625 */ /* 0x008fd400078e0204 */
[----:B------:R-:W-:Y:S02]  /*22fe0*/  @P0 IMAD.WIDE R4, R6, R4, c[0x0][0x508] ;  /* 0x0001420006040625 */ /* 0x000fe400078e0204 */
        /* <DEDUP_REMOVED lines=9> */
.L_x_914:
[----:B-1----:R-:W1:Y:S01]  /*23080*/  S2R R4, SR_TID.X ;  /* 0x0000000000047919 */ /* 0x002e620000002100 */
[----:B------:R-:W-:Y:S01]  /*23090*/  SHF.R.S32.HI R2, RZ, 0x1f, R6 ;  /* 0x0000001fff027819 */ /* 0x000fe20000011406 */
[----:B------:R-:W-:Y:S01]  /*230a0*/  BSSY B0, `(.L_x_915) ;  /* 0x0000038000007945 */ /* 0x000fe20003800000 */
[----:B-----5:R-:W-:-:S02]  /*230b0*/  SHF.R.S32.HI R17, RZ, 0x1f, R0 ;  /* 0x0000001fff117819 */ /* 0x020fc40000011400 */
[----:B------:R-:W-:Y:S02]  /*230c0*/  SEL R10, R6, RZ, !P2 ;  /* 0x000000ff060a7207 */ /* 0x000fe40005000000 */
[----:B------:R-:W-:Y:S02]  /*230d0*/  SEL R20, R2, RZ, !P2 ;  /* 0x000000ff02147207 */ /* 0x000fe40005000000 */
[----:B-1----:R-:W-:-:S13]  /*230e0*/  ISETP.GT.AND P0, PT, R4, 0x7f, PT ;  /* 0x0000007f0400780c */ /* 0x002fda0003f04270 */
        /* <DEDUP_REMOVED lines=51> */
.L_x_916:
[----:B------:R-:W-:Y:S05]  /*23420*/  BSYNC B0 ;  /* 0x0000000000007941 */ /* 0x000fea0003800000 */
.L_x_915:
        /* <DEDUP_REMOVED lines=47> */
.L_x_975:
[----:B------:R-:W-:Y:S05]  /*23720*/  BRA.DIV ~URZ, `(.L_x_918) ;  /* 0x000027427f007947 */ /* 0x000fea000b800000 */
[----:B------:R3:W4:Y:S02]  /*23730*/  SHFL.IDX PT, R0, R12, RZ, 0x1c1f ;  /* 0x001c1fff0c007589 */ /* 0x00072400000e0000 */
.L_x_976:
        /* <DEDUP_REMOVED lines=21> */
.L_x_920:
[----:B------:R-:W-:Y:S05]  /*23890*/  BSYNC B0 ;  /* 0x0000000000007941 */ /* 0x000fea0003800000 */
.L_x_919:
[----:B------:R-:W-:Y:S05]  /*238a0*/  BRA.DIV ~URZ, `(.L_x_921) ;  /* 0x000026227f007947 */ /* 0x000fea000b800000 */
[----:B--2---:R2:W1:Y:S04]  /*238b0*/  SHFL.IDX PT, R8, R9, 0x1, 0x1c1f ;  /* 0x003c1f0009087f89 */ /* 0x00446800000e0000 */
[----:B----4-:R2:W4:Y:S02]  /*238c0*/  SHFL.IDX PT, R0, R12, 0x1, 0x1c1f ;  /* 0x003c1f000c007f89 */ /* 0x01052400000e0000 */
.L_x_977:
        /* <DEDUP_REMOVED lines=21> */
.L_x_923:
[----:B------:R-:W-:Y:S05]  /*23a20*/  BSYNC B0 ;  /* 0x0000000000007941 */ /* 0x000fea0003800000 */
.L_x_922:
[----:B------:R-:W-:Y:S05]  /*23a30*/  BRA.DIV ~URZ, `(.L_x_924) ;  /* 0x000025527f007947 */ /* 0x000fea000b800000 */
[----:B-1----:R1:W2:Y:S02]  /*23a40*/  SHFL.IDX PT, R8, R9, 0x2, 0x1c1f ;  /* 0x005c1f0009087f89 */ /* 0x0022a400000e0000 */
.L_x_978:
[----:B------:R-:W-:Y:S05]  /*23a50*/  BRA.DIV ~URZ, `(.L_x_925) ;  /* 0x000025a27f007947 */ /* 0x000fea000b800000 */
[----:B----4-:R4:W1:Y:S02]  /*23a60*/  SHFL.IDX PT, R0, R12, 0x2, 0x1c1f ;  /* 0x005c1f000c007f89 */ /* 0x01086400000e0000 */
.L_x_979:
        /* <DEDUP_REMOVED lines=21> */
.L_x_927:
[----:B------:R-:W-:Y:S05]  /*23bc0*/  BSYNC B0 ;  /* 0x0000000000007941 */ /* 0x000fea0003800000 */
.L_x_926:
[----:B------:R-:W-:Y:S05]  /*23bd0*/  BRA.DIV ~URZ, `(.L_x_928) ;  /* 0x000024827f007947 */ /* 0x000fea000b800000 */
[----:B--2---:R2:W3:Y:S04]  /*23be0*/  SHFL.IDX PT, R8, R9, 0x3, 0x1c1f ;  /* 0x007c1f0009087f89 */ /* 0x0044e800000e0000 */
[----:B-1----:R2:W1:Y:S02]  /*23bf0*/  SHFL.IDX PT, R0, R12, 0x3, 0x1c1f ;  /* 0x007c1f000c007f89 */ /* 0x00246400000e0000 */
.L_x_980:
        /* <DEDUP_REMOVED lines=20> */
.L_x_901:
[----:B------:R-:W-:Y:S05]  /*23d40*/  BSYNC B1 ;  /* 0x0000000000017941 */ /* 0x000fea0003800000 */
.L_x_885:
        /* <DEDUP_REMOVED lines=15> */
.L_x_981:
[----:B------:R-:W-:Y:S05]  /*23e40*/  BRA.DIV ~URZ, `(.L_x_931) ;  /* 0x000023427f007947 */ /* 0x000fea000b800000 */
[----:B------:R3:W4:Y:S02]  /*23e50*/  SHFL.IDX PT, R8, R74, 0x1, 0x1f ;  /* 0x00201f004a087f89 */ /* 0x00072400000e0000 */
.L_x_982:
        /* <DEDUP_REMOVED lines=19> */
.L_x_983:
        /* <DEDUP_REMOVED lines=16> */
.L_x_984:
[----:B---3--:R-:W-:Y:S01]  /*24090*/  IMAD R0, R0, c[0x0][0x538], RZ ;  /* 0x00014e0000007a24 */ /* 0x008fe200078e02ff */
[----:B------:R-:W-:Y:S04]  /*240a0*/  BSSY B1, `(.L_x_934) ;  /* 0x00000ce000017945 */ /* 0x000fe80003800000 */
[----:B----4-:R-:W-:-:S04]  /*240b0*/  IADD3 R8, R0, R8, RZ ;  /* 0x0000000800087210 */ /* 0x010fc80007ffe0ff */
[----:B--2---:R-:W-:-:S13]  /*240c0*/  ISETP.GT.AND P0, PT, R8, R9, PT ;  /* 0x000000090800720c */ /* 0x004fda0003f04270 */
[----:B------:R-:W-:Y:S05]  /*240d0*/  @P0 BRA `(.L_x_935) ;  /* 0x0000025000000947 */ /* 0x000fea0003800000 */
.L_x_939:
        /* <DEDUP_REMOVED lines=17> */
.L_x_985:
        /* <DEDUP_REMOVED lines=16> */
.L_x_986:
[----:B--2---:R-:W-:-:S05]  /*242f0*/  IMAD R0, R0, c[0x0][0x538], RZ ;  /* 0x00014e0000007a24 */ /* 0x004fca00078e02ff */
[----:B------:R-:W-:-:S04]  /*24300*/  IADD3 R8, R0, R8, RZ ;  /* 0x0000000800087210 */ /* 0x000fc80007ffe0ff */
[----:B------:R-:W-:-:S13]  /*24310*/  ISETP.GT.AND P0, PT, R8, R9, PT ;  /* 0x000000090800720c */ /* 0x000fda0003f04270 */
[----:B-1----:R-:W-:Y:S05]  /*24320*/  @!P0 BRA `(.L_x_939) ;  /* 0xfffffdb000008947 */ /* 0x002fea000383ffff */
.L_x_935:
[----:B------:R-:W-:-:S05]  /*24330*/  IADD3 R11, -R0, R8, RZ ;  /* 0x00000008000b7210 */ /* 0x000fca0007ffe1ff */
[----:B------:R-:W-:-:S05]  /*24340*/  IMAD R0, R4, c[0x0][0x538], R11 ;  /* 0x00014e0004007a24 */ /* 0x000fca00078e020b */
[----:B------:R-:W-:Y:S01]  /*24350*/  ISETP.GT.AND P0, PT, R0, R9, PT ;  /* 0x000000090000720c */ /* 0x000fe20003f04270 */
[----:B------:R-:W-:-:S12]  /*24360*/  BRA.DIV ~URZ, `(.L_x_940) ;  /* 0x000022627f007947 */ /* 0x000fd8000b800000 */
[----:B------:R-:W-:-:S03]  /*24370*/  VOTE.ANY R12, PT, !P0 ;  /* 0x00000000000c7806 */ /* 0x000fc600040e0100 */
.L_x_987:
[----:B------:R-:W2:Y:S01]  /*24380*/  LDL.LU R0, [R1+0x34] ;  /* 0x0000340001007983 */ /* 0x000ea20000300800 */
[----:B------:R-:W2:Y:S02]  /*24390*/  POPC R8, R12 ;  /* 0x0000000c00087309 */ /* 0x000ea40000000000 */
[----:B--2---:R-:W-:-:S05]  /*243a0*/  IADD3 R0, R8, R0, RZ ;  /* 0x0000000008007210 */ /* 0x004fca0007ffe0ff */
[----:B------:R2:W-:Y:S01]  /*243b0*/  STL [R1+0x34], R0 ;  /* 0x0000340001007387 */ /* 0x0005e20000100800 */
[----:B------:R-:W-:Y:S05]  /*243c0*/  BRA.DIV ~URZ, `(.L_x_941) ;  /* 0x000022527f007947 */ /* 0x000fea000b800000 */
[----:B------:R3:W4:Y:S04]  /*243d0*/  SHFL.IDX PT, R10, R6, R8, 0x1f ;  /* 0x00001f08060a7589 */ /* 0x00072800000e0000 */
[----:B------:R3:W1:Y:S02]  /*243e0*/  SHFL.IDX PT, R7, R7, R8, 0x1f ;  /* 0x00001f0807077589 */ /* 0x00066400000e0000 */
.L_x_988:
[----:B------:R-:W-:Y:S01]  /*243f0*/  ISETP.NE.AND P0, PT, R12, RZ, PT ;  /* 0x000000ff0c00720c */ /* 0x000fe20003f05270 */
[----:B------:R-:W-:-:S12]  /*24400*/  BSSY B0, `(.L_x_942) ;  /* 0x0000005000007945 */ /* 0x000fd80003800000 */
[----:B------:R-:W-:Y:S05]  /*24410*/  @!P0 BRA `(.L_x_943) ;  /* 0x0000003000008947 */ /* 0x000fea0003800000 */
[----:B------:R-:W-:Y:S01]  /*24420*/  IADD3 R3, R8, -0x1, RZ ;  /* 0xffffffff08037810 */ /* 0x000fe20007ffe0ff */
[----:B------:R-:W-:Y:S05]  /*24430*/  BRA.DIV ~URZ, `(.L_x_944) ;  /* 0x000022b27f007947 */ /* 0x000fea000b800000 */
[----:B------:R2:W3:Y:S02]  /*24440*/  SHFL.IDX PT, R13, R4, R3, 0x1f ;  /* 0x00001f03040d7589 */ /* 0x0004e400000e0000 */
.L_x_943:
[----:B------:R-:W-:Y:S05]  /*24450*/  BSYNC B0 ;  /* 0x0000000000007941 */ /* 0x000fea0003800000 */
.L_x_942:
        /* <DEDUP_REMOVED lines=68> */
.L_x_946:
        /* <DEDUP_REMOVED lines=68> */
.L_x_947:
[----:B------:R-:W-:Y:S05]  /*24ce0*/  BSYNC B0 ;  /* 0x0000000000007941 */ /* 0x000fea0003800000 */
.L_x_945:
[----:B------:R-:W-:-:S04]  /*24cf0*/  LOP3.LUT R2, RZ, R2, RZ, 0x33, !PT ;  /* 0x00000002ff027212 */ /* 0x000fc800078e33ff */
[----:B-1----:R-:W-:-:S05]  /*24d00*/  IADD3 R0, R2, R10, RZ ;  /* 0x0000000a02007210 */ /* 0x002fca0007ffe0ff */
[----:B------:R1:W-:Y:S01]  /*24d10*/  STL [R1+0x2c], R0 ;  /* 0x00002c0001007387 */ /* 0x0003e20000100800 */
[----:B------:R-:W-:Y:S05]  /*24d20*/  BRA `(.L_x_948) ;  /* 0x0000005000007947 */ /* 0x000fea0003800000 */
.L_x_936:
[----:B------:R-:W-:Y:S01]  /*24d30*/  MOV R0, c[0x0][0x53c] ;  /* 0x00014f0000007a02 */ /* 0x000fe20000000f00 */
[----:B------:R2:W-:Y:S04]  /*24d40*/  STL [R1+0x28], R9 ;  /* 0x0000280901007387 */ /* 0x0005e80000100800 */
[----:B------:R2:W-:Y:S04]  /*24d50*/  STL [R1+0x2c], RZ ;  /* 0x00002cff01007387 */ /* 0x0005e80000100800 */
[----:B------:R2:W-:Y:S04]  /*24d60*/  STL [R1+0x30], RZ ;  /* 0x000030ff01007387 */ /* 0x0005e80000100800 */
[----:B------:R2:W-:Y:S02]  /*24d70*/  STL [R1+0x34], R0 ;  /* 0x0000340001007387 */ /* 0x0005e40000100800 */
.L_x_948:
[----:B------:R-:W-:Y:S05]  /*24d80*/  BSYNC B1 ;  /* 0x0000000000017941 */ /* 0x000fea0003800000 */
.L_x_934:
        /* <DEDUP_REMOVED lines=9> */
.L_x_929:
[----:B--2---:R-:W2:Y:S02]  /*24e20*/  LDL R0, [R1+0x34] ;  /* 0x0000340001007983 */ /* 0x004ea40000100800 */
[----:B--2---:R-:W-:-:S13]  /*24e30*/  ISETP.GE.AND P0, PT, R0, c[0x0][0x53c], PT ;  /* 0x00014f0000007a0c */ /* 0x004fda0003f06270 */
[----:B-1----:R-:W-:Y:S01]  /*24e40*/  @P0 CALL.REL.NOINC `(.L_x_949) ;  /* 0x0000001000000944 */ /* 0x002fe20003c00000 */
[----:B------:R-:W-:Y:S05]  /*24e50*/  BRA `(.L_x_950) ;  /* 0xfffdd1b000007947 */ /* 0x000fea000383ffff */
.L_x_949:
[----:B------:R-:W-:Y:S05]  /*24e60*/  EXIT ;  /* 0x000000000000794d */ /* 0x000fea0003800000 */
.L_x_687:
[----:B------:R-:W-:Y:S01]  /*24e70*/  IMAD.MOV.U32 R0, RZ, RZ, R5 ;  /* 0x000000ffff007224 */ /* 0x000fe200078e0005 */
[----:B------:R-:W-:Y:S02]  /*24e80*/  MOV R2, 0x1 ;  /* 0x0000000100027802 */ /* 0x000fe40000000f00 */
[----:B------:R-:W-:Y:S02]  /*24e90*/  MOV R3, 0x24eb0 ;  /* 0x00024eb000037802 */ /* 0x000fe40000000f00 */
[----:B------:R-:W-:Y:S05]  /*24ea0*/  CALL.REL.NOINC `($__internal_14_$__cuda_sm70_shflsync_up_p) ;  /* 0x0000193000007944 */ /* 0x000fea0003c00000 */
[----:B------:R-:W-:Y:S01]  /*24eb0*/  MOV R0, R4 ;  /* 0x0000000400007202 */ /* 0x000fe20000000f00 */
[----:B------:R-:W-:Y:S05]  /*24ec0*/  BRA `(.L_x_951) ;  /* 0xfffdb59000007947 */ /* 0x000fea000383ffff */
.L_x_688:
[----:B------:R-:W-:Y:S01]  /*24ed0*/  IMAD.MOV.U32 R0, RZ, RZ, R5 ;  /* 0x000000ffff007224 */ /* 0x000fe200078e0005 */
[----:B------:R-:W-:Y:S02]  /*24ee0*/  MOV R2, 0x2 ;  /* 0x0000000200027802 */ /* 0x000fe40000000f00 */
[----:B------:R-:W-:Y:S02]  /*24ef0*/  MOV R3, 0x24f10 ;  /* 0x00024f1000037802 */ /* 0x000fe40000000f00 */
[----:B------:R-:W-:Y:S05]  /*24f00*/  CALL.REL.NOINC `($__internal_14_$__cuda_sm70_shflsync_up_p) ;  /* 0x000018d000007944 */ /* 0x000fea0003c00000 */
[----:B------:R-:W-:Y:S01]  /*24f10*/  SEL R0, R4, RZ, P4 ;  /* 0x000000ff04007207 */ /* 0x000fe20002000000 */
[----:B------:R-:W-:Y:S01]  /*24f20*/  IMAD.MOV.U32 R2, RZ, RZ, 0x4 ;  /* 0x00000004ff027424 */ /* 0x000fe200078e00ff */
[----:B------:R-:W-:-:S03]  /*24f30*/  MOV R3, 0x24f60 ;  /* 0x00024f6000037802 */ /* 0x000fc60000000f00 */
[----:B------:R-:W-:Y:S02]  /*24f40*/  IMAD.IADD R0, R5, 0x1, R0 ;  /* 0x0000000105007824 */ /* 0x000fe400078e0200 */
        /* <DEDUP_REMOVED lines=14> */
[----:B------:R-:W-:Y:S01]  /*25030*/  IMAD.IADD R4, R0, 0x1, R4 ;  /* 0x0000000100047824 */ /* 0x000fe200078e0204 */
[----:B------:R-:W-:-:S03]  /*25040*/  MOV R0, 0x1f ;  /* 0x0000001f00007802 */ /* 0x000fc60000000f00 */
[----:B------:R-:W-:Y:S02]  /*25050*/  IMAD.MOV.U32 R5, RZ, RZ, R4 ;  /* 0x000000ffff057224 */ /* 0x000fe400078e0004 */
[----:B------:R-:W-:Y:S05]  /*25060*/  CALL.REL.NOINC `($__internal_13_$__cuda_sm70_shflsync_idx_p) ;  /* 0x0000172000007944 */ /* 0x000fea0003c00000 */
[----:B------:R-:W-:Y:S05]  /*25070*/  BRA `(.L_x_952) ;  /* 0xfffdb4e000007947 */ /* 0x000fea000383ffff */
.L_x_690:
[----:B------:R-:W-:Y:S02]  /*25080*/  SEL R0, RZ, 0x1, P0 ;  /* 0x00000001ff007807 */ /* 0x000fe40000000000 */
[----:B------:R-:W-:Y:S02]  /*25090*/  MOV R2, 0x250b0 ;  /* 0x000250b000027802 */ /* 0x000fe40000000f00 */
[----:B------:R-:W-:Y:S05]  /*250a0*/  CALL.REL.NOINC `($__internal_15_$__cuda_sm70_votesync_ballot) ;  /* 0x000017a000007944 */ /* 0x000fea0003c00000 */
[----:B------:R-:W-:Y:S01]  /*250b0*/  MOV R10, R0 ;  /* 0x00000000000a7202 */ /* 0x000fe20000000f00 */
[----:B------:R-:W-:Y:S05]  /*250c0*/  BRA `(.L_x_953) ;  /* 0xfffdb52000007947 */ /* 0x000fea000383ffff */
.L_x_691:
[----:B------:R-:W-:Y:S01]  /*250d0*/  IMAD.MOV.U32 R5, RZ, RZ, R9 ;  /* 0x000000ffff057224 */ /* 0x000fe200078e0009 */
[----:B------:R-:W-:Y:S01]  /*250e0*/  MOV R3, R7 ;  /* 0x0000000700037202 */ /* 0x000fe20000000f00 */
[----:B-1----:R-:W-:Y:S01]  /*250f0*/  IMAD.MOV.U32 R0, RZ, RZ, 0x1f ;  /* 0x0000001fff007424 */ /* 0x002fe200078e00ff */
[----:B------:R-:W-:Y:S02]  /*25100*/  MOV R2, 0x25120 ;  /* 0x0002512000027802 */ /* 0x000fe40000000f00 */
[----:B------:R-:W-:Y:S05]  /*25110*/  CALL.REL.NOINC `($__internal_13_$__cuda_sm70_shflsync_idx_p) ;  /* 0x0000167000007944 */ /* 0x000fea0003c00000 */
[----:B------:R-:W-:Y:S01]  /*25120*/  IMAD.MOV.U32 R12, RZ, RZ, R0 ;  /* 0x000000ffff0c7224 */ /* 0x000fe200078e0000 */
[----:B------:R-:W-:Y:S01]  /*25130*/  MOV R5, R8 ;  /* 0x0000000800057202 */ /* 0x000fe20000000f00 */
[----:B------:R-:W-:Y:S01]  /*25140*/  IMAD.MOV.U32 R6, RZ, RZ, RZ ;  /* 0x000000ffff067224 */ /* 0x000fe200078e00ff */
[----:B------:R-:W-:Y:S01]  /*25150*/  MOV R3, R7 ;  /* 0x0000000700037202 */ /* 0x000fe20000000f00 */
[----:B------:R-:W-:Y:S01]  /*25160*/  IMAD.MOV.U32 R0, RZ, RZ, 0x1f ;  /* 0x0000001fff007424 */ /* 0x000fe200078e00ff */
[----:B------:R-:W-:-:S02]  /*25170*/  MOV R2, 0x25190 ;  /* 0x0002519000027802 */ /* 0x000fc40000000f00 */
[----:B------:R-:W-:Y:S05]  /*25180*/  CALL.REL.NOINC `($__internal_13_$__cuda_sm70_shflsync_idx_p) ;  /* 0x0000160000007944 */ /* 0x000fea0003c00000 */
[----:B------:R-:W-:Y:S01]  /*25190*/  MOV R9, R0 ;  /* 0x0000000000097202 */ /* 0x000fe20000000f00 */
[----:B------:R-:W-:Y:S05]  /*251a0*/  BRA `(.L_x_954) ;  /* 0xfffdb4b000007947 */ /* 0x000fea000383ffff */
.L_x_694:
[----:B------:R-:W-:Y:S01]  /*251b0*/  IMAD.MOV.U32 R5, RZ, RZ, R4 ;  /* 0x000000ffff057224 */ /* 0x000fe200078e0004 */
[----:B-1----:R-:W-:-:S02]  /*251c0*/  MOV R0, 0x1f ;  /* 0x0000001f00007802 */ /* 0x002fc40000000f00 */
[----:B------:R-:W-:Y:S02]  /*251d0*/  MOV R2, 0x251f0 ;  /* 0x000251f000027802 */ /* 0x000fe40000000f00 */
[----:B--234-:R-:W-:Y:S05]  /*251e0*/  CALL.REL.NOINC `($__internal_13_$__cuda_sm70_shflsync_idx_p) ;  /* 0x000015a000007944 */ /* 0x01cfea0003c00000 */
[----:B------:R-:W-:Y:S01]  /*251f0*/  MOV R6, R0 ;  /* 0x0000000000067202 */ /* 0x000fe20000000f00 */
[----:B------:R-:W-:Y:S05]  /*25200*/  BRA `(.L_x_693) ;  /* 0xfffdb4b000007947 */ /* 0x000fea000383ffff */
.L_x_751:
[----:B------:R-:W-:Y:S01]  /*25210*/  IMAD.MOV.U32 R5, RZ, RZ, R10 ;  /* 0x000000ffff057224 */ /* 0x000fe200078e000a */
[----:B------:R-:W-:Y:S01]  /*25220*/  MOV R3, RZ ;  /* 0x000000ff00037202 */ /* 0x000fe20000000f00 */
[----:B------:R-:W-:Y:S01]  /*25230*/  IMAD.MOV.U32 R0, RZ, RZ, 0x1c1f ;  /* 0x00001c1fff007424 */ /* 0x000fe200078e00ff */
[----:B-1----:R-:W-:Y:S02]  /*25240*/  MOV R2, 0x25260 ;  /* 0x0002526000027802 */ /* 0x002fe40000000f00 */
[----:B-----5:R-:W-:Y:S05]  /*25250*/  CALL.REL.NOINC `($__internal_13_$__cuda_sm70_shflsync_idx_p) ;  /* 0x0000153000007944 */ /* 0x020fea0003c00000 */
[----:B------:R-:W-:Y:S01]  /*25260*/  MOV R8, R0 ;  /* 0x0000000000087202 */ /* 0x000fe20000000f00 */
[----:B------:R-:W-:Y:S05]  /*25270*/  BRA `(.L_x_955) ;  /* 0xfffe3c7000007947 */ /* 0x000fea000383ffff */
.L_x_752:
[----:B------:R-:W-:Y:S01]  /*25280*/  IMAD.MOV.U32 R5, RZ, RZ, R11 ;  /* 0x000000ffff057224 */ /* 0x000fe200078e000b */
[----:B------:R-:W-:Y:S01]  /*25290*/  MOV R3, RZ ;  /* 0x000000ff00037202 */ /* 0x000fe20000000f00 */
[----:B------:R-:W-:Y:S01]  /*252a0*/  IMAD.MOV.U32 R0, RZ, RZ, 0x1c1f ;  /* 0x00001c1fff007424 */ /* 0x000fe200078e00ff */
[----:B-1----:R-:W-:Y:S02]  /*252b0*/  MOV R2, 0x252d0 ;  /* 0x000252d000027802 */ /* 0x002fe40000000f00 */
[----:B--23-5:R-:W-:Y:S05]  /*252c0*/  CALL.REL.NOINC `($__internal_13_$__cuda_sm70_shflsync_idx_p) ;  /* 0x000014c000007944 */ /* 0x02cfea0003c00000 */
[----:B------:R-:W-:Y:S05]  /*252d0*/  BRA `(.L_x_956) ;  /* 0xfffe3c3000007947 */ /* 0x000fea000383ffff */
.L_x_755:
[----:B-1----:R-:W-:Y:S01]  /*252e0*/  IMAD.MOV.U32 R5, RZ, RZ, R10 ;  /* 0x000000ffff057224 */ /* 0x002fe200078e000a */
[----:B------:R-:W-:Y:S01]  /*252f0*/  MOV R3, 0x1 ;  /* 0x0000000100037802 */ /* 0x000fe20000000f00 */
[----:B------:R-:W-:Y:S01]  /*25300*/  IMAD.MOV.U32 R0, RZ, RZ, 0x1c1f ;  /* 0x00001c1fff007424 */ /* 0x000fe200078e00ff */
[----:B------:R-:W-:-:S02]  /*25310*/  MOV R2, 0x25330 ;  /* 0x0002533000027802 */ /* 0x000fc40000000f00 */
[----:B--2345:R-:W-:Y:S05]  /*25320*/  CALL.REL.NOINC `($__internal_13_$__cuda_sm70_shflsync_idx_p) ;  /* 0x0000146000007944 */ /* 0x03cfea0003c00000 */
[----:B------:R-:W-:Y:S01]  /*25330*/  IMAD.MOV.U32 R8, RZ, RZ, R0 ;  /* 0x000000ffff087224 */ /* 0x000fe200078e0000 */
[----:B------:R-:W-:Y:S01]  /*25340*/  MOV R3, 0x1 ;  /* 0x0000000100037802 */ /* 0x000fe20000000f00 */
[----:B------:R-:W-:Y:S01]  /*25350*/  IMAD.MOV.U32 R5, RZ, RZ, R11 ;  /* 0x000000ffff057224 */ /* 0x000fe200078e000b */
[----:B------:R-:W-:-:S02]  /*25360*/  MOV R0, 0x1c1f ;  /* 0x00001c1f00007802 */ /* 0x000fc40000000f00 */
[----:B------:R-:W-:Y:S02]  /*25370*/  MOV R2, 0x25390 ;  /* 0x0002539000027802 */ /* 0x000fe40000000f00 */
[----:B------:R-:W-:Y:S05]  /*25380*/  CALL.REL.NOINC `($__internal_13_$__cuda_sm70_shflsync_idx_p) ;  /* 0x0000140000007944 */ /* 0x000fea0003c00000 */
[----:B------:R-:W-:Y:S05]  /*25390*/  BRA `(.L_x_957) ;  /* 0xfffe3d2000007947 */ /* 0x000fea000383ffff */
.L_x_758:
[----:B-1----:R-:W-:Y:S01]  /*253a0*/  IMAD.MOV.U32 R5, RZ, RZ, R10 ;  /* 0x000000ffff057224 */ /* 0x002fe200078e000a */
[----:B------:R-:W-:Y:S01]  /*253b0*/  MOV R3, 0x2 ;  /* 0x0000000200037802 */ /* 0x000fe20000000f00 */
[----:B------:R-:W-:Y:S01]  /*253c0*/  IMAD.MOV.U32 R0, RZ, RZ, 0x1c1f ;  /* 0x00001c1fff007424 */ /* 0x000fe200078e00ff */
[----:B------:R-:W-:Y:S02]  /*253d0*/  MOV R2, 0x253f0 ;  /* 0x000253f000027802 */ /* 0x000fe40000000f00 */
[----:B--2345:R-:W-:Y:S05]  /*253e0*/  CALL.REL.NOINC `($__internal_13_$__cuda_sm70_shflsync_idx_p) ;  /* 0x000013a000007944 */ /* 0x03cfea0003c00000 */
[----:B------:R-:W-:Y:S01]  /*253f0*/  MOV R8, R0 ;  /* 0x0000000000087202 */ /* 0x000fe20000000f00 */
[----:B------:R-:W-:Y:S05]  /*25400*/  BRA `(.L_x_958) ;  /* 0xfffe3e5000007947 */ /* 0x000fea000383ffff */
.L_x_759:
[----:B-1----:R-:W-:Y:S01]  /*25410*/  IMAD.MOV.U32 R5, RZ, RZ, R11 ;  /* 0x000000ffff057224 */ /* 0x002fe200078e000b */
[----:B------:R-:W-:Y:S01]  /*25420*/  MOV R3, 0x2 ;  /* 0x0000000200037802 */ /* 0x000fe20000000f00 */
[----:B------:R-:W-:Y:S01]  /*25430*/  IMAD.MOV.U32 R0, RZ, RZ, 0x1c1f ;  /* 0x00001c1fff007424 */ /* 0x000fe200078e00ff */
[----:B------:R-:W-:Y:S02]  /*25440*/  MOV R2, 0x25460 ;  /* 0x0002546000027802 */ /* 0x000fe40000000f00 */
[----:B--2345:R-:W-:Y:S05]  /*25450*/  CALL.REL.NOINC `($__internal_13_$__cuda_sm70_shflsync_idx_p) ;  /* 0x0000133000007944 */ /* 0x03cfea0003c00000 */
[----:B------:R-:W-:Y:S05]  /*25460*/  BRA `(.L_x_959) ;  /* 0xfffe3e1000007947 */ /* 0x000fea000383ffff */
.L_x_762:
[----:B--2---:R-:W-:Y:S01]  /*25470*/  IMAD.MOV.U32 R5, RZ, RZ, R10 ;  /* 0x000000ffff057224 */ /* 0x004fe200078e000a */
[----:B------:R-:W-:Y:S01]  /*25480*/  MOV R3, 0x3 ;  /* 0x0000000300037802 */ /* 0x000fe20000000f00 */
[----:B------:R-:W-:Y:S01]  /*25490*/  IMAD.MOV.U32 R0, RZ, RZ, 0x1c1f ;  /* 0x00001c1fff007424 */ /* 0x000fe200078e00ff */
[----:B------:R-:W-:-:S02]  /*254a0*/  MOV R2, 0x254c0 ;  /* 0x000254c000027802 */ /* 0x000fc40000000f00 */
[----:B-1-345:R-:W-:Y:S05]  /*254b0*/  CALL.REL.NOINC `($__internal_13_$__cuda_sm70_shflsync_idx_p) ;  /* 0x000012d000007944 */ /* 0x03afea0003c00000 */
[----:B------:R-:W-:Y:S01]  /*254c0*/  IMAD.MOV.U32 R8, RZ, RZ, R0 ;  /* 0x000000ffff087224 */ /* 0x000fe200078e0000 */
[----:B------:R-:W-:Y:S01]  /*254d0*/  MOV R3, 0x3 ;  /* 0x0000000300037802 */ /* 0x000fe20000000f00 */
[----:B------:R-:W-:Y:S01]  /*254e0*/  IMAD.MOV.U32 R5, RZ, RZ, R11 ;  /* 0x000000ffff057224 */ /* 0x000fe200078e000b */
[----:B------:R-:W-:-:S02]  /*254f0*/  MOV R0, 0x1c1f ;  /* 0x00001c1f00007802 */ /* 0x000fc40000000f00 */
[----:B------:R-:W-:Y:S02]  /*25500*/  MOV R2, 0x25520 ;  /* 0x0002552000027802 */ /* 0x000fe40000000f00 */
[----:B------:R-:W-:Y:S05]  /*25510*/  CALL.REL.NOINC `($__internal_13_$__cuda_sm70_shflsync_idx_p) ;  /* 0x0000127000007944 */ /* 0x000fea0003c00000 */
[----:B------:R-:W-:Y:S05]  /*25520*/  BRA `(.L_x_960) ;  /* 0xfffe3f0000007947 */ /* 0x000fea000383ffff */
.L_x_881:
[----:B------:R-:W-:Y:S01]  /*25530*/  IMAD.MOV.U32 R0, RZ, RZ, R243 ;  /* 0x000000ffff007224 */ /* 0x000fe200078e00f3 */
[----:B------:R-:W-:Y:S02]  /*25540*/  MOV R3, 0x2 ;  /* 0x0000000200037802 */ /* 0x000fe40000000f00 */
[----:B------:R-:W-:Y:S02]  /*25550*/  MOV R2, 0x25570 ;  /* 0x0002557000027802 */ /* 0x000fe40000000f00 */
[----:B------:R-:W-:Y:S05]  /*25560*/  CALL.REL.NOINC `($__internal_12_$__cuda_sm70_shflsync_bfly_p) ;  /* 0x000011e000007944 */ /* 0x000fea0003c00000 */
[----:B------:R-:W-:Y:S05]  /*25570*/  BRA `(.L_x_961) ;  /* 0xffffa62000007947 */ /* 0x000fea000383ffff */
.L_x_882:
[----:B------:R-:W-:Y:S01]  /*25580*/  IMAD.MOV.U32 R0, RZ, RZ, R5 ;  /* 0x000000ffff007224 */ /* 0x000fe200078e0005 */
[----:B------:R-:W-:Y:S02]  /*25590*/  MOV R3, 0x1 ;  /* 0x0000000100037802 */ /* 0x000fe40000000f00 */
[----:B------:R-:W-:Y:S02]  /*255a0*/  MOV R2, 0x255c0 ;  /* 0x000255c000027802 */ /* 0x000fe40000000f00 */
[----:B-1----:R-:W-:Y:S05]  /*255b0*/  CALL.REL.NOINC `($__internal_12_$__cuda_sm70_shflsync_bfly_p) ;  /* 0x0000119000007944 */ /* 0x002fea0003c00000 */
[----:B------:R-:W-:Y:S01]  /*255c0*/  FADD.FTZ R5, R5, R0 ;  /* 0x0000000005057221 */ /* 0x000fe20000010000 */
[----:B------:R-:W-:Y:S02]  /*255d0*/  MOV R0, R245 ;  /* 0x000000f500007202 */ /* 0x000fe40000000f00 */
[----:B------:R-:W-:Y:S02]  /*255e0*/  MOV R3, 0x2 ;  /* 0x0000000200037802 */ /* 0x000fe40000000f00 */
[----:B------:R-:W-:-:S02]  /*255f0*/  MOV R2, 0x25610 ;  /* 0x0002561000027802 */ /* 0x000fc40000000f00 */
[----:B------:R-:W-:Y:S05]  /*25600*/  CALL.REL.NOINC `($__internal_12_$__cuda_sm70_shflsync_bfly_p) ;  /* 0x0000114000007944 */ /* 0x000fea0003c00000 */
[----:B------:R-:W-:Y:S01]  /*25610*/  FADD.FTZ R245, R245, R0 ;  /* 0x00000000f5f57221 */ /* 0x000fe20000010000 */
[----:B------:R-:W-:-:S02]  /*25620*/  MOV R3, 0x1 ;  /* 0x0000000100037802 */ /* 0x000fc40000000f00 */
[----:B------:R-:W-:Y:S02]  /*25630*/  MOV R2, 0x25660 ;  /* 0x0002566000027802 */ /* 0x000fe40000000f00 */
[----:B------:R-:W-:Y:S02]  /*25640*/  MOV R0, R245 ;  /* 0x000000f500007202 */ /* 0x000fe40000000f00 */
[----:B------:R-:W-:Y:S05]  /*25650*/  CALL.REL.NOINC `($__internal_12_$__cuda_sm70_shflsync_bfly_p) ;  /* 0x000010f000007944 */ /* 0x000fea0003c00000 */
[----:B------:R-:W-:Y:S01]  /*25660*/  FADD.FTZ R4, R245, R0 ;  /* 0x00000000f5047221 */ /* 0x000fe20000010000 */
[----:B------:R-:W-:Y:S02]  /*25670*/  MOV R0, R249 ;  /* 0x000000f900007202 */ /* 0x000fe40000000f00 */
[----:B------:R-:W-:Y:S02]  /*25680*/  MOV R3, 0x2 ;  /* 0x0000000200037802 */ /* 0x000fe40000000f00 */
[----:B------:R-:W-:Y:S02]  /*25690*/  MOV R2, 0x256b0 ;  /* 0x000256b000027802 */ /* 0x000fe40000000f00 */
[----:B------:R-:W-:Y:S05]  /*256a0*/  CALL.REL.NOINC `($__internal_12_$__cuda_sm70_shflsync_bfly_p) ;  /* 0x000010a000007944 */ /* 0x000fea0003c00000 */
[----:B------:R-:W-:Y:S01]  /*256b0*/  FADD.FTZ R7, R249, R0 ;  /* 0x00000000f9077221 */ /* 0x000fe20000010000 */
[----:B------:R-:W-:Y:S02]  /*256c0*/  MOV R3, 0x1 ;  /* 0x0000000100037802 */ /* 0x000fe40000000f00 */
[----:B------:R-:W-:-:S02]  /*256d0*/  MOV R2, 0x25700 ;  /* 0x0002570000027802 */ /* 0x000fc40000000f00 */
        /* <DEDUP_REMOVED lines=9> */
[----:B------:R-:W-:Y:S02]  /*25770*/  MOV R2, 0x257a0 ;  /* 0x000257a000027802 */ /* 0x000fe40000000f00 */
[----:B------:R-:W-:-:S02]  /*25780*/  MOV R0, R6 ;  /* 0x0000000600007202 */ /* 0x000fc40000000f00 */
[----:B------:R-:W-:Y:S05]  /*25790*/  CALL.REL.NOINC `($__internal_12_$__cuda_sm70_shflsync_bfly_p) ;  /* 0x00000fb000007944 */ /* 0x000fea0003c00000 */
[----:B------:R-:W-:Y:S01]  /*257a0*/  MOV R8, R0 ;  /* 0x0000000000087202 */ /* 0x000fe20000000f00 */
[----:B------:R-:W-:Y:S05]  /*257b0*/  BRA `(.L_x_962) ;  /* 0xffffa4d000007947 */ /* 0x000fea000383ffff */
.L_x_889:
[----:B-1234-:R-:W-:Y:S01]  /*257c0*/  IMAD.MOV.U32 R5, RZ, RZ, R12 ;  /* 0x000000ffff057224 */ /* 0x01efe200078e000c */
[----:B------:R-:W-:Y:S01]  /*257d0*/  MOV R3, RZ ;  /* 0x000000ff00037202 */ /* 0x000fe20000000f00 */
[----:B------:R-:W-:Y:S01]  /*257e0*/  IMAD.MOV.U32 R0, RZ, RZ, 0x1c1f ;  /* 0x00001c1fff007424 */ /* 0x000fe200078e00ff */
[----:B------:R-:W-:-:S02]  /*257f0*/  MOV R2, 0x25810 ;  /* 0x0002581000027802 */ /* 0x000fc40000000f00 */
[----:B------:R-:W-:Y:S05]  /*25800*/  CALL.REL.NOINC `($__internal_13_$__cuda_sm70_shflsync_idx_p) ;  /* 0x00000f8000007944 */ /* 0x000fea0003c00000 */
[----:B------:R-:W-:Y:S01]  /*25810*/  MOV R10, R0 ;  /* 0x00000000000a7202 */ /* 0x000fe20000000f00 */
[----:B------:R-:W-:Y:S05]  /*25820*/  BRA `(.L_x_963) ;  /* 0xffffbf1000007947 */ /* 0x000fea000383ffff */
.L_x_890:
[----:B------:R-:W-:Y:S01]  /*25830*/  IMAD.MOV.U32 R5, RZ, RZ, R13 ;  /* 0x000000ffff057224 */ /* 0x000fe200078e000d */
[----:B------:R-:W-:Y:S01]  /*25840*/  MOV R3, RZ ;  /* 0x000000ff00037202 */ /* 0x000fe20000000f00 */
[----:B------:R-:W-:Y:S01]  /*25850*/  IMAD.MOV.U32 R0, RZ, RZ, 0x1c1f ;  /* 0x00001c1fff007424 */ /* 0x000fe200078e00ff */
[----:B------:R-:W-:-:S02]  /*25860*/  MOV R2, 0x25880 ;  /* 0x0002588000027802 */ /* 0x000fc40000000f00 */
[----:B-12---:R-:W-:Y:S05]  /*25870*/  CALL.REL.NOINC `($__internal_13_$__cuda_sm70_shflsync_idx_p) ;  /* 0x00000f1000007944 */ /* 0x006fea0003c00000 */
[----:B------:R-:W-:Y:S05]  /*25880*/  BRA `(.L_x_964) ;  /* 0xffffbed000007947 */ /* 0x000fea000383ffff */
.L_x_893:
[----:B------:R-:W-:Y:S01]  /*25890*/  IMAD.MOV.U32 R5, RZ, RZ, R12 ;  /* 0x000000ffff057224 */ /* 0x000fe200078e000c */
[----:B--2---:R-:W-:Y:S01]  /*258a0*/  MOV R3, 0x1 ;  /* 0x0000000100037802 */ /* 0x004fe20000000f00 */
[----:B----4-:R-:W-:Y:S01]  /*258b0*/  IMAD.MOV.U32 R0, RZ, RZ, 0x1c1f ;  /* 0x00001c1fff007424 */ /* 0x010fe200078e00ff */
[----:B------:R-:W-:-:S02]  /*258c0*/  MOV R2, 0x258e0 ;  /* 0x000258e000027802 */ /* 0x000fc40000000f00 */
[----:B-1-3--:R-:W-:Y:S05]  /*258d0*/  CALL.REL.NOINC `($__internal_13_$__cuda_sm70_shflsync_idx_p) ;  /* 0x00000eb000007944 */ /* 0x00afea0003c00000 */
[----:B------:R-:W-:Y:S01]  /*258e0*/  IMAD.MOV.U32 R10, RZ, RZ, R0 ;  /* 0x000000ffff0a7224 */ /* 0x000fe200078e0000 */
[----:B------:R-:W-:Y:S01]  /*258f0*/  MOV R3, 0x1 ;  /* 0x0000000100037802 */ /* 0x000fe20000000f00 */
[----:B------:R-:W-:Y:S01]  /*25900*/  IMAD.MOV.U32 R5, RZ, RZ, R13 ;  /* 0x000000ffff057224 */ /* 0x000fe200078e000d */
[----:B------:R-:W-:-:S02]  /*25910*/  MOV R0, 0x1c1f ;  /* 0x00001c1f00007802 */ /* 0x000fc40000000f00 */
[----:B------:R-:W-:Y:S02]  /*25920*/  MOV R2, 0x25940 ;  /* 0x0002594000027802 */ /* 0x000fe40000000f00 */
[----:B------:R-:W-:Y:S05]  /*25930*/  CALL.REL.NOINC `($__internal_13_$__cuda_sm70_shflsync_idx_p) ;  /* 0x00000e5000007944 */ /* 0x000fea0003c00000 */
[----:B------:R-:W-:Y:S05]  /*25940*/  BRA `(.L_x_965) ;  /* 0xffffbf9000007947 */ /* 0x000fea000383ffff */
.L_x_896:
[----:B------:R-:W-:Y:S01]  /*25950*/  IMAD.MOV.U32 R5, RZ, RZ, R12 ;  /* 0x000000ffff057224 */ /* 0x000fe200078e000c */
[----:B-1----:R-:W-:Y:S01]  /*25960*/  MOV R3, 0x2 ;  /* 0x0000000200037802 */ /* 0x002fe20000000f00 */
[----:B----4-:R-:W-:Y:S01]  /*25970*/  IMAD.MOV.U32 R0, RZ, RZ, 0x1c1f ;  /* 0x00001c1fff007424 */ /* 0x010fe200078e00ff */
[----:B------:R-:W-:Y:S02]  /*25980*/  MOV R2, 0x259a0 ;  /* 0x000259a000027802 */ /* 0x000fe40000000f00 */
[----:B--23--:R-:W-:Y:S05]  /*25990*/  CALL.REL.NOINC `($__internal_13_$__cuda_sm70_shflsync_idx_p) ;  /* 0x00000df000007944 */ /* 0x00cfea0003c00000 */
[----:B------:R-:W-:Y:S01]  /*259a0*/  MOV R10, R0 ;  /* 0x00000000000a7202 */ /* 0x000fe20000000f00 */
[----:B------:R-:W-:Y:S05]  /*259b0*/  BRA `(.L_x_966) ;  /* 0xffffc0a000007947 */ /* 0x000fea000383ffff */
.L_x_897:
[----:B------:R-:W-:Y:S01]  /*259c0*/  IMAD.MOV.U32 R5, RZ, RZ, R13 ;  /* 0x000000ffff057224 */ /* 0x000fe200078e000d */
[----:B------:R-:W-:Y:S01]  /*259d0*/  MOV R3, 0x2 ;  /* 0x0000000200037802 */ /* 0x000fe20000000f00 */
[----:B----4-:R-:W-:Y:S01]  /*259e0*/  IMAD.MOV.U32 R0, RZ, RZ, 0x1c1f ;  /* 0x00001c1fff007424 */ /* 0x010fe200078e00ff */
[----:B------:R-:W-:Y:S02]  /*259f0*/  MOV R2, 0x25a10 ;  /* 0x00025a1000027802 */ /* 0x000fe40000000f00 */
[----:B-123--:R-:W-:Y:S05]  /*25a00*/  CALL.REL.NOINC `($__internal_13_$__cuda_sm70_shflsync_idx_p) ;  /* 0x00000d8000007944 */ /* 0x00efea0003c00000 */
[----:B------:R-:W-:Y:S05]  /*25a10*/  BRA `(.L_x_967) ;  /* 0xffffc06000007947 */ /* 0x000fea000383ffff */
.L_x_900:
[----:B------:R-:W-:Y:S01]  /*25a20*/  IMAD.MOV.U32 R5, RZ, RZ, R12 ;  /* 0x000000ffff057224 */ /* 0x000fe200078e000c */
[----:B-1----:R-:W-:Y:S01]  /*25a30*/  MOV R3, 0x3 ;  /* 0x0000000300037802 */ /* 0x002fe20000000f00 */
[----:B------:R-:W-:Y:S01]  /*25a40*/  IMAD.MOV.U32 R0, RZ, RZ, 0x1c1f ;  /* 0x00001c1fff007424 */ /* 0x000fe200078e00ff */
[----:B------:R-:W-:-:S02]  /*25a50*/  MOV R2, 0x25a70 ;  /* 0x00025a7000027802 */ /* 0x000fc40000000f00 */
[----:B--234-:R-:W-:Y:S05]  /*25a60*/  CALL.REL.NOINC `($__internal_13_$__cuda_sm70_shflsync_idx_p) ;  /* 0x00000d2000007944 */ /* 0x01cfea0003c00000 */
[----:B------:R-:W-:Y:S01]  /*25a70*/  IMAD.MOV.U32 R6, RZ, RZ, R0 ;  /* 0x000000ffff067224 */ /* 0x000fe200078e0000 */
[----:B------:R-:W-:Y:S01]  /*25a80*/  MOV R3, 0x3 ;  /* 0x0000000300037802 */ /* 0x000fe20000000f00 */
[----:B------:R-:W-:Y:S01]  /*25a90*/  IMAD.MOV.U32 R5, RZ, RZ, R13 ;  /* 0x000000ffff057224 */ /* 0x000fe200078e000d */
[----:B------:R-:W-:-:S02]  /*25aa0*/  MOV R0, 0x1c1f ;  /* 0x00001c1f00007802 */ /* 0x000fc40000000f00 */
[----:B------:R-:W-:Y:S02]  /*25ab0*/  MOV R2, 0x25ad0 ;  /* 0x00025ad000027802 */ /* 0x000fe40000000f00 */
[----:B------:R-:W-:Y:S05]  /*25ac0*/  CALL.REL.NOINC `($__internal_13_$__cuda_sm70_shflsync_idx_p) ;  /* 0x00000cc000007944 */ /* 0x000fea0003c00000 */
[----:B------:R-:W-:Y:S05]  /*25ad0*/  BRA `(.L_x_968) ;  /* 0xffffc13000007947 */ /* 0x000fea000383ffff */
.L_x_902:
[----:B------:R-:W-:Y:S01]  /*25ae0*/  IMAD.MOV.U32 R5, RZ, RZ, R22 ;  /* 0x000000ffff057224 */ /* 0x000fe200078e0016 */
[----:B------:R-:W-:Y:S01]  /*25af0*/  MOV R3, RZ ;  /* 0x000000ff00037202 */ /* 0x000fe20000000f00 */
[----:B------:R-:W-:Y:S01]  /*25b00*/  IMAD.MOV.U32 R0, RZ, RZ, 0x1c1f ;  /* 0x00001c1fff007424 */ /* 0x000fe200078e00ff */
[----:B------:R-:W-:Y:S02]  /*25b10*/  MOV R2, 0x25b30 ;  /* 0x00025b3000027802 */ /* 0x000fe40000000f00 */
[----:B------:R-:W-:Y:S05]  /*25b20*/  CALL.REL.NOINC `($__internal_13_$__cuda_sm70_shflsync_idx_p) ;  /* 0x00000c6000007944 */ /* 0x000fea0003c00000 */
[----:B------:R-:W-:Y:S01]  /*25b30*/  MOV R4, R0 ;  /* 0x0000000000047202 */ /* 0x000fe20000000f00 */
[----:B------:R-:W-:Y:S05]  /*25b40*/  BRA `(.L_x_969) ;  /* 0xffffc44000007947 */ /* 0x000fea000383ffff */
.L_x_903:
[----:B------:R-:W-:Y:S01]  /*25b50*/  IMAD.MOV.U32 R5, RZ, RZ, R24 ;  /* 0x000000ffff057224 */ /* 0x000fe200078e0018 */
[----:B------:R-:W-:Y:S01]  /*25b60*/  MOV R3, RZ ;  /* 0x000000ff00037202 */ /* 0x000fe20000000f00 */
[----:B------:R-:W-:Y:S01]  /*25b70*/  IMAD.MOV.U32 R0, RZ, RZ, 0x1c1f ;  /* 0x00001c1fff007424 */ /* 0x000fe200078e00ff */
[----:B------:R-:W-:Y:S02]  /*25b80*/  MOV R2, 0x25ba0 ;  /* 0x00025ba000027802 */ /* 0x000fe40000000f00 */
[----:B-12---:R-:W-:Y:S05]  /*25b90*/  CALL.REL.NOINC `($__internal_13_$__cuda_sm70_shflsync_idx_p) ;  /* 0x00000bf000007944 */ /* 0x006fea0003c00000 */
[----:B------:R-:W-:Y:S05]  /*25ba0*/  BRA `(.L_x_970) ;  /* 0xffffc40000007947 */ /* 0x000fea000383ffff */
.L_x_906:
[----:B------:R-:W-:Y:S01]  /*25bb0*/  IMAD.MOV.U32 R5, RZ, RZ, R22 ;  /* 0x000000ffff057224 */ /* 0x000fe200078e0016 */
[----:B----4-:R-:W-:Y:S01]  /*25bc0*/  MOV R3, 0x1 ;  /* 0x0000000100037802 */ /* 0x010fe20000000f00 */
[----:B------:R-:W-:Y:S01]  /*25bd0*/  IMAD.MOV.U32 R0, RZ, RZ, 0x1c1f ;  /* 0x00001c1fff007424 */ /* 0x000fe200078e00ff */
[----:B------:R-:W-:-:S02]  /*25be0*/  MOV R2, 0x25c00 ;  /* 0x00025c0000027802 */ /* 0x000fc40000000f00 */
[----:B-123--:R-:W-:Y:S05]  /*25bf0*/  CALL.REL.NOINC `($__internal_13_$__cuda_sm70_shflsync_idx_p) ;  /* 0x00000b9000007944 */ /* 0x00efea0003c00000 */
[----:B------:R-:W-:Y:S01]  /*25c00*/  IMAD.MOV.U32 R4, RZ, RZ, R0 ;  /* 0x000000ffff047224 */ /* 0x000fe200078e0000 */
[----:B------:R-:W-:Y:S01]  /*25c10*/  MOV R3, 0x1 ;  /* 0x0000000100037802 */ /* 0x000fe20000000f00 */
[----:B------:R-:W-:Y:S01]  /*25c20*/  IMAD.MOV.U32 R5, RZ, RZ, R24 ;  /* 0x000000ffff057224 */ /* 0x000fe200078e0018 */
[----:B------:R-:W-:-:S02]  /*25c30*/  MOV R0, 0x1c1f ;  /* 0x00001c1f00007802 */ /* 0x000fc40000000f00 */
[----:B------:R-:W-:Y:S02]  /*25c40*/  MOV R2, 0x25c60 ;  /* 0x00025c6000027802 */ /* 0x000fe40000000f00 */
[----:B------:R-:W-:Y:S05]  /*25c50*/  CALL.REL.NOINC `($__internal_13_$__cuda_sm70_shflsync_idx_p) ;  /* 0x00000b3000007944 */ /* 0x000fea0003c00000 */
[----:B------:R-:W-:Y:S05]  /*25c60*/  BRA `(.L_x_971) ;  /* 0xffffc82000007947 */ /* 0x000fea000383ffff */
.L_x_909:
[----:B------:R-:W-:Y:S01]  /*25c70*/  IMAD.MOV.U32 R5, RZ, RZ, R22 ;  /* 0x000000ffff057224 */ /* 0x000fe200078e0016 */
[----:B---3--:R-:W-:Y:S01]  /*25c80*/  MOV R3, 0x2 ;  /* 0x0000000200037802 */ /* 0x008fe20000000f00 */
[----:B----4-:R-:W-:Y:S01]  /*25c90*/  IMAD.MOV.U32 R0, RZ, RZ, 0x1c1f ;  /* 0x00001c1fff007424 */ /* 0x010fe200078e00ff */
[----:B------:R-:W-:Y:S02]  /*25ca0*/  MOV R2, 0x25cc0 ;  /* 0x00025cc000027802 */ /* 0x000fe40000000f00 */
[----:B-12---:R-:W-:Y:S05]  /*25cb0*/  CALL.REL.NOINC `($__internal_13_$__cuda_sm70_shflsync_idx_p) ;  /* 0x00000ad000007944 */ /* 0x006fea0003c00000 */
[----:B------:R-:W-:Y:S01]  /*25cc0*/  MOV R4, R0 ;  /* 0x0000000000047202 */ /* 0x000fe20000000f00 */
[----:B------:R-:W-:Y:S05]  /*25cd0*/  BRA `(.L_x_972) ;  /* 0xffffcb3000007947 */ /* 0x000fea000383ffff */
.L_x_910:
[----:B------:R-:W-:Y:S01]  /*25ce0*/  IMAD.MOV.U32 R5, RZ, RZ, R24 ;  /* 0x000000ffff057224 */ /* 0x000fe200078e0018 */
[----:B---3--:R-:W-:Y:S01]  /*25cf0*/  MOV R3, 0x2 ;  /* 0x0000000200037802 */ /* 0x008fe20000000f00 */
[----:B----4-:R-:W-:Y:S01]  /*25d00*/  IMAD.MOV.U32 R0, RZ, RZ, 0x1c1f ;  /* 0x00001c1fff007424 */ /* 0x010fe200078e00ff */
[----:B------:R-:W-:Y:S02]  /*25d10*/  MOV R2, 0x25d30 ;  /* 0x00025d3000027802 */ /* 0x000fe40000000f00 */
[----:B-12---:R-:W-:Y:S05]  /*25d20*/  CALL.REL.NOINC `($__internal_13_$__cuda_sm70_shflsync_idx_p) ;  /* 0x00000a6000007944 */ /* 0x006fea0003c00000 */
[----:B------:R-:W-:Y:S05]  /*25d30*/  BRA `(.L_x_973) ;  /* 0xffffcaf000007947 */ /* 0x000fea000383ffff */
.L_x_913:
[----:B------:R-:W-:Y:S01]  /*25d40*/  IMAD.MOV.U32 R5, RZ, RZ, R22 ;  /* 0x000000ffff057224 */ /* 0x000fe200078e0016 */
[----:B--23--:R-:W-:Y:S01]  /*25d50*/  MOV R3, 0x3 ;  /* 0x0000000300037802 */ /* 0x00cfe20000000f00 */
[----:B-1----:R-:W-:Y:S01]  /*25d60*/  IMAD.MOV.U32 R0, RZ, RZ, 0x1c1f ;  /* 0x00001c1fff007424 */ /* 0x002fe200078e00ff */
[----:B------:R-:W-:-:S02]  /*25d70*/  MOV R2, 0x25d90 ;  /* 0x00025d9000027802 */ /* 0x000fc40000000f00 */
[----:B----4-:R-:W-:Y:S05]  /*25d80*/  CALL.REL.NOINC `($__internal_13_$__cuda_sm70_shflsync_idx_p) ;  /* 0x00000a0000007944 */ /* 0x010fea0003c00000 */
[----:B------:R-:W-:Y:S01]  /*25d90*/  IMAD.MOV.U32 R4, RZ, RZ, R0 ;  /* 0x000000ffff047224 */ /* 0x000fe200078e0000 */
[----:B------:R-:W-:Y:S01]  /*25da0*/  MOV R3, 0x3 ;  /* 0x0000000300037802 */ /* 0x000fe20000000f00 */
[----:B------:R-:W-:Y:S01]  /*25db0*/  IMAD.MOV.U32 R5, RZ, RZ, R24 ;  /* 0x000000ffff057224 */ /* 0x000fe200078e0018 */
[----:B------:R-:W-:-:S02]  /*25dc0*/  MOV R0, 0x1c1f ;  /* 0x00001c1f00007802 */ /* 0x000fc40000000f00 */
[----:B------:R-:W-:Y:S02]  /*25dd0*/  MOV R2, 0x25df0 ;  /* 0x00025df000027802 */ /* 0x000fe40000000f00 */
[----:B------:R-:W-:Y:S05]  /*25de0*/  CALL.REL.NOINC `($__internal_13_$__cuda_sm70_shflsync_idx_p) ;  /* 0x000009a000007944 */ /* 0x000fea0003c00000 */
[----:B------:R-:W-:Y:S05]  /*25df0*/  BRA `(.L_x_974) ;  /* 0xffffcdd000007947 */ /* 0x000fea000383ffff */
.L_x_917:
[----:B------:R-:W-:Y:S01]  /*25e00*/  IMAD.MOV.U32 R5, RZ, RZ, R9 ;  /* 0x000000ffff057224 */ /* 0x000fe200078e0009 */
[----:B------:R-:W-:Y:S01]  /*25e10*/  MOV R3, RZ ;  /* 0x000000ff00037202 */ /* 0x000fe20000000f00 */
[----:B------:R-:W-:Y:S01]  /*25e20*/  IMAD.MOV.U32 R0, RZ, RZ, 0x1c1f ;  /* 0x00001c1fff007424 */ /* 0x000fe200078e00ff */
[----:B------:R-:W-:Y:S02]  /*25e30*/  MOV R2, 0x25e50 ;  /* 0x00025e5000027802 */ /* 0x000fe40000000f00 */
[----:B------:R-:W-:Y:S05]  /*25e40*/  CALL.REL.NOINC `($__internal_13_$__cuda_sm70_shflsync_idx_p) ;  /* 0x0000094000007944 */ /* 0x000fea0003c00000 */
[----:B------:R-:W-:Y:S01]  /*25e50*/  MOV R8, R0 ;  /* 0x0000000000087202 */ /* 0x000fe20000000f00 */
[----:B------:R-:W-:Y:S05]  /*25e60*/  BRA `(.L_x_975) ;  /* 0xffffd8b000007947 */ /* 0x000fea000383ffff */
.L_x_918:
[----:B------:R-:W-:Y:S01]  /*25e70*/  IMAD.MOV.U32 R5, RZ, RZ, R12 ;  /* 0x000000ffff057224 */ /* 0x000fe200078e000c */
[----:B------:R-:W-:Y:S01]  /*25e80*/  MOV R3, RZ ;  /* 0x000000ff00037202 */ /* 0x000fe20000000f00 */
[----:B------:R-:W-:Y:S01]  /*25e90*/  IMAD.MOV.U32 R0, RZ, RZ, 0x1c1f ;  /* 0x00001c1fff007424 */ /* 0x000fe200078e00ff */
[----:B------:R-:W-:Y:S02]  /*25ea0*/  MOV R2, 0x25ec0 ;  /* 0x00025ec000027802 */ /* 0x000fe40000000f00 */
[----:B-12---:R-:W-:Y:S05]  /*25eb0*/  CALL.REL.NOINC `($__internal_13_$__cuda_sm70_shflsync_idx_p) ;  /* 0x000008d000007944 */ /* 0x006fea0003c00000 */
[----:B------:R-:W-:Y:S05]  /*25ec0*/  BRA `(.L_x_976) ;  /* 0xffffd87000007947 */ /* 0x000fea000383ffff */
.L_x_921:
[----:B--2---:R-:W-:Y:S01]  /*25ed0*/  IMAD.MOV.U32 R5, RZ, RZ, R9 ;  /* 0x000000ffff057224 */ /* 0x004fe200078e0009 */
[----:B------:R-:W-:Y:S01]  /*25ee0*/  MOV R3, 0x1 ;  /* 0x0000000100037802 */ /* 0x000fe20000000f00 */
        /* <DEDUP_REMOVED lines=10> */
.L_x_924:
[----:B-1----:R-:W-:Y:S01]  /*25f90*/  IMAD.MOV.U32 R5, RZ, RZ, R9 ;  /* 0x000000ffff057224 */ /* 0x002fe200078e0009 */
[----:B------:R-:W-:Y:S01]  /*25fa0*/  MOV R3, 0x2 ;  /* 0x0000000200037802 */ /* 0x000fe20000000f00 */
[----:B----4-:R-:W-:Y:S01]  /*25fb0*/  IMAD.MOV.U32 R0, RZ, RZ, 0x1c1f ;  /* 0x00001c1fff007424 */ /* 0x010fe200078e00ff */
[----:B------:R-:W-:Y:S02]  /*25fc0*/  MOV R2, 0x25fe0 ;  /* 0x00025fe000027802 */ /* 0x000fe40000000f00 */
[----:B--23--:R-:W-:Y:S05]  /*25fd0*/  CALL.REL.NOINC `($__internal_13_$__cuda_sm70_shflsync_idx_p) ;  /* 0x000007b000007944 */ /* 0x00cfea0003c00000 */
[----:B------:R-:W-:Y:S01]  /*25fe0*/  MOV R8, R0 ;  /* 0x0000000000087202 */ /* 0x000fe20000000f00 */
[----:B------:R-:W-:Y:S05]  /*25ff0*/  BRA `(.L_x_978) ;  /* 0xffffda5000007947 */ /* 0x000fea000383ffff */
.L_x_925:
[----:B------:R-:W-:Y:S01]  /*26000*/  IMAD.MOV.U32 R5, RZ, RZ, R12 ;  /* 0x000000ffff057224 */ /* 0x000fe200078e000c */
[----:B------:R-:W-:Y:S01]  /*26010*/  MOV R3, 0x2 ;  /* 0x0000000200037802 */ /* 0x000fe20000000f00 */
[----:B----4-:R-:W-:Y:S01]  /*26020*/  IMAD.MOV.U32 R0, RZ, RZ, 0x1c1f ;  /* 0x00001c1fff007424 */ /* 0x010fe200078e00ff */
[----:B------:R-:W-:Y:S02]  /*26030*/  MOV R2, 0x26050 ;  /* 0x0002605000027802 */ /* 0x000fe40000000f00 */
[----:B-123--:R-:W-:Y:S05]  /*26040*/  CALL.REL.NOINC `($__internal_13_$__cuda_sm70_shflsync_idx_p) ;  /* 0x0000074000007944 */ /* 0x00efea0003c00000 */
[----:B------:R-:W-:Y:S05]  /*26050*/  BRA `(.L_x_979) ;  /* 0xffffda1000007947 */ /* 0x000fea000383ffff */
.L_x_928:
[----:B-1----:R-:W-:Y:S01]  /*26060*/  IMAD.MOV.U32 R5, RZ, RZ, R9 ;  /* 0x000000ffff057224 */ /* 0x002fe200078e0009 */
[----:B------:R-:W-:Y:S01]  /*26070*/  MOV R3, 0x3 ;  /* 0x0000000300037802 */ /* 0x000fe20000000f00 */
        /* <DEDUP_REMOVED lines=10> */
.L_x_930:
[----:B------:R-:W-:Y:S01]  /*26120*/  IMAD.MOV.U32 R5, RZ, RZ, R74 ;  /* 0x000000ffff057224 */ /* 0x000fe200078e004a */
[----:B------:R-:W-:Y:S01]  /*26130*/  MOV R3, RZ ;  /* 0x000000ff00037202 */ /* 0x000fe20000000f00 */
[----:B------:R-:W-:Y:S01]  /*26140*/  IMAD.MOV.U32 R0, RZ, RZ, 0x1f ;  /* 0x0000001fff007424 */ /* 0x000fe200078e00ff */
[----:B------:R-:W-:Y:S02]  /*26150*/  MOV R2, 0x26170 ;  /* 0x0002617000027802 */ /* 0x000fe40000000f00 */
[----:B--2---:R-:W-:Y:S05]  /*26160*/  CALL.REL.NOINC `($__internal_13_$__cuda_sm70_shflsync_idx_p) ;  /* 0x0000062000007944 */ /* 0x004fea0003c00000 */
[----:B------:R-:W-:Y:S01]  /*26170*/  MOV R9, R0 ;  /* 0x0000000000097202 */ /* 0x000fe20000000f00 */
[----:B------:R-:W-:Y:S05]  /*26180*/  BRA `(.L_x_981) ;  /* 0xffffdcb000007947 */ /* 0x000fea000383ffff */
.L_x_931:
[----:B------:R-:W-:Y:S01]  /*26190*/  IMAD.MOV.U32 R5, RZ, RZ, R74 ;  /* 0x000000ffff057224 */ /* 0x000fe200078e004a */
[----:B------:R-:W-:Y:S01]  /*261a0*/  MOV R3, 0x1 ;  /* 0x0000000100037802 */ /* 0x000fe20000000f00 */
[----:B------:R-:W-:Y:S01]  /*261b0*/  IMAD.MOV.U32 R0, RZ, RZ, 0x1f ;  /* 0x0000001fff007424 */ /* 0x000fe200078e00ff */
[----:B------:R-:W-:Y:S02]  /*261c0*/  MOV R2, 0x261e0 ;  /* 0x000261e000027802 */ /* 0x000fe40000000f00 */
[----:B-12---:R-:W-:Y:S05]  /*261d0*/  CALL.REL.NOINC `($__internal_13_$__cuda_sm70_shflsync_idx_p) ;  /* 0x000005b000007944 */ /* 0x006fea0003c00000 */
[----:B------:R-:W-:Y:S01]  /*261e0*/  MOV R8, R0 ;  /* 0x0000000000087202 */ /* 0x000fe20000000f00 */
[----:B------:R-:W-:Y:S05]  /*261f0*/  BRA `(.L_x_982) ;  /* 0xffffdc6000007947 */ /* 0x000fea000383ffff */
.L_x_932:
[----:B------:R-:W-:Y:S02]  /*26200*/  MOV R2, 0x1 ;  /* 0x0000000100027802 */ /* 0x000fe40000000f00 */
[----:B------:R-:W-:-:S02]  /*26210*/  MOV R3, 0x26230 ;  /* 0x0002623000037802 */ /* 0x000fc40000000f00 */
[----:B-1234-:R-:W-:Y:S05]  /*26220*/  CALL.REL.NOINC `($__internal_14_$__cuda_sm70_shflsync_up_p) ;  /* 0x000005b000007944 */ /* 0x01efea0003c00000 */
[----:B------:R-:W-:Y:S05]  /*26230*/  BRA `(.L_x_983) ;  /* 0xffffdd5000007947 */ /* 0x000fea000383ffff */
.L_x_933:
[----:B------:R-:W-:Y:S02]  /*26240*/  MOV R2, 0x2 ;  /* 0x0000000200027802 */ /* 0x000fe40000000f00 */
[----:B------:R-:W-:-:S02]  /*26250*/  MOV R3, 0x26270 ;  /* 0x0002627000037802 */ /* 0x000fc40000000f00 */
[----:B--2-4-:R-:W-:Y:S05]  /*26260*/  CALL.REL.NOINC `($__internal_14_$__cuda_sm70_shflsync_up_p) ;  /* 0x0000057000007944 */ /* 0x014fea0003c00000 */
        /* <DEDUP_REMOVED lines=23> */
.L_x_937:
[----:B------:R-:W-:Y:S02]  /*263e0*/  MOV R2, 0x1 ;  /* 0x0000000100027802 */ /* 0x000fe40000000f00 */
[----:B------:R-:W-:Y:S02]  /*263f0*/  MOV R3, 0x26410 ;  /* 0x0002641000037802 */ /* 0x000fe40000000f00 */
[----:B------:R-:W-:Y:S05]  /*26400*/  CALL.REL.NOINC `($__internal_14_$__cuda_sm70_shflsync_up_p) ;  /* 0x000003d000007944 */ /* 0x000fea0003c00000 */
[----:B------:R-:W-:Y:S01]  /*26410*/  MOV R2, R4 ;  /* 0x0000000400027202 */ /* 0x000fe20000000f00 */
[----:B------:R-:W-:Y:S05]  /*26420*/  BRA `(.L_x_985) ;  /* 0xffffddc000007947 */ /* 0x000fea000383ffff */
.L_x_938:
        /* <DEDUP_REMOVED lines=26> */
.L_x_940:
[----:B------:R-:W-:Y:S02]  /*265d0*/  SEL R0, RZ, 0x1, P0 ;  /* 0x00000001ff007807 */ /* 0x000fe40000000000 */
[----:B------:R-:W-:Y:S02]  /*265e0*/  MOV R2, 0x26600 ;  /* 0x0002660000027802 */ /* 0x000fe40000000f00 */
[----:B-1----:R-:W-:Y:S05]  /*265f0*/  CALL.REL.NOINC `($__internal_15_$__cuda_sm70_votesync_ballot) ;  /* 0x0000025000007944 */ /* 0x002fea0003c00000 */
[----:B------:R-:W-:Y:S01]  /*26600*/  MOV R12, R0 ;  /* 0x00000000000c7202 */ /* 0x000fe20000000f00 */
[----:B------:R-:W-:Y:S05]  /*26610*/  BRA `(.L_x_987) ;  /* 0xffffdd6000007947 */ /* 0x000fea000383ffff */
.L_x_941:
[----:B------:R-:W-:Y:S01]  /*26620*/  IMAD.MOV.U32 R5, RZ, RZ, R6 ;  /* 0x000000ffff057224 */ /* 0x000fe200078e0006 */
[----:B------:R-:W-:Y:S01]  /*26630*/  MOV R3, R8 ;  /* 0x0000000800037202 */ /* 0x000fe20000000f00 */
[----:B--2---:R-:W-:Y:S01]  /*26640*/  IMAD.MOV.U32 R0, RZ, RZ, 0x1f ;  /* 0x0000001fff007424 */ /* 0x004fe200078e00ff */
[----:B------:R-:W-:Y:S02]  /*26650*/  MOV R2, 0x26670 ;  /* 0x0002667000027802 */ /* 0x000fe40000000f00 */
[----:B-1----:R-:W-:Y:S05]  /*26660*/  CALL.REL.NOINC `($__internal_13_$__cuda_sm70_shflsync_idx_p) ;  /* 0x0000012000007944 */ /* 0x002fea0003c00000 */
[----:B------:R-:W-:Y:S01]  /*26670*/  IMAD.MOV.U32 R10, RZ, RZ, R0 ;  /* 0x000000ffff0a7224 */ /* 0x000fe200078e0000 */
[----:B------:R-:W-:Y:S01]  /*26680*/  MOV R3, R8 ;  /* 0x0000000800037202 */ /* 0x000fe20000000f00 */
[----:B------:R-:W-:Y:S01]  /*26690*/  IMAD.MOV.U32 R5, RZ, RZ, R7 ;  /* 0x000000ffff057224 */ /* 0x000fe200078e0007 */
[----:B------:R-:W-:Y:S02]  /*266a0*/  MOV R0, 0x1f ;  /* 0x0000001f00007802 */ /* 0x000fe40000000f00 */
[----:B------:R-:W-:-:S02]  /*266b0*/  MOV R2, 0x266d0 ;  /* 0x000266d000027802 */ /* 0x000fc40000000f00 */
[----:B------:R-:W-:Y:S05]  /*266c0*/  CALL.REL.NOINC `($__internal_13_$__cuda_sm70_shflsync_idx_p) ;  /* 0x000000c000007944 */ /* 0x000fea0003c00000 */
[----:B------:R-:W-:Y:S01]  /*266d0*/  MOV R7, R0 ;  /* 0x0000000000077202 */ /* 0x000fe20000000f00 */
[----:B------:R-:W-:Y:S05]  /*266e0*/  BRA `(.L_x_988) ;  /* 0xffffdd0000007947 */ /* 0x000fea000383ffff */
.L_x_944:
[----:B------:R-:W-:Y:S01]  /*266f0*/  IMAD.MOV.U32 R5, RZ, RZ, R4 ;  /* 0x000000ffff057224 */ /* 0x000fe200078e0004 */
[----:B--2---:R-:W-:-:S02]  /*26700*/  MOV R0, 0x1f ;  /* 0x0000001f00007802 */ /* 0x004fc40000000f00 */
[----:B------:R-:W-:Y:S02]  /*26710*/  MOV R2, 0x26730 ;  /* 0x0002673000027802 */ /* 0x000fe40000000f00 */
[----:B-1-34-:R-:W-:Y:S05]  /*26720*/  CALL.REL.NOINC `($__internal_13_$__cuda_sm70_shflsync_idx_p) ;  /* 0x0000006000007944 */ /* 0x01afea0003c00000 */
[----:B------:R-:W-:Y:S01]  /*26730*/  MOV R13, R0 ;  /* 0x00000000000d7202 */ /* 0x000fe20000000f00 */
[----:B------:R-:W-:Y:S05]  /*26740*/  BRA `(.L_x_943) ;  /* 0xffffdd0000007947 */ /* 0x000fea000383ffff */
        .weak           $__internal_12_$__cuda_sm70_shflsync_bfly_p
        .type           $__internal_12_$__cuda_sm70_shflsync_bfly_p,@function
        .size           $__internal_12_$__cuda_sm70_shflsync_bfly_p,($__internal_13_$__cuda_sm70_shflsync_idx_p - $__internal_12_$__cuda_sm70_shflsync_bfly_p)
$__internal_12_$__cuda_sm70_shflsync_bfly_p:
[----:B------:R-:W-:Y:S04]  /*26750*/  WARPSYNC R8 ;  /* 0x0000000800007348 */ /* 0x000fe80003800000 */
[----:B------:R1:W2:Y:S02]  /*26760*/  SHFL.BFLY PT, R0, R0, R3, R9 ;  /* 0x0c00000300007389 */ /* 0x0002a400000e0009 */
[----:B-1----:R-:W-:-:S04]  /*26770*/  MOV R3, 0x0 ;  /* 0x0000000000037802 */ /* 0x002fc80000000f00 */
[----:B--2---:R-:W-:Y:S05]  /*26780*/  RET.REL.NODEC R2 `(_ZN7cutlass13device_kernelIN5flash19enable_sm80_to_sm89INS1_16FlashAttnFwdSm80INS1_25CollectiveMainloopFwdSm80ILi4ELi1ELb0EN4cute5tupleIJNS5_1CILi128EEENS7_ILi48EEENS7_ILi96EEEEEELi96ENS_10bfloat16_tEfNS_4arch4Sm80ELb0ELb1ELb1ELb1ELb0ELb1ELb1ELb1EEENS1_21CollectiveEpilogueFwdINS6_IJS8_SA_S9_EEENS6_IJNS7_ILi1EEESI_SI_EEESC_SE_Li128ELb1ELb1ELb1ELb0EEENS1_36VarlenDynamicPersistentTileSchedulerILi128ELi48ELi128ELi128ELb1ELb1ELb0ELb1ELb0ELb1EEEEEEEEEvNT_6ParamsE) ;  /* 0xfffd987002007950 */ /* 0x004fea0003c3ffff */
        .weak           $__internal_13_$__cuda_sm70_shflsync_idx_p
        .type           $__internal_13_$__cuda_sm70_shflsync_idx_p,@function
        .size           $__internal_13_$__cuda_sm70_shflsync_idx_p,($__internal_14_$__cuda_sm70_shflsync_up_p - $__internal_13_$__cuda_sm70_shflsync_idx_p)
$__internal_13_$__cuda_sm70_shflsync_idx_p:
[----:B------:R-:W-:-:S04]  /*26790*/  MOV R75, 0xffffffff ;  /* 0xffffffff004b7802 */ /* 0x000fc80000000f00 */
[----:B------:R-:W-:Y:S04]  /*267a0*/  WARPSYNC R75 ;  /* 0x0000004b00007348 */ /* 0x000fe80003800000 */
[----:B------:R1:W2:Y:S02]  /*267b0*/  SHFL.IDX PT, R0, R5, R3, R0 ;  /* 0x0000000305007389 */ /* 0x0002a400000e0000 */
[----:B-1----:R-:W-:-:S04]  /*267c0*/  MOV R3, 0x0 ;  /* 0x0000000000037802 */ /* 0x002fc80000000f00 */
[----:B--2---:R-:W-:Y:S05]  /*267d0*/  RET.REL.NODEC R2 `(_ZN7cutlass13device_kernelIN5flash19enable_sm80_to_sm89INS1_16FlashAttnFwdSm80INS1_25CollectiveMainloopFwdSm80ILi4ELi1ELb0EN4cute5tupleIJNS5_1CILi128EEENS7_ILi48EEENS7_ILi96EEEEEELi96ENS_10bfloat16_tEfNS_4arch4Sm80ELb0ELb1ELb1ELb1ELb0ELb1ELb1ELb1EEENS1_21CollectiveEpilogueFwdINS6_IJS8_SA_S9_EEENS6_IJNS7_ILi1EEESI_SI_EEESC_SE_Li128ELb1ELb1ELb1ELb0EEENS1_36VarlenDynamicPersistentTileSchedulerILi128ELi48ELi128ELi128ELb1ELb1ELb0ELb1ELb0ELb1EEEEEEEEEvNT_6ParamsE) ;  /* 0xfffd982002007950 */ /* 0x004fea0003c3ffff */
        .weak           $__internal_14_$__cuda_sm70_shflsync_up_p
        .type           $__internal_14_$__cuda_sm70_shflsync_up_p,@function
        .size           $__internal_14_$__cuda_sm70_shflsync_up_p,($__internal_15_$__cuda_sm70_votesync_ballot - $__internal_14_$__cuda_sm70_shflsync_up_p)
$__internal_14_$__cuda_sm70_shflsync_up_p:
[----:B------:R-:W-:Y:S02]  /*267e0*/  IMAD.MOV.U32 R4, RZ, RZ, RZ ;  /* 0x000000ffff047224 */ /* 0x000fe400078e00ff */
[----:B------:R-:W-:-:S04]  /*267f0*/  IMAD.MOV.U32 R10, RZ, RZ, -0x1 ;  /* 0xffffffffff0a7424 */ /* 0x000fc800078e00ff */
[----:B------:R-:W-:Y:S04]  /*26800*/  WARPSYNC R10 ;  /* 0x0000000a00007348 */ /* 0x000fe80003800000 */
[----:B------:R1:W2:Y:S02]  /*26810*/  SHFL.UP PT, R4, R0, R2, R4 ;  /* 0x0400000200047389 */ /* 0x0002a400000e0004 */
[----:B-1----:R-:W-:Y:S02]  /*26820*/  MOV R2, R3 ;  /* 0x0000000300027202 */ /* 0x002fe40000000f00 */
[----:B------:R-:W-:-:S04]  /*26830*/  MOV R3, 0x0 ;  /* 0x0000000000037802 */ /* 0x000fc80000000f00 */
[----:B--2---:R-:W-:Y:S05]  /*26840*/  RET.REL.NODEC R2 `(_ZN7cutlass13device_kernelIN5flash19enable_sm80_to_sm89INS1_16FlashAttnFwdSm80INS1_25CollectiveMainloopFwdSm80ILi4ELi1ELb0EN4cute5tupleIJNS5_1CILi128EEENS7_ILi48EEENS7_ILi96EEEEEELi96ENS_10bfloat16_tEfNS_4arch4Sm80ELb0ELb1ELb1ELb1ELb0ELb1ELb1ELb1EEENS1_21CollectiveEpilogueFwdINS6_IJS8_SA_S9_EEENS6_IJNS7_ILi1EEESI_SI_EEESC_SE_Li128ELb1ELb1ELb1ELb0EEENS1_36VarlenDynamicPersistentTileSchedulerILi128ELi48ELi128ELi128ELb1ELb1ELb0ELb1ELb0ELb1EEEEEEEEEvNT_6ParamsE) ;  /* 0xfffd97b002007950 */ /* 0x004fea0003c3ffff */
        .weak           $__internal_15_$__cuda_sm70_votesync_ballot
        .type           $__internal_15_$__cuda_sm70_votesync_ballot,@function
        .size           $__internal_15_$__cuda_sm70_votesync_ballot,(.L_x_2865 - $__internal_15_$__cuda_sm70_votesync_ballot)
$__internal_15_$__cuda_sm70_votesync_ballot:
[----:B------:R-:W-:Y:S01]  /*26850*/  ISETP.NE.U32.AND P0, PT, R0, 0x1, PT ;  /* 0x000000010000780c */ /* 0x000fe20003f05070 */
[----:B------:R-:W-:-:S04]  /*26860*/  IMAD.MOV.U32 R3, RZ, RZ, -0x1 ;  /* 0xffffffffff037424 */ /* 0x000fc800078e00ff */
[----:B------:R-:W-:Y:S08]  /*26870*/  WARPSYNC R3 ;  /* 0x0000000300007348 */ /* 0x000ff00003800000 */
[----:B------:R-:W-:-:S04]  /*26880*/  VOTE.ANY R0, PT, !P0 ;  /* 0x0000000000007806 */ /* 0x000fc800040e0100 */
[----:B------:R-:W-:Y:S01]  /*26890*/  LOP3.LUT R0, R0, R3, RZ, 0xc0, !PT ;  /* 0x0000000300007212 */ /* 0x000fe200078ec0ff */
[----:B------:R-:W-:-:S04]  /*268a0*/  IMAD.MOV.U32 R3, RZ, RZ, 0x0 ;  /* 0x00000000ff037424 */ /* 0x000fc800078e00ff */
[----:B------:R-:W-:Y:S05]  /*268b0*/  RET.REL.NODEC R2 `(_ZN7cutlass13device_kernelIN5flash19enable_sm80_to_sm89INS1_16FlashAttnFwdSm80INS1_25CollectiveMainloopFwdSm80ILi4ELi1ELb0EN4cute5tupleIJNS5_1CILi128EEENS7_ILi48EEENS7_ILi96EEEEEELi96ENS_10bfloat16_tEfNS_4arch4Sm80ELb0ELb1ELb1ELb1ELb0ELb1ELb1ELb1EEENS1_21CollectiveEpilogueFwdINS6_IJS8_SA_S9_EEENS6_IJNS7_ILi1EEESI_SI_EEESC_SE_Li128ELb1ELb1ELb1ELb0EEENS1_36VarlenDynamicPersistentTileSchedulerILi128ELi48ELi128ELi128ELb1ELb1ELb0ELb1ELb0ELb1EEEEEEEEEvNT_6ParamsE) ;  /* 0xfffd974002007950 */ /* 0x000fea0003c3ffff */
.L_x_989:
        /* <DEDUP_REMOVED lines=12> */
.L_x_2865:


//--------------------- .text._ZN7cutlass13device_kernelIN5flash19enable_sm80_to_sm89INS1_16FlashAttnFwdSm80INS1_25CollectiveMainloopFwdSm80ILi4ELi1ELb0EN4cute5tupleIJNS5_1CILi128EEENS7_ILi64EEENS7_ILi96EEEEEELi96ENS_10bfloat16_tEfNS_4arch4Sm80ELb1ELb0ELb1ELb0ELb0ELb0ELb1ELb1EEENS1_21CollectiveEpilogueFwdINS6_IJS8_SA_S9_EEENS6_IJNS7_ILi1EEESI_SI_EEESC_SE_Li128ELb0ELb1ELb1ELb0EEENS1_30DynamicPersistentTileSchedulerILi128ELi128ELb1ELb1ELb0EEEEEEEEEvNT_6ParamsE --------------------------
	.section	.text._ZN7cutlass13device_kernelIN5flash19enable_sm80_to_sm89INS1_16FlashAttnFwdSm80INS1_25CollectiveMainloopFwdSm80ILi4ELi1ELb0EN4cute5tupleIJNS5_1CILi128EEENS7_ILi64EEENS7_ILi96EEEEEELi96ENS_10bfloat16_tEfNS_4arch4Sm80ELb1ELb0ELb1ELb0ELb0ELb0ELb1ELb1EEENS1_21CollectiveEpilogueFwdINS6_IJS8_SA_S9_EEENS6_IJNS7_ILi1EEESI_SI_EEESC_SE_Li128ELb0ELb1ELb1ELb0EEENS1_30DynamicPersistentTileSchedulerILi128ELi128ELb1ELb1ELb0EEEEEEEEEvNT_6ParamsE,"ax",@progbits
	.sectioninfo	@"SHI_REGISTERS=255"
	.align	128
.text._ZN7cutlass13device_kernelIN5flash19enable_sm80_to_sm89INS1_16FlashAttnFwdSm80INS1_25CollectiveMainloopFwdSm80ILi4ELi1ELb0EN4cute5tupleIJNS5_1CILi128EEENS7_ILi64EEENS7_ILi96EEEEEELi96ENS_10bfloat16_tEfNS_4arch4Sm80ELb1ELb0ELb1ELb0ELb0ELb0ELb1ELb1EEENS1_21CollectiveEpilogueFwdINS6_IJS8_SA_S9_EEENS6_IJNS7_ILi1EEESI_SI_EEESC_SE_Li128ELb0ELb1ELb1ELb0EEENS1_30DynamicPersistentTileSchedulerILi128ELi128ELb1ELb1ELb0EEEEEEEEEvNT_6ParamsE:
        .type           _ZN7cutlass13device_kernelIN5flash19enable_sm80_to_sm89INS1_16FlashAttnFwdSm80INS1_25CollectiveMainloopFwdSm80ILi4ELi1ELb0EN4cute5tupleIJNS5_1CILi128EEENS7_ILi64EEENS7_ILi96EEEEEELi96ENS_10bfloat16_tEfNS_4arch4Sm80ELb1ELb0ELb1ELb0ELb0ELb0ELb1ELb1EEENS1_21CollectiveEpilogueFwdINS6_IJS8_SA_S9_EEENS6_IJNS7_ILi1EEESI_SI_EEESC_SE_Li128ELb0ELb1ELb1ELb0EEENS1_30DynamicPersistentTileSchedulerILi128ELi128ELb1ELb1ELb0EEEEEEEEEvNT_6ParamsE,@function
        .size           _ZN7cutlass13device_kernelIN5flash19enable_sm80_to_sm89INS1_16FlashAttnFwdSm80INS1_25CollectiveMainloopFwdSm80ILi4ELi1ELb0EN4cute5tupleIJNS5_1CILi128EEENS7_ILi64EEENS7_ILi96EEEEEELi96ENS_10bfloat16_tEfNS_4arch4Sm80ELb1ELb0ELb1ELb0ELb0ELb0ELb1ELb1EEENS1_21CollectiveEpilogueFwdINS6_IJS8_SA_S9_EEENS6_IJNS7_ILi1EEESI_SI_EEESC_SE_Li128ELb0ELb1ELb1ELb0EEENS1_30DynamicPersistentTileSchedulerILi128ELi128ELb1ELb1ELb0EEEEEEEEEvNT_6ParamsE,(.L_x_2870 - _ZN7cutlass13device_kernelIN5flash19enable_sm80_to_sm89INS1_16FlashAttnFwdSm80INS1_25CollectiveMainloopFwdSm80ILi4ELi1ELb0EN4cute5tupleIJNS5_1CILi128EEENS7_ILi64EEENS7_ILi96EEEEEELi96ENS_10bfloat16_tEfNS_4arch4Sm80ELb1ELb0ELb1ELb0ELb0ELb0ELb1ELb1EEENS1_21CollectiveEpilogueFwdINS6_IJS8_SA_S9_EEENS6_IJNS7_ILi1EEESI_SI_EEESC_SE_Li128ELb0ELb1ELb1ELb0EEENS1_30DynamicPersistentTileSchedulerILi128ELi128ELb1ELb1ELb0EEEEEEEEEvNT_6ParamsE)
        .other          _ZN7cutlass13device_kernelIN5flash19enable_sm80_to_sm89INS1_16FlashAttnFwdSm80INS1_25CollectiveMainloopFwdSm80ILi4ELi1ELb0EN4cute5tupleIJNS5_1CILi128EEENS7_ILi64EEENS7_ILi96EEEEEELi96ENS_10bfloat16_tEfNS_4arch4Sm80ELb1ELb0ELb1ELb0ELb0ELb0ELb1ELb1EEENS1_21CollectiveEpilogueFwdINS6_IJS8_SA_S9_EEENS6_IJNS7_ILi1EEESI_SI_EEESC_SE_Li128ELb0ELb1ELb1ELb0EEENS1_30DynamicPersistentTileSchedulerILi128ELi128ELb1ELb1ELb0EEEEEEEEEvNT_6ParamsE,@"STO_CUDA_ENTRY STV_DEFAULT"
_ZN7cutlass13device_kernelIN5flash19enable_sm80_to_sm89INS1_16FlashAttnFwdSm80INS1_25CollectiveMainloopFwdSm80ILi4ELi1ELb0EN4cute5tupleIJNS5_1CILi128EEENS7_ILi64EEENS7_ILi96EEEEEELi96ENS_10bfloat16_tEfNS_4arch4Sm80ELb1ELb0ELb1ELb0ELb0ELb0ELb1ELb1EEENS1_21CollectiveEpilogueFwdINS6_IJS8_SA_S9_EEENS6_IJNS7_ILi1EEESI_SI_EEESC_SE_Li128ELb0ELb1ELb1ELb0EEENS1_30DynamicPersistentTileSchedulerILi128ELi128ELb1ELb1ELb0EEEEEEEEEvNT_6ParamsE:
[----:B------:R-:W-:-:S03]  /*0000*/  MOV R1, c[0x0][0x28] ;  /* 0x00000a0000017a02 */ /* 0x000fc60000000f00 */
[----:B------:R-:W1:Y:S01]  /*0010*/  S2R R13, SR_TID.X ;  /* 0x00000000000d7919 */ /* 0x000e620000002100 */
[----:B------:R-:W-:-:S03]  /*0020*/  IADD3 R1, R1, -0x78, RZ ;  /* 0xffffff8801017810 */ /* 0x000fc60007ffe0ff */
[----:B------:R-:W2:Y:S01]  /*0030*/  S2R R17, SR_CTAID.X ;  /* 0x0000000000117919 */ /* 0x000ea20000002500 */
[----:B-1----:R-:W-:-:S05]  /*0040*/  SHF.R.U32.HI R2, RZ, 0x5, R13 ;  /* 0x00000005ff027819 */ /* 0x002fca000001160d */
[----:B------:R-:W1:Y:S02]  /*0050*/  SHFL.IDX PT, R0, R2, RZ, 0x1f ;  /* 0x00001fff02007589 */ /* 0x000e6400000e0000 */
[----:B-1----:R-:W-:Y:S02]  /*0060*/  ISETP.GE.AND P0, PT, R0, 0x1, PT ;  /* 0x000000010000780c */ /* 0x002fe40003f06270 */
[----:B------:R1:W-:Y:S11]  /*0070*/  STL [R1+0x68], R0 ;  /* 0x0000680001007387 */ /* 0x0003f60000100800 */
[----:B------:R-:W-:Y:S06]  /*0080*/  @P0 BAR.ARV 0x4, 0x80 ;  /* 0x0102000000000b1d */ /* 0x000fec0000002000 */
[----:B--2---:R-:W-:-:S13]  /*0090*/  ISETP.GE.AND P0, PT, R17, c[0x0][0x538], PT ;  /* 0x00014e0011007a0c */ /* 0x004fda0003f06270 */
[----:B------:R-:W-:Y:S05]  /*00a0*/  @P0 EXIT ;  /* 0x000000000000094d */ /* 0x000fea0003800000 */
[----:B-1----:R-:W-:Y:S01]  /*00b0*/  SHF.R.S32.HI R8, RZ, 0x1f, R13 ;  /* 0x0000001fff087819 */ /* 0x002fe2000001140d */
[----:B------:R-:W-:Y:S01]  /*00c0*/  IMAD.MOV.U32 R214, RZ, RZ, 0x20 ;  /* 0x00000020ffd67424 */ /* 0x000fe200078e00ff */
[----:B------:R-:W-:Y:S02]  /*00d0*/  ULDC.64 UR6, c[0x0][0x118] ;  /* 0x0000460000067ab9 */ /* 0x000fe40000000a00 */
[CC--:B------:R-:W-:Y:S02]  /*00e0*/  LEA.HI R16, R8.reuse, R13.reuse, RZ, 0x3 ;  /* 0x0000000d08107211 */ /* 0x0c0fe400078f18ff */
[----:B------:R-:W-:Y:S02]  /*00f0*/  LEA.HI R4, R8, R13, RZ, 0x4 ;  /* 0x0000000d08047211 */ /* 0x000fe400078f20ff */
[----:B------:R-:W-:Y:S02]  /*0100*/  LOP3.LUT R2, R16, 0xfffffff8, RZ, 0xc0, !PT ;  /* 0xfffffff810027812 */ /* 0x000fe400078ec0ff */
[----:B------:R-:W-:-:S02]  /*0110*/  SHF.R.S32.HI R5, RZ, 0x4, R4 ;  /* 0x00000004ff057819 */ /* 0x000fc40000011404 */
        /* <DEDUP_REMOVED lines=12> */
[----:B------:R-:W-:Y:S01]  /*01e0*/  SHF.R.S32.HI R3, RZ, 0x1f, R0 ;  /* 0x0000001fff037819 */ /* 0x000fe20000011400 */
[----:B------:R-:W-:Y:S01]  /*01f0*/  IMAD R11, R12, 0x8, R11 ;  /* 0x000000080c0b7824 */ /* 0x000fe200078e020b */
        /* <DEDUP_REMOVED lines=13> */
[----:B------:R-:W-:Y:S01]  /*02d0*/  SHF.R.U32.HI R5, RZ, 0x3, R0 ;  /* 0x00000003ff057819 */ /* 0x000fe20000011600 */
[----:B------:R-:W-:Y:S01]  /*02e0*/  STL [R1+0x48], R20 ;  /* 0x0000481401007387 */ /* 0x000fe20000100800 */
[----:B------:R-:W-:Y:S02]  /*02f0*/  LOP3.LUT R4, R0, 0x18, R20, 0xf8, !PT ;  /* 0x0000001800047812 */ /* 0x000fe400078ef814 */
[----:B------:R-:W-:-:S02]  /*0300*/  SHF.R.S32.HI R215, RZ, 0x5, R8 ;  /* 0x00000005ffd77819 */ /* 0x000fc40000011408 */
[----:B------:R-:W-:Y:S02]  /*0310*/  SHF.R.S32.HI R0, RZ, 0x1f, R8 ;  /* 0x0000001fff007819 */ /* 0x000fe40000011408 */
[----:B------:R-:W-:Y:S02]  /*0320*/  LOP3.LUT R2, R3, 0x7fffffe, RZ, 0xc0, !PT ;  /* 0x07fffffe03027812 */ /* 0x000fe400078ec0ff */
[----:B------:R-:W-:Y:S02]  /*0330*/  LEA.HI R0, R0, R215, RZ, 0x2 ;  /* 0x000000d700007211 */ /* 0x000fe400078f10ff */
[----:B------:R-:W-:Y:S01]  /*0340*/  LOP3.LUT R8, R4, R5, RZ, 0x3c, !PT ;  /* 0x0000000504087212 */ /* 0x000fe200078e3cff */
[----:B------:R-:W-:Y:S01]  /*0350*/  IMAD.IADD R2, R22, 0x1, -R2 ;  /* 0x0000000116027824 */ /* 0x000fe200078e0a02 */
[--C-:B------:R-:W-:Y:S02]  /*0360*/  SHF.R.S32.HI R6, RZ, 0x1, R7.reuse ;  /* 0x00000001ff067819 */ /* 0x100fe40000011407 */
[----:B------:R-:W-:-:S02]  /*0370*/  SHF.R.S32.HI R4, RZ, 0x1f, R7 ;  /* 0x0000001fff047819 */ /* 0x000fc40000011407 */
[----:B------:R-:W-:Y:S02]  /*0380*/  SHF.R.S32.HI R5, RZ, 0x1f, R19 ;  /* 0x0000001fff057819 */ /* 0x000fe40000011413 */
[----:B------:R-:W-:Y:S01]  /*0390*/  LOP3.LUT R3, R0, 0xffffffc, RZ, 0xc0, !PT ;  /* 0x0ffffffc00037812 */ /* 0x000fe200078ec0ff */
[----:B------:R-:W-:Y:S01]  /*03a0*/  IMAD R0, R215, 0x8, R2 ;  /* 0x00000008d7007824 */ /* 0x000fe200078e0202 */
[----:B------:R-:W-:Y:S02]  /*03b0*/  LEA.HI R2, R4, R6, RZ, 0x2 ;  /* 0x0000000604027211 */ /* 0x000fe400078f10ff */
[----:B------:R-:W-:Y:S01]  /*03c0*/  LEA.HI R13, R5, R19, RZ, 0x2 ;  /* 0x00000013050d7211 */ /* 0x000fe200078f10ff */
[----:B------:R-:W-:Y:S01]  /*03d0*/  IMAD.IADD R5, R215, 0x1, -R3 ;  /* 0x00000001d7057824 */ /* 0x000fe200078e0a03 */
[----:B------:R-:W-:Y:S01]  /*03e0*/  LOP3.LUT R3, R2, 0xfffffffc, RZ, 0xc0, !PT ;  /* 0xfffffffc02037812 */ /* 0x000fe200078ec0ff */
[----:B------:R-:W-:Y:S01]  /*03f0*/  IMAD.U32 R7, R0, 0x20, R8 ;  /* 0x0000002000077824 */ /* 0x000fe200078e0008 */
[----:B------:R-:W-:-:S02]  /*0400*/  SHF.R.S32.HI R4, RZ, 0x2, R13 ;  /* 0x00000002ff047819 */ /* 0x000fc4000001140d */
[----:B------:R-:W-:Y:S01]  /*0410*/  LEA.HI R0, R10, R10, RZ, 0x1 ;  /* 0x0000000a0a007211 */ /* 0x000fe200078f08ff */
[----:B------:R-:W-:Y:S01]  /*0420*/  IMAD.IADD R8, R6, 0x1, -R3 ;  /* 0x0000000106087824 */ /* 0x000fe200078e0a03 */
[----:B------:R-:W-:Y:S01]  /*0430*/  SHF.R.S32.HI R2, RZ, 0x1, R9 ;  /* 0x00000001ff027819 */ /* 0x000fe20000011409 */
[----:B------:R-:W-:Y:S01]  /*0440*/  IMAD R18, R5, 0x10, R4 ;  /* 0x0000001005127824 */ /* 0x000fe200078e0204 */
[C---:B------:R-:W-:Y:S01]  /*0450*/  LOP3.LUT R4, R0.reuse, 0x1ffffffe, RZ, 0xc0, !PT ;  /* 0x1ffffffe00047812 */ /* 0x040fe200078ec0ff */
[----:B------:R-:W-:Y:S01]  /*0460*/  IMAD.SHL.U32 R3, R0, 0x20, RZ ;  /* 0x0000002000037824 */ /* 0x000fe200078e00ff */
[C---:B------:R-:W-:Y:S01]  /*0470*/  LOP3.LUT P0, RZ, R2.reuse, 0x2, RZ, 0xc0, !PT ;  /* 0x0000000202ff7812 */ /* 0x040fe2000780c0ff */
[----:B------:R-:W-:Y:S01]  /*0480*/  IMAD.SHL.U32 R0, R2, 0x40, RZ ;  /* 0x0000004002007824 */ /* 0x000fe200078e00ff */
[----:B------:R1:W-:Y:S01]  /*0490*/  STL [R1+0x34], R7 ;  /* 0x0000340701007387 */ /* 0x0003e20000100800 */
[----:B------:R-:W-:Y:S01]  /*04a0*/  IMAD.SHL.U32 R5, R15, 0x20, RZ ;  /* 0x000000200f057824 */ /* 0x000fe200078e00ff */
[----:B------:R-:W-:Y:S01]  /*04b0*/  LOP3.LUT R6, R3, 0xffffffc0, RZ, 0xc0, !PT ;  /* 0xffffffc003067812 */ /* 0x000fe200078ec0ff */
[----:B------:R-:W-:Y:S01]  /*04c0*/  IMAD.SHL.U32 R2, R8, 0x40, RZ ;  /* 0x0000004008027824 */ /* 0x000fe200078e00ff */
[----:B------:R-:W-:Y:S01]  /*04d0*/  LOP3.LUT R0, R0, 0xc0, RZ, 0xc0, !PT ;  /* 0x000000c000007812 */ /* 0x000fe200078ec0ff */
[----:B------:R-:W-:Y:S01]  /*04e0*/  IMAD.IADD R9, R10, 0x1, -R4 ;  /* 0x000000010a097824 */ /* 0x000fe200078e0a04 */
[----:B------:R-:W-:Y:S01]  /*04f0*/  LOP3.LUT R4, R5, 0xffffff00, RZ, 0xc0, !PT ;  /* 0xffffff0005047812 */ /* 0x000fe200078ec0ff */
[----:B------:R-:W-:Y:S01]  /*0500*/  STL [R1+0x6c], R18 ;  /* 0x00006c1201007387 */ /* 0x000fe20000100800 */
[----:B------:R-:W-:Y:S01]  /*0510*/  LOP3.LUT R2, R2, 0xc0, RZ, 0xc0, !PT ;  /* 0x000000c002027812 */ /* 0x000fe200078ec0ff */
[----:B------:R-:W-:Y:S01]  /*0520*/  IMAD R6, R9, 0x8, R6 ;  /* 0x0000000809067824 */ /* 0x000fe200078e0206 */
[----:B------:R-:W-:Y:S01]  /*0530*/  LOP3.LUT R3, R0, 0x8, R16, 0xf8, !PT ;  /* 0x0000000800037812 */ /* 0x000fe200078ef810 */
[----:B------:R-:W-:Y:S01]  /*0540*/  IMAD R215, R215, 0x200, R4 ;  /* 0x00000200d7d77824 */ /* 0x000fe200078e0204 */
[----:B------:R-:W-:Y:S01]  /*0550*/  SHF.R.U32.HI R212, RZ, 0x3, R0 ;  /* 0x00000003ffd47819 */ /* 0x000fe20000011600 */
[----:B------:R-:W-:Y:S01]  /*0560*/  STL [R1+0x58], R17 ;  /* 0x0000581101007387 */ /* 0x000fe20000100800 */
[----:B------:R-:W-:Y:S01]  /*0570*/  SHF.R.U32.HI R213, RZ, 0x3, R2 ;  /* 0x00000003ffd57819 */ /* 0x000fe20000011602 */
[----:B------:R-:W-:Y:S01]  /*0580*/  IMAD R215, R14, 0x20, R215 ;  /* 0x000000200ed77824 */ /* 0x000fe200078e02d7 */
[----:B------:R-:W-:-:S02]  /*0590*/  LOP3.LUT R212, R3, R212, RZ, 0x3c, !PT ;  /* 0x000000d403d47212 */ /* 0x000fc400078e3cff */
[----:B------:R-:W-:Y:S02]  /*05a0*/  IADD3 R3, R20, 0x20, RZ ;  /* 0x0000002014037810 */ /* 0x000fe40007ffe0ff */
[----:B------:R-:W-:Y:S01]  /*05b0*/  LOP3.LUT P1, RZ, R8, 0x2, RZ, 0xc0, !PT ;  /* 0x0000000208ff7812 */ /* 0x000fe2000782c0ff */
[----:B------:R-:W-:-:S03]  /*05c0*/  IMAD.U32 R212, R11, 0x20, R212 ;  /* 0x000000200bd47824 */ /* 0x000fc600078e00d4 */
[----:B------:R-:W-:Y:S01]  /*05d0*/  SEL R214, R214, 0xffffffe0, !P1 ;  /* 0xffffffe0d6d67807 */ /* 0x000fe20004800000 */
[----:B-1----:R-:W-:Y:S01]  /*05e0*/  IMAD.SHL.U32 R7, R12, 0x8, RZ ;  /* 0x000000080c077824 */ /* 0x002fe200078e00ff */
[----:B------:R-:W-:-:S04]  /*05f0*/  LEA R212, R212, 0x3100, 0x1 ;  /* 0x00003100d4d47811 */ /* 0x000fc800078e08ff */
[----:B------:R-:W-:Y:S01]  /*0600*/  LOP3.LUT R0, R2, 0x8, R7, 0xf8, !PT ;  /* 0x0000000802007812 */ /* 0x000fe200078ef807 */
[----:B------:R-:W-:Y:S01]  /*0610*/  IMAD R2, R10, 0x20, R22 ;  /* 0x000000200a027824 */ /* 0x000fe200078e0216 */
[----:B------:R-:W-:Y:S02]  /*0620*/  IADD3 R217, R212, 0x20, RZ ;  /* 0x00000020d4d97810 */ /* 0x000fe40007ffe0ff */
[----:B------:R-:W-:Y:S01]  /*0630*/  LOP3.LUT R213, R0, R213, RZ, 0x3c, !PT ;  /* 0x000000d500d57212 */ /* 0x000fe200078e3cff */
[----:B------:R-:W-:Y:S01]  /*0640*/  IMAD R0, R14, 0x20, R4 ;  /* 0x000000200e007824 */ /* 0x000fe200078e0204 */
[----:B------:R1:W-:Y:S01]  /*0650*/  STL [R1+0x70], R2 ;  /* 0x0000700201007387 */ /* 0x0003e20000100800 */
[----:B------:R-:W-:Y:S02]  /*0660*/  SHF.R.S32.HI R4, RZ, 0x1f, R3 ;  /* 0x0000001fff047819 */ /* 0x000fe40000011403 */
[C---:B------:R-:W-:Y:S01]  /*0670*/  IMAD.IADD R215, R213.reuse, 0x1, R215 ;  /* 0x00000001d5d77824 */ /* 0x040fe200078e02d7 */
[----:B------:R-:W-:Y:S01]  /*0680*/  @P0 IADD3 R217, R212, -0x20, RZ ;  /* 0xffffffe0d4d90810 */ /* 0x000fe20007ffe0ff */
[----:B------:R-:W-:Y:S01]  /*0690*/  IMAD.IADD R213, R213, 0x1, R0 ;  /* 0x00000001d5d57824 */ /* 0x000fe200078e0200 */
[----:B------:R-:W-:Y:S01]  /*06a0*/  LOP3.LUT R0, R13, 0x7ffffffc, RZ, 0xc0, !PT ;  /* 0x7ffffffc0d007812 */ /* 0x000fe200078ec0ff */
[----:B------:R2:W-:Y:S01]  /*06b0*/  STL [R1+0x60], R4 ;  /* 0x0000600401007387 */ /* 0x0005e20000100800 */
[----:B------:R-:W-:-:S02]  /*06c0*/  LEA R215, R215, 0x6100, 0x1 ;  /* 0x00006100d7d77811 */ /* 0x000fc400078e08ff */
[----:B------:R-:W-:Y:S01]  /*06d0*/  LEA R213, R213, 0x100, 0x1 ;  /* 0x00000100d5d57811 */ /* 0x000fe200078e08ff */
[----:B------:R-:W-:Y:S01]  /*06e0*/  IMAD.IADD R0, R19, 0x1, -R0 ;  /* 0x0000000113007824 */ /* 0x000fe200078e0a00 */
[----:B------:R-:W-:Y:S01]  /*06f0*/  IADD3 R228, R217, 0x400, RZ ;  /* 0x00000400d9e47810 */ /* 0x000fe20007ffe0ff */
[----:B------:R-:W-:Y:S01]  /*0700*/  IMAD.IADD R216, R215, 0x1, R214 ;  /* 0x00000001d7d87824 */ /* 0x000fe200078e02d6 */
[C---:B------:R-:W-:Y:S01]  /*0710*/  IADD3 R227, R217.reuse, 0x800, RZ ;  /* 0x00000800d9e37810 */ /* 0x040fe20007ffe0ff */
[----:B------:R-:W-:Y:S01]  /*0720*/  IMAD.IADD R214, R214, 0x1, R213 ;  /* 0x00000001d6d67824 */ /* 0x000fe200078e02d5 */
[C---:B------:R-:W-:Y:S02]  /*0730*/  IADD3 R226, R217.reuse, 0xc00, RZ ;  /* 0x00000c00d9e27810 */ /* 0x040fe40007ffe0ff */
[C---:B------:R-:W-:Y:S02]  /*0740*/  IADD3 R225, R217.reuse, 0x1000, RZ ;  /* 0x00001000d9e17810 */ /* 0x040fe40007ffe0ff */
[----:B------:R-:W-:-:S02]  /*0750*/  IADD3 R224, R217, 0x1400, RZ ;  /* 0x00001400d9e07810 */ /* 0x000fc40007ffe0ff */
[C---:B------:R-:W-:Y:S02]  /*0760*/  IADD3 R223, R217.reuse, 0x1800, RZ ;  /* 0x00001800d9df7810 */ /* 0x040fe40007ffe0ff */
[C---:B------:R-:W-:Y:S02]  /*0770*/  IADD3 R222, R217.reuse, 0x1c00, RZ ;  /* 0x00001c00d9de7810 */ /* 0x040fe40007ffe0ff */
[----:B-1----:R-:W-:Y:S02]  /*0780*/  IADD3 R2, R20, 0x40, RZ ;  /* 0x0000004014027810 */ /* 0x002fe40007ffe0ff */
[C---:B------:R-:W-:Y:S02]  /*0790*/  IADD3 R221, R217.reuse, 0x2000, RZ ;  /* 0x00002000d9dd7810 */ /* 0x040fe40007ffe0ff */
[----:B------:R-:W-:Y:S01]  /*07a0*/  SHF.R.S32.HI R3, RZ, 0x1f, R2 ;  /* 0x0000001fff037819 */ /* 0x000fe20000011402 */
[----:B------:R-:W-:Y:S01]  /*07b0*/  IMAD.SHL.U32 R2, R0, 0x2, RZ ;  /* 0x0000000200027824 */ /* 0x000fe200078e00ff */
[C---:B------:R-:W-:Y:S01]  /*07c0*/  IADD3 R220, R217.reuse, 0x2400, RZ ;  /* 0x00002400d9dc7810 */ /* 0x040fe20007ffe0ff */
[----:B------:R-:W-:Y:S01]  /*07d0*/  IMAD.IADD R0, R18, 0x1, R6 ;  /* 0x0000000112007824 */ /* 0x000fe200078e0206 */
[C---:B------:R-:W-:Y:S01]  /*07e0*/  IADD3 R219, R217.reuse, 0x2800, RZ ;  /* 0x00002800d9db7810 */ /* 0x040fe20007ffe0ff */
[----:B------:R2:W-:Y:S01]  /*07f0*/  STL [R1+0x5c], R3 ;  /* 0x00005c0301007387 */ /* 0x0005e20000100800 */
[----:B------:R-:W-:-:S03]  /*0800*/  IADD3 R218, R217, 0x2c00, RZ ;  /* 0x00002c00d9da7810 */ /* 0x000fc60007ffe0ff */
[----:B------:R2:W-:Y:S04]  /*0810*/  STL [R1+0x3c], R2 ;  /* 0x00003c0201007387 */ /* 0x0005e80000100800 */
[----:B------:R2:W-:Y:S02]  /*0820*/  STL [R1+0x64], R0 ;  /* 0x0000640001007387 */ /* 0x0005e40000100800 */
.L_x_1031:
[----:B--2---:R-:W2:Y:S01]  /*0830*/  LDL R4, [R1+0x58] ;  /* 0x0000580001047983 */ /* 0x004ea20000100800 */
[----:B------:R-:W-:Y:S01]  /*0840*/  IMAD.MOV.U32 R0, RZ, RZ, c[0x0][0x560] ;  /* 0x00015800ff007624 */ /* 0x000fe200078e00ff */
[----:B------:R-:W-:Y:S01]  /*0850*/  YIELD ;  /* 0x0000000000007946 */ /* 0x000fe20003800000 */
[----:B------:R-:W-:Y:S03]  /*0860*/  BSSY B0, `(.L_x_990) ;  /* 0x0000016000007945 */ /* 0x000fe60003800000 */
[----:B------:R-:W-:-:S13]  /*0870*/  ISETP.NE.AND P0, PT, R0, 0x1, PT ;  /* 0x000000010000780c */ /* 0x000fda0003f05270 */
[----:B--2---:R-:W-:Y:S01]  /*0880*/  @P0 IMAD.HI.U32 R0, R4, c[0x0][0x564], RZ ;  /* 0x0001590004000a27 */ /* 0x004fe200078e00ff */
[----:B------:R-:W-:-:S04]  /*0890*/  MOV R3, R4 ;  /* 0x0000000400037202 */ /* 0x000fc80000000f00 */
[----:B------:R-:W-:-:S04]  /*08a0*/  @P0 SHF.R.U32.HI R3, RZ, c[0x0][0x568], R0 ;  /* 0x00015a00ff030a19 */ /* 0x000fc80000011600 */
[----:B------:R-:W-:Y:S01]  /*08b0*/  ISETP.GE.AND P0, PT, R3, c[0x0][0x578], PT ;  /* 0x00015e0003007a0c */ /* 0x000fe20003f06270 */
[----:B------:R-:W-:-:S04]  /*08c0*/  IMAD.MOV R2, RZ, RZ, -R3 ;  /* 0x000000ffff027224 */ /* 0x000fc800078e0a03 */
[----:B------:R-:W-:-:S08]  /*08d0*/  IMAD R2, R2, c[0x0][0x560], R4 ;  /* 0x0001580002027a24 */ /* 0x000fd000078e0204 */
[----:B------:R-:W-:Y:S05]  /*08e0*/  @!P0 BRA `(.L_x_991) ;  /* 0x0000007000008947 */ /* 0x000fea0003800000 */
[----:B------:R-:W-:-:S04]  /*08f0*/  MOV R0, c[0x0][0x56c] ;  /* 0x00015b0000007a02 */ /* 0x000fc80000000f00 */
[----:B------:R-:W-:Y:S02]  /*0900*/  ISETP.NE.AND P0, PT, R0, 0x1, PT ;  /* 0x000000010000780c */ /* 0x000fe40003f05270 */
[----:B------:R-:W-:-:S11]  /*0910*/  MOV R0, R2 ;  /* 0x0000000200007202 */ /* 0x000fd60000000f00 */
[----:B------:R-:W-:-:S05]  /*0920*/  @P0 IMAD.HI.U32 R4, R2, c[0x0][0x570], RZ ;  /* 0x00015c0002040a27 */ /* 0x000fca00078e00ff */
[----:B------:R-:W-:-:S05]  /*0930*/  @P0 SHF.R.U32.HI R0, RZ, c[0x0][0x574], R4 ;  /* 0x00015d00ff000a19 */ /* 0x000fca0000011604 */
[----:B------:R-:W-:Y:S01]  /*0940*/  IMAD R4, R0, c[0x0][0x56c], RZ ;  /* 0x00015b0000047a24 */ /* 0x000fe200078e02ff */
[----:B------:R-:W-:Y:S05]  /*0950*/  BRA `(.L_x_992) ;  /* 0x0000006000007947 */ /* 0x000fea0003800000 */
.L_x_991:
[----:B------:R-:W-:-:S04]  /*0960*/  MOV R0, c[0x0][0x554] ;  /* 0x0001550000007a02 */ /* 0x000fc80000000f00 */
[----:B------:R-:W-:Y:S02]  /*0970*/  ISETP.NE.AND P0, PT, R0, 0x1, PT ;  /* 0x000000010000780c */ /* 0x000fe40003f05270 */
[----:B------:R-:W-:-:S11]  /*0980*/  MOV R0, R2 ;  /* 0x0000000200007202 */ /* 0x000fd60000000f00 */
[----:B------:R-:W-:-:S05]  /*0990*/  @P0 IMAD.HI.U32 R4, R2, c[0x0][0x558], RZ ;  /* 0x0001560002040a27 */ /* 0x000fca00078e00ff */
[----:B------:R-:W-:-:S05]  /*09a0*/  @P0 SHF.R.U32.HI R0, RZ, c[0x0][0x55c], R4 ;  /* 0x00015700ff000a19 */ /* 0x000fca0000011604 */
[----:B------:R-:W-:Y:S02]  /*09b0*/  IMAD R4, R0, c[0x0][0x554], RZ ;  /* 0x0001550000047a24 */ /* 0x000fe400078e02ff */
.L_x_992:
[----:B------:R-:W-:Y:S05]  /*09c0*/  BSYNC B0 ;  /* 0x0000000000007941 */ /* 0x000fea0003800000 */
.L_x_990:
[----:B------:R-:W-:Y:S01]  /*09d0*/  IMAD.MOV.U32 R5, RZ, RZ, c[0x0][0x53c] ;  /* 0x00014f00ff057624 */ /* 0x000fe200078e00ff */
[----:B------:R-:W-:Y:S01]  /*09e0*/  ULDC UR5, c[0x0][0x1d0] ;  /* 0x0000740000057ab9 */ /* 0x000fe20000000800 */
[----:B------:R-:W-:Y:S01]  /*09f0*/  IMAD.MOV.U32 R11, RZ, RZ, R0 ;  /* 0x000000ffff0b7224 */ /* 0x000fe200078e0000 */
[----:B------:R-:W-:Y:S01]  /*0a00*/  UIADD3 UR5, UR5, 0x3f, URZ ;  /* 0x0000003f05057890 */ /* 0x000fe2000fffe03f */
[----:B------:R-:W-:Y:S01]  /*0a10*/  IMAD.MOV.U32 R7, RZ, RZ, c[0x0][0x548] ;  /* 0x00015200ff077624 */ /* 0x000fe200078e00ff */
[----:B------:R-:W-:Y:S01]  /*0a20*/  ISETP.NE.AND P0, PT, R5, 0x1, PT ;  /* 0x000000010500780c */ /* 0x000fe20003f05270 */
[----:B------:R-:W-:Y:S01]  /*0a30*/  IMAD.IADD R4, R2, 0x1, -R4 ;  /* 0x0000000102047824 */ /* 0x000fe200078e0a04 */
[----:B------:R-:W-:Y:S01]  /*0a40*/  LOP3.LUT R5, RZ, R0, RZ, 0x33, !PT ;  /* 0x00000000ff057212 */ /* 0x000fe200078e33ff */
[----:B------:R-:W-:Y:S01]  /*0a50*/  USHF.R.S32.HI UR4, URZ, 0x1f, UR5 ;  /* 0x0000001f3f047899 */ /* 0x000fe20008011405 */
[----:B------:R-:W-:Y:S01]  /*0a60*/  BSSY B0, `(.L_x_993) ;  /* 0x0000041000007945 */ /* 0x000fe20003800000 */
[----:B------:R-:W-:-:S02]  /*0a70*/  IMAD R3, R3, c[0x0][0x554], R4 ;  /* 0x0001550003037a24 */ /* 0x000fc400078e0204 */
[----:B------:R-:W-:Y:S01]  /*0a80*/  ULEA.HI UR4, UR4, UR5, URZ, 0x6 ;  /* 0x0000000504047291 */ /* 0x000fe2000f8f303f */
[----:B------:R-:W-:Y:S02]  /*0a90*/  IMAD.MOV.U32 R2, RZ, RZ, RZ ;  /* 0x000000ffff027224 */ /* 0x000fe400078e00ff */
[----:B------:R-:W-:Y:S01]  /*0aa0*/  IMAD.MOV.U32 R25, RZ, RZ, R3 ;  /* 0x000000ffff197224 */ /* 0x000fe200078e0003 */
[----:B------:R-:W-:Y:S02]  /*0ab0*/  USHF.R.S32.HI UR4, URZ, 0x6, UR4 ;  /* 0x000000063f047899 */ /* 0x000fe40008011404 */
[----:B------:R-:W-:Y:S01]  /*0ac0*/  @P0 IMAD.HI.U32 R6, R0, c[0x0][0x540], RZ ;  /* 0x0001500000060a27 */ /* 0x000fe200078e00ff */
[----:B------:R-:W-:-:S03]  /*0ad0*/  IADD3 R0, R5, c[0x0][0x53c], RZ ;  /* 0x00014f0005007a10 */ /* 0x000fc60007ffe0ff */
[----:B------:R-:W-:Y:S01]  /*0ae0*/  IMAD.MOV.U32 R5, RZ, RZ, c[0x0][0x2c4] ;  /* 0x0000b100ff057624 */ /* 0x000fe200078e00ff */
[----:B------:R-:W-:Y:S01]  /*0af0*/  @P0 SHF.R.U32.HI R11, RZ, c[0x0][0x544], R6 ;  /* 0x00015100ff0b0a19 */ /* 0x000fe20000011606 */
[----:B------:R-:W-:Y:S01]  /*0b00*/  IMAD.MOV.U32 R6, RZ, RZ, 0x40 ;  /* 0x00000040ff067424 */ /* 0x000fe200078e00ff */
[----:B------:R-:W-:Y:S02]  /*0b10*/  ISETP.NE.AND P0, PT, R7, 0x1, PT ;  /* 0x000000010700780c */ /* 0x000fe40003f05270 */
[----:B------:R-:W-:Y:S01]  /*0b20*/  ISETP.NE.AND P2, PT, R5, 0x1, PT ;  /* 0x000000010500780c */ /* 0x000fe20003f45270 */
[----:B------:R-:W-:Y:S01]  /*0b30*/  IMAD R0, R11, c[0x0][0x53c], R0 ;  /* 0x00014f000b007a24 */ /* 0x000fe200078e0200 */
[----:B------:R1:W-:Y:S03]  /*0b40*/  STL [R1+0x50], R11 ;  /* 0x0000500b01007387 */ /* 0x0003e60000100800 */
[----:B------:R-:W-:-:S05]  /*0b50*/  IMAD.SHL.U32 R23, R0, 0x80, RZ ;  /* 0x0000008000177824 */ /* 0x000fca00078e00ff */
[----:B------:R-:W-:Y:S01]  /*0b60*/  IADD3 R0, R23, 0x7f, RZ ;  /* 0x0000007f17007810 */ /* 0x000fe20007ffe0ff */
[----:B------:R1:W-:Y:S04]  /*0b70*/  STL [R1+0x54], R23 ;  /* 0x0000541701007387 */ /* 0x0003e80000100800 */
[----:B------:R-:W-:-:S05]  /*0b80*/  @P2 IMAD.HI.U32 R5, R0, c[0x0][0x2c8], RZ ;  /* 0x0000b20000052a27 */ /* 0x000fca00078e00ff */
[----:B------:R-:W-:Y:S02]  /*0b90*/  @P2 SHF.R.U32.HI R0, RZ, c[0x0][0x2cc], R5 ;  /* 0x0000b300ff002a19 */ /* 0x000fe40000011605 */
[----:B------:R-:W-:-:S04]  /*0ba0*/  IADD3 R5, R6, -c[0x0][0x168], RZ ;  /* 0x80005a0006057a10 */ /* 0x000fc80007ffe0ff */
[----:B------:R-:W-:-:S04]  /*0bb0*/  IADD3 R0, R0, c[0x0][0x1d0], R5 ;  /* 0x0000740000007a10 */ /* 0x000fc80007ffe005 */
[----:B------:R-:W-:-:S04]  /*0bc0*/  SHF.R.S32.HI R6, RZ, 0x1f, R0 ;  /* 0x0000001fff067819 */ /* 0x000fc80000011400 */
[----:B------:R-:W-:Y:S01]  /*0bd0*/  LEA.HI R6, R6, R0, RZ, 0x6 ;  /* 0x0000000006067211 */ /* 0x000fe200078f30ff */
[----:B------:R-:W-:-:S03]  /*0be0*/  @P0 IMAD.HI.U32 R0, R3, c[0x0][0x54c], RZ ;  /* 0x0001530003000a27 */ /* 0x000fc600078e00ff */
[----:B------:R-:W-:Y:S02]  /*0bf0*/  SHF.R.S32.HI R6, RZ, 0x6, R6 ;  /* 0x00000006ff067819 */ /* 0x000fe40000011406 */
[----:B------:R-:W-:Y:S02]  /*0c00*/  @P0 SHF.R.U32.HI R25, RZ, c[0x0][0x550], R0 ;  /* 0x00015400ff190a19 */ /* 0x000fe40000011600 */
[----:B------:R-:W-:-:S03]  /*0c10*/  IMNMX R6, R6, UR4, PT ;  /* 0x0000000406067c17 */ /* 0x000fc6000b800200 */
[----:B------:R-:W-:Y:S01]  /*0c20*/  IMAD.MOV R0, RZ, RZ, -R25 ;  /* 0x000000ffff007224 */ /* 0x000fe200078e0a19 */
[----:B------:R1:W-:Y:S01]  /*0c30*/  STL [R1+0x44], R25 ;  /* 0x0000441901007387 */ /* 0x0003e20000100800 */
[----:B------:R-:W-:Y:S02]  /*0c40*/  ISETP.GE.AND P0, PT, R6, 0x1, PT ;  /* 0x000000010600780c */ /* 0x000fe40003f06270 */
[----:B------:R-:W-:-:S05]  /*0c50*/  IMAD R14, R0, c[0x0][0x548], R3 ;  /* 0x00015200000e7a24 */ /* 0x000fca00078e0203 */
[----:B------:R1:W-:Y:S06]  /*0c60*/  STL [R1+0x40], R14 ;  /* 0x0000400e01007387 */ /* 0x0003ec0000100800 */
[----:B------:R-:W-:Y:S05]  /*0c70*/  @!P0 BRA `(.L_x_994) ;  /* 0x000001f000008947 */ /* 0x000fea0003800000 */
[----:B------:R-:W-:-:S04]  /*0c80*/  SHF.R.U32.HI R0, RZ, 0x10, R11 ;  /* 0x00000010ff007819 */ /* 0x000fc8000001160b */
[----:B------:R-:W-:-:S04]  /*0c90*/  ISETP.NE.AND P0, PT, R0, RZ, PT ;  /* 0x000000ff0000720c */ /* 0x000fc80003f05270 */
[----:B------:R-:W-:-:S04]  /*0ca0*/  SEL R0, R0, c[0x0][0x338], P0 ;  /* 0x0000ce0000007a07 */ /* 0x000fc80000000000 */
[-C--:B------:R-:W-:Y:S02]  /*0cb0*/  IABS R3, R0.reuse ;  /* 0x0000000000037213 */ /* 0x080fe40000000000 */
[----:B------:R-:W-:Y:S02]  /*0cc0*/  IADD3 R7, R0, -0x1, R6 ;  /* 0xffffffff00077810 */ /* 0x000fe40007ffe006 */
[----:B------:R-:W2:Y:S02]  /*0cd0*/  I2F.RP R4, R3 ;  /* 0x0000000300047306 */ /* 0x000ea40000209400 */
[----:B------:R-:W-:Y:S02]  /*0ce0*/  IABS R10, R7 ;  /* 0x00000007000a7213 */ /* 0x000fe40000000000 */
[----:B------:R-:W-:-:S04]  /*0cf0*/  LOP3.LUT R7, R7, R0, RZ, 0x3c, !PT ;  /* 0x0000000007077212 */ /* 0x000fc800078e3cff */
[----:B------:R-:W-:Y:S01]  /*0d00*/  ISETP.GE.AND P0, PT, R7, RZ, PT ;  /* 0x000000ff0700720c */ /* 0x000fe20003f06270 */
[----:B--2---:R-:W2:Y:S02]  /*0d10*/  MUFU.RCP R4, R4 ;  /* 0x0000000400047308 */ /* 0x004ea40000001000 */
[----:B--2---:R-:W-:-:S06]  /*0d20*/  IADD3 R4, R4, 0xffffffe, RZ ;  /* 0x0ffffffe04047810 */ /* 0x004fcc0007ffe0ff */
[----:B------:R-:W2:Y:S02]  /*0d30*/  F2I.FTZ.U32.TRUNC.NTZ R5, R4 ;  /* 0x0000000400057305 */ /* 0x000ea4000021f000 */
[----:B--2---:R-:W-:Y:S02]  /*0d40*/  IMAD.MOV R2, RZ, RZ, -R5 ;  /* 0x000000ffff027224 */ /* 0x004fe400078e0a05 */
        /* <DEDUP_REMOVED lines=14> */
[----:B------:R-:W-:-:S13]  /*0e30*/  ISETP.GE.U32.AND P3, PT, R4, R3, PT ;  /* 0x000000030400720c */ /* 0x000fda0003f66070 */
[----:B------:R-:W-:-:S05]  /*0e40*/  @P3 IADD3 R2, R2, 0x1, RZ ;  /* 0x0000000102023810 */ /* 0x000fca0007ffe0ff */
[----:B------:R-:W-:Y:S01]  /*0e50*/  @!P0 IMAD.MOV R2, RZ, RZ, -R2 ;  /* 0x000000ffff028224 */ /* 0x000fe200078e0a02 */
[----:B------:R-:W-:Y:S02]  /*0e60*/  @!P1 LOP3.LUT R2, RZ, R0, RZ, 0x33, !PT ;  /* 0x00000000ff029212 */ /* 0x000fe400078e33ff */
.L_x_994:
[----:B------:R-:W-:Y:S05]  /*0e70*/  BSYNC B0 ;  /* 0x0000000000007941 */ /* 0x000fea0003800000 */
.L_x_993:
[----:B------:R-:W-:Y:S01]  /*0e80*/  LOP3.LUT R0, R11, 0xffff, RZ, 0xc0, !PT ;  /* 0x0000ffff0b007812 */ /* 0x000fe200078ec0ff */
[----:B------:R-:W-:Y:S01]  /*0e90*/  CS2R R18, SRZ ;  /* 0x0000000000127805 */ /* 0x000fe2000001ff00 */
[----:B------:R-:W-:Y:S01]  /*0ea0*/  CS2R R20, SRZ ;  /* 0x0000000000147805 */ /* 0x000fe2000001ff00 */
[----:B------:R-:W-:Y:S01]  /*0eb0*/  CS2R R94, SRZ ;  /* 0x00000000005e7805 */ /* 0x000fe2000001ff00 */
[----:B------:R-:W-:Y:S01]  /*0ec0*/  CS2R R92, SRZ ;  /* 0x00000000005c7805 */ /* 0x000fe2000001ff00 */
        /* <DEDUP_REMOVED lines=14> */
[----:B------:R2:W-:Y:S01]  /*0fb0*/  STL [R1], R24 ;  /* 0x0000001801007387 */ /* 0x0005e20000100800 */
        /* <DEDUP_REMOVED lines=39> */
[----:B--2---:R-:W2:Y:S01]  /*1230*/  LDL R5, [R1+0x70] ;  /* 0x0000700001057983 */ /* 0x004ea20000100800 */
[----:B------:R-:W-:-:S03]  /*1240*/  ISETP.NE.U32.AND P1, PT, RZ, c[0x0][0x340], PT ;  /* 0x0000d000ff007a0c */ /* 0x000fc60003f25070 */
[----:B-1----:R-:W3:Y:S01]  /*1250*/  LDL.64 R10, [R1+0x48] ;  /* 0x00004800010a7983 */ /* 0x002ee20000100a00 */
[----:B------:R-:W-:-:S03]  /*1260*/  ISETP.NE.AND.EX P1, PT, RZ, c[0x0][0x344], PT, P1 ;  /* 0x0000d100ff007a0c */ /* 0x000fc60003f25310 */
[----:B------:R1:W3:Y:S10]  /*1270*/  LDL.64 R26, [R1+0x48] ;  /* 0x00004800011a7983 */ /* 0x0002f40000100a00 */
[----:B------:R-:W-:-:S05]  /*1280*/  @P1 MOV R2, 0x4 ;  /* 0x0000000400021802 */ /* 0x000fca0000000f00 */
[----:B------:R-:W-:-:S05]  /*1290*/  @P1 IMAD.WIDE R2, R25, R2, c[0x0][0x340] ;  /* 0x0000d00019021625 */ /* 0x000fca00078e0202 */
[----:B------:R4:W5:Y:S01]  /*12a0*/  @P1 LDG.E R18, [R2.64] ;  /* 0x0000000602121981 */ /* 0x000962000c1e1900 */
[----:B------:R-:W-:Y:S02]  /*12b0*/  SHF.R.S32.HI R13, RZ, 0x1f, R14 ;  /* 0x0000001fff0d7819 */ /* 0x000fe4000001140e */
[----:B------:R-:W-:Y:S02]  /*12c0*/  SHF.R.S32.HI R17, RZ, 0x1f, R25 ;  /* 0x0000001fff117819 */ /* 0x000fe40000011419 */
[----:B------:R-:W-:Y:S01]  /*12d0*/  IADD3 R64, R24, -0x1, RZ ;  /* 0xffffffff18407810 */ /* 0x000fe20007ffe0ff */
[----:B------:R-:W-:-:S04]  /*12e0*/  IMAD R4, R13, c[0x0][0x1b8], RZ ;  /* 0x00006e000d047a24 */ /* 0x000fc800078e02ff */
[C---:B------:R-:W-:Y:S02]  /*12f0*/  IMAD R4, R14.reuse, c[0x0][0x1bc], R4 ;  /* 0x00006f000e047a24 */ /* 0x040fe400078e0204 */
[----:B----4-:R-:W-:-:S04]  /*1300*/  IMAD.WIDE.U32 R2, R14, c[0x0][0x1b8], RZ ;  /* 0x00006e000e027a25 */ /* 0x010fc800078e00ff */
[----:B------:R-:W-:Y:S02]  /*1310*/  IMAD.IADD R3, R3, 0x1, R4 ;  /* 0x0000000103037824 */ /* 0x000fe400078e0204 */
[----:B------:R-:W-:Y:S02]  /*1320*/  IMAD R4, R17, c[0x0][0x1c0], RZ ;  /* 0x0000700011047a24 */ /* 0x000fe400078e02ff */
[----:B------:R-:W-:-:S04]  /*1330*/  IMAD.WIDE.U32 R2, R25, c[0x0][0x1c0], R2 ;  /* 0x0000700019027a25 */ /* 0x000fc800078e0002 */
[----:B------:R-:W-:-:S04]  /*1340*/  IMAD R4, R25, c[0x0][0x1c4], R4 ;  /* 0x0000710019047a24 */ /* 0x000fc800078e0204 */
[----:B------:R-:W-:Y:S02]  /*1350*/  IMAD.IADD R3, R3, 0x1, R4 ;  /* 0x0000000103037824 */ /* 0x000fe400078e0204 */
[----:B--2---:R-:W-:Y:S02]  /*1360*/  IMAD.IADD R8, R5, 0x1, R23 ;  /* 0x0000000105087824 */ /* 0x004fe400078e0217 */
[----:B------:R-:W2:Y:S03]  /*1370*/  S2R R5, SR_TID.X ;  /* 0x0000000000057919 */ /* 0x000ea60000002100 */
[----:B------:R-:W-:Y:S02]  /*1380*/  MOV R0, R8 ;  /* 0x0000000800007202 */ /* 0x000fe40000000f00 */
[----:B---3--:R-:W-:-:S04]  /*1390*/  MOV R26, R10 ;  /* 0x0000000a001a7202 */ /* 0x008fc80000000f00 */
[----:B------:R-:W-:Y:S02]  /*13a0*/  SHF.R.S32.HI R27, RZ, 0x1f, R26 ;  /* 0x0000001fff1b7819 */ /* 0x000fe4000001141a */
[----:B------:R-:W-:-:S03]  /*13b0*/  ISETP.GE.AND P5, PT, R26, c[0x0][0x1d4], PT ;  /* 0x000075001a007a0c */ /* 0x000fc60003fa6270 */
[----:B------:R1:W-:Y:S01]  /*13c0*/  STL [R1+0x4c], R27 ;  /* 0x00004c1b01007387 */ /* 0x0003e20000100800 */
[----:B------:R-:W-:Y:S02]  /*13d0*/  SEL R16, RZ, 0x1, P5 ;  /* 0x00000001ff107807 */ /* 0x000fe40002800000 */
[----:B--2---:R-:W-:-:S04]  /*13e0*/  SHF.R.S32.HI R22, RZ, 0x1f, R5 ;  /* 0x0000001fff167819 */ /* 0x004fc80000011405 */
[----:B------:R-:W-:Y:S01]  /*13f0*/  LEA.HI R22, R22, R5, RZ, 0x2 ;  /* 0x0000000516167211 */ /* 0x000fe200078f10ff */
[----:B------:R-:W-:-:S03]  /*1400*/  @P2 IMAD.HI.U32 R5, R8, c[0x0][0x2c8], RZ ;  /* 0x0000b20008052a27 */ /* 0x000fc600078e00ff */
[----:B------:R-:W-:Y:S02]  /*1410*/  SHF.R.S32.HI R22, RZ, 0x2, R22 ;  /* 0x00000002ff167819 */ /* 0x000fe40000011416 */
[----:B------:R-:W-:Y:S02]  /*1420*/  @P2 SHF.R.U32.HI R0, RZ, c[0x0][0x2cc], R5 ;  /* 0x0000b300ff002a19 */ /* 0x000fe40000011605 */
[----:B------:R-:W-:-:S03]  /*1430*/  SHF.R.S32.HI R6, RZ, 0x1f, R22 ;  /* 0x0000001fff067819 */ /* 0x000fc60000011416 */
[----:B------:R-:W-:-:S04]  /*1440*/  IMAD.WIDE.U32 R2, R0, c[0x0][0x1b0], R2 ;  /* 0x00006c0000027a25 */ /* 0x000fc800078e0002 */
[C---:B------:R-:W-:Y:S02]  /*1450*/  IMAD R7, R6.reuse, c[0x0][0x1e0], RZ ;  /* 0x0000780006077a24 */ /* 0x040fe400078e02ff */
[----:B------:R-:W-:Y:S01]  /*1460*/  IMAD R5, R6, c[0x0][0x208], RZ ;  /* 0x0000820006057a24 */ /* 0x000fe200078e02ff */
[----:B------:R-:W-:Y:S01]  /*1470*/  SHF.R.S32.HI R6, RZ, 0x1f, R0 ;  /* 0x0000001fff067819 */ /* 0x000fe20000011400 */
[C---:B------:R-:W-:Y:S02]  /*1480*/  IMAD R12, R22.reuse, c[0x0][0x1e4], R7 ;  /* 0x00007900160c7a24 */ /* 0x040fe400078e0207 */
[----:B------:R-:W-:Y:S02]  /*1490*/  IMAD R11, R22, c[0x0][0x20c], R5 ;  /* 0x00008300160b7a24 */ /* 0x000fe400078e0205 */
[----:B------:R-:W-:Y:S02]  /*14a0*/  IMAD R9, R6, c[0x0][0x1b0], RZ ;  /* 0x00006c0006097a24 */ /* 0x000fe400078e02ff */
[----:B------:R-:W-:-:S04]  /*14b0*/  IMAD.WIDE.U32 R6, R22, c[0x0][0x1e0], R26 ;  /* 0x0000780016067a25 */ /* 0x000fc800078e001a */
[C---:B------:R-:W-:Y:S01]  /*14c0*/  IMAD R10, R0.reuse, c[0x0][0x1b4], R9 ;  /* 0x00006d00000a7a24 */ /* 0x040fe200078e0209 */
[----:B------:R-:W-:Y:S01]  /*14d0*/  IADD3 R9, -R0, RZ, RZ ;  /* 0x000000ff00097210 */ /* 0x000fe20007ffe1ff */
[----:B------:R-:W-:Y:S01]  /*14e0*/  IMAD.WIDE.U32 R4, R22, c[0x0][0x208], R26 ;  /* 0x0000820016047a25 */ /* 0x000fe200078e001a */
[----:B------:R-:W-:Y:S02]  /*14f0*/  IADD3 R0, R26, 0x20, RZ ;  /* 0x000000201a007810 */ /* 0x000fe40007ffe0ff */
[----:B------:R-:W-:Y:S01]  /*1500*/  IADD3 R7, R7, R12, RZ ;  /* 0x0000000c07077210 */ /* 0x000fe20007ffe0ff */
[----:B------:R-:W-:Y:S01]  /*1510*/  IMAD R8, R9, c[0x0][0x2c4], R8 ;  /* 0x0000b10009087a24 */ /* 0x000fe200078e0208 */
[----:B------:R-:W-:Y:S01]  /*1520*/  ISETP.GE.AND P4, PT, R0, c[0x0][0x1d4], PT ;  /* 0x0000750000007a0c */ /* 0x000fe20003f86270 */
[----:B------:R-:W-:Y:S02]  /*1530*/  IMAD.IADD R5, R5, 0x1, R11 ;  /* 0x0000000105057824 */ /* 0x000fe400078e020b */
[----:B------:R-:W-:Y:S01]  /*1540*/  IMAD.IADD R3, R3, 0x1, R10 ;  /* 0x0000000103037824 */ /* 0x000fe200078e020a */
[----:B------:R-:W-:Y:S01]  /*1550*/  SHF.R.S32.HI R9, RZ, 0x1f, R8 ;  /* 0x0000001fff097819 */ /* 0x000fe20000011408 */
[C---:B------:R-:W-:Y:S01]  /*1560*/  IMAD R12, R13.reuse, c[0x0][0x1e8], RZ ;  /* 0x00007a000d0c7a24 */ /* 0x040fe200078e02ff */
[----:B------:R-:W-:Y:S01]  /*1570*/  SEL R10, RZ, 0xffffffff, P4 ;  /* 0xffffffffff0a7807 */ /* 0x000fe20002000000 */
[----:B------:R-:W-:-:S02]  /*1580*/  IMAD R11, R13, c[0x0][0x210], RZ ;  /* 0x000084000d0b7a24 */ /* 0x000fc400078e02ff */
[----:B------:R-:W-:Y:S02]  /*1590*/  IMAD R9, R9, c[0x0][0x1a8], RZ ;  /* 0x00006a0009097a24 */ /* 0x000fe400078e02ff */
[----:B------:R-:W-:Y:S01]  /*15a0*/  IMAD R13, R14, c[0x0][0x1ec], R12 ;  /* 0x00007b000e0d7a24 */ /* 0x000fe200078e020c */
[----:B------:R-:W-:Y:S01]  /*15b0*/  SHF.L.U32 R12, R10, 0x1, RZ ;  /* 0x000000010a0c7819 */ /* 0x000fe200000006ff */
[C---:B------:R-:W-:Y:S02]  /*15c0*/  IMAD R15, R14.reuse, c[0x0][0x214], R11 ;  /* 0x000085000e0f7a24 */ /* 0x040fe400078e020b */
[----:B------:R-:W-:Y:S01]  /*15d0*/  IMAD.WIDE.U32 R10, R14, c[0x0][0x1e8], R6 ;  /* 0x00007a000e0a7a25 */ /* 0x000fe200078e0006 */
[----:B------:R-:W-:-:S03]  /*15e0*/  LOP3.LUT R12, R12, 0x2, R16, 0xe2, !PT ;  /* 0x000000020c0c7812 */ /* 0x000fc600078ee210 */
[----:B------:R-:W-:-:S04]  /*15f0*/  IMAD.WIDE.U32 R4, R14, c[0x0][0x210], R4 ;  /* 0x000084000e047a25 */ /* 0x000fc800078e0004 */
[C---:B------:R-:W-:Y:S01]  /*1600*/  IMAD R14, R8.reuse, c[0x0][0x1ac], R9 ;  /* 0x00006b00080e7a24 */ /* 0x040fe200078e0209 */
[----:B------:R-:W-:Y:S01]  /*1610*/  IADD3 R9, R5, R15, RZ ;  /* 0x0000000f05097210 */ /* 0x000fe20007ffe0ff */
[----:B------:R-:W-:Y:S01]  /*1620*/  IMAD.WIDE.U32 R6, R8, c[0x0][0x1a8], R2 ;  /* 0x00006a0008067a25 */ /* 0x000fe200078e0002 */
[----:B-----5:R-:W-:Y:S02]  /*1630*/  @P1 SHF.R.S32.HI R3, RZ, 0x1f, R18 ;  /* 0x0000001fff031819 */ /* 0x020fe40000011412 */
[----:B------:R-:W-:Y:S01]  /*1640*/  @!P1 MOV R3, R17 ;  /* 0x0000001100039202 */ /* 0x000fe20000000f00 */
[----:B------:R-:W-:Y:S01]  /*1650*/  IMAD.IADD R14, R7, 0x1, R14 ;  /* 0x00000001070e7824 */ /* 0x000fe200078e020e */
[C---:B------:R-:W-:Y:S01]  /*1660*/  LEA R16, P0, R6.reuse, c[0x0][0x160], 0x1 ;  /* 0x0000580006107a11 */ /* 0x040fe200078008ff */
[----:B------:R-:W-:Y:S01]  /*1670*/  @P1 IMAD.MOV.U32 R2, RZ, RZ, R18 ;  /* 0x000000ffff021224 */ /* 0x000fe200078e0012 */
[----:B------:R-:W-:Y:S01]  /*1680*/  MOV R8, R4 ;  /* 0x0000000400087202 */ /* 0x000fe20000000f00 */
[----:B------:R-:W-:Y:S01]  /*1690*/  IMAD.IADD R11, R11, 0x1, R13 ;  /* 0x000000010b0b7824 */ /* 0x000fe200078e020d */
[----:B------:R-:W-:Y:S01]  /*16a0*/  @!P1 MOV R2, R25 ;  /* 0x0000001900029202 */ /* 0x000fe20000000f00 */
[C---:B------:R-:W-:Y:S01]  /*16b0*/  IMAD R5, R3.reuse, c[0x0][0x1f0], RZ ;  /* 0x00007c0003057a24 */ /* 0x040fe200078e02ff */
[----:B------:R-:W-:Y:S01]  /*16c0*/  LEA.HI.X R14, R6, c[0x0][0x164], R14, 0x1, P0 ;  /* 0x00005900060e7a11 */ /* 0x000fe200000f0c0e */
[----:B------:R-:W-:Y:S01]  /*16d0*/  IMAD R6, R3, c[0x0][0x218], RZ ;  /* 0x0000860003067a24 */ /* 0x000fe200078e02ff */
[----:B------:R-:W-:Y:S01]  /*16e0*/  IADD3 R4, R26, 0x40, RZ ;  /* 0x000000401a047810 */ /* 0x000fe20007ffe0ff */
[----:B------:R-:W-:Y:S01]  /*16f0*/  IMAD.WIDE.U32 R20, R2, c[0x0][0x1f0], R10 ;  /* 0x00007c0002147a25 */ /* 0x000fe200078e000a */
[----:B------:R-:W-:-:S02]  /*1700*/  ISETP.GE.AND P1, PT, R26, c[0x0][0x198], PT ;  /* 0x000066001a007a0c */ /* 0x000fc40003f26270 */
[----:B------:R-:W-:Y:S01]  /*1710*/  ISETP.GE.AND P3, PT, R4, c[0x0][0x1d4], PT ;  /* 0x0000750004007a0c */ /* 0x000fe20003f66270 */
[----:B------:R-:W-:Y:S01]  /*1720*/  IMAD.WIDE.U32 R8, R2, c[0x0][0x218], R8 ;  /* 0x0000860002087a25 */ /* 0x000fe200078e0008 */
[----:B------:R1:W-:Y:S01]  /*1730*/  STL.64 [R1+0x8], R20 ;  /* 0x0000081401007387 */ /* 0x0003e20000100a00 */
[----:B------:R-:W-:Y:S02]  /*1740*/  ISETP.GE.AND P0, PT, R0, c[0x0][0x198], PT ;  /* 0x0000660000007a0c */ /* 0x000fe40003f06270 */
[C---:B------:R-:W-:Y:S01]  /*1750*/  IMAD R3, R2.reuse, c[0x0][0x1f4], R5 ;  /* 0x00007d0002037a24 */ /* 0x040fe200078e0205 */
[----:B------:R1:W-:Y:S01]  /*1760*/  STL.64 [R1+0x10], R8 ;  /* 0x0000100801007387 */ /* 0x0003e20000100a00 */
[----:B------:R-:W-:Y:S01]  /*1770*/  IMAD R2, R2, c[0x0][0x21c], R6 ;  /* 0x0000870002027a24 */ /* 0x000fe200078e0206 */
[----:B------:R-:W-:Y:S01]  /*1780*/  SEL R7, RZ, 0x4, P3 ;  /* 0x00000004ff077807 */ /* 0x000fe20001800000 */
[----:B------:R-:W-:Y:S01]  /*1790*/  IMAD.IADD R10, R22, 0x1, R23 ;  /* 0x00000001160a7824 */ /* 0x000fe200078e0217 */
[----:B------:R-:W-:-:S02]  /*17a0*/  IADD3 R3, R21, R3, RZ ;  /* 0x0000000315037210 */ /* 0x000fc40007ffe0ff */
[----:B------:R-:W-:Y:S02]  /*17b0*/  IADD3 R2, R9, R2, RZ ;  /* 0x0000000209027210 */ /* 0x000fe40007ffe0ff */
[----:B------:R-:W-:Y:S02]  /*17c0*/  ISETP.GE.AND P6, PT, R4, c[0x0][0x198], PT ;  /* 0x0000660004007a0c */ /* 0x000fe40003fc6270 */
[----:B------:R-:W-:Y:S01]  /*17d0*/  P2R R15, PR, RZ, 0x2 ;  /* 0x00000002ff0f7803 */ /* 0x000fe20000000000 */
[----:B------:R1:W-:Y:S01]  /*17e0*/  STL [R1+0x18], R2 ;  /* 0x0000180201007387 */ /* 0x0003e20000100800 */
[----:B------:R-:W-:Y:S02]  /*17f0*/  P2R R17, PR, RZ, 0x1 ;  /* 0x00000001ff117803 */ /* 0x000fe40000000000 */
[----:B------:R-:W-:Y:S01]  /*1800*/  LOP3.LUT R18, R12, R7, RZ, 0xfc, !PT ;  /* 0x000000070c127212 */ /* 0x000fe200078efcff */
[----:B------:R1:W-:Y:S01]  /*1810*/  STL [R1+0x4], R3 ;  /* 0x0000040301007387 */ /* 0x0003e20000100800 */
[----:B------:R-:W-:Y:S05]  /*1820*/  BRA.DIV ~URZ, `(.L_x_996) ;  /* 0x0000eed27f007947 */ /* 0x000fea000b800000 */
[----:B------:R2:W3:Y:S02]  /*1830*/  SHFL.IDX PT, R5, R14, RZ, 0x1c1f ;  /* 0x001c1fff0e057589 */ /* 0x0004e400000e0000 */
.L_x_1032:
[----:B------:R-:W-:Y:S05]  /*1840*/  BRA.DIV ~URZ, `(.L_x_997) ;  /* 0x0000ef227f007947 */ /* 0x000fea000b800000 */
[----:B-1----:R1:W4:Y:S02]  /*1850*/  SHFL.IDX PT, R2, R16, RZ, 0x1c1f ;  /* 0x001c1fff10027589 */ /* 0x00232400000e0000 */
.L_x_1033:
[----:B------:R-:W-:Y:S01]  /*1860*/  MOV R19, c[0x0][0x2c4] ;  /* 0x0000b10000137a02 */ /* 0x000fe20000000f00 */
[----:B------:R-:W-:Y:S04]  /*1870*/  BSSY B0, `(.L_x_998) ;  /* 0x0000018000007945 */ /* 0x000fe80003800000 */
[----:B------:R-:W-:-:S05]  /*1880*/  IMAD R19, R19, c[0x0][0x168], RZ ;  /* 0x00005a0013137a24 */ /* 0x000fca00078e02ff */
[----:B------:R-:W-:-:S13]  /*1890*/  ISETP.GE.AND P0, PT, R10, R19, PT ;  /* 0x000000130a00720c */ /* 0x000fda0003f06270 */
[----:B------:R-:W-:Y:S05]  /*18a0*/  @P0 BRA `(.L_x_999) ;  /* 0x0000014000000947 */ /* 0x000fea0003800000 */
[----:B------:R-:W5:Y:S04]  /*18b0*/  LDL R6, [R1+0x60] ;  /* 0x0000600001067983 */ /* 0x000f680000100800 */
[----:B--2---:R-:W2:Y:S04]  /*18c0*/  LDL R11, [R1+0x5c] ;  /* 0x00005c00010b7983 */ /* 0x004ea80000100800 */
[----:B----4-:R-:W4:Y:S04]  /*18d0*/  LDL R3, [R1+0x34] ;  /* 0x0000340001037983 */ /* 0x010f280000100800 */
[----:B---3--:R-:W3:Y:S01]  /*18e0*/  LDL.64 R20, [R1+0x48] ;  /* 0x0000480001147983 */ /* 0x008ee20000100a00 */
[C---:B------:R-:W-:Y:S01]  /*18f0*/  LEA R8, P0, R0.reuse, R2, 0x1 ;  /* 0x0000000200087211 */ /* 0x040fe200078008ff */
[----:B------:R-:W-:Y:S01]  /*1900*/  IMAD.MOV.U32 R12, RZ, RZ, R2 ;  /* 0x000000ffff0c7224 */ /* 0x000fe200078e0002 */
[----:B------:R-:W-:Y:S01]  /*1910*/  ISETP.NE.AND P1, PT, R17, RZ, PT ;  /* 0x000000ff1100720c */ /* 0x000fe20003f25270 */
[----:B------:R-:W-:Y:S01]  /*1920*/  IMAD.MOV.U32 R13, RZ, RZ, R5 ;  /* 0x000000ffff0d7224 */ /* 0x000fe200078e0005 */
[----:B-----5:R-:W-:-:S02]  /*1930*/  LEA.HI.X R9, R0, R5, R6, 0x1, P0 ;  /* 0x0000000500097211 */ /* 0x020fc400000f0c06 */
[----:B------:R-:W-:-:S04]  /*1940*/  LEA R6, P0, R4, R2, 0x1 ;  /* 0x0000000204067211 */ /* 0x000fc800078008ff */
[----:B--2---:R-:W-:Y:S02]  /*1950*/  LEA.HI.X R7, R4, R5, R11, 0x1, P0 ;  /* 0x0000000504077211 */ /* 0x004fe400000f0c0b */
[----:B------:R-:W-:Y:S01]  /*1960*/  ISETP.NE.AND P0, PT, R15, RZ, PT ;  /* 0x000000ff0f00720c */ /* 0x000fe20003f05270 */
[----:B----4-:R-:W-:Y:S02]  /*1970*/  IMAD.SHL.U32 R2, R3, 0x2, RZ ;  /* 0x0000000203027824 */ /* 0x010fe400078e00ff */
[----:B---3--:R-:W-:-:S10]  /*1980*/  IMAD.WIDE R12, R20, 0x2, R12 ;  /* 0x00000002140c7825 */ /* 0x008fd400078e020c */
[----:B------:R-:W-:Y:S01]  /*1990*/  @!PT LDS RZ, [RZ] ;  /* 0x00000000fffff984 */ /* 0x000fe20000000800 */
[----:B------:R-:W-:Y:S01]  /*19a0*/  @!PT LDS RZ, [RZ] ;  /* 0x00000000fffff984 */ /* 0x000fe20000000800 */
[----:B------:R-:W-:Y:S01]  /*19b0*/  @!PT LDS RZ, [RZ] ;  /* 0x00000000fffff984 */ /* 0x000fe20000000800 */
[----:B------:R2:W-:Y:S04]  /*19c0*/  LDGSTS.E.BYPASS.LTC128B.128 [R2+0x6100], [R12.64], !P0 ;  /* 0x061000000c027fae */ /* 0x0005e8000c101d46 */
[----:B------:R2:W-:Y:S04]  /*19d0*/  LDGSTS.E.BYPASS.LTC128B.128 [R2+0x8100], [R8.64], !P1 ;  /* 0x0810000008027fae */ /* 0x0005e8000c901d46 */
[----:B------:R2:W-:Y:S02]  /*19e0*/  LDGSTS.E.BYPASS.LTC128B.128 [R2+0xa100], [R6.64], !P6 ;  /* 0x0a10000006027fae */ /* 0x0005e4000f101d46 */
.L_x_999:
[----:B------:R-:W-:Y:S05]  /*19f0*/  BSYNC B0 ;  /* 0x0000000000007941 */ /* 0x000fea0003800000 */
.L_x_998:
[----:B------:R-:W-:Y:S05]  /*1a00*/  BRA.DIV ~URZ, `(.L_x_1000) ;  /* 0x0000edd27f007947 */ /* 0x000fea000b800000 */
[----:B---3--:R3:W1:Y:S04]  /*1a10*/  SHFL.IDX PT, R5, R14, 0x1, 0x1c1f ;  /* 0x003c1f000e057f89 */ /* 0x00866800000e0000 */
[----:B--2-4-:R3:W2:Y:S02]  /*1a20*/  SHFL.IDX PT, R2, R16, 0x1, 0x1c1f ;  /* 0x003c1f0010027f89 */ /* 0x0146a400000e0000 */
.L_x_1034:
[----:B------:R-:W-:Y:S01]  /*1a30*/  IADD3 R3, R10, 0x20, RZ ;  /* 0x000000200a037810 */ /* 0x000fe20007ffe0ff */
[----:B------:R-:W-:Y:S03]  /*1a40*/  BSSY B0, `(.L_x_1001) ;  /* 0x0000017000007945 */ /* 0x000fe60003800000 */
[----:B------:R-:W-:-:S13]  /*1a50*/  ISETP.GE.AND P0, PT, R3, R19, PT ;  /* 0x000000130300720c */ /* 0x000fda0003f06270 */
[----:B------:R-:W-:Y:S05]  /*1a60*/  @P0 BRA `(.L_x_1002) ;  /* 0x0000014000000947 */ /* 0x000fea0003800000 */
[----:B------:R-:W4:Y:S04]  /*1a70*/  LDL R6, [R1+0x60] ;  /* 0x0000600001067983 */ /* 0x000f280000100800 */
[----:B------:R-:W5:Y:S04]  /*1a80*/  LDL R12, [R1+0x5c] ;  /* 0x00005c00010c7983 */ /* 0x000f680000100800 */
[----:B---3--:R-:W3:Y:S04]  /*1a90*/  LDL R11, [R1+0x34] ;  /* 0x00003400010b7983 */ /* 0x008ee80000100800 */
[----:B--2---:R-:W2:Y:S01]  /*1aa0*/  LDL.64 R20, [R1+0x48] ;  /* 0x0000480001147983 */ /* 0x004ea20000100a00 */
[----:B------:R-:W-:Y:S01]  /*1ab0*/  LEA R8, P0, R0, R2, 0x1 ;  /* 0x0000000200087211 */ /* 0x000fe200078008ff */
[----:B-1----:R-:W-:Y:S01]  /*1ac0*/  IMAD.MOV.U32 R13, RZ, RZ, R5 ;  /* 0x000000ffff0d7224 */ /* 0x002fe200078e0005 */
[----:B------:R-:W-:-:S02]  /*1ad0*/  ISETP.NE.AND P1, PT, R17, RZ, PT ;  /* 0x000000ff1100720c */ /* 0x000fc40003f25270 */
[----:B----4-:R-:W-:Y:S02]  /*1ae0*/  LEA.HI.X R9, R0, R5, R6, 0x1, P0 ;  /* 0x0000000500097211 */ /* 0x010fe400000f0c06 */
[----:B------:R-:W-:-:S04]  /*1af0*/  LEA R6, P0, R4, R2, 0x1 ;  /* 0x0000000204067211 */ /* 0x000fc800078008ff */
[----:B-----5:R-:W-:Y:S01]  /*1b00*/  LEA.HI.X R7, R4, R5, R12, 0x1, P0 ;  /* 0x0000000504077211 */ /* 0x020fe200000f0c0c */
[----:B------:R-:W-:Y:S01]  /*1b10*/  IMAD.MOV.U32 R12, RZ, RZ, R2 ;  /* 0x000000ffff0c7224 */ /* 0x000fe200078e0002 */
[----:B------:R-:W-:Y:S01]  /*1b20*/  ISETP.NE.AND P0, PT, R15, RZ, PT ;  /* 0x000000ff0f00720c */ /* 0x000fe20003f05270 */
[----:B---3--:R-:W-:Y:S02]  /*1b30*/  IMAD.SHL.U32 R2, R11, 0x2, RZ ;  /* 0x000000020b027824 */ /* 0x008fe400078e00ff */
[----:B--2---:R-:W-:-:S10]  /*1b40*/  IMAD.WIDE R12, R20, 0x2, R12 ;  /* 0x00000002140c7825 */ /* 0x004fd400078e020c */
[----:B------:R-:W-:Y:S01]  /*1b50*/  @!PT LDS RZ, [RZ] ;  /* 0x00000000fffff984 */ /* 0x000fe20000000800 */
[----:B------:R-:W-:Y:S01]  /*1b60*/  @!PT LDS RZ, [RZ] ;  /* 0x00000000fffff984 */ /* 0x000fe20000000800 */
[----:B------:R-:W-:Y:S01]  /*1b70*/  @!PT LDS RZ, [RZ] ;  /* 0x00000000fffff984 */ /* 0x000fe20000000800 */
[----:B------:R1:W-:Y:S04]  /*1b80*/  LDGSTS.E.BYPASS.LTC128B.128 [R2+0x6900], [R12.64], !P0 ;  /* 0x069000000c027fae */ /* 0x0003e8000c101d46 */
[----:B------:R1:W-:Y:S04]  /*1b90*/  LDGSTS.E.BYPASS.LTC128B.128 [R2+0x8900], [R8.64], !P1 ;  /* 0x0890000008027fae */ /* 0x0003e8000c901d46 */
[----:B------:R1:W-:Y:S02]  /*1ba0*/  LDGSTS.E.BYPASS.LTC128B.128 [R2+0xa900], [R6.64], !P6 ;  /* 0x0a90000006027fae */ /* 0x0003e4000f101d46 */
.L_x_1002:
[----:B------:R-:W-:Y:S05]  /*1bb0*/  BSYNC B0 ;  /* 0x0000000000007941 */ /* 0x000fea0003800000 */
.L_x_1001:
[----:B------:R-:W-:Y:S05]  /*1bc0*/  BRA.DIV ~URZ, `(.L_x_1003) ;  /* 0x0000ece27f007947 */ /* 0x000fea000b800000 */
[----:B-1----:R1:W4:Y:S02]  /*1bd0*/  SHFL.IDX PT, R5, R14, 0x2, 0x1c1f ;  /* 0x005c1f000e057f89 */ /* 0x00232400000e0000 */
.L_x_1035:
[----:B------:R-:W-:Y:S05]  /*1be0*/  BRA.DIV ~URZ, `(.L_x_1004) ;  /* 0x0000ed327f007947 */ /* 0x000fea000b800000 */
[----:B--2---:R2:W1:Y:S02]  /*1bf0*/  SHFL.IDX PT, R2, R16, 0x2, 0x1c1f ;  /* 0x005c1f0010027f89 */ /* 0x00446400000e0000 */
.L_x_1036:
[----:B------:R-:W-:Y:S01]  /*1c00*/  IADD3 R3, R10, 0x40, RZ ;  /* 0x000000400a037810 */ /* 0x000fe20007ffe0ff */
[----:B------:R-:W-:Y:S03]  /*1c10*/  BSSY B0, `(.L_x_1005) ;  /* 0x0000017000007945 */ /* 0x000fe60003800000 */
[----:B------:R-:W-:-:S13]  /*1c20*/  ISETP.GE.AND P0, PT, R3, R19, PT ;  /* 0x000000130300720c */ /* 0x000fda0003f06270 */
[----:B------:R-:W-:Y:S05]  /*1c30*/  @P0 BRA `(.L_x_1006) ;  /* 0x0000014000000947 */ /* 0x000fea0003800000 */
[----:B------:R-:W5:Y:S04]  /*1c40*/  LDL R6, [R1+0x60] ;  /* 0x0000600001067983 */ /* 0x000f680000100800 */
[----:B--2---:R-:W2:Y:S04]  /*1c50*/  LDL R12, [R1+0x5c] ;  /* 0x00005c00010c7983 */ /* 0x004ea80000100800 */
[----:B---3--:R-:W3:Y:S04]  /*1c60*/  LDL R11, [R1+0x34] ;  /* 0x00003400010b7983 */ /* 0x008ee80000100800 */
[----:B----4-:R-:W4:Y:S01]  /*1c70*/  LDL.64 R20, [R1+0x48] ;  /* 0x0000480001147983 */ /* 0x010f220000100a00 */
[----:B-1----:R-:W-:Y:S01]  /*1c80*/  LEA R8, P0, R0, R2, 0x1 ;  /* 0x0000000200087211 */ /* 0x002fe200078008ff */
[----:B------:R-:W-:Y:S01]  /*1c90*/  IMAD.MOV.U32 R13, RZ, RZ, R5 ;  /* 0x000000ffff0d7224 */ /* 0x000fe200078e0005 */
[----:B------:R-:W-:-:S02]  /*1ca0*/  ISETP.NE.AND P1, PT, R17, RZ, PT ;  /* 0x000000ff1100720c */ /* 0x000fc40003f25270 */
[----:B-----5:R-:W-:Y:S02]  /*1cb0*/  LEA.HI.X R9, R0, R5, R6, 0x1, P0 ;  /* 0x0000000500097211 */ /* 0x020fe400000f0c06 */
[----:B------:R-:W-:-:S04]  /*1cc0*/  LEA R6, P0, R4, R2, 0x1 ;  /* 0x0000000204067211 */ /* 0x000fc800078008ff */
[----:B--2---:R-:W-:Y:S01]  /*1cd0*/  LEA.HI.X R7, R4, R5, R12, 0x1, P0 ;  /* 0x0000000504077211 */ /* 0x004fe200000f0c0c */
[----:B------:R-:W-:Y:S01]  /*1ce0*/  IMAD.MOV.U32 R12, RZ, RZ, R2 ;  /* 0x000000ffff0c7224 */ /* 0x000fe200078e0002 */
[----:B------:R-:W-:Y:S01]  /*1cf0*/  ISETP.NE.AND P0, PT, R15, RZ, PT ;  /* 0x000000ff0f00720c */ /* 0x000fe20003f05270 */
[----:B---3--:R-:W-:Y:S02]  /*1d00*/  IMAD.SHL.U32 R2, R11, 0x2, RZ ;  /* 0x000000020b027824 */ /* 0x008fe400078e00ff */
[----:B----4-:R-:W-:-:S10]  /*1d10*/  IMAD.WIDE R12, R20, 0x2, R12 ;  /* 0x00000002140c7825 */ /* 0x010fd400078e020c */
[----:B------:R-:W-:Y:S01]  /*1d20*/  @!PT LDS RZ, [RZ] ;  /* 0x00000000fffff984 */ /* 0x000fe20000000800 */
[----:B------:R-:W-:Y:S01]  /*1d30*/  @!PT LDS RZ, [RZ] ;  /* 0x00000000fffff984 */ /* 0x000fe20000000800 */
[----:B------:R-:W-:Y:S01]  /*1d40*/  @!PT LDS RZ, [RZ] ;  /* 0x00000000fffff984 */ /* 0x000fe20000000800 */
[----:B------:R1:W-:Y:S04]  /*1d50*/  LDGSTS.E.BYPASS.LTC128B.128 [R2+0x7100], [R12.64], !P0 ;  /* 0x071000000c027fae */ /* 0x0003e8000c101d46 */
[----:B------:R1:W-:Y:S04]  /*1d60*/  LDGSTS.E.BYPASS.LTC128B.128 [R2+0x9100], [R8.64], !P1 ;  /* 0x0910000008027fae */ /* 0x0003e8000c901d46 */
[----:B------:R1:W-:Y:S02]  /*1d70*/  LDGSTS.E.BYPASS.LTC128B.128 [R2+0xb100], [R6.64], !P6 ;  /* 0x0b10000006027fae */ /* 0x0003e4000f101d46 */
.L_x_1006:
[----:B------:R-:W-:Y:S05]  /*1d80*/  BSYNC B0 ;  /* 0x0000000000007941 */ /* 0x000fea0003800000 */
.L_x_1005:
[----:B------:R-:W-:Y:S05]  /*1d90*/  BRA.DIV ~URZ, `(.L_x_1007) ;  /* 0x0000ebf27f007947 */ /* 0x000fea000b800000 */
[----:B----4-:R4:W2:Y:S04]  /*1da0*/  SHFL.IDX PT, R5, R14, 0x3, 0x1c1f ;  /* 0x007c1f000e057f89 */ /* 0x0108a800000e0000 */
[----:B-1----:R4:W1:Y:S02]  /*1db0*/  SHFL.IDX PT, R2, R16, 0x3, 0x1c1f ;  /* 0x007c1f0010027f89 */ /* 0x00286400000e0000 */
.L_x_1037:
[----:B------:R-:W5:Y:S04]  /*1dc0*/  LDL R6, [R1+0x60] ;  /* 0x0000600001067983 */ /* 0x000f680000100800 */
[----:B---3--:R-:W3:Y:S04]  /*1dd0*/  LDL R3, [R1+0x5c] ;  /* 0x00005c0001037983 */ /* 0x008ee80000100800 */
[----:B----4-:R-:W4:Y:S04]  /*1de0*/  LDL R13, [R1+0x34] ;  /* 0x00003400010d7983 */ /* 0x010f280000100800 */
[----:B--2---:R-:W2:Y:S01]  /*1df0*/  LDL.64 R160, [R1+0x48] ;  /* 0x0000480001a07983 */ /* 0x004ea20000100a00 */
[----:B------:R-:W-:-:S02]  /*1e00*/  IADD3 R10, R10, 0x60, RZ ;  /* 0x000000600a0a7810 */ /* 0x000fc40007ffe0ff */
[----:B------:R-:W-:Y:S02]  /*1e10*/  P2R R11, PR, RZ, 0x4 ;  /* 0x00000004ff0b7803 */ /* 0x000fe40000000000 */
[----:B------:R-:W-:Y:S02]  /*1e20*/  ISETP.GE.AND P1, PT, R10, R19, PT ;  /* 0x000000130a00720c */ /* 0x000fe40003f26270 */
[----:B------:R-:W-:-:S11]  /*1e30*/  ISETP.NE.AND P2, PT, R15, RZ, PT ;  /* 0x000000ff0f00720c */ /* 0x000fd60003f45270 */
[----:B-1----:R-:W-:-:S04]  /*1e40*/  @!P1 LEA R8, P0, R0, R2, 0x1 ;  /* 0x0000000200089211 */ /* 0x002fc800078008ff */
[----:B-----5:R-:W-:Y:S02]  /*1e50*/  @!P1 LEA.HI.X R9, R0, R5, R6, 0x1, P0 ;  /* 0x0000000500099211 */ /* 0x020fe400000f0c06 */
[----:B------:R-:W-:-:S04]  /*1e60*/  @!P1 LEA R6, P0, R4, R2, 0x1 ;  /* 0x0000000204069211 */ /* 0x000fc800078008ff */
[----:B---3--:R-:W-:Y:S01]  /*1e70*/  @!P1 LEA.HI.X R7, R4, R5, R3, 0x1, P0 ;  /* 0x0000000504079211 */ /* 0x008fe200000f0c03 */
[----:B------:R-:W-:Y:S01]  /*1e80*/  @!P1 IMAD.MOV.U32 R3, RZ, RZ, R5 ;  /* 0x000000ffff039224 */ /* 0x000fe200078e0005 */
[----:B------:R-:W-:Y:S01]  /*1e90*/  ISETP.NE.AND P0, PT, R17, RZ, PT ;  /* 0x000000ff1100720c */ /* 0x000fe20003f05270 */
[----:B----4-:R-:W-:Y:S02]  /*1ea0*/  IMAD.SHL.U32 R145, R13, 0x2, RZ ;  /* 0x000000020d917824 */ /* 0x010fe400078e00ff */
[----:B--2---:R-:W-:-:S05]  /*1eb0*/  @!P1 IMAD.WIDE R2, R160, 0x2, R2 ;  /* 0x00000002a0029825 */ /* 0x004fca00078e0202 */
[----:B------:R-:W-:Y:S01]  /*1ec0*/  @!PT LDS RZ, [RZ] ;  /* 0x00000000fffff984 */ /* 0x000fe20000000800 */
[----:B------:R-:W-:Y:S01]  /*1ed0*/  @!PT LDS RZ, [RZ] ;  /* 0x00000000fffff984 */ /* 0x000fe20000000800 */
[----:B------:R-:W-:Y:S01]  /*1ee0*/  @!PT LDS RZ, [RZ] ;  /* 0x00000000fffff984 */ /* 0x000fe20000000800 */
[----:B------:R1:W-:Y:S01]  /*1ef0*/  @!P1 LDGSTS.E.BYPASS.LTC128B.128 [R145+0x7900], [R2.64], !P2 ;  /* 0x0790000002919fae */ /* 0x0003e2000d101d46 */
[----:B------:R-:W-:-:S04]  /*1f00*/  ISETP.NE.AND P2, PT, R11, RZ, PT ;  /* 0x000000ff0b00720c */ /* 0x000fc80003f45270 */
[----:B------:R1:W-:Y:S04]  /*1f10*/  @!P1 LDGSTS.E.BYPASS.LTC128B.128 [R145+0x9900], [R8.64], !P0 ;  /* 0x0990000008919fae */ /* 0x0003e8000c101d46 */
[----:B------:R1:W-:Y:S04]  /*1f20*/  @!P1 LDGSTS.E.BYPASS.LTC128B.128 [R145+0xb900], [R6.64], !P6 ;  /* 0x0b90000006919fae */ /* 0x0003e8000f101d46 */
[----:B------:R-:W0:Y:S01]  /*1f30*/  LDGDEPBAR ;  /* 0x00000000000079af */ /* 0x000e220000000000 */
[----:B------:R-:W-:Y:S02]  /*1f40*/  WARPSYNC 0xffffffff ;  /* 0xffffffff00007948 */ /* 0x000fe40003800000 */
[----:B------:R-:W2:Y:S04]  /*1f50*/  LDL.64 R162, [R1+0x8] ;  /* 0x0000080001a27983 */ /* 0x000ea80000100a00 */
[----:B------:R-:W3:Y:S04]  /*1f60*/  LDL R147, [R1+0x4] ;  /* 0x0000040001937983 */ /* 0x000ee80000100800 */
[----:B------:R-:W4:Y:S04]  /*1f70*/  S2R R14, SR_TID.X ;  /* 0x00000000000e7919 */ /* 0x000f280000002100 */
[----:B------:R-:W3:Y:S01]  /*1f80*/  LDL R10, [R1+0x18] ;  /* 0x00001800010a7983 */ /* 0x000ee20000100800 */
[----:B-1----:R-:W-:Y:S01]  /*1f90*/  SHF.R.S32.HI R7, RZ, 0x1f, R64 ;  /* 0x0000001fff077819 */ /* 0x002fe20000011440 */
[----:B------:R-:W-:Y:S01]  /*1fa0*/  IMAD.WIDE.U32 R2, R64, c[0x0][0x1e0], RZ ;  /* 0x0000780040027a25 */ /* 0x000fe200078e00ff */
[----:B------:R-:W-:Y:S01]  /*1fb0*/  MOV R146, 0xffffffc0 ;  /* 0xffffffc000927802 */ /* 0x000fe20000000f00 */
[----:B------:R-:W3:Y:S01]  /*1fc0*/  LDL R177, [R1+0x1c] ;  /* 0x00001c0001b17983 */ /* 0x000ee20000100800 */
[----:B------:R-:W-:-:S03]  /*1fd0*/  P2R R19, PR, RZ, 0x4 ;  /* 0x00000004ff137803 */ /* 0x000fc60000000000 */
[----:B------:R1:W5:Y:S01]  /*1fe0*/  LDL R176, [R1] ;  /* 0x0000000001b07983 */ /* 0x0003620000100800 */
[----:B----4-:R-:W-:-:S04]  /*1ff0*/  SHF.R.S32.HI R12, RZ, 0x1f, R14 ;  /* 0x0000001fff0c7819 */ /* 0x010fc8000001140e */
[----:B------:R-:W-:Y:S02]  /*2000*/  LEA.HI R12, R12, R14, RZ, 0x2 ;  /* 0x0000000e0c0c7211 */ /* 0x000fe400078f10ff */
[----:B------:R-:W4:Y:S02]  /*2010*/  LDL.64 R14, [R1+0x10] ;  /* 0x00001000010e7983 */ /* 0x000f240000100a00 */
[----:B------:R-:W-:-:S04]  /*2020*/  SHF.R.S32.HI R12, RZ, 0x2, R12 ;  /* 0x00000002ff0c7819 */ /* 0x000fc8000001140c */
[----:B------:R-:W-:-:S05]  /*2030*/  IADD3 R0, -R12, c[0x0][0x1d0], RZ ;  /* 0x000074000c007a10 */ /* 0x000fca0007ffe1ff */
[----:B------:R-:W-:Y:S02]  /*2040*/  IMAD R0, R64, -0x40, R0 ;  /* 0xffffffc040007824 */ /* 0x000fe400078e0200 */
[----:B------:R-:W-:Y:S01]  /*2050*/  IMAD R4, R7, c[0x0][0x1e0], RZ ;  /* 0x0000780007047a24 */ /* 0x000fe200078e02ff */
[----:B------:R-:W-:Y:S02]  /*2060*/  BAR.SYNC.DEFER_BLOCKING 0x0 ;  /* 0x0000000000007b1d */ /* 0x000fe40000010000 */
[----:B------:R-:W-:Y:S01]  /*2070*/  ISETP.GE.AND P6, PT, R0, 0x1, PT ;  /* 0x000000010000780c */ /* 0x000fe20003fc6270 */
[----:B------:R-:W-:Y:S01]  /*2080*/  IMAD R4, R64, c[0x0][0x1e4], R4 ;  /* 0x0000790040047a24 */ /* 0x000fe200078e0204 */
[----:B------:R-:W-:-:S04]  /*2090*/  ISETP.GE.AND P1, PT, R0, 0x21, PT ;  /* 0x000000210000780c */ /* 0x000fc80003f26270 */
[----:B------:R-:W-:Y:S02]  /*20a0*/  IADD3 R4, R3, R4, RZ ;  /* 0x0000000403047210 */ /* 0x000fe40007ffe0ff */
[----:B------:R-:W-:-:S05]  /*20b0*/  MOV R3, 0x20 ;  /* 0x0000002000037802 */ /* 0x000fca0000000f00 */
[----:B------:R-:W-:Y:S01]  /*20c0*/  @P6 ISETP.GE.AND P5, PT, R160, c[0x0][0x1d4], PT ;  /* 0x00007500a0006a0c */ /* 0x000fe20003fa6270 */
[----:B------:R-:W-:Y:S01]  /*20d0*/  IMAD.WIDE.U32 R8, R3, c[0x0][0x1e0], RZ ;  /* 0x0000780003087a25 */ /* 0x000fe200078e00ff */
[----:B------:R-:W-:-:S03]  /*20e0*/  @P6 SHF.L.U32 R6, R13, 0x1, RZ ;  /* 0x000000010d066819 */ /* 0x000fc600000006ff */
[----:B------:R-:W-:Y:S02]  /*20f0*/  IMAD R3, R3, c[0x0][0x1e4], RZ ;  /* 0x0000790003037a24 */ /* 0x000fe400078e02ff */
[----:B------:R-:W-:Y:S02]  /*2100*/  IMAD R7, R7, c[0x0][0x208], RZ ;  /* 0x0000820007077a24 */ /* 0x000fe400078e02ff */
[----:B------:R-:W-:Y:S01]  /*2110*/  IMAD R144, R64, R146, c[0x0][0x1d0] ;  /* 0x0000740040907624 */ /* 0x000fe200078e0292 */
[----:B--2---:R-:W-:-:S04]  /*2120*/  LEA R0, P0, R2, R162, 0x6 ;  /* 0x000000a202007211 */ /* 0x004fc800078030ff */
[----:B---3--:R-:W-:Y:S02]  /*2130*/  LEA.HI.X R2, R2, R147, R4, 0x6, P0 ;  /* 0x0000009302027211 */ /* 0x008fe400000f3404 */
[----:B------:R-:W-:-:S04]  /*2140*/  @P6 LEA R4, P0, R0, c[0x0][0x1c8], 0x1 ;  /* 0x0000720000046a11 */ /* 0x000fc800078008ff */
[C---:B------:R-:W-:Y:S02]  /*2150*/  @P6 LEA.HI.X R5, R0.reuse, c[0x0][0x1cc], R2, 0x1, P0 ;  /* 0x0000730000056a11 */ /* 0x040fe400000f0c02 */
[----:B------:R-:W-:-:S03]  /*2160*/  @P1 IADD3 R0, P0, R0, R8, RZ ;  /* 0x0000000800001210 */ /* 0x000fc60007f1e0ff */
[----:B------:R-:W-:Y:S01]  /*2170*/  @!PT LDS RZ, [RZ] ;  /* 0x00000000fffff984 */ /* 0x000fe20000000800 */
[----:B------:R-:W-:Y:S01]  /*2180*/  @!PT LDS RZ, [RZ] ;  /* 0x00000000fffff984 */ /* 0x000fe20000000800 */
[----:B------:R-:W-:Y:S01]  /*2190*/  @!PT LDS RZ, [RZ] ;  /* 0x00000000fffff984 */ /* 0x000fe20000000800 */
[----:B------:R2:W-:Y:S01]  /*21a0*/  @P6 LDGSTS.E.BYPASS.LTC128B.128 [R6+0x3100], [R4.64], !P5 ;  /* 0x0310000004066fae */ /* 0x0005e2000e901d46 */
[----:B------:R-:W-:Y:S02]  /*21b0*/  @P1 ISETP.GE.AND P5, PT, R160, c[0x0][0x1d4], PT ;  /* 0x00007500a0001a0c */ /* 0x000fe40003fa6270 */
[----:B------:R-:W-:Y:S01]  /*21c0*/  @P1 IADD3.X R3, R2, R9, R3, P0, !PT ;  /* 0x0000000902031210 */ /* 0x000fe200007fe403 */
[----:B------:R2:W-:Y:S01]  /*21d0*/  @P6 LDGSTS.E.BYPASS.LTC128B.128 [R6+0x4100], [R4.64+0x40], !P4 ;  /* 0x0410004004066fae */ /* 0x0005e2000e101d46 */
[----:B------:R-:W-:-:S03]  /*21e0*/  @P1 LEA R2, P0, R0, c[0x0][0x1c8], 0x1 ;  /* 0x0000720000021a11 */ /* 0x000fc600078008ff */
[----:B------:R2:W-:Y:S01]  /*21f0*/  @P6 LDGSTS.E.BYPASS.LTC128B.128 [R6+0x5100], [R4.64+0x80], !P3 ;  /* 0x0510008004066fae */ /* 0x0005e2000d901d46 */
[----:B------:R-:W-:Y:S02]  /*2200*/  @P1 LEA.HI.X R3, R0, c[0x0][0x1cc], R3, 0x1, P0 ;  /* 0x0000730000031a11 */ /* 0x000fe400000f0c03 */
[----:B------:R-:W-:-:S05]  /*2210*/  @P1 SHF.L.U32 R0, R13, 0x1, RZ ;  /* 0x000000010d001819 */ /* 0x000fca00000006ff */
[----:B------:R4:W-:Y:S04]  /*2220*/  @P1 LDGSTS.E.BYPASS.LTC128B.128 [R0+0x3900], [R2.64], !P5 ;  /* 0x0390000002001fae */ /* 0x0009e8000e901d46 */
[----:B------:R4:W-:Y:S04]  /*2230*/  @P1 LDGSTS.E.BYPASS.LTC128B.128 [R0+0x4900], [R2.64+0x40], !P4 ;  /* 0x0490004002001fae */ /* 0x0009e8000e101d46 */
[----:B------:R4:W-:Y:S04]  /*2240*/  @P1 LDGSTS.E.BYPASS.LTC128B.128 [R0+0x5900], [R2.64+0x80], !P3 ;  /* 0x0590008002001fae */ /* 0x0009e8000d901d46 */
[----:B------:R-:W0:Y:S01]  /*2250*/  LDGDEPBAR ;  /* 0x00000000000079af */ /* 0x000e220000000000 */
[----:B--2---:R-:W-:-:S04]  /*2260*/  IMAD.WIDE.U32 R4, R64, c[0x0][0x208], RZ ;  /* 0x0000820040047a25 */ /* 0x004fc800078e00ff */
[----:B------:R-:W-:Y:S01]  /*2270*/  IMAD R6, R64, c[0x0][0x20c], R7 ;  /* 0x0000830040067a24 */ /* 0x000fe200078e0207 */
[----:B------:R-:W-:-:S04]  /*2280*/  DEPBAR.LE SB0, 0x1 ;  /* 0x000080400000791a */ /* 0x000fc80000000000 */
[----:B------:R-:W-:-:S04]  /*2290*/  DEPBAR.LE SB0, 0x0 ;  /* 0x000080000000791a */ /* 0x000fc80000000000 */
[----:B------:R-:W-:Y:S01]  /*22a0*/  BAR.SYNC.DEFER_BLOCKING 0x0 ;  /* 0x0000000000007b1d */ /* 0x000fe20000010000 */
[----:B----4-:R-:W-:Y:S02]  /*22b0*/  LEA R0, P0, R4, R14, 0x6 ;  /* 0x0000000e04007211 */ /* 0x010fe400078030ff */
[----:B------:R-:W-:-:S04]  /*22c0*/  IADD3 R6, R5, R6, RZ ;  /* 0x0000000605067210 */ /* 0x000fc80007ffe0ff */
[----:B------:R-:W-:Y:S02]  /*22d0*/  LEA.HI.X R4, R4, R10, R6, 0x6, P0 ;  /* 0x0000000a04047211 */ /* 0x000fe400000f3406 */
[----:B------:R-:W-:Y:S02]  /*22e0*/  LEA R2, P0, R0, c[0x0][0x1f8], 0x1 ;  /* 0x00007e0000027a11 */ /* 0x000fe400078008ff */
[----:B------:R-:W-:Y:S02]  /*22f0*/  MOV R6, c[0x0][0x208] ;  /* 0x0000820000067a02 */ /* 0x000fe40000000f00 */
[----:B------:R-:W-:Y:S02]  /*2300*/  LOP3.LUT R5, R18, 0x1, RZ, 0xc0, !PT ;  /* 0x0000000112057812 */ /* 0x000fe400078ec0ff */
[----:B------:R-:W-:Y:S02]  /*2310*/  LEA.HI.X R3, R0, c[0x0][0x1fc], R4, 0x1, P0 ;  /* 0x00007f0000037a11 */ /* 0x000fe400000f0c04 */
[----:B------:R-:W-:-:S02]  /*2320*/  MOV R4, c[0x0][0x20c] ;  /* 0x0000830000047a02 */ /* 0x000fc40000000f00 */
[----:B------:R-:W-:Y:S02]  /*2330*/  LEA R16, P0, R6, R2, 0x6 ;  /* 0x0000000206107211 */ /* 0x000fe400078030ff */
[----:B------:R-:W-:Y:S02]  /*2340*/  ISETP.NE.U32.AND P6, PT, R5, 0x1, PT ;  /* 0x000000010500780c */ /* 0x000fe40003fc5070 */
[----:B------:R-:W-:Y:S01]  /*2350*/  IADD3 R0, -R12, R144, RZ ;  /* 0x000000900c007210 */ /* 0x000fe20007ffe1ff */
[----:B------:R-:W-:Y:S01]  /*2360*/  LDSM.16.M88.4 R20, [R212] ;  /* 0x00000000d414783b */ /* 0x000fe20000000200 */
[----:B------:R-:W-:Y:S02]  /*2370*/  LEA.HI.X R17, R6, R3, R4, 0x6, P0 ;  /* 0x0000000306117211 */ /* 0x000fe400000f3404 */
[----:B------:R-:W-:Y:S01]  /*2380*/  ISETP.LT.OR P0, PT, R0, 0x1, P6 ;  /* 0x000000010000780c */ /* 0x000fe20003701670 */
[----:B------:R-:W2:Y:S01]  /*2390*/  LDSM.16.M88.4 R12, [R215] ;  /* 0x00000000d70c783b */ /* 0x000ea20000000200 */
[----:B------:R-:W-:-:S03]  /*23a0*/  LOP3.LUT P1, RZ, R18, 0x2, RZ, 0xc0, !PT ;  /* 0x0000000212ff7812 */ /* 0x000fc6000782c0ff */
[----:B------:R-:W3:Y:S04]  /*23b0*/  LDSM.16.M88.4 R8, [R215+0x1000] ;  /* 0x00100000d708783b */ /* 0x000ee80000000200 */
[----:B------:R-:W4:Y:S04]  /*23c0*/  LDSM.16.M88.4 R40, [R212+0x400] ;  /* 0x00040000d428783b */ /* 0x000f280000000200 */
[----:B------:R-:W1:Y:S04]  /*23d0*/  LDSM.16.M88.4 R28, [R212+0x800] ;  /* 0x00080000d41c783b */ /* 0x000e680000000200 */
[----:B------:R-:W1:Y:S04]  /*23e0*/  LDSM.16.M88.4 R24, [R212+0xc00] ;  /* 0x000c0000d418783b */ /* 0x000e680000000200 */
[----:B------:R-:W-:Y:S04]  /*23f0*/  LDSM.16.M88.4 R36, [R216] ;  /* 0x00000000d824783b */ /* 0x000fe80000000200 */
[----:B------:R-:W-:Y:S04]  /*2400*/  LDSM.16.M88.4 R4, [R216+0x1000] ;  /* 0x00100000d804783b */ /* 0x000fe80000000200 */
[----:B------:R-:W1:Y:S04]  /*2410*/  LDSM.16.M88.4 R44, [R217] ;  /* 0x00000000d92c783b */ /* 0x000e680000000200 */
[----:B------:R-:W-:Y:S04]  /*2420*/  LDSM.16.M88.4 R68, [R228] ;  /* 0x00000000e444783b */ /* 0x000fe80000000200 */
[----:B------:R-:W-:Y:S04]  /*2430*/  LDSM.16.M88.4 R88, [R227] ;  /* 0x00000000e358783b */ /* 0x000fe80000000200 */
[----:B------:R-:W-:Y:S04]  /*2440*/  LDSM.16.M88.4 R104, [R226] ;  /* 0x00000000e268783b */ /* 0x000fe80000000200 */
[----:B------:R-:W-:Y:S01]  /*2450*/  @!PT LDS RZ, [RZ] ;  /* 0x00000000fffff984 */ /* 0x000fe20000000800 */
[----:B------:R-:W-:Y:S01]  /*2460*/  @!PT LDS RZ, [RZ] ;  /* 0x00000000fffff984 */ /* 0x000fe20000000800 */
[----:B------:R-:W-:Y:S01]  /*2470*/  @!PT LDS RZ, [RZ] ;  /* 0x00000000fffff984 */ /* 0x000fe20000000800 */
[----:B------:R1:W-:Y:S01]  /*2480*/  LDGSTS.E.BYPASS.LTC128B.128 [R145+0x100], [R2.64], !P0 ;  /* 0x0010000002917fae */ /* 0x0003e2000c101d46 */
[----:B------:R-:W-:-:S02]  /*2490*/  ISETP.LT.OR P0, PT, R0, 0x1, !P1 ;  /* 0x000000010000780c */ /* 0x000fc40004f01670 */
[C---:B------:R-:W-:Y:S02]  /*24a0*/  ISETP.LT.OR P6, PT, R0.reuse, 0x21, P6 ;  /* 0x000000210000780c */ /* 0x040fe400037c1670 */
[----:B------:R-:W-:-:S09]  /*24b0*/  ISETP.LT.OR P1, PT, R0, 0x21, !P1 ;  /* 0x000000210000780c */ /* 0x000fd20004f21670 */
[----:B------:R1:W-:Y:S01]  /*24c0*/  LDGSTS.E.BYPASS.LTC128B.128 [R145+0x1100], [R2.64+0x40], !P0 ;  /* 0x0110004002917fae */ /* 0x0003e2000c101d46 */
[----:B------:R-:W-:-:S04]  /*24d0*/  LOP3.LUT P0, RZ, R18, 0x4, RZ, 0xc0, !PT ;  /* 0x0000000412ff7812 */ /* 0x000fc8000780c0ff */
[C---:B------:R-:W-:Y:S02]  /*24e0*/  ISETP.LT.OR P2, PT, R0.reuse, 0x1, !P0 ;  /* 0x000000010000780c */ /* 0x040fe40004741670 */
[----:B------:R-:W-:Y:S01]  /*24f0*/  ISETP.LT.OR P0, PT, R0, 0x21, !P0 ;  /* 0x000000210000780c */ /* 0x000fe20004701670 */
[-C--:B--2---:R-:W-:Y:S10]  /*2500*/  HMMA.16816.F32.BF16 R48, R12, R20.reuse, RZ ;  /* 0x000000140c30723c */ /* 0x084ff400000418ff */
[----:B------:R2:W-:Y:S04]  /*2510*/  LDGSTS.E.BYPASS.LTC128B.128 [R145+0x2100], [R2.64+0x80], !P2 ;  /* 0x0210008002917fae */ /* 0x0005e8000d101d46 */
[----:B------:R1:W-:Y:S04]  /*2520*/  LDGSTS.E.BYPASS.LTC128B.128 [R145+0x900], [R16.64], !P6 ;  /* 0x0090000010917fae */ /* 0x0003e8000f101d46 */
[----:B------:R1:W-:Y:S04]  /*2530*/  LDGSTS.E.BYPASS.LTC128B.128 [R145+0x1900], [R16.64+0x40], !P1 ;  /* 0x0190004010917fae */ /* 0x0003e8000c901d46 */
[----:B------:R2:W-:Y:S04]  /*2540*/  LDGSTS.E.BYPASS.LTC128B.128 [R145+0x2900], [R16.64+0x80], !P0 ;  /* 0x0290008010917fae */ /* 0x0005e8000c101d46 */
[----:B------:R-:W-:Y:S04]  /*2550*/  LDSM.16.M88.4 R52, [R212+0x1000] ;  /* 0x00100000d434783b */ /* 0x000fe80000000200 */
[----:B------:R-:W2:Y:S01]  /*2560*/  LDSM.16.M88.4 R32, [R215+0x2000] ;  /* 0x00200000d720783b */ /* 0x000ea20000000200 */
[----:B---3--:R-:W-:Y:S01]  /*2570*/  HMMA.16816.F32.BF16 R56, R8, R20, RZ ;  /* 0x000000140838723c */ /* 0x008fe200000418ff */
[----:B------:R-:W-:-:S02]  /*2580*/  ISETP.NE.AND P2, PT, R19, RZ, PT ;  /* 0x000000ff1300720c */ /* 0x000fc40003f45270 */
[----:B------:R-:W0:Y:S05]  /*2590*/  LDGDEPBAR ;  /* 0x00000000000079af */ /* 0x000e2a0000000000 */
[C---:B----4-:R-:W-:Y:S08]  /*25a0*/  HMMA.16816.F32.BF16 R100, R8.reuse, R40, RZ ;  /* 0x000000280864723c */ /* 0x050ff000000418ff */
[C---:B-1----:R-:W-:Y:S08]  /*25b0*/  HMMA.16816.F32.BF16 R96, R8.reuse, R28, RZ ;  /* 0x0000001c0860723c */ /* 0x042ff000000418ff */
[C---:B------:R-:W-:Y:S08]  /*25c0*/  HMMA.16816.F32.BF16 R76, R8.reuse, R24, RZ ;  /* 0x00000018084c723c */ /* 0x040ff000000418ff */
[C---:B------:R-:W-:Y:S08]  /*25d0*/  HMMA.16816.F32.BF16 R92, R8.reuse, R22, RZ ;  /* 0x00000016085c723c */ /* 0x040ff000000418ff */
[C---:B------:R-:W-:Y:S08]  /*25e0*/  HMMA.16816.F32.BF16 R80, R8.reuse, R42, RZ ;  /* 0x0000002a0850723c */ /* 0x040ff000000418ff */
[C---:B------:R-:W-:Y:S08]  /*25f0*/  HMMA.16816.F32.BF16 R72, R8.reuse, R30, RZ ;  /* 0x0000001e0848723c */ /* 0x040ff000000418ff */
[----:B------:R-:W-:Y:S08]  /*2600*/  HMMA.16816.F32.BF16 R60, R8, R26, RZ ;  /* 0x0000001a083c723c */ /* 0x000ff000000418ff */
[----:B------:R-:W-:Y:S01]  /*2610*/  HMMA.16816.F32.BF16 R8, R36, R44, R48 ;  /* 0x0000002c2408723c */ /* 0x000fe20000041830 */
[----:B------:R-:W-:Y:S07]  /*2620*/  LDSM.16.M88.4 R48, [R221] ;  /* 0x00000000dd30783b */ /* 0x000fee0000000200 */
[C---:B------:R-:W-:Y:S08]  /*2630*/  HMMA.16816.F32.BF16 R108, R12.reuse, R28, RZ ;  /* 0x0000001c0c6c723c */ /* 0x040ff000000418ff */
[C---:B------:R-:W-:Y:S01]  /*2640*/  HMMA.16816.F32.BF16 R128, R12.reuse, R30, RZ ;  /* 0x0000001e0c80723c */ /* 0x040fe200000418ff */
[----:B------:R-:W1:Y:S07]  /*2650*/  LDSM.16.M88.4 R28, [R215+0x3000] ;  /* 0x00300000d71c783b */ /* 0x000e6e0000000200 */
[C---:B------:R-:W-:Y:S01]  /*2660*/  HMMA.16816.F32.BF16 R84, R12.reuse, R22, RZ ;  /* 0x000000160c54723c */ /* 0x040fe200000418ff */
[----:B------:R-:W-:Y:S07]  /*2670*/  LDSM.16.M88.4 R20, [R216+0x3000] ;  /* 0x00300000d814783b */ /* 0x000fee0000000200 */
[C---:B--2---:R-:W-:Y:S08]  /*2680*/  HMMA.16816.F32.BF16 R16, R12.reuse, R40, RZ ;  /* 0x000000280c10723c */ /* 0x044ff000000418ff */
[C---:B------:R-:W-:Y:S01]  /*2690*/  HMMA.16816.F32.BF16 R116, R12.reuse, R42, RZ ;  /* 0x0000002a0c74723c */ /* 0x040fe200000418ff */
[----:B------:R-:W-:Y:S07]  /*26a0*/  LDSM.16.M88.4 R40, [R225] ;  /* 0x00000000e128783b */ /* 0x000fee0000000200 */
[C---:B------:R-:W-:Y:S08]  /*26b0*/  HMMA.16816.F32.BF16 R112, R12.reuse, R24, RZ ;  /* 0x000000180c70723c */ /* 0x040ff000000418ff */
[----:B------:R-:W-:Y:S01]  /*26c0*/  HMMA.16816.F32.BF16 R120, R12, R26, RZ ;  /* 0x0000001a0c78723c */ /* 0x000fe200000418ff */
[----:B------:R-:W2:Y:S07]  /*26d0*/  LDSM.16.M88.4 R24, [R216+0x2000] ;  /* 0x00200000d818783b */ /* 0x000eae0000000200 */
[----:B------:R-:W-:Y:S08]  /*26e0*/  HMMA.16816.F32.BF16 R12, R4, R44, R56 ;  /* 0x0000002c040c723c */ /* 0x000ff00000041838 */
[----:B------:R-:W-:Y:S08]  /*26f0*/  HMMA.16816.F32.BF16 R8, R32, R52, R8 ;  /* 0x000000342008723c */ /* 0x000ff00000041808 */
[C---:B------:R-:W-:Y:S08]  /*2700*/  HMMA.16816.F32.BF16 R136, R4.reuse, R88, R96 ;  /* 0x000000580488723c */ /* 0x040ff00000041860 */
[C---:B------:R-:W-:Y:S08]  /*2710*/  HMMA.16816.F32.BF16 R148, R4.reuse, R104, R76 ;  /* 0x000000680494723c */ /* 0x040ff0000004184c */
[----:B------:R-:W-:Y:S08]  /*2720*/  HMMA.16816.F32.BF16 R92, R4, R46, R92 ;  /* 0x0000002e045c723c */ /* 0x000ff0000004185c */
[C---:B------:R-:W-:Y:S01]  /*2730*/  HMMA.16816.F32.BF16 R96, R36.reuse, R68, R16 ;  /* 0x000000442460723c */ /* 0x040fe20000041810 */
[----:B------:R-:W-:Y:S07]  /*2740*/  LDSM.16.M88.4 R16, [R215+0x4000] ;  /* 0x00400000d710783b */ /* 0x000fee0000000200 */
[----:B------:R-:W-:Y:S01]  /*2750*/  HMMA.16816.F32.BF16 R76, R36, R46, R84 ;  /* 0x0000002e244c723c */ /* 0x000fe20000041854 */
[----:B------:R-:W3:Y:S07]  /*2760*/  LDSM.16.M88.4 R44, [R212+0x2000] ;  /* 0x00200000d42c783b */ /* 0x000eee0000000200 */
[C---:B------:R-:W-:Y:S08]  /*2770*/  HMMA.16816.F32.BF16 R124, R4.reuse, R68, R100 ;  /* 0x00000044047c723c */ /* 0x040ff00000041864 */
[C---:B------:R-:W-:Y:S08]  /*2780*/  HMMA.16816.F32.BF16 R132, R4.reuse, R70, R80 ;  /* 0x000000460484723c */ /* 0x040ff00000041850 */
[C---:B------:R-:W-:Y:S08]  /*2790*/  HMMA.16816.F32.BF16 R140, R4.reuse, R90, R72 ;  /* 0x0000005a048c723c */ /* 0x040ff00000041848 */
[----:B------:R-:W-:Y:S08]  /*27a0*/  HMMA.16816.F32.BF16 R152, R4, R106, R60 ;  /* 0x0000006a0498723c */ /* 0x000ff0000004183c */
[----:B-1----:R-:W-:Y:S01]  /*27b0*/  HMMA.16816.F32.BF16 R4, R28, R52, R12 ;  /* 0x000000341c04723c */ /* 0x002fe2000004180c */
[----:B------:R-:W1:Y:S07]  /*27c0*/  LDSM.16.M88.4 R12, [R215+0x5000] ;  /* 0x00500000d70c783b */ /* 0x000e6e0000000200 */
[----:B--2---:R-:W-:Y:S01]  /*27d0*/  HMMA.16816.F32.BF16 R56, R24, R40, R8 ;  /* 0x000000281838723c */ /* 0x004fe20000041808 */
[----:B------:R-:W2:Y:S07]  /*27e0*/  LDSM.16.M88.4 R8, [R216+0x4000] ;  /* 0x00400000d808783b */ /* 0x000eae0000000200 */
[----:B------:R-:W-:Y:S08]  /*27f0*/  HMMA.16816.F32.BF16 R76, R32, R54, R76 ;  /* 0x00000036204c723c */ /* 0x000ff0000004184c */
[----:B------:R-:W-:Y:S01]  /*2800*/  HMMA.16816.F32.BF16 R60, R20, R40, R4 ;  /* 0x00000028143c723c */ /* 0x000fe20000041804 */
[----:B------:R-:W-:Y:S07]  /*2810*/  LDSM.16.M88.4 R4, [R216+0x5000] ;  /* 0x00500000d804783b */ /* 0x000fee0000000200 */
[----:B------:R-:W-:Y:S08]  /*2820*/  HMMA.16816.F32.BF16 R80, R28, R54, R92 ;  /* 0x000000361c50723c */ /* 0x000ff0000004185c */
[----:B---3--:R-:W-:Y:S01]  /*2830*/  HMMA.16816.F32.BF16 R72, R16, R44, R56 ;  /* 0x0000002c1048723c */ /* 0x008fe20000041838 */
[----:B------:R-:W3:Y:S07]  /*2840*/  LDSM.16.M88.4 R56, [R212+0x1400] ;  /* 0x00140000d438783b */ /* 0x000eee0000000200 */
[----:B------:R-:W-:Y:S08]  /*2850*/  HMMA.16816.F32.BF16 R100, R36, R70, R116 ;  /* 0x000000462464723c */ /* 0x000ff00000041874 */
[----:B-1----:R-:W-:Y:S01]  /*2860*/  HMMA.16816.F32.BF16 R52, R12, R44, R60 ;  /* 0x0000002c0c34723c */ /* 0x002fe2000004183c */
[----:B------:R-:W1:Y:S07]  /*2870*/  LDSM.16.M88.4 R60, [R224] ;  /* 0x00000000e03c783b */ /* 0x000e6e0000000200 */
[-C--:B------:R-:W-:Y:S08]  /*2880*/  HMMA.16816.F32.BF16 R68, R24, R42.reuse, R76 ;  /* 0x0000002a1844723c */ /* 0x080ff0000004184c */
[----:B------:R-:W-:Y:S01]  /*2890*/  HMMA.16816.F32.BF16 R76, R20, R42, R80 ;  /* 0x0000002a144c723c */ /* 0x000fe20000041850 */
[----:B------:R-:W4:Y:S07]  /*28a0*/  LDSM.16.M88.4 R40, [R212+0x2400] ;  /* 0x00240000d428783b */ /* 0x000f2e0000000200 */
[----:B--2---:R-:W-:Y:S08]  /*28b0*/  HMMA.16816.F32.BF16 R84, R8, R48, R72 ;  /* 0x000000300854723c */ /* 0x004ff00000041848 */
[----:B---3--:R-:W-:Y:S08]  /*28c0*/  HMMA.16816.F32.BF16 R72, R32, R56, R96 ;  /* 0x000000382048723c */ /* 0x008ff00000041860 */
[C---:B------:R-:W-:Y:S08]  /*28d0*/  HMMA.16816.F32.BF16 R108, R36.reuse, R88, R108 ;  /* 0x00000058246c723c */ /* 0x040ff0000004186c */
[----:B------:R-:W-:Y:S08]  /*28e0*/  HMMA.16816.F32.BF16 R128, R36, R90, R128 ;  /* 0x0000005a2480723c */ /* 0x000ff00000041880 */
[----:B------:R-:W-:Y:S08]  /*28f0*/  HMMA.16816.F32.BF16 R88, R4, R48, R52 ;  /* 0x000000300458723c */ /* 0x000ff00000041834 */
[-C--:B------:R-:W-:Y:S08]  /*2900*/  HMMA.16816.F32.BF16 R52, R16, R46.reuse, R68 ;  /* 0x0000002e1034723c */ /* 0x080ff00000041844 */
[----:B------:R-:W-:Y:S08]  /*2910*/  HMMA.16816.F32.BF16 R68, R12, R46, R76 ;  /* 0x0000002e0c44723c */ /* 0x000ff0000004184c */
[C---:B------:R-:W-:Y:S08]  /*2920*/  HMMA.16816.F32.BF16 R112, R36.reuse, R104, R112 ;  /* 0x000000682470723c */ /* 0x040ff00000041870 */
[----:B------:R-:W-:Y:S08]  /*2930*/  HMMA.16816.F32.BF16 R120, R36, R106, R120 ;  /* 0x0000006a2478723c */ /* 0x000ff00000041878 */
[----:B------:R-:W-:Y:S01]  /*2940*/  HMMA.16816.F32.BF16 R36, R28, R56, R124 ;  /* 0x000000381c24723c */ /* 0x000fe2000004187c */
[----:B------:R-:W-:-:S04]  /*2950*/  FMUL.FTZ R0, R84, c[0x0][0x320] ;  /* 0x0000c80054007a20 */ /* 0x000fc80000410000 */
[----:B------:R2:W3:Y:S03]  /*2960*/  MUFU.TANH R156, R0 ;  /* 0x00000000009c7308 */ /* 0x0004e60000002400 */
[----:B-1----:R-:W-:Y:S01]  /*2970*/  HMMA.16816.F32.BF16 R72, R24, R60, R72 ;  /* 0x0000003c1848723c */ /* 0x002fe20000041848 */
[----:B--2---:R-:W-:-:S04]  /*2980*/  FMUL.FTZ R0, R85, c[0x0][0x320] ;  /* 0x0000c80055007a20 */ /* 0x004fc80000410000 */
[----:B------:R1:W2:Y:S03]  /*2990*/  MUFU.TANH R126, R0 ;  /* 0x00000000007e7308 */ /* 0x0002a60000002400 */
[----:B------:R-:W-:Y:S08]  /*29a0*/  HMMA.16816.F32.BF16 R92, R4, R50, R68 ;  /* 0x00000032045c723c */ /* 0x000ff00000041844 */
[----:B------:R-:W-:Y:S01]  /*29b0*/  HMMA.16816.F32.BF16 R68, R32, R58, R100 ;  /* 0x0000003a2044723c */ /* 0x000fe20000041864 */
[----:B-1----:R-:W-:-:S07]  /*29c0*/  FMUL.FTZ R0, R86, c[0x0][0x320] ;  /* 0x0000c80056007a20 */ /* 0x002fce0000410000 */
[----:B------:R-:W-:Y:S01]  /*29d0*/  HMMA.16816.F32.BF16 R44, R20, R60, R36 ;  /* 0x0000003c142c723c */ /* 0x000fe20000041824 */
[----:B------:R-:W1:Y:S01]  /*29e0*/  LDSM.16.M88.4 R36, [R220] ;  /* 0x00000000dc24783b */ /* 0x000e620000000200 */
[----:B------:R2:W1:Y:S06]  /*29f0*/  MUFU.TANH R158, R0 ;  /* 0x00000000009e7308 */ /* 0x00046c0000002400 */
[----:B------:R-:W-:Y:S01]  /*2a00*/  HMMA.16816.F32.BF16 R80, R8, R50, R52 ;  /* 0x000000320850723c */ /* 0x000fe20000041834 */
[----:B------:R-:W1:Y:S01]  /*2a10*/  LDSM.16.M88.4 R52, [R212+0x1800] ;  /* 0x00180000d434783b */ /* 0x000e620000000200 */
[----:B--2---:R-:W-:-:S06]  /*2a20*/  FMUL.FTZ R0, R87, c[0x0][0x320] ;  /* 0x0000c80057007a20 */ /* 0x004fcc0000410000 */
[----:B------:R-:W-:Y:S01]  /*2a30*/  HMMA.16816.F32.BF16 R76, R28, R58, R132 ;  /* 0x0000003a1c4c723c */ /* 0x000fe20000041884 */
[----:B------:R2:W1:Y:S02]  /*2a40*/  MUFU.TANH R157, R0 ;  /* 0x00000000009d7308 */ /* 0x0004640000002400 */
[----:B--2---:R-:W-:-:S06]  /*2a50*/  FMUL.FTZ R0, R88, c[0x0][0x320] ;  /* 0x0000c80058007a20 */ /* 0x004fcc0000410000 */
[----:B------:R2:W1:Y:S01]  /*2a60*/  MUFU.TANH R119, R0 ;  /* 0x0000000000777308 */ /* 0x0004620000002400 */
[----:B----4-:R-:W-:Y:S01]  /*2a70*/  HMMA.16816.F32.BF16 R72, R16, R40, R72 ;  /* 0x000000281048723c */ /* 0x010fe20000041848 */
[----:B--2---:R-:W-:-:S06]  /*2a80*/  FMUL.FTZ R0, R89, c[0x0][0x320] ;  /* 0x0000c80059007a20 */ /* 0x004fcc0000410000 */
[----:B------:R2:W4:Y:S01]  /*2a90*/  MUFU.TANH R116, R0 ;  /* 0x0000000000747308 */ /* 0x0005220000002400 */
[----:B------:R-:W-:Y:S01]  /*2aa0*/  HMMA.16816.F32.BF16 R56, R24, R62, R68 ;  /* 0x0000003e1838723c */ /* 0x000fe20000041844 */
[----:B--2---:R-:W-:-:S06]  /*2ab0*/  FMUL.FTZ R0, R90, c[0x0][0x320] ;  /* 0x0000c8005a007a20 */ /* 0x004fcc0000410000 */
[----:B------:R2:W1:Y:S01]  /*2ac0*/  MUFU.TANH R118, R0 ;  /* 0x0000000000767308 */ /* 0x0004620000002400 */
[----:B------:R-:W-:Y:S01]  /*2ad0*/  HMMA.16816.F32.BF16 R48, R12, R40, R44 ;  /* 0x000000280c30723c */ /* 0x000fe2000004182c */
[----:B------:R-:W1:Y:S01]  /*2ae0*/  LDSM.16.M88.4 R44, [R223] ;  /* 0x00000000df2c783b */ /* 0x000e620000000200 */
[----:B--2---:R-:W-:-:S05]  /*2af0*/  FMUL.FTZ R0, R91, c[0x0][0x320] ;  /* 0x0000c8005b007a20 */ /* 0x004fca0000410000 */
[----:B------:R2:W1:Y:S01]  /*2b00*/  MUFU.TANH R117, R0 ;  /* 0x0000000000757308 */ /* 0x0004620000002400 */
[----:B------:R-:W-:Y:S01]  /*2b10*/  HMMA.16816.F32.BF16 R68, R20, R62, R76 ;  /* 0x0000003e1444723c */ /* 0x000fe2000004184c */
[----:B--2---:R-:W-:-:S06]  /*2b20*/  FMUL.FTZ R0, R80, c[0x0][0x320] ;  /* 0x0000c80050007a20 */ /* 0x004fcc0000410000 */
[----:B------:R2:W1:Y:S02]  /*2b30*/  MUFU.TANH R125, R0 ;  /* 0x00000000007d7308 */ /* 0x0004640000002400 */
[----:B--2---:R-:W-:-:S06]  /*2b40*/  FMUL.FTZ R0, R81, c[0x0][0x320] ;  /* 0x0000c80051007a20 */ /* 0x004fcc0000410000 */
[----:B------:R2:W1:Y:S01]  /*2b50*/  MUFU.TANH R124, R0 ;  /* 0x00000000007c7308 */ /* 0x0004620000002400 */
[----:B------:R-:W-:Y:S01]  /*2b60*/  HMMA.16816.F32.BF16 R60, R16, R42, R56 ;  /* 0x0000002a103c723c */ /* 0x000fe20000041838 */
[----:B------:R-:W3:Y:S01]  /*2b70*/  LDSM.16.M88.4 R56, [R212+0x2800] ;  /* 0x00280000d438783b */ /* 0x000ee20000000200 */
[----:B--2---:R-:W-:-:S05]  /*2b80*/  FMUL.FTZ R0, R82, c[0x0][0x320] ;  /* 0x0000c80052007a20 */ /* 0x004fca0000410000 */
[----:B------:R2:W2:Y:S01]  /*2b90*/  MUFU.TANH R133, R0 ;  /* 0x0000000000857308 */ /* 0x0004a20000002400 */
[----:B-1----:R-:W-:Y:S01]  /*2ba0*/  HMMA.16816.F32.BF16 R84, R4, R36, R48 ;  /* 0x000000240454723c */ /* 0x002fe20000041830 */
[----:B--2---:R-:W-:-:S07]  /*2bb0*/  FMUL.FTZ R0, R83, c[0x0][0x320] ;  /* 0x0000c80053007a20 */ /* 0x004fce0000410000 */
[----:B------:R-:W-:Y:S01]  /*2bc0*/  HMMA.16816.F32.BF16 R80, R8, R36, R72 ;  /* 0x000000240850723c */ /* 0x000fe20000041848 */
[----:B------:R1:W2:Y:S07]  /*2bd0*/  MUFU.TANH R132, R0 ;  /* 0x0000000000847308 */ /* 0x0002ae0000002400 */
[----:B------:R-:W-:Y:S01]  /*2be0*/  HMMA.16816.F32.BF16 R72, R32, R52, R108 ;  /* 0x000000342048723c */ /* 0x000fe2000004186c */
[----:B-1----:R-:W-:-:S04]  /*2bf0*/  FMUL.FTZ R0, R92, c[0x0][0x320] ;  /* 0x0000c8005c007a20 */ /* 0x002fc80000410000 */
[----:B------:R1:W1:Y:S03]  /*2c00*/  MUFU.TANH R104, R0 ;  /* 0x0000000000687308 */ /* 0x0002660000002400 */
[----:B------:R-:W-:Y:S08]  /*2c10*/  HMMA.16816.F32.BF16 R48, R28, R52, R136 ;  /* 0x000000341c30723c */ /* 0x000ff00000041888 */
[----:B------:R-:W-:Y:S01]  /*2c20*/  HMMA.16816.F32.BF16 R68, R12, R42, R68 ;  /* 0x0000002a0c44723c */ /* 0x000fe20000041844 */
[----:B-1----:R-:W-:-:S04]  /*2c30*/  FMUL.FTZ R0, R93, c[0x0][0x320] ;  /* 0x0000c8005d007a20 */ /* 0x002fc80000410000 */
[----:B------:R1:W1:Y:S03]  /*2c40*/  MUFU.TANH R100, R0 ;  /* 0x0000000000647308 */ /* 0x0002660000002400 */
        /* <DEDUP_REMOVED lines=14> */
[----:B------:R-:W2:Y:S01]  /*2d30*/  LDSM.16.M88.4 R36, [R212+0x1c00] ;  /* 0x001c0000d424783b */ /* 0x000ea20000000200 */
[----:B-1----:R-:W-:-:S04]  /*2d40*/  FMUL.FTZ R0, R82, c[0x0][0x320] ;  /* 0x0000c80052007a20 */ /* 0x002fc80000410000 */
[----:B------:R1:W1:Y:S02]  /*2d50*/  MUFU.TANH R111, R0 ;  /* 0x00000000006f7308 */ /* 0x0002640000002400 */
[----:B---3--:R-:W-:Y:S01]  /*2d60*/  HMMA.16816.F32.BF16 R68, R16, R56, R72 ;  /* 0x000000381044723c */ /* 0x008fe20000041848 */
[----:B-1----:R-:W-:-:S05]  /*2d70*/  FMUL.FTZ R0, R83, c[0x0][0x320] ;  /* 0x0000c80053007a20 */ /* 0x002fca0000410000 */
[----:B------:R1:W3:Y:S02]  /*2d80*/  MUFU.TANH R110, R0 ;  /* 0x00000000006e7308 */ /* 0x0002e40000002400 */
[----:B------:R-:W-:Y:S01]  /*2d90*/  HMMA.16816.F32.BF16 R72, R28, R54, R140 ;  /* 0x000000361c48723c */ /* 0x000fe2000004188c */
[----:B------:R-:W2:Y:S01]  /*2da0*/  LDSM.16.M88.4 R52, [R222] ;  /* 0x00000000de34783b */ /* 0x000ea20000000200 */
        /* <DEDUP_REMOVED lines=16> */
[----:B------:R-:W-:Y:S08]  /*2eb0*/  HMMA.16816.F32.BF16 R68, R32, R36, R112 ;  /* 0x000000242044723c */ /* 0x000ff00000041870 */
[----:B------:R-:W-:Y:S01]  /*2ec0*/  HMMA.16816.F32.BF16 R44, R16, R58, R60 ;  /* 0x0000003a102c723c */ /* 0x000fe2000004183c */
[----:B-1----:R-:W-:-:S07]  /*2ed0*/  FMUL.FTZ R0, R78, c[0x0][0x320] ;  /* 0x0000c8004e007a20 */ /* 0x002fce0000410000 */
[----:B------:R-:W-:Y:S01]  /*2ee0*/  HMMA.16816.F32.BF16 R60, R32, R38, R120 ;  /* 0x00000026203c723c */ /* 0x000fe20000041878 */
[----:B------:R-:W-:Y:S01]  /*2ef0*/  LDSM.16.M88.4 R32, [R218] ;  /* 0x00000000da20783b */ /* 0x000fe20000000200 */
[----:B------:R1:W1:Y:S06]  /*2f00*/  MUFU.TANH R105, R0 ;  /* 0x0000000000697308 */ /* 0x00026c0000002400 */
[----:B------:R-:W-:Y:S01]  /*2f10*/  HMMA.16816.F32.BF16 R84, R4, R48, R40 ;  /* 0x000000300454723c */ /* 0x000fe20000041828 */
[----:B------:R-:W2:Y:S01]  /*2f20*/  LDSM.16.M88.4 R40, [R212+0x2c00] ;  /* 0x002c0000d428783b */ /* 0x000ea20000000200 */
[----:B------:R-:W-:Y:S01]  /*2f30*/  ISETP.GT.AND P0, PT, R64, R177, PT ;  /* 0x000000b14000720c */ /* 0x000fe20003f04270 */
[----:B------:R-:W-:-:S04]  /*2f40*/  DEPBAR.LE SB0, 0x0 ;  /* 0x000080000000791a */ /* 0x000fc80000000000 */
[----:B-1----:R-:W-:Y:S02]  /*2f50*/  FMUL.FTZ R0, R79, c[0x0][0x320] ;  /* 0x0000c8004f007a20 */ /* 0x002fe40000410000 */
[C---:B------:R-:W-:Y:S08]  /*2f60*/  HMMA.16816.F32.BF16 R76, R28.reuse, R36, R148 ;  /* 0x000000241c4c723c */ /* 0x040ff00000041894 */
[----:B------:R-:W-:Y:S01]  /*2f70*/  HMMA.16816.F32.BF16 R28, R28, R38, R152 ;  /* 0x000000261c1c723c */ /* 0x000fe20000041898 */
[----:B------:R1:W1:Y:S02]  /*2f80*/  MUFU.TANH R106, R0 ;  /* 0x00000000006a7308 */ /* 0x0002640000002400 */
[----:B-1----:R-:W-:-:S06]  /*2f90*/  FMUL.FTZ R0, R88, c[0x0][0x320] ;  /* 0x0000c80058007a20 */ /* 0x002fcc0000410000 */
[----:B------:R1:W1:Y:S01]  /*2fa0*/  MUFU.TANH R67, R0 ;  /* 0x0000000000437308 */ /* 0x0002620000002400 */
[----:B------:R-:W-:Y:S08]  /*2fb0*/  HMMA.16816.F32.BF16 R72, R12, R58, R72 ;  /* 0x0000003a0c48723c */ /* 0x000ff00000041848 */
[----:B------:R-:W-:Y:S01]  /*2fc0*/  HMMA.16816.F32.BF16 R56, R24, R52, R68 ;  /* 0x000000341838723c */ /* 0x000fe20000041844 */
[----:B-1----:R-:W-:-:S04]  /*2fd0*/  FMUL.FTZ R0, R89, c[0x0][0x320] ;  /* 0x0000c80059007a20 */ /* 0x002fc80000410000 */
[----:B------:R1:W1:Y:S03]  /*2fe0*/  MUFU.TANH R66, R0 ;  /* 0x0000000000427308 */ /* 0x0002660000002400 */
[----:B------:R-:W-:Y:S08]  /*2ff0*/  HMMA.16816.F32.BF16 R68, R20, R52, R76 ;  /* 0x000000341444723c */ /* 0x000ff0000004184c */
[----:B------:R-:W-:Y:S01]  /*3000*/  HMMA.16816.F32.BF16 R24, R24, R54, R60 ;  /* 0x000000361818723c */ /* 0x000fe2000004183c */
[----:B-1----:R-:W-:-:S07]  /*3010*/  FMUL.FTZ R0, R90, c[0x0][0x320] ;  /* 0x0000c8005a007a20 */ /* 0x002fce0000410000 */
[----:B------:R-:W-:Y:S01]  /*3020*/  HMMA.16816.F32.BF16 R52, R20, R54, R28 ;  /* 0x000000361434723c */ /* 0x000fe2000004181c */
[----:B------:R1:W1:Y:S02]  /*3030*/  MUFU.TANH R88, R0 ;  /* 0x0000000000587308 */ /* 0x0002640000002400 */
[----:B-1----:R-:W-:-:S06]  /*3040*/  FMUL.FTZ R0, R91, c[0x0][0x320] ;  /* 0x0000c8005b007a20 */ /* 0x002fcc0000410000 */
        /* <DEDUP_REMOVED lines=8> */
[----:B------:R1:W1:Y:S02]  /*30d0*/  MUFU.TANH R97, R0 ;  /* 0x0000000000617308 */ /* 0x0002640000002400 */
[----:B-1----:R-:W-:Y:S02]  /*30e0*/  FMUL.FTZ R0, R83, c[0x0][0x320] ;  /* 0x0000c80053007a20 */ /* 0x002fe40000410000 */
[----:B------:R-:W-:Y:S08]  /*30f0*/  HMMA.16816.F32.BF16 R80, R8, R50, R44 ;  /* 0x000000320850723c */ /* 0x000ff0000004182c */
[C---:B------:R-:W-:Y:S08]  /*3100*/  HMMA.16816.F32.BF16 R44, R16.reuse, R40, R56 ;  /* 0x00000028102c723c */ /* 0x040ff00000041838 */
[----:B------:R-:W-:Y:S01]  /*3110*/  HMMA.16816.F32.BF16 R16, R16, R42, R24 ;  /* 0x0000002a1010723c */ /* 0x000fe20000041818 */
[----:B------:R1:W1:Y:S07]  /*3120*/  MUFU.TANH R98, R0 ;  /* 0x0000000000627308 */ /* 0x00026e0000002400 */
[----:B------:R-:W-:Y:S08]  /*3130*/  HMMA.16816.F32.BF16 R72, R4, R50, R72 ;  /* 0x000000320448723c */ /* 0x000ff00000041848 */
[----:B------:R-:W-:Y:S01]  /*3140*/  HMMA.16816.F32.BF16 R44, R8, R32, R44 ;  /* 0x00000020082c723c */ /* 0x000fe2000004182c */
[----:B-1----:R-:W-:-:S07]  /*3150*/  FMUL.FTZ R0, R84, c[0x0][0x320] ;  /* 0x0000c80054007a20 */ /* 0x002fce0000410000 */
[----:B------:R-:W-:Y:S08]  /*3160*/  HMMA.16816.F32.BF16 R20, R4, R32, R36 ;  /* 0x000000200414723c */ /* 0x000ff00000041824 */
[-C--:B------:R-:W-:Y:S08]  /*3170*/  HMMA.16816.F32.BF16 R8, R8, R34.reuse, R16 ;  /* 0x000000220808723c */ /* 0x080ff00000041810 */
[----:B------:R-:W-:Y:S01]  /*3180*/  HMMA.16816.F32.BF16 R4, R4, R34, R12 ;  /* 0x000000220404723c */ /* 0x000fe2000004180c */
[----:B------:R1:W1:Y:S01]  /*3190*/  MUFU.TANH R49, R0 ;  /* 0x0000000000317308 */ /* 0x0002620000002400 */
[----:B------:R-:W-:-:S02]  /*31a0*/  FMUL.FTZ R81, R81, c[0x0][0x320] ;  /* 0x0000c80051517a20 */ /* 0x000fc40000410000 */
[----:B------:R-:W-:Y:S02]  /*31b0*/  FMUL.FTZ R72, R72, c[0x0][0x320] ;  /* 0x0000c80048487a20 */ /* 0x000fe40000410000 */
[----:B-1----:R-:W-:-:S04]  /*31c0*/  FMUL.FTZ R0, R85, c[0x0][0x320] ;  /* 0x0000c80055007a20 */ /* 0x002fc80000410000 */
[----:B------:R1:W1:Y:S01]  /*31d0*/  MUFU.TANH R48, R0 ;  /* 0x0000000000307308 */ /* 0x0002620000002400 */
[----:B------:R-:W-:Y:S02]  /*31e0*/  FMUL.FTZ R73, R73, c[0x0][0x320] ;  /* 0x0000c80049497a20 */ /* 0x000fe40000410000 */
[----:B------:R-:W-:Y:S02]  /*31f0*/  FMUL.FTZ R74, R74, c[0x0][0x320] ;  /* 0x0000c8004a4a7a20 */ /* 0x000fe40000410000 */
[----:B------:R-:W-:Y:S02]  /*3200*/  FMUL.FTZ R75, R75, c[0x0][0x320] ;  /* 0x0000c8004b4b7a20 */ /* 0x000fe40000410000 */
[----:B------:R-:W-:Y:S02]  /*3210*/  FMUL.FTZ R20, R20, c[0x0][0x320] ;  /* 0x0000c80014147a20 */ /* 0x000fe40000410000 */
[----:B-1----:R-:W-:-:S04]  /*3220*/  FMUL.FTZ R0, R86, c[0x0][0x320] ;  /* 0x0000c80056007a20 */ /* 0x002fc80000410000 */
[----:B------:R1:W1:Y:S01]  /*3230*/  MUFU.TANH R65, R0 ;  /* 0x0000000000417308 */ /* 0x0002620000002400 */
[----:B------:R-:W-:Y:S02]  /*3240*/  FMUL.FTZ R21, R21, c[0x0][0x320] ;  /* 0x0000c80015157a20 */ /* 0x000fe40000410000 */
[----:B------:R-:W-:Y:S02]  /*3250*/  FMUL.FTZ R23, R23, c[0x0][0x320] ;  /* 0x0000c80017177a20 */ /* 0x000fe40000410000 */
[----:B------:R-:W-:Y:S02]  /*3260*/  FMUL.FTZ R8, R8, c[0x0][0x320] ;  /* 0x0000c80008087a20 */ /* 0x000fe40000410000 */
[----:B------:R-:W-:Y:S02]  /*3270*/  FMUL.FTZ R7, R7, c[0x0][0x320] ;  /* 0x0000c80007077a20 */ /* 0x000fe40000410000 */
[----:B------:R-:W-:Y:S02]  /*3280*/  FMUL.FTZ R82, R82, c[0x0][0x320] ;  /* 0x0000c80052527a20 */ /* 0x000fe40000410000 */
[----:B------:R-:W-:-:S02]  /*3290*/  FMUL.FTZ R83, R83, c[0x0][0x320] ;  /* 0x0000c80053537a20 */ /* 0x000fc40000410000 */
[----:B-1----:R-:W-:Y:S02]  /*32a0*/  FMUL.FTZ R0, R87, c[0x0][0x320] ;  /* 0x0000c80057007a20 */ /* 0x002fe40000410000 */
[----:B------:R-:W-:Y:S02]  /*32b0*/  FMUL.FTZ R44, R44, c[0x0][0x320] ;  /* 0x0000c8002c2c7a20 */ /* 0x000fe40000410000 */
[----:B------:R1:W1:Y:S01]  /*32c0*/  MUFU.TANH R50, R0 ;  /* 0x0000000000327308 */ /* 0x0002620000002400 */
[----:B------:R-:W-:Y:S02]  /*32d0*/  FMUL.FTZ R45, R45, c[0x0][0x320] ;  /* 0x0000c8002d2d7a20 */ /* 0x000fe40000410000 */
[----:B------:R-:W-:Y:S02]  /*32e0*/  FMUL.FTZ R46, R46, c[0x0][0x320] ;  /* 0x0000c8002e2e7a20 */ /* 0x000fe40000410000 */
[----:B------:R-:W-:Y:S02]  /*32f0*/  FMUL.FTZ R47, R47, c[0x0][0x320] ;  /* 0x0000c8002f2f7a20 */ /* 0x000fe40000410000 */
[----:B------:R-:W-:-:S02]  /*3300*/  FMUL.FTZ R22, R22, c[0x0][0x320] ;  /* 0x0000c80016167a20 */ /* 0x000fc40000410000 */
[----:B------:R-:W-:Y:S02]  /*3310*/  FMUL.FTZ R9, R9, c[0x0][0x320] ;  /* 0x0000c80009097a20 */ /* 0x000fe40000410000 */
[----:B------:R-:W-:Y:S02]  /*3320*/  FMUL.FTZ R10, R10, c[0x0][0x320] ;  /* 0x0000c8000a0a7a20 */ /* 0x000fe40000410000 */
[----:B------:R-:W-:Y:S02]  /*3330*/  FMUL.FTZ R11, R11, c[0x0][0x320] ;  /* 0x0000c8000b0b7a20 */ /* 0x000fe40000410000 */
[----:B------:R-:W-:Y:S02]  /*3340*/  FMUL.FTZ R4, R4, c[0x0][0x320] ;  /* 0x0000c80004047a20 */ /* 0x000fe40000410000 */
[----:B-1----:R-:W-:Y:S02]  /*3350*/  FMUL.FTZ R0, R80, c[0x0][0x320] ;  /* 0x0000c80050007a20 */ /* 0x002fe40000410000 */
[----:B------:R-:W-:-:S02]  /*3360*/  FMUL.FTZ R5, R5, c[0x0][0x320] ;  /* 0x0000c80005057a20 */ /* 0x000fc40000410000 */
[----:B------:R-:W-:Y:S01]  /*3370*/  FMUL.FTZ R6, R6, c[0x0][0x320] ;  /* 0x0000c80006067a20 */ /* 0x000fe20000410000 */
[----:B------:R1:W1:Y:S08]  /*3380*/  MUFU.TANH R27, R23 ;  /* 0x00000017001b7308 */ /* 0x0002700000002400 */
[----:B------:R1:W1:Y:S08]  /*3390*/  MUFU.TANH R30, R8 ;  /* 0x00000008001e7308 */ /* 0x0002700000002400 */
[----:B------:R1:W1:Y:S08]  /*33a0*/  MUFU.TANH R51, R0 ;  /* 0x0000000000337308 */ /* 0x0002700000002400 */
[----:B------:R-:W1:Y:S08]  /*33b0*/  MUFU.TANH R81, R81 ;  /* 0x0000005100517308 */ /* 0x000e700000002400 */
[----:B------:R1:W1:Y:S08]  /*33c0*/  MUFU.TANH R107, R82 ;  /* 0x00000052006b7308 */ /* 0x0002700000002400 */
[----:B------:R1:W1:Y:S08]  /*33d0*/  MUFU.TANH R101, R83 ;  /* 0x0000005300657308 */ /* 0x0002700000002400 */
[----:B------:R-:W1:Y:S08]  /*33e0*/  MUFU.TANH R72, R72 ;  /* 0x0000004800487308 */ /* 0x000e700000002400 */
[----:B------:R-:W1:Y:S08]  /*33f0*/  MUFU.TANH R73, R73 ;  /* 0x0000004900497308 */ /* 0x000e700000002400 */
[----:B------:R-:W1:Y:S08]  /*3400*/  MUFU.TANH R74, R74 ;  /* 0x0000004a004a7308 */ /* 0x000e700000002400 */
[----:B------:R-:W1:Y:S08]  /*3410*/  MUFU.TANH R75, R75 ;  /* 0x0000004b004b7308 */ /* 0x000e700000002400 */
[----:B------:R1:W1:Y:S08]  /*3420*/  MUFU.TANH R31, R44 ;  /* 0x0000002c001f7308 */ /* 0x0002700000002400 */
[----:B------:R1:W1:Y:S08]  /*3430*/  MUFU.TANH R32, R45 ;  /* 0x0000002d00207308 */ /* 0x0002700000002400 */
[----:B------:R1:W1:Y:S08]  /*3440*/  MUFU.TANH R39, R46 ;  /* 0x0000002e00277308 */ /* 0x0002700000002400 */
[----:B------:R1:W1:Y:S08]  /*3450*/  MUFU.TANH R38, R47 ;  /* 0x0000002f00267308 */ /* 0x0002700000002400 */
[----:B------:R-:W1:Y:S08]  /*3460*/  MUFU.TANH R20, R20 ;  /* 0x0000001400147308 */ /* 0x000e700000002400 */
[----:B------:R-:W1:Y:S08]  /*3470*/  MUFU.TANH R21, R21 ;  /* 0x0000001500157308 */ /* 0x000e700000002400 */
[----:B------:R1:W1:Y:S08]  /*3480*/  MUFU.TANH R28, R22 ;  /* 0x00000016001c7308 */ /* 0x0002700000002400 */
[----:B------:R1:W1:Y:S08]  /*3490*/  MUFU.TANH R29, R9 ;  /* 0x00000009001d7308 */ /* 0x0002700000002400 */
[----:B------:R1:W1:Y:S08]  /*34a0*/  MUFU.TANH R37, R10 ;  /* 0x0000000a00257308 */ /* 0x0002700000002400 */
[----:B------:R1:W1:Y:S08]  /*34b0*/  MUFU.TANH R36, R11 ;  /* 0x0000000b00247308 */ /* 0x0002700000002400 */
[----:B------:R1:W1:Y:S08]  /*34c0*/  MUFU.TANH R12, R4 ;  /* 0x00000004000c7308 */ /* 0x0002700000002400 */
[----:B------:R1:W1:Y:S08]  /*34d0*/  MUFU.TANH R8, R5 ;  /* 0x0000000500087308 */ /* 0x0002700000002400 */
[----:B------:R1:W1:Y:S08]  /*34e0*/  MUFU.TANH R23, R6 ;  /* 0x0000000600177308 */ /* 0x0002700000002400 */
[----:B------:R-:W1:Y:S01]  /*34f0*/  MUFU.TANH R7, R7 ;  /* 0x0000000700077308 */ /* 0x000e620000002400 */
[----:B------:R-:W-:Y:S01]  /*3500*/  BSSY B0, `(.L_x_1008) ;  /* 0x000001b000007945 */ /* 0x000fe20003800000 */
[----:B------:R-:W-:Y:S06]  /*3510*/  BAR.SYNC.DEFER_BLOCKING 0x0 ;  /* 0x0000000000007b1d */ /* 0x000fec0000010000 */
[----:B------:R-:W-:Y:S05]  /*3520*/  @!P0 BRA `(.L_x_1009) ;  /* 0x0000018000008947 */ /* 0x000fea0003800000 */
[----:B-12345:R-:W-:Y:S02]  /*3530*/  IADD3 R0, R176, -0x2, RZ ;  /* 0xfffffffeb0007810 */ /* 0x03efe40007ffe0ff */
[----:B------:R-:W-:-:S02]  /*3540*/  ISETP.GE.AND P5, PT, R160, c[0x0][0x1d4], PT ;  /* 0x00007500a0007a0c */ /* 0x000fc40003fa6270 */
[----:B------:R-:W-:Y:S01]  /*3550*/  SHF.R.S32.HI R2, RZ, 0x1f, R0 ;  /* 0x0000001fff027819 */ /* 0x000fe20000011400 */
[----:B------:R-:W-:-:S04]  /*3560*/  IMAD.WIDE.U32 R4, R0, c[0x0][0x1e0], RZ ;  /* 0x0000780000047a25 */ /* 0x000fc800078e00ff */
[----:B------:R-:W-:-:S04]  /*3570*/  IMAD R2, R2, c[0x0][0x1e0], RZ ;  /* 0x0000780002027a24 */ /* 0x000fc800078e02ff */
[----:B------:R-:W-:Y:S01]  /*3580*/  IMAD R2, R0, c[0x0][0x1e4], R2 ;  /* 0x0000790000027a24 */ /* 0x000fe200078e0202 */
[----:B------:R-:W-:-:S03]  /*3590*/  LEA R0, P1, R4, R162, 0x6 ;  /* 0x000000a204007211 */ /* 0x000fc600078230ff */
[----:B------:R-:W-:Y:S01]  /*35a0*/  IMAD.IADD R3, R5, 0x1, R2 ;  /* 0x0000000105037824 */ /* 0x000fe200078e0202 */
[----:B------:R-:W-:Y:S01]  /*35b0*/  LEA R2, P0, R0, c[0x0][0x1c8], 0x1 ;  /* 0x0000720000027a11 */ /* 0x000fe200078008ff */
[----:B------:R-:W-:-:S03]  /*35c0*/  IMAD.MOV.U32 R5, RZ, RZ, c[0x0][0x1e0] ;  /* 0x00007800ff057624 */ /* 0x000fc600078e00ff */
[----:B------:R-:W-:-:S04]  /*35d0*/  LEA.HI.X R4, R4, R147, R3, 0x6, P1 ;  /* 0x0000009304047211 */ /* 0x000fc800008f3403 */
[----:B------:R-:W-:Y:S01]  /*35e0*/  LEA.HI.X R3, R0, c[0x0][0x1cc], R4, 0x1, P0 ;  /* 0x0000730000037a11 */ /* 0x000fe200000f0c04 */
[----:B------:R-:W-:Y:S01]  /*35f0*/  IMAD.MOV.U32 R0, RZ, RZ, c[0x0][0x1e4] ;  /* 0x00007900ff007624 */ /* 0x000fe200078e00ff */
[----:B------:R-:W-:-:S03]  /*3600*/  LEA R4, P0, R5, R2, 0x6 ;  /* 0x0000000205047211 */ /* 0x000fc600078030ff */
[----:B------:R-:W-:Y:S01]  /*3610*/  @!PT LDS RZ, [RZ] ;  /* 0x00000000fffff984 */ /* 0x000fe20000000800 */
[----:B------:R-:W-:Y:S01]  /*3620*/  @!PT LDS RZ, [RZ] ;  /* 0x00000000fffff984 */ /* 0x000fe20000000800 */
[----:B------:R-:W-:Y:S01]  /*3630*/  @!PT LDS RZ, [RZ] ;  /* 0x00000000fffff984 */ /* 0x000fe20000000800 */
[----:B------:R1:W-:Y:S01]  /*3640*/  LDGSTS.E.BYPASS.LTC128B.128 [R145+0x3100], [R2.64], !P5 ;  /* 0x0310000002917fae */ /* 0x0003e2000e901d46 */
[----:B------:R-:W-:-:S03]  /*3650*/  LEA.HI.X R5, R5, R3, R0, 0x6, P0 ;  /* 0x0000000305057211 */ /* 0x000fc600000f3400 */
[----:B------:R1:W-:Y:S04]  /*3660*/  LDGSTS.E.BYPASS.LTC128B.128 [R145+0x4100], [R2.64+0x40], !P4 ;  /* 0x0410004002917fae */ /* 0x0003e8000e101d46 */
[----:B------:R1:W-:Y:S04]  /*3670*/  LDGSTS.E.BYPASS.LTC128B.128 [R145+0x5100], [R2.64+0x80], !P3 ;  /* 0x0510008002917fae */ /* 0x0003e8000d901d46 */
[----:B------:R1:W-:Y:S04]  /*3680*/  LDGSTS.E.BYPASS.LTC128B.128 [R145+0x3900], [R4.64], !P5 ;  /* 0x0390000004917fae */ /* 0x0003e8000e901d46 */
[----:B------:R1:W-:Y:S04]  /*3690*/  LDGSTS.E.BYPASS.LTC128B.128 [R145+0x4900], [R4.64+0x40], !P4 ;  /* 0x0490004004917fae */ /* 0x0003e8000e101d46 */
[----:B------:R1:W-:Y:S02]  /*36a0*/  LDGSTS.E.BYPASS.LTC128B.128 [R145+0x5900], [R4.64+0x80], !P3 ;  /* 0x0590008004917fae */ /* 0x0003e4000d901d46 */
.L_x_1009:
[----:B--234-:R-:W-:Y:S05]  /*36b0*/  BSYNC B0 ;  /* 0x0000000000007941 */ /* 0x01cfea0003800000 */
.L_x_1008:
[----:B-1----:R-:W2:Y:S04]  /*36c0*/  LDL R0, [R1+0x64] ;  /* 0x0000640001007983 */ /* 0x002ea80000100800 */
[----:B------:R-:W2:Y:S04]  /*36d0*/  LDL R152, [R1+0x54] ;  /* 0x0000540001987983 */ /* 0x000ea80000100800 */
[----:B------:R-:W3:Y:S04]  /*36e0*/  LDL R6, [R1+0x3c] ;  /* 0x00003c0001067983 */ /* 0x000ee80000100800 */
[----:B------:R-:W-:Y:S04]  /*36f0*/  LDSM.16.MT88.4 R52, [R213] ;  /* 0x00000000d534783b */ /* 0x000fe80000004200 */
[----:B------:R-:W-:Y:S04]  /*3700*/  LDSM.16.MT88.4 R112, [R214+0x1000] ;  /* 0x00100000d670783b */ /* 0x000fe80000004200 */
[----:B------:R-:W-:Y:S04]  /*3710*/  LDSM.16.MT88.4 R56, [R214+0x400] ;  /* 0x00040000d638783b */ /* 0x000fe80000004200 */
[----:B------:R-:W-:Y:S04]  /*3720*/  LDSM.16.MT88.4 R60, [R213+0x1400] ;  /* 0x00140000d53c783b */ /* 0x000fe80000004200 */
[----:B------:R-:W-:Y:S04]  /*3730*/  LDSM.16.MT88.4 R68, [R214+0x1400] ;  /* 0x00140000d644783b */ /* 0x000fe80000004200 */
[----:B------:R-:W-:Y:S04]  /*3740*/  LDSM.16.MT88.4 R76, [R213+0x2400] ;  /* 0x00240000d54c783b */ /* 0x000fe80000004200 */
[----:B------:R-:W0:Y:S01]  /*3750*/  LDGDEPBAR ;  /* 0x00000000000079af */ /* 0x000e220000000000 */
[----:B--2---:R-:W-:-:S04]  /*3760*/  IMAD.IADD R2, R0, 0x1, R152 ;  /* 0x0000000100027824 */ /* 0x004fc800078e0298 */
[----:B------:R-:W-:-:S04]  /*3770*/  @P2 IMAD.HI.U32 R0, R2, c[0x0][0x2c8], RZ ;  /* 0x0000b20002002a27 */ /* 0x000fc800078e00ff */
[----:B------:R-:W-:Y:S01]  /*3780*/  IMAD.MOV.U32 R3, RZ, RZ, R2 ;  /* 0x000000ffff037224 */ /* 0x000fe200078e0002 */
[----:B------:R-:W-:Y:S01]  /*3790*/  @P2 SHF.R.U32.HI R3, RZ, c[0x0][0x2cc], R0 ;  /* 0x0000b300ff032a19 */ /* 0x000fe20000011600 */
[----:B------:R-:W-:Y:S04]  /*37a0*/  STL [R1+0x30], R2 ;  /* 0x0000300201007387 */ /* 0x000fe80000100800 */
[----:B------:R-:W1:Y:S01]  /*37b0*/  SHFL.IDX PT, R2, R3, 0x2, 0x1c1f ;  /* 0x005c1f0003027f89 */ /* 0x000e6200000e0000 */
[----:B------:R-:W-:-:S05]  /*37c0*/  IMAD R0, R64, R146, 0x1 ;  /* 0x0000000140007424 */ /* 0x000fca00078e0292 */
[----:B---3--:R-:W-:-:S04]  /*37d0*/  IADD3 R0, -R6, c[0x0][0x1d0], R0 ;  /* 0x0000740006007a10 */ /* 0x008fc80007ffe100 */
[----:B------:R-:W-:Y:S01]  /*37e0*/  IADD3 R5, R0, -c[0x0][0x168], RZ ;  /* 0x80005a0000057a10 */ /* 0x000fe20007ffe0ff */
[----:B------:R-:W-:-:S04]  /*37f0*/  IMAD.IADD R6, R144, 0x1, -R6 ;  /* 0x0000000190067824 */ /* 0x000fc800078e0a06 */
[----:B-1----:R-:W-:-:S05]  /*3800*/  IMAD.IADD R2, R5, 0x1, R2 ;  /* 0x0000000105027824 */ /* 0x002fca00078e0202 */
[----:B------:R-:W-:-:S04]  /*3810*/  IMNMX R2, R6, R2, PT ;  /* 0x0000000206027217 */ /* 0x000fc80003800200 */
[C---:B------:R-:W-:Y:S01]  /*3820*/  ISETP.GT.AND P0, PT, R2.reuse, RZ, PT ;  /* 0x000000ff0200720c */ /* 0x040fe20003f04270 */
[----:B------:R-:W1:Y:S01]  /*3830*/  SHFL.IDX PT, R4, R3, 0x3, 0x1c1f ;  /* 0x007c1f0003047f89 */ /* 0x000e6200000e0000 */
[C---:B------:R-:W-:Y:S02]  /*3840*/  ISETP.GT.AND P6, PT, R2.reuse, 0x1, PT ;  /* 0x000000010200780c */ /* 0x040fe40003fc4270 */
[----:B------:R-:W-:Y:S02]  /*3850*/  FSEL R9, R119, -INF , P0 ;  /* 0xff80000077097808 */ /* 0x000fe40000000000 */
[C---:B------:R-:W-:Y:S02]  /*3860*/  ISETP.GT.AND P1, PT, R2.reuse, 0x8, PT ;  /* 0x000000080200780c */ /* 0x040fe40003f24270 */
[----:B------:R-:W-:Y:S02]  /*3870*/  ISETP.GT.AND P0, PT, R2, 0x9, PT ;  /* 0x000000090200780c */ /* 0x000fe40003f04270 */
[----:B------:R-:W-:-:S02]  /*3880*/  FSEL R10, R116, -INF , P6 ;  /* 0xff800000740a7808 */ /* 0x000fc40003000000 */
[----:B------:R-:W-:Y:S02]  /*3890*/  FSEL R11, R104, -INF , P1 ;  /* 0xff800000680b7808 */ /* 0x000fe40000800000 */
[----:B------:R-:W-:Y:S02]  /*38a0*/  FSEL R13, R100, -INF , P0 ;  /* 0xff800000640d7808 */ /* 0x000fe40000000000 */
[C---:B------:R-:W-:Y:S02]  /*38b0*/  ISETP.GT.AND P6, PT, R2.reuse, 0x10, PT ;  /* 0x000000100200780c */ /* 0x040fe40003fc4270 */
        /* <DEDUP_REMOVED lines=20> */
[----:B------:R-:W-:Y:S01]  /*3a00*/  FMNMX.FTZ R2, R9, R10, !PT ;  /* 0x0000000a09027209 */ /* 0x000fe20007810000 */
[----:B-1----:R-:W-:-:S03]  /*3a10*/  IMAD.IADD R0, R5, 0x1, R4 ;  /* 0x0000000105007824 */ /* 0x002fc600078e0204 */
[----:B------:R-:W-:Y:S02]  /*3a20*/  FMNMX.FTZ R2, R11, R2, !PT ;  /* 0x000000020b027209 */ /* 0x000fe40007810000 */
[----:B------:R-:W-:Y:S02]  /*3a30*/  IMNMX R0, R6, R0, PT ;  /* 0x0000000006007217 */ /* 0x000fe40003800200 */
[----:B------:R-:W-:Y:S02]  /*3a40*/  FMNMX.FTZ R2, R13, R2, !PT ;  /* 0x000000020d027209 */ /* 0x000fe40007810000 */
[----:B------:R-:W-:Y:S02]  /*3a50*/  FSEL R233, R21, -INF , P6 ;  /* 0xff80000015e97808 */ /* 0x000fe40003000000 */
[----:B------:R-:W-:Y:S02]  /*3a60*/  FSEL R234, R12, -INF , P1 ;  /* 0xff8000000cea7808 */ /* 0x000fe40000800000 */
[----:B------:R-:W-:-:S02]  /*3a70*/  ISETP.GT.AND P6, PT, R0, RZ, PT ;  /* 0x000000ff0000720c */ /* 0x000fc40003fc4270 */
[----:B------:R-:W-:Y:S02]  /*3a80*/  ISETP.GT.AND P1, PT, R0, 0x1, PT ;  /* 0x000000010000780c */ /* 0x000fe40003f24270 */
[----:B------:R-:W-:Y:S02]  /*3a90*/  FMNMX.FTZ R2, R18, R2, !PT ;  /* 0x0000000212027209 */ /* 0x000fe40007810000 */
[----:B------:R-:W-:Y:S02]  /*3aa0*/  FSEL R238, R8, -INF , P0 ;  /* 0xff80000008ee7808 */ /* 0x000fe40000000000 */
[----:B------:R-:W-:Y:S02]  /*3ab0*/  ISETP.GT.AND P0, PT, R0, 0x8, PT ;  /* 0x000000080000780c */ /* 0x000fe40003f04270 */
[----:B------:R-:W-:Y:S02]  /*3ac0*/  FSEL R14, R118, -INF , P6 ;  /* 0xff800000760e7808 */ /* 0x000fe40003000000 */
[----:B------:R-:W-:-:S02]  /*3ad0*/  FSEL R15, R117, -INF , P1 ;  /* 0xff800000750f7808 */ /* 0x000fc40000800000 */
[----:B------:R-:W-:Y:S01]  /*3ae0*/  FMNMX.FTZ R2, R19, R2, !PT ;  /* 0x0000000213027209 */ /* 0x000fe20007810000 */
[----:B------:R-:W-:Y:S01]  /*3af0*/  SHFL.IDX PT, R8, R3, RZ, 0x1c1f ;  /* 0x001c1fff03087589 */ /* 0x000fe200000e0000 */
[----:B------:R-:W-:Y:S02]  /*3b00*/  ISETP.GT.AND P1, PT, R0, 0x9, PT ;  /* 0x000000090000780c */ /* 0x000fe40003f24270 */
[----:B------:R-:W-:Y:S01]  /*3b10*/  FSEL R16, R103, -INF , P0 ;  /* 0xff80000067107808 */ /* 0x000fe20000000000 */
[----:B------:R-:W-:Y:S01]  /*3b20*/  LDSM.16.MT88.4 R116, [R213+0x2000] ;  /* 0x00200000d574783b */ /* 0x000fe20000004200 */
[----:B------:R-:W-:Y:S02]  /*3b30*/  FMNMX.FTZ R4, R14, R15, !PT ;  /* 0x0000000f0e047209 */ /* 0x000fe40007810000 */
[----:B------:R-:W-:Y:S02]  /*3b40*/  FMNMX.FTZ R2, R22, R2, !PT ;  /* 0x0000000216027209 */ /* 0x000fe40007810000 */
[----:B------:R-:W-:-:S02]  /*3b50*/  ISETP.GT.AND P0, PT, R0, 0x10, PT ;  /* 0x000000100000780c */ /* 0x000fc40003f04270 */
[----:B------:R-:W-:Y:S02]  /*3b60*/  FSEL R17, R102, -INF , P1 ;  /* 0xff80000066117808 */ /* 0x000fe40000800000 */
[----:B------:R-:W-:Y:S02]  /*3b70*/  FMNMX.FTZ R4, R16, R4, !PT ;  /* 0x0000000410047209 */ /* 0x000fe40007810000 */
[----:B------:R-:W-:Y:S02]  /*3b80*/  FMNMX.FTZ R2, R24, R2, !PT ;  /* 0x0000000218027209 */ /* 0x000fe40007810000 */
[----:B------:R-:W-:Y:S02]  /*3b90*/  ISETP.GT.AND P1, PT, R0, 0x11, PT ;  /* 0x000000110000780c */ /* 0x000fe40003f24270 */
[----:B------:R-:W-:Y:S02]  /*3ba0*/  FSEL R20, R95, -INF , P0 ;  /* 0xff8000005f147808 */ /* 0x000fe40000000000 */
[----:B------:R-:W-:-:S02]  /*3bb0*/  FMNMX.FTZ R4, R17, R4, !PT ;  /* 0x0000000411047209 */ /* 0x000fc40007810000 */
[----:B------:R-:W-:Y:S02]  /*3bc0*/  FMNMX.FTZ R2, R139, R2, !PT ;  /* 0x000000028b027209 */ /* 0x000fe40007810000 */
[----:B------:R-:W-:Y:S02]  /*3bd0*/  ISETP.GT.AND P0, PT, R0, 0x18, PT ;  /* 0x000000180000780c */ /* 0x000fe40003f04270 */
[----:B------:R-:W-:Y:S02]  /*3be0*/  FSEL R21, R93, -INF , P1 ;  /* 0xff8000005d157808 */ /* 0x000fe40000800000 */
[----:B------:R-:W-:Y:S01]  /*3bf0*/  FMNMX.FTZ R4, R20, R4, !PT ;  /* 0x0000000414047209 */ /* 0x000fe20007810000 */
[----:B------:R-:W-:Y:S01]  /*3c00*/  LDSM.16.MT88.4 R92, [R213+0x1000] ;  /* 0x00100000d55c783b */ /* 0x000fe20000004200 */
        /* <DEDUP_REMOVED lines=24> */
[----:B------:R-:W-:Y:S02]  /*3d90*/  FMNMX.FTZ R4, R144, R4, !PT ;  /* 0x0000000490047209 */ /* 0x000fe40007810000 */
[----:B------:R-:W-:Y:S02]  /*3da0*/  FMNMX.FTZ R2, R238, R2, !PT ;  /* 0x00000002ee027209 */ /* 0x000fe40007810000 */
[----:B------:R-:W-:-:S02]  /*3db0*/  ISETP.GT.AND P1, PT, R0, 0x31, PT ;  /* 0x000000310000780c */ /* 0x000fc40003f24270 */
[----:B------:R-:W-:Y:S01]  /*3dc0*/  FSEL R208, R28, -INF , P0 ;  /* 0xff8000001cd07808 */ /* 0x000fe20000000000 */
[----:B------:R-:W1:Y:S01]  /*3dd0*/  SHFL.BFLY PT, R103, R2, 0x2, 0x1f ;  /* 0x0c401f0002677f89 */ /* 0x000e6200000e0000 */
[----:B------:R-:W-:Y:S02]  /*3de0*/  FMNMX.FTZ R4, R147, R4, !PT ;  /* 0x0000000493047209 */ /* 0x000fe40007810000 */
[----:B------:R-:W-:Y:S02]  /*3df0*/  ISETP.GT.AND P0, PT, R0, 0x38, PT ;  /* 0x000000380000780c */ /* 0x000fe40003f04270 */
[----:B------:R-:W-:Y:S02]  /*3e00*/  FSEL R229, R27, -INF , P1 ;  /* 0xff8000001be57808 */ /* 0x000fe40000800000 */
[----:B------:R-:W-:Y:S02]  /*3e10*/  FMNMX.FTZ R4, R208, R4, !PT ;  /* 0x00000004d0047209 */ /* 0x000fe40007810000 */
[----:B------:R-:W-:-:S02]  /*3e20*/  ISETP.GT.AND P1, PT, R0, 0x39, PT ;  /* 0x000000390000780c */ /* 0x000fc40003f24270 */
[----:B------:R-:W-:Y:S02]  /*3e30*/  FSEL R230, R23, -INF , P0 ;  /* 0xff80000017e67808 */ /* 0x000fe40000000000 */
[----:B------:R-:W-:Y:S02]  /*3e40*/  FMNMX.FTZ R0, R229, R4, !PT ;  /* 0x00000004e5007209 */ /* 0x000fe40007810000 */
[----:B------:R-:W-:Y:S02]  /*3e50*/  FSEL R232, R7, -INF , P1 ;  /* 0xff80000007e87808 */ /* 0x000fe40000800000 */
[----:B------:R-:W-:-:S04]  /*3e60*/  FMNMX.FTZ R0, R230, R0, !PT ;  /* 0x00000000e6007209 */ /* 0x000fc80007810000 */
[----:B------:R-:W-:-:S05]  /*3e70*/  FMNMX.FTZ R0, R232, R0, !PT ;  /* 0x00000000e8007209 */ /* 0x000fca0007810000 */
[----:B------:R-:W2:Y:S01]  /*3e80*/  SHFL.BFLY PT, R102, R0, 0x2, 0x1f ;  /* 0x0c401f0000667f89 */ /* 0x000ea200000e0000 */
[----:B-1----:R-:W-:-:S03]  /*3e90*/  FMNMX.FTZ R103, R2, R103, !PT ;  /* 0x0000006702677209 */ /* 0x002fc60007810000 */
[----:B------:R1:W3:Y:S04]  /*3ea0*/  SHFL.IDX PT, R2, R3, 0x1, 0x1c1f ;  /* 0x003c1f0003027f89 */ /* 0x0002e800000e0000 */
[----:B------:R-:W4:Y:S01]  /*3eb0*/  SHFL.BFLY PT, R4, R103, 0x1, 0x1f ;  /* 0x0c201f0067047f89 */ /* 0x000f2200000e0000 */
[----:B--2---:R-:W-:Y:S01]  /*3ec0*/  FMNMX.FTZ R102, R0, R102, !PT ;  /* 0x0000006600667209 */ /* 0x004fe20007810000 */
[----:B-1----:R-:W-:-:S04]  /*3ed0*/  IMAD.IADD R3, R5, 0x1, R8 ;  /* 0x0000000105037824 */ /* 0x002fc800078e0208 */
[----:B------:R-:W1:Y:S01]  /*3ee0*/  SHFL.BFLY PT, R7, R102, 0x1, 0x1f ;  /* 0x0c201f0066077f89 */ /* 0x000e6200000e0000 */
[----:B---3--:R-:W-:Y:S01]  /*3ef0*/  IMAD.IADD R0, R5, 0x1, R2 ;  /* 0x0000000105007824 */ /* 0x008fe200078e0202 */
[----:B------:R-:W-:Y:S02]  /*3f00*/  IMNMX R2, R6, R3, PT ;  /* 0x0000000306027217 */ /* 0x000fe40003800200 */
[----:B----4-:R-:W-:Y:S02]  /*3f10*/  FMNMX.FTZ R103, R103, R4, !PT ;  /* 0x0000000467677209 */ /* 0x010fe40007810000 */
[----:B------:R-:W-:-:S03]  /*3f20*/  ISETP.GT.AND P0, PT, R2, 0x1, PT ;  /* 0x000000010200780c */ /* 0x000fc60003f04270 */
[C---:B------:R-:W-:Y:S01]  /*3f30*/  FMUL.FTZ R12, R103.reuse, c[0x0][0x2d0] ;  /* 0x0000b400670c7a20 */ /* 0x040fe20000410000 */
[----:B------:R-:W-:Y:S02]  /*3f40*/  FSEL R35, R126, -INF , P0 ;  /* 0xff8000007e237808 */ /* 0x000fe40000000000 */
[----:B------:R-:W-:Y:S02]  /*3f50*/  FSETP.NEU.FTZ.AND P0, PT, R103, -INF , PT ;  /* 0xff8000006700780b */ /* 0x000fe40003f1d000 */
[----:B------:R-:W-:Y:S02]  /*3f60*/  ISETP.GT.AND P1, PT, R2, 0x8, PT ;  /* 0x000000080200780c */ /* 0x000fe40003f24270 */
[----:B------:R-:W-:Y:S02]  /*3f70*/  FSEL R12, R12, RZ, P0 ;  /* 0x000000ff0c0c7208 */ /* 0x000fe40000000000 */
[C---:B------:R-:W-:Y:S02]  /*3f80*/  ISETP.GT.AND P0, PT, R2.reuse, 0x11, PT ;  /* 0x000000110200780c */ /* 0x040fe40003f04270 */
[----:B------:R-:W-:Y:S01]  /*3f90*/  FSEL R44, R125, -INF , P1 ;  /* 0xff8000007d2c7808 */ /* 0x000fe20000800000 */
[----:B------:R-:W-:Y:S01]  /*3fa0*/  FFMA.FTZ R3, R9, c[0x0][0x2d0], -R12 ;  /* 0x0000b40009037a23 */ /* 0x000fe2000001080c */
[----:B------:R-:W-:-:S02]  /*3fb0*/  ISETP.GT.AND P6, PT, R2, RZ, PT ;  /* 0x000000ff0200720c */ /* 0x000fc40003fc4270 */
[----:B------:R-:W-:Y:S02]  /*3fc0*/  ISETP.GT.AND P1, PT, R2, 0x10, PT ;  /* 0x000000100200780c */ /* 0x000fe40003f24270 */
[----:B------:R-:W-:Y:S02]  /*3fd0*/  FSEL R47, R108, -INF , P0 ;  /* 0xff8000006c2f7808 */ /* 0x000fe40000000000 */
[----:B------:R-:W-:Y:S01]  /*3fe0*/  ISETP.GT.AND P0, PT, R2, 0x20, PT ;  /* 0x000000200200780c */ /* 0x000fe20003f04270 */
[----:B------:R2:W-:Y:S01]  /*3ff0*/  MUFU.EX2 R179, R3 ;  /* 0x0000000300b37308 */ /* 0x0005e20000000800 */
[----:B------:R-:W-:Y:S02]  /*4000*/  FSEL R34, R156, -INF , P6 ;  /* 0xff8000009c227808 */ /* 0x000fe40003000000 */
[----:B------:R-:W-:Y:S02]  /*4010*/  FSEL R46, R109, -INF , P1 ;  /* 0xff8000006d2e7808 */ /* 0x000fe40000800000 */
[----:B------:R-:W-:-:S02]  /*4020*/  ISETP.GT.AND P6, PT, R2, 0x9, PT ;  /* 0x000000090200780c */ /* 0x000fc40003fc4270 */
[----:B------:R-:W-:Y:S02]  /*4030*/  ISETP.GT.AND P1, PT, R2, 0x18, PT ;  /* 0x000000180200780c */ /* 0x000fe40003f24270 */
[----:B-1----:R-:W-:Y:S02]  /*4040*/  FMNMX.FTZ R102, R102, R7, !PT ;  /* 0x0000000766667209 */ /* 0x002fe40007810000 */
[----:B------:R-:W-:Y:S02]  /*4050*/  FSEL R100, R91, -INF , P0 ;  /* 0xff8000005b647808 */ /* 0x000fe40000000000 */
[----:B------:R-:W-:Y:S01]  /*4060*/  ISETP.GT.AND P0, PT, R2, 0x29, PT ;  /* 0x000000290200780c */ /* 0x000fe20003f04270 */
[--C-:B--2---:R-:W-:Y:S01]  /*4070*/  FFMA.FTZ R3, R10, c[0x0][0x2d0], -R12.reuse ;  /* 0x0000b4000a037a23 */ /* 0x104fe2000001080c */
[----:B------:R-:W-:Y:S02]  /*4080*/  FSEL R45, R124, -INF , P6 ;  /* 0xff8000007c2d7808 */ /* 0x000fe40003000000 */
[----:B------:R-:W-:Y:S01]  /*4090*/  FSEL R49, R99, -INF , P1 ;  /* 0xff80000063317808 */ /* 0x000fe20000800000 */
[----:B------:R1:W2:Y:S01]  /*40a0*/  MUFU.EX2 R159, R3 ;  /* 0x00000003009f7308 */ /* 0x0002a20000000800 */
[C---:B------:R-:W-:Y:S01]  /*40b0*/  ISETP.GT.AND P6, PT, R2.reuse, 0x19, PT ;  /* 0x000000190200780c */ /* 0x040fe20003fc4270 */
[----:B------:R-:W-:Y:S01]  /*40c0*/  FFMA.FTZ R4, R11, c[0x0][0x2d0], -R12 ;  /* 0x0000b4000b047a23 */ /* 0x000fe2000001080c */
[----:B------:R-:W-:Y:S01]  /*40d0*/  ISETP.GT.AND P1, PT, R2, 0x21, PT ;  /* 0x000000210200780c */ /* 0x000fe20003f24270 */
[----:B------:R-:W-:Y:S01]  /*40e0*/  LDSM.16.MT88.4 R124, [R214+0x2000] ;  /* 0x00200000d67c783b */ /* 0x000fe20000004200 */
[----:B------:R-:W-:-:S02]  /*40f0*/  FSEL R143, R81, -INF , P0 ;  /* 0xff800000518f7808 */ /* 0x000fc40000000000 */
[----:B------:R-:W-:Y:S02]  /*4100*/  FSETP.NEU.FTZ.AND P0, PT, R102, -INF , PT ;  /* 0xff8000006600780b */ /* 0x000fe40003f1d000 */
[----:B------:R-:W-:Y:S01]  /*4110*/  FSEL R50, R96, -INF , P6 ;  /* 0xff80000060327808 */ /* 0x000fe20003000000 */
[----:B-1----:R-:W-:Y:S01]  /*4120*/  FMUL.FTZ R3, R102, c[0x0][0x2d0] ;  /* 0x0000b40066037a20 */ /* 0x002fe20000410000 */
[----:B------:R-:W-:Y:S01]  /*4130*/  FSEL R137, R90, -INF , P1 ;  /* 0xff8000005a897808 */ /* 0x000fe20000800000 */
[----:B------:R1:W-:Y:S01]  /*4140*/  MUFU.EX2 R252, R4 ;  /* 0x0000000400fc7308 */ /* 0x0003e20000000800 */
[C---:B------:R-:W-:Y:S01]  /*4150*/  ISETP.GT.AND P6, PT, R2.reuse, 0x28, PT ;  /* 0x000000280200780c */ /* 0x040fe20003fc4270 */
[----:B------:R-:W-:Y:S01]  /*4160*/  LDSM.16.MT88.4 R80, [R214] ;  /* 0x00000000d650783b */ /* 0x000fe20000004200 */
[----:B------:R-:W-:Y:S02]  /*4170*/  ISETP.GT.AND P1, PT, R2, 0x30, PT ;  /* 0x000000300200780c */ /* 0x000fe40003f24270 */
[----:B------:R-:W-:Y:S01]  /*4180*/  FSEL R3, R3, RZ, P0 ;  /* 0x000000ff03037208 */ /* 0x000fe20000000000 */
[----:B------:R-:W-:Y:S01]  /*4190*/  LDSM.16.MT88.4 R88, [R214+0x2400] ;  /* 0x00240000d658783b */ /* 0x000fe20000004200 */
[----:B------:R-:W-:-:S02]  /*41a0*/  FSEL R140, R51, -INF , P6 ;  /* 0xff800000338c7808 */ /* 0x000fc40003000000 */
[----:B------:R-:W-:Y:S02]  /*41b0*/  FSEL R199, R31, -INF , P1 ;  /* 0xff8000001fc77808 */ /* 0x000fe40000800000 */
[C---:B------:R-:W-:Y:S02]  /*41c0*/  ISETP.GT.AND P6, PT, R2.reuse, 0x31, PT ;  /* 0x000000310200780c */ /* 0x040fe40003fc4270 */
[C---:B------:R-:W-:Y:S02]  /*41d0*/  ISETP.GT.AND P1, PT, R2.reuse, 0x38, PT ;  /* 0x000000380200780c */ /* 0x040fe40003f24270 */
[----:B------:R-:W-:Y:S01]  /*41e0*/  ISETP.GT.AND P0, PT, R2, 0x39, PT ;  /* 0x000000390200780c */ /* 0x000fe20003f04270 */
[--C-:B------:R-:W-:Y:S02]  /*41f0*/  FFMA.FTZ R2, R14, c[0x0][0x2d0], -R3.reuse ;  /* 0x0000b4000e027a23 */ /* 0x100fe40000010803 */
[----:B-1----:R-:W-:Y:S02]  /*4200*/  FFMA.FTZ R4, R13, c[0x0][0x2d0], -R12 ;  /* 0x0000b4000d047a23 */ /* 0x002fe4000001080c */
[----:B------:R1:W-:Y:S08]  /*4210*/  MUFU.EX2 R251, R2 ;  /* 0x0000000200fb7308 */ /* 0x0003f00000000800 */
[----:B------:R3:W4:Y:S01]  /*4220*/  MUFU.EX2 R178, R4 ;  /* 0x0000000400b27308 */ /* 0x0007220000000800 */
[----:B-1----:R-:W-:-:S07]  /*4230*/  FFMA.FTZ R2, R15, c[0x0][0x2d0], -R3 ;  /* 0x0000b4000f027a23 */ /* 0x002fce0000010803 */
[----:B------:R1:W1:Y:S01]  /*4240*/  MUFU.EX2 R249, R2 ;  /* 0x0000000200f97308 */ /* 0x0002620000000800 */
[----:B---3--:R-:W-:Y:S02]  /*4250*/  FMNMX.FTZ R4, R34, R35, !PT ;  /* 0x0000002322047209 */ /* 0x008fe40007810000 */
[----:B------:R-:W-:Y:S02]  /*4260*/  IMNMX R0, R6, R0, PT ;  /* 0x0000000006007217 */ /* 0x000fe40003800200 */
[----:B------:R-:W-:Y:S02]  /*4270*/  FSEL R196, R32, -INF , P6 ;  /* 0xff80000020c47808 */ /* 0x000fe40003000000 */
[----:B-1----:R-:W-:Y:S01]  /*4280*/  FMNMX.FTZ R2, R44, R4, !PT ;  /* 0x000000042c027209 */ /* 0x002fe20007810000 */
[----:B------:R-:W-:-:S03]  /*4290*/  FFMA.FTZ R4, R16, c[0x0][0x2d0], -R3 ;  /* 0x0000b40010047a23 */ /* 0x000fc60000010803 */
[----:B------:R-:W-:Y:S02]  /*42a0*/  FMNMX.FTZ R2, R45, R2, !PT ;  /* 0x000000022d027209 */ /* 0x000fe40007810000 */
[----:B------:R-:W-:Y:S02]  /*42b0*/  FSEL R206, R30, -INF , P1 ;  /* 0xff8000001ece7808 */ /* 0x000fe40000800000 */
[C---:B------:R-:W-:Y:S02]  /*42c0*/  ISETP.GT.AND P6, PT, R0.reuse, RZ, PT ;  /* 0x000000ff0000720c */ /* 0x040fe40003fc4270 */
[----:B------:R-:W-:Y:S02]  /*42d0*/  ISETP.GT.AND P1, PT, R0, 0x1, PT ;  /* 0x000000010000780c */ /* 0x000fe40003f24270 */
[----:B------:R-:W-:Y:S01]  /*42e0*/  FMNMX.FTZ R2, R46, R2, !PT ;  /* 0x000000022e027209 */ /* 0x000fe20007810000 */
[----:B------:R1:W-:Y:S01]  /*42f0*/  MUFU.EX2 R248, R4 ;  /* 0x0000000400f87308 */ /* 0x0003e20000000800 */
[----:B------:R-:W-:-:S02]  /*4300*/  FSEL R210, R29, -INF , P0 ;  /* 0xff8000001dd27808 */ /* 0x000fc40000000000 */
[----:B------:R-:W-:Y:S02]  /*4310*/  ISETP.GT.AND P0, PT, R0, 0x8, PT ;  /* 0x000000080000780c */ /* 0x000fe40003f04270 */
[----:B------:R-:W-:Y:S02]  /*4320*/  FSEL R33, R158, -INF , P6 ;  /* 0xff8000009e217808 */ /* 0x000fe40003000000 */
[----:B------:R-:W-:Y:S02]  /*4330*/  FSEL R32, R157, -INF , P1 ;  /* 0xff8000009d207808 */ /* 0x000fe40000800000 */
[----:B------:R-:W-:Y:S02]  /*4340*/  FMNMX.FTZ R2, R47, R2, !PT ;  /* 0x000000022f027209 */ /* 0x000fe40007810000 */
[----:B------:R-:W-:Y:S01]  /*4350*/  ISETP.GT.AND P6, PT, R0, 0x9, PT ;  /* 0x000000090000780c */ /* 0x000fe20003fc4270 */
[----:B-1----:R-:W-:Y:S01]  /*4360*/  FFMA.FTZ R4, R17, c[0x0][0x2d0], -R3 ;  /* 0x0000b40011047a23 */ /* 0x002fe20000010803 */
[----:B------:R-:W-:-:S02]  /*4370*/  FSEL R15, R133, -INF , P0 ;  /* 0xff800000850f7808 */ /* 0x000fc40000000000 */
[----:B------:R-:W-:Y:S01]  /*4380*/  FMNMX.FTZ R2, R49, R2, !PT ;  /* 0x0000000231027209 */ /* 0x000fe20007810000 */
[----:B------:R1:W3:Y:S01]  /*4390*/  MUFU.EX2 R250, R4 ;  /* 0x0000000400fa7308 */ /* 0x0002e20000000800 */
[----:B------:R-:W-:Y:S02]  /*43a0*/  ISETP.GT.AND P1, PT, R0, 0x10, PT ;  /* 0x000000100000780c */ /* 0x000fe40003f24270 */
[----:B------:R-:W-:Y:S02]  /*43b0*/  FSEL R14, R132, -INF , P6 ;  /* 0xff800000840e7808 */ /* 0x000fe40003000000 */
[----:B------:R-:W-:Y:S02]  /*43c0*/  FMNMX.FTZ R2, R50, R2, !PT ;  /* 0x0000000232027209 */ /* 0x000fe40007810000 */
[----:B------:R-:W-:Y:S02]  /*43d0*/  ISETP.GT.AND P0, PT, R0, 0x11, PT ;  /* 0x000000110000780c */ /* 0x000fe40003f04270 */
[----:B-1----:R-:W-:-:S04]  /*43e0*/  FMNMX.FTZ R4, R33, R32, !PT ;  /* 0x0000002021047209 */ /* 0x002fc80007810000 */
[----:B------:R-:W-:Y:S02]  /*43f0*/  FMNMX.FTZ R4, R15, R4, !PT ;  /* 0x000000040f047209 */ /* 0x000fe40007810000 */
[----:B------:R-:W-:Y:S02]  /*4400*/  FSEL R48, R111, -INF , P1 ;  /* 0xff8000006f307808 */ /* 0x000fe40000800000 */
[----:B------:R-:W-:Y:S02]  /*4410*/  FMNMX.FTZ R4, R14, R4, !PT ;  /* 0x000000040e047209 */ /* 0x000fe40007810000 */
[----:B------:R-:W-:Y:S02]  /*4420*/  FMNMX.FTZ R2, R100, R2, !PT ;  /* 0x0000000264027209 */ /* 0x000fe40007810000 */
[----:B------:R-:W-:Y:S02]  /*4430*/  ISETP.GT.AND P6, PT, R0, 0x18, PT ;  /* 0x000000180000780c */ /* 0x000fe40003fc4270 */
[----:B------:R-:W-:-:S02]  /*4440*/  FSEL R72, R110, -INF , P0 ;  /* 0xff8000006e487808 */ /* 0x000fc40000000000 */
[----:B------:R-:W-:Y:S02]  /*4450*/  FMNMX.FTZ R2, R137, R2, !PT ;  /* 0x0000000289027209 */ /* 0x000fe40007810000 */
[----:B------:R-:W-:Y:S02]  /*4460*/  FMNMX.FTZ R4, R48, R4, !PT ;  /* 0x0000000430047209 */ /* 0x000fe40007810000 */
[----:B------:R-:W-:Y:S02]  /*4470*/  ISETP.GT.AND P1, PT, R0, 0x19, PT ;  /* 0x000000190000780c */ /* 0x000fe40003f24270 */
[----:B------:R-:W-:Y:S02]  /*4480*/  FSEL R73, R105, -INF , P6 ;  /* 0xff80000069497808 */ /* 0x000fe40003000000 */
[----:B------:R-:W-:Y:S02]  /*4490*/  FMNMX.FTZ R2, R140, R2, !PT ;  /* 0x000000028c027209 */ /* 0x000fe40007810000 */
[----:B------:R-:W-:-:S02]  /*44a0*/  FMNMX.FTZ R4, R72, R4, !PT ;  /* 0x0000000448047209 */ /* 0x000fc40007810000 */
[----:B------:R-:W-:Y:S02]  /*44b0*/  ISETP.GT.AND P0, PT, R0, 0x20, PT ;  /* 0x000000200000780c */ /* 0x000fe40003f04270 */
        /* <DEDUP_REMOVED lines=9> */
[----:B------:R-:W-:Y:S01]  /*4550*/  FMNMX.FTZ R4, R196, R2, !PT ;  /* 0x00000002c4047209 */ /* 0x000fe20007810000 */
[----:B------:R-:W-:Y:S01]  /*4560*/  FFMA.FTZ R2, R18, c[0x0][0x2d0], -R12 ;  /* 0x0000b40012027a23 */ /* 0x000fe2000001080c */
[----:B------:R-:W-:-:S02]  /*4570*/  FMNMX.FTZ R5, R106, R5, !PT ;  /* 0x000000056a057209 */ /* 0x000fc40007810000 */
[----:B------:R-:W-:Y:S01]  /*4580*/  ISETP.GT.AND P0, PT, R0, 0x29, PT ;  /* 0x000000290000780c */ /* 0x000fe20003f04270 */
[----:B------:R1:W-:Y:S01]  /*4590*/  MUFU.EX2 R245, R2 ;  /* 0x0000000200f57308 */ /* 0x0003e20000000800 */
[----:B------:R-:W-:Y:S02]  /*45a0*/  FSEL R107, R107, -INF , P1 ;  /* 0xff8000006b6b7808 */ /* 0x000fe40000800000 */
[----:B------:R-:W-:Y:S02]  /*45b0*/  FMNMX.FTZ R5, R136, R5, !PT ;  /* 0x0000000588057209 */ /* 0x000fe40007810000 */
[----:B------:R-:W-:Y:S02]  /*45c0*/  ISETP.GT.AND P6, PT, R0, 0x30, PT ;  /* 0x000000300000780c */ /* 0x000fe40003fc4270 */
[----:B------:R-:W-:Y:S02]  /*45d0*/  FSEL R101, R101, -INF , P0 ;  /* 0xff80000065657808 */ /* 0x000fe40000000000 */
[----:B------:R-:W-:-:S02]  /*45e0*/  FMNMX.FTZ R5, R107, R5, !PT ;  /* 0x000000056b057209 */ /* 0x000fc40007810000 */
[----:B------:R-:W-:Y:S01]  /*45f0*/  FMNMX.FTZ R4, R206, R4, !PT ;  /* 0x00000004ce047209 */ /* 0x000fe20007810000 */
[----:B-1----:R-:W-:Y:S01]  /*4600*/  FFMA.FTZ R2, R19, c[0x0][0x2d0], -R12 ;  /* 0x0000b40013027a23 */ /* 0x002fe2000001080c */
[----:B------:R-:W-:-:S03]  /*4610*/  ISETP.GT.AND P1, PT, R0, 0x31, PT ;  /* 0x000000310000780c */ /* 0x000fc60003f24270 */
[----:B------:R1:W1:Y:S01]  /*4620*/  MUFU.EX2 R247, R2 ;  /* 0x0000000200f77308 */ /* 0x0002620000000800 */
[----:B------:R-:W-:Y:S02]  /*4630*/  FSEL R195, R39, -INF , P6 ;  /* 0xff80000027c37808 */ /* 0x000fe40003000000 */
[----:B------:R-:W-:Y:S02]  /*4640*/  FMNMX.FTZ R5, R101, R5, !PT ;  /* 0x0000000565057209 */ /* 0x000fe40007810000 */
[----:B------:R-:W-:Y:S02]  /*4650*/  FMNMX.FTZ R4, R210, R4, !PT ;  /* 0x00000004d2047209 */ /* 0x000fe40007810000 */
[----:B------:R-:W-:Y:S02]  /*4660*/  ISETP.GT.AND P0, PT, R0, 0x38, PT ;  /* 0x000000380000780c */ /* 0x000fe40003f04270 */
[----:B------:R-:W-:Y:S01]  /*4670*/  FSEL R197, R38, -INF , P1 ;  /* 0xff80000026c57808 */ /* 0x000fe20000800000 */
[----:B-1----:R-:W-:-:S04]  /*4680*/  FFMA.FTZ R2, R22, c[0x0][0x2d0], -R12 ;  /* 0x0000b40016027a23 */ /* 0x002fc8000001080c */
[----:B------:R1:W-:Y:S01]  /*4690*/  MUFU.EX2 R246, R2 ;  /* 0x0000000200f67308 */ /* 0x0003e20000000800 */
[----:B------:R-:W2:Y:S01]  /*46a0*/  SHFL.BFLY PT, R6, R4, 0x2, 0x1f ;  /* 0x0c401f0004067f89 */ /* 0x000ea200000e0000 */
[----:B------:R-:W-:Y:S02]  /*46b0*/  ISETP.GT.AND P1, PT, R0, 0x39, PT ;  /* 0x000000390000780c */ /* 0x000fe40003f24270 */
[----:B------:R-:W-:Y:S02]  /*46c0*/  FSEL R198, R37, -INF , P0 ;  /* 0xff80000025c67808 */ /* 0x000fe40000000000 */
[----:B------:R-:W-:Y:S02]  /*46d0*/  FSEL R201, R36, -INF , P1 ;  /* 0xff80000024c97808 */ /* 0x000fe40000800000 */
[----:B-1----:R-:W-:-:S04]  /*46e0*/  FMNMX.FTZ R2, R195, R5, !PT ;  /* 0x00000005c3027209 */ /* 0x002fc80007810000 */
[----:B------:R-:W-:-:S04]  /*46f0*/  FMNMX.FTZ R2, R197, R2, !PT ;  /* 0x00000002c5027209 */ /* 0x000fc80007810000 */
[----:B------:R-:W-:-:S04]  /*4700*/  FMNMX.FTZ R2, R198, R2, !PT ;  /* 0x00000002c6027209 */ /* 0x000fc80007810000 */
[----:B------:R-:W-:Y:S01]  /*4710*/  FMNMX.FTZ R2, R201, R2, !PT ;  /* 0x00000002c9027209 */ /* 0x000fe20007810000 */
[----:B------:R-:W-:-:S04]  /*4720*/  FFMA.FTZ R0, R24, c[0x0][0x2d0], -R12 ;  /* 0x0000b40018007a23 */ /* 0x000fc8000001080c */
[----:B------:R-:W1:Y:S01]  /*4730*/  SHFL.BFLY PT, R5, R2, 0x2, 0x1f ;  /* 0x0c401f0002057f89 */ /* 0x000e6200000e0000 */
[----:B------:R2:W-:Y:S02]  /*4740*/  MUFU.EX2 R244, R0 ;  /* 0x0000000000f47308 */ /* 0x0005e40000000800 */
[----:B--2---:R-:W-:-:S06]  /*4750*/  FFMA.FTZ R0, R20, c[0x0][0x2d0], -R3 ;  /* 0x0000b40014007a23 */ /* 0x004fcc0000010803 */
[----:B------:R2:W-:Y:S02]  /*4760*/  MUFU.EX2 R240, R0 ;  /* 0x0000000000f07308 */ /* 0x0005e40000000800 */
[----:B--2---:R-:W-:-:S05]  /*4770*/  FMNMX.FTZ R0, R4, R6, !PT ;  /* 0x0000000604007209 */ /* 0x004fca0007810000 */
[----:B------:R-:W2:Y:S01]  /*4780*/  SHFL.BFLY PT, R6, R0, 0x1, 0x1f ;  /* 0x0c201f0000067f89 */ /* 0x000ea200000e0000 */
[----:B-1----:R-:W-:-:S05]  /*4790*/  FMNMX.FTZ R2, R2, R5, !PT ;  /* 0x0000000502027209 */ /* 0x002fca0007810000 */
[----:B------:R-:W1:Y:S01]  /*47a0*/  SHFL.BFLY PT, R13, R2, 0x1, 0x1f ;  /* 0x0c201f00020d7f89 */ /* 0x000e6200000e0000 */
[----:B------:R-:W-:Y:S01]  /*47b0*/  FFMA.FTZ R4, R21, c[0x0][0x2d0], -R3 ;  /* 0x0000b40015047a23 */ /* 0x000fe20000010803 */
[----:B------:R-:W-:Y:S02]  /*47c0*/  F2FP.BF16.PACK_AB R8, R159, R179 ;  /* 0x000000b39f08723e */ /* 0x000fe400000010ff */
[----:B----4-:R-:W-:Y:S01]  /*47d0*/  F2FP.BF16.PACK_AB R10, R178, R252 ;  /* 0x000000fcb20a723e */ /* 0x010fe200000010ff */
[----:B------:R4:W1:Y:S01]  /*47e0*/  MUFU.EX2 R241, R4 ;  /* 0x0000000400f17308 */ /* 0x0008620000000800 */
[----:B------:R-:W-:Y:S02]  /*47f0*/  F2FP.BF16.PACK_AB R9, R249, R251 ;  /* 0x000000fbf909723e */ /* 0x000fe400000010ff */
[----:B---3--:R-:W-:Y:S02]  /*4800*/  F2FP.BF16.PACK_AB R11, R250, R248 ;  /* 0x000000f8fa0b723e */ /* 0x008fe400000010ff */
[----:B--2---:R-:W-:-:S04]  /*4810*/  FMNMX.FTZ R105, R0, R6, !PT ;  /* 0x0000000600697209 */ /* 0x004fc80007810000 */
[C---:B------:R-:W-:Y:S01]  /*4820*/  FSETP.NEU.FTZ.AND P0, PT, R105.reuse, -INF , PT ;  /* 0xff8000006900780b */ /* 0x040fe20003f1d000 */
[----:B------:R-:W-:Y:S02]  /*4830*/  FMUL.FTZ R0, R105, c[0x0][0x2d0] ;  /* 0x0000b40069007a20 */ /* 0x000fe40000410000 */
[----:B----4-:R-:W-:-:S03]  /*4840*/  FFMA.FTZ R4, R25, c[0x0][0x2d0], -R3 ;  /* 0x0000b40019047a23 */ /* 0x010fc60000010803 */
[----:B------:R-:W-:Y:S01]  /*4850*/  FSEL R0, R0, RZ, P0 ;  /* 0x000000ff00007208 */ /* 0x000fe20000000000 */
[----:B------:R2:W-:Y:S01]  /*4860*/  MUFU.EX2 R242, R4 ;  /* 0x0000000400f27308 */ /* 0x0005e20000000800 */
[----:B------:R-:W-:Y:S01]  /*4870*/  HMMA.16816.F32.BF16 R132, R8, R52, RZ ;  /* 0x000000340884723c */ /* 0x000fe200000418ff */
[----:B-1----:R-:W-:Y:S02]  /*4880*/  FMNMX.FTZ R104, R2, R13, !PT ;  /* 0x0000000d02687209 */ /* 0x002fe40007810000 */
[----:B------:R-:W-:-:S05]  /*4890*/  FFMA.FTZ R2, R35, c[0x0][0x2d0], -R0 ;  /* 0x0000b40023027a23 */ /* 0x000fca0000010800 */
[----:B------:R-:W-:Y:S01]  /*48a0*/  HMMA.16816.F32.BF16 R128, R8, R80, RZ ;  /* 0x000000500880723c */ /* 0x000fe200000418ff */
[----:B------:R1:W-:Y:S01]  /*48b0*/  MUFU.EX2 R236, R2 ;  /* 0x0000000200ec7308 */ /* 0x0003e20000000800 */
[----:B--2---:R-:W-:-:S06]  /*48c0*/  FFMA.FTZ R4, R26, c[0x0][0x2d0], -R3 ;  /* 0x0000b4001a047a23 */ /* 0x004fcc0000010803 */
[----:B------:R-:W-:Y:S01]  /*48d0*/  HMMA.16816.F32.BF16 R120, R8, R92, RZ ;  /* 0x0000005c0878723c */ /* 0x000fe200000418ff */
[----:B------:R-:W-:-:S07]  /*48e0*/  FSETP.NEU.FTZ.AND P0, PT, R104, -INF , PT ;  /* 0xff8000006800780b */ /* 0x000fce0003f1d000 */
[----:B------:R-:W-:Y:S01]  /*48f0*/  HMMA.16816.F32.BF16 R108, R8, R112, RZ ;  /* 0x00000070086c723c */ /* 0x000fe200000418ff */
[----:B-1----:R-:W-:-:S07]  /*4900*/  FMUL.FTZ R2, R104, c[0x0][0x2d0] ;  /* 0x0000b40068027a20 */ /* 0x002fce0000410000 */
        /* <DEDUP_REMOVED lines=8> */
[----:B------:R-:W-:-:S04]  /*4990*/  FFMA.FTZ R8, R34, c[0x0][0x2d0], -R0 ;  /* 0x0000b40022087a23 */ /* 0x000fc80000010800 */
[----:B------:R1:W-:Y:S01]  /*49a0*/  MUFU.EX2 R239, R8 ;  /* 0x0000000800ef7308 */ /* 0x0003e20000000800 */
[----:B------:R-:W-:Y:S01]  /*49b0*/  FSEL R2, R2, RZ, P0 ;  /* 0x000000ff02027208 */ /* 0x000fe20000000000 */
[----:B-1----:R-:W-:-:S06]  /*49c0*/  FFMA.FTZ R8, R44, c[0x0][0x2d0], -R0 ;  /* 0x0000b4002c087a23 */ /* 0x002fcc0000010800 */
[----:B------:R1:W-:Y:S02]  /*49d0*/  MUFU.EX2 R237, R8 ;  /* 0x0000000800ed7308 */ /* 0x0003e40000000800 */
        /* <DEDUP_REMOVED lines=9> */
[----:B------:R1:W-:Y:S08]  /*4a70*/  MUFU.EX2 R209, R8 ;  /* 0x0000000800d17308 */ /* 0x0003f00000000800 */
[----:B------:R-:W2:Y:S01]  /*4a80*/  MUFU.EX2 R243, R4 ;  /* 0x0000000400f37308 */ /* 0x000ea20000000800 */
[----:B-1----:R-:W-:-:S07]  /*4a90*/  FFMA.FTZ R8, R46, c[0x0][0x2d0], -R0 ;  /* 0x0000b4002e087a23 */ /* 0x002fce0000010800 */
[----:B------:R1:W-:Y:S02]  /*4aa0*/  MUFU.EX2 R200, R8 ;  /* 0x0000000800c87308 */ /* 0x0003e40000000800 */
[----:B-1----:R-:W-:-:S06]  /*4ab0*/  FFMA.FTZ R8, R47, c[0x0][0x2d0], -R0 ;  /* 0x0000b4002f087a23 */ /* 0x002fcc0000010800 */
[----:B------:R1:W3:Y:S01]  /*4ac0*/  MUFU.EX2 R204, R8 ;  /* 0x0000000800cc7308 */ /* 0x0002e20000000800 */
[----:B------:R-:W-:Y:S02]  /*4ad0*/  F2FP.BF16.PACK_AB R4, R247, R245 ;  /* 0x000000f5f704723e */ /* 0x000fe400000010ff */
[----:B------:R-:W-:Y:S01]  /*4ae0*/  F2FP.BF16.PACK_AB R5, R241, R240 ;  /* 0x000000f0f105723e */ /* 0x000fe200000010ff */
[----:B-1----:R-:W-:-:S04]  /*4af0*/  FFMA.FTZ R8, R49, c[0x0][0x2d0], -R0 ;  /* 0x0000b40031087a23 */ /* 0x002fc80000010800 */
[----:B------:R1:W-:Y:S01]  /*4b00*/  MUFU.EX2 R203, R8 ;  /* 0x0000000800cb7308 */ /* 0x0003e20000000800 */
[----:B------:R-:W-:Y:S02]  /*4b10*/  F2FP.BF16.PACK_AB R6, R244, R246 ;  /* 0x000000f6f406723e */ /* 0x000fe400000010ff */
[----:B--2---:R-:W-:Y:S01]  /*4b20*/  F2FP.BF16.PACK_AB R7, R243, R242 ;  /* 0x000000f2f307723e */ /* 0x004fe200000010ff */
[----:B-1----:R-:W-:-:S04]  /*4b30*/  FFMA.FTZ R8, R50, c[0x0][0x2d0], -R0 ;  /* 0x0000b40032087a23 */ /* 0x002fc80000010800 */
[----:B------:R1:W-:Y:S02]  /*4b40*/  MUFU.EX2 R202, R8 ;  /* 0x0000000800ca7308 */ /* 0x0003e40000000800 */
[----:B------:R-:W-:Y:S01]  /*4b50*/  HMMA.16816.F32.BF16 R148, R4, R56, R128 ;  /* 0x000000380494723c */ /* 0x000fe20000041880 */
[----:B------:R-:W-:Y:S02]  /*4b60*/  IMAD.MOV.U32 R15, RZ, RZ, R152 ;  /* 0x000000ffff0f7224 */ /* 0x000fe400078e0098 */
[----:B------:R-:W-:Y:S02]  /*4b70*/  IMAD.MOV.U32 R14, RZ, RZ, R159 ;  /* 0x000000ffff0e7224 */ /* 0x000fe400078e009f */
[----:B-1----:R-:W-:-:S04]  /*4b80*/  FFMA.FTZ R8, R48, c[0x0][0x2d0], -R2 ;  /* 0x0000b40030087a23 */ /* 0x002fc80000010802 */
[----:B------:R1:W-:Y:S01]  /*4b90*/  MUFU.EX2 R187, R8 ;  /* 0x0000000800bb7308 */ /* 0x0003e20000000800 */
[C---:B------:R-:W-:Y:S08]  /*4ba0*/  HMMA.16816.F32.BF16 R188, R4.reuse, R60, R120 ;  /* 0x0000003c04bc723c */ /* 0x040ff00000041878 */
[----:B------:R-:W-:Y:S01]  /*4bb0*/  HMMA.16816.F32.BF16 R132, R4, R64, R132 ;  /* 0x000000400484723c */ /* 0x000fe20000041884 */
[----:B-1----:R-:W-:-:S07]  /*4bc0*/  FFMA.FTZ R8, R72, c[0x0][0x2d0], -R2 ;  /* 0x0000b40048087a23 */ /* 0x002fce0000010802 */
[C---:B------:R-:W-:Y:S01]  /*4bd0*/  HMMA.16816.F32.BF16 R164, R4.reuse, R68, R108 ;  /* 0x0000004404a4723c */ /* 0x040fe2000004186c */
[----:B------:R1:W2:Y:S07]  /*4be0*/  MUFU.EX2 R194, R8 ;  /* 0x0000000800c27308 */ /* 0x0002ae0000000800 */
[C---:B------:R-:W-:Y:S08]  /*4bf0*/  HMMA.16816.F32.BF16 R180, R4.reuse, R76, R96 ;  /* 0x0000004c04b4723c */ /* 0x040ff00000041860 */
[----:B------:R-:W-:Y:S01]  /*4c00*/  HMMA.16816.F32.BF16 R172, R4, R88, R84 ;  /* 0x0000005804ac723c */ /* 0x000fe20000041854 */
[----:B-1----:R-:W-:-:S07]  /*4c10*/  FFMA.FTZ R8, R73, c[0x0][0x2d0], -R2 ;  /* 0x0000b40049087a23 */ /* 0x002fce0000010802 */
[C---:B------:R-:W-:Y:S01]  /*4c20*/  HMMA.16816.F32.BF16 R120, R4.reuse, R66, R40 ;  /* 0x000000420478723c */ /* 0x040fe20000041828 */
[----:B------:R1:W-:Y:S07]  /*4c30*/  MUFU.EX2 R193, R8 ;  /* 0x0000000800c17308 */ /* 0x0003ee0000000800 */
[C---:B------:R-:W-:Y:S08]  /*4c40*/  HMMA.16816.F32.BF16 R160, R4.reuse, R58, R36 ;  /* 0x0000003a04a0723c */ /* 0x040ff00000041824 */
[----:B------:R-:W-:Y:S01]  /*4c50*/  HMMA.16816.F32.BF16 R152, R4, R62, R28 ;  /* 0x0000003e0498723c */ /* 0x000fe2000004181c */
[----:B-1----:R-:W-:-:S07]  /*4c60*/  FFMA.FTZ R8, R74, c[0x0][0x2d0], -R2 ;  /* 0x0000b4004a087a23 */ /* 0x002fce0000010802 */
[C---:B------:R-:W-:Y:S08]  /*4c70*/  HMMA.16816.F32.BF16 R168, R4.reuse, R70, R24 ;  /* 0x0000004604a8723c */ /* 0x040ff00000041818 */
[C---:B------:R-:W-:Y:S08]  /*4c80*/  HMMA.16816.F32.BF16 R156, R4.reuse, R78, R20 ;  /* 0x0000004e049c723c */ /* 0x040ff00000041814 */
[----:B------:R-:W-:Y:S07]  /*4c90*/  HMMA.16816.F32.BF16 R128, R4, R90, R16 ;  /* 0x0000005a0480723c */ /* 0x000fee0000041810 */
[----:B------:R-:W-:-:S02]  /*4ca0*/  F2FP.BF16.PACK_AB R4, R236, R239 ;  /* 0x000000efec04723e */ /* 0x000fc400000010ff */
[----:B------:R-:W-:Y:S02]  /*4cb0*/  F2FP.BF16.PACK_AB R6, R235, R237 ;  /* 0x000000edeb06723e */ /* 0x000fe400000010ff */
[----:B------:R-:W-:Y:S02]  /*4cc0*/  F2FP.BF16.PACK_AB R5, R205, R211 ;  /* 0x000000d3cd05723e */ /* 0x000fe400000010ff */
[----:B------:R-:W-:Y:S01]  /*4cd0*/  F2FP.BF16.PACK_AB R7, R209, R207 ;  /* 0x000000cfd107723e */ /* 0x000fe200000010ff */
[----:B------:R1:W4:Y:S06]  /*4ce0*/  MUFU.EX2 R192, R8 ;  /* 0x0000000800c07308 */ /* 0x00032c0000000800 */
[C---:B------:R-:W-:Y:S08]  /*4cf0*/  HMMA.16816.F32.BF16 R44, R4.reuse, R52, RZ ;  /* 0x00000034042c723c */ /* 0x040ff000000418ff */
[----:B------:R-:W-:Y:S01]  /*4d00*/  HMMA.16816.F32.BF16 R28, R4, R92, RZ ;  /* 0x0000005c041c723c */ /* 0x000fe200000418ff */
[----:B-1----:R-:W-:-:S04]  /*4d10*/  FFMA.FTZ R8, R100, c[0x0][0x2d0], -R0 ;  /* 0x0000b40064087a23 */ /* 0x002fc80000010800 */
[----:B------:R1:W-:Y:S03]  /*4d20*/  MUFU.EX2 R186, R8 ;  /* 0x0000000800ba7308 */ /* 0x0003e60000000800 */
[C---:B------:R-:W-:Y:S08]  /*4d30*/  HMMA.16816.F32.BF16 R32, R4.reuse, R80, RZ ;  /* 0x000000500420723c */ /* 0x040ff000000418ff */
[----:B------:R-:W-:Y:S01]  /*4d40*/  HMMA.16816.F32.BF16 R24, R4, R124, RZ ;  /* 0x0000007c0418723c */ /* 0x000fe200000418ff */
[----:B-1----:R-:W-:-:S07]  /*4d50*/  FFMA.FTZ R8, R139, c[0x0][0x2d0], -R12 ;  /* 0x0000b4008b087a23 */ /* 0x002fce000001080c */
[C---:B------:R-:W-:Y:S01]  /*4d60*/  HMMA.16816.F32.BF16 R48, R4.reuse, R82, RZ ;  /* 0x000000520430723c */ /* 0x040fe200000418ff */
[----:B------:R1:W-:Y:S07]  /*4d70*/  MUFU.EX2 R185, R8 ;  /* 0x0000000800b97308 */ /* 0x0003ee0000000800 */
        /* <DEDUP_REMOVED lines=8> */
[C---:B------:R-:W-:Y:S08]  /*4e00*/  HMMA.16816.F32.BF16 R72, R4.reuse, R118, RZ ;  /* 0x000000760448723c */ /* 0x040ff000000418ff */
[----:B------:R-:W-:Y:S07]  /*4e10*/  HMMA.16816.F32.BF16 R80, R4, R126, RZ ;  /* 0x0000007e0450723c */ /* 0x000fee00000418ff */
[----:B---3--:R-:W-:-:S02]  /*4e20*/  F2FP.BF16.PACK_AB R4, R204, R200 ;  /* 0x000000c8cc04723e */ /* 0x008fc400000010ff */
[----:B--2---:R-:W-:Y:S02]  /*4e30*/  F2FP.BF16.PACK_AB R5, R194, R187 ;  /* 0x000000bbc205723e */ /* 0x004fe400000010ff */
[----:B------:R-:W-:Y:S02]  /*4e40*/  F2FP.BF16.PACK_AB R6, R202, R203 ;  /* 0x000000cbca06723e */ /* 0x000fe400000010ff */
[----:B----4-:R-:W-:-:S07]  /*4e50*/  F2FP.BF16.PACK_AB R7, R192, R193 ;  /* 0x000000c1c007723e */ /* 0x010fce00000010ff */
[C---:B------:R-:W-:Y:S07]  /*4e60*/  HMMA.16816.F32.BF16 R124, R4.reuse, R64, R44 ;  /* 0x00000040047c723c */ /* 0x040fee000004182c */
[----:B------:R-:W-:Y:S02]  /*4e70*/  IMAD.MOV.U32 R64, RZ, RZ, R179 ;  /* 0x000000ffff407224 */ /* 0x000fe400078e00b3 */
[----:B------:R1:W-:Y:S01]  /*4e80*/  MUFU.EX2 R179, R8 ;  /* 0x0000000800b37308 */ /* 0x0003e20000000800 */
[C---:B------:R-:W-:Y:S01]  /*4e90*/  HMMA.16816.F32.BF16 R108, R4.reuse, R60, R28 ;  /* 0x0000003c046c723c */ /* 0x040fe2000004181c */
[----:B------:R-:W-:Y:S06]  /*4ea0*/  LDSM.16.MT88.4 R28, [R214+0x800] ;  /* 0x00080000d61c783b */ /* 0x000fec0000004200 */
[----:B------:R-:W-:Y:S01]  /*4eb0*/  IMAD.MOV.U32 R61, RZ, RZ, R178 ;  /* 0x000000ffff3d7224 */ /* 0x000fe200078e00b2 */
[----:B------:R-:W-:Y:S01]  /*4ec0*/  HMMA.16816.F32.BF16 R112, R4, R56, R32 ;  /* 0x000000380470723c */ /* 0x000fe20000041820 */
[----:B------:R-:W2:Y:S01]  /*4ed0*/  LDSM.16.MT88.4 R32, [R213+0x800] ;  /* 0x00080000d520783b */ /* 0x000ea20000004200 */
[----:B-1----:R-:W-:-:S04]  /*4ee0*/  FFMA.FTZ R8, R146, c[0x0][0x2d0], -R12 ;  /* 0x0000b40092087a23 */ /* 0x002fc8000001080c */
[----:B------:R1:W-:Y:S01]  /*4ef0*/  MUFU.EX2 R178, R8 ;  /* 0x0000000800b27308 */ /* 0x0003e20000000800 */
[----:B------:R-:W-:Y:S01]  /*4f00*/  IMAD.MOV.U32 R60, RZ, RZ, R177 ;  /* 0x000000ffff3c7224 */ /* 0x000fe200078e00b1 */
[----:B------:R-:W-:Y:S01]  /*4f10*/  HMMA.16816.F32.BF16 R84, R4, R88, R24 ;  /* 0x000000580454723c */ /* 0x000fe20000041818 */
[----:B------:R-:W3:Y:S01]  /*4f20*/  LDSM.16.MT88.4 R24, [R213+0x1800] ;  /* 0x00180000d518783b */ /* 0x000ee20000004200 */
[----:B-1----:R-:W-:-:S06]  /*4f30*/  FFMA.FTZ R8, R138, c[0x0][0x2d0], -R3 ;  /* 0x0000b4008a087a23 */ /* 0x002fcc0000010803 */
[C---:B------:R-:W-:Y:S01]  /*4f40*/  HMMA.16816.F32.BF16 R92, R4.reuse, R68, R20 ;  /* 0x00000044045c723c */ /* 0x040fe20000041814 */
[----:B------:R-:W-:Y:S01]  /*4f50*/  FFMA.FTZ R13, R140, c[0x0][0x2d0], -R0 ;  /* 0x0000b4008c0d7a23 */ /* 0x000fe20000010800 */
[----:B------:R-:W1:Y:S01]  /*4f60*/  LDSM.16.MT88.4 R20, [R214+0x1800] ;  /* 0x00180000d614783b */ /* 0x000e620000004200 */
[----:B------:R4:W-:Y:S04]  /*4f70*/  MUFU.EX2 R177, R8 ;  /* 0x0000000800b17308 */ /* 0x0009e80000000800 */
[----:B-----5:R-:W-:Y:S01]  /*4f80*/  IMAD.MOV.U32 R69, RZ, RZ, R176 ;  /* 0x000000ffff457224 */ /* 0x020fe200078e00b0 */
[----:B------:R-:W-:Y:S01]  /*4f90*/  HMMA.16816.F32.BF16 R52, R4, R66, R52 ;  /* 0x000000420434723c */ /* 0x000fe20000041834 */
[----:B----4-:R-:W-:-:S04]  /*4fa0*/  FFMA.FTZ R8, R141, c[0x0][0x2d0], -R3 ;  /* 0x0000b4008d087a23 */ /* 0x010fc80000010803 */
[----:B------:R4:W1:Y:S02]  /*4fb0*/  MUFU.EX2 R176, R8 ;  /* 0x0000000800b07308 */ /* 0x0008640000000800 */
[----:B----4-:R-:W-:-:S06]  /*4fc0*/  FFMA.FTZ R8, R144, c[0x0][0x2d0], -R3 ;  /* 0x0000b40090087a23 */ /* 0x010fcc0000010803 */
[----:B------:R4:W-:Y:S01]  /*4fd0*/  MUFU.EX2 R67, R8 ;  /* 0x0000000800437308 */ /* 0x0009e20000000800 */
[----:B------:R-:W-:Y:S01]  /*4fe0*/  HMMA.16816.F32.BF16 R56, R4, R58, R48 ;  /* 0x0000003a0438723c */ /* 0x000fe20000041830 */
[----:B----4-:R-:W-:-:S06]  /*4ff0*/  FFMA.FTZ R8, R147, c[0x0][0x2d0], -R3 ;  /* 0x0000b40093087a23 */ /* 0x010fcc0000010803 */
[----:B------:R4:W1:Y:S01]  /*5000*/  MUFU.EX2 R100, R8 ;  /* 0x0000000800647308 */ /* 0x0008620000000800 */
[C---:B------:R-:W-:Y:S01]  /*5010*/  HMMA.16816.F32.BF16 R96, R4.reuse, R76, R16 ;  /* 0x0000004c0460723c */ /* 0x040fe20000041810 */
[----:B------:R-:W2:Y:S07]  /*5020*/  LDSM.16.MT88.4 R16, [R213+0x2800] ;  /* 0x00280000d510783b */ /* 0x000eae0000004200 */
[C---:B------:R-:W-:Y:S01]  /*5030*/  HMMA.16816.F32.BF16 R40, R4.reuse, R62, R40 ;  /* 0x0000003e0428723c */ /* 0x040fe20000041828 */
[----:B------:R1:W-:Y:S01]  /*5040*/  MUFU.EX2 R65, R13 ;  /* 0x0000000d00417308 */ /* 0x0003e20000000800 */
[----:B----4-:R-:W4:Y:S06]  /*5050*/  LDSM.16.MT88.4 R8, [R214+0x2800] ;  /* 0x00280000d608783b */ /* 0x010f2c0000004200 */
[C---:B------:R-:W-:Y:S08]  /*5060*/  HMMA.16816.F32.BF16 R36, R4.reuse, R70, R36 ;  /* 0x000000460424723c */ /* 0x040ff00000041824 */
[----:B------:R-:W-:Y:S01]  /*5070*/  HMMA.16816.F32.BF16 R44, R4, R78, R72 ;  /* 0x0000004e042c723c */ /* 0x000fe20000041848 */
[----:B-1----:R-:W-:-:S02]  /*5080*/  FFMA.FTZ R13, R143, c[0x0][0x2d0], -R0 ;  /* 0x0000b4008f0d7a23 */ /* 0x002fc40000010800 */
[----:B------:R-:W-:Y:S05]  /*5090*/  LDSM.16.MT88.4 R140, [R214+0xc00] ;  /* 0x000c0000d68c783b */ /* 0x000fea0000004200 */
[----:B------:R-:W-:Y:S01]  /*50a0*/  HMMA.16816.F32.BF16 R48, R4, R90, R80 ;  /* 0x0000005a0430723c */ /* 0x000fe20000041850 */
[----:B------:R1:W-:Y:S01]  /*50b0*/  MUFU.EX2 R66, R13 ;  /* 0x0000000d00427308 */ /* 0x0003e20000000800 */
[----:B------:R-:W-:Y:S05]  /*50c0*/  LDSM.16.MT88.4 R80, [R213+0x2c00] ;  /* 0x002c0000d550783b */ /* 0x000fea0000004200 */
[----:B------:R-:W-:Y:S01]  /*50d0*/  FFMA.FTZ R4, R137, c[0x0][0x2d0], -R0 ;  /* 0x0000b40089047a23 */ /* 0x000fe20000010800 */
[----:B------:R-:W-:-:S02]  /*50e0*/  F2FP.BF16.PACK_AB R5, R176, R177 ;  /* 0x000000b1b005723e */ /* 0x000fc400000010ff */
[----:B------:R-:W-:Y:S01]  /*50f0*/  F2FP.BF16.PACK_AB R6, R178, R179 ;  /* 0x000000b3b206723e */ /* 0x000fe200000010ff */
[----:B------:R2:W2:Y:S01]  /*5100*/  MUFU.EX2 R63, R4 ;  /* 0x00000004003f7308 */ /* 0x0004a20000000800 */
[----:B------:R-:W-:Y:S01]  /*5110*/  F2FP.BF16.PACK_AB R7, R100, R67 ;  /* 0x000000436407723e */ /* 0x000fe200000010ff */
[----:B-1----:R-:W-:Y:S02]  /*5120*/  FFMA.FTZ R13, R106, c[0x0][0x2d0], -R2 ;  /* 0x0000b4006a0d7a23 */ /* 0x002fe40000010802 */
[----:B------:R-:W-:-:S04]  /*5130*/  IMAD.MOV.U32 R106, RZ, RZ, R60 ;  /* 0x000000ffff6a7224 */ /* 0x000fc800078e003c */
[----:B------:R1:W-:Y:S01]  /*5140*/  MUFU.EX2 R60, R13 ;  /* 0x0000000d003c7308 */ /* 0x0003e20000000800 */
[----:B--2---:R-:W-:-:S07]  /*5150*/  F2FP.BF16.PACK_AB R4, R184, R185 ;  /* 0x000000b9b804723e */ /* 0x004fce00000010ff */
[----:B------:R-:W-:Y:S01]  /*5160*/  HMMA.16816.F32.BF16 R116, R4, R32, R132 ;  /* 0x000000200474723c */ /* 0x000fe20000041884 */
[----:B-1----:R-:W-:-:S07]  /*5170*/  FFMA.FTZ R13, R136, c[0x0][0x2d0], -R2 ;  /* 0x0000b400880d7a23 */ /* 0x002fce0000010802 */
[C---:B------:R-:W-:Y:S08]  /*5180*/  HMMA.16816.F32.BF16 R132, R4.reuse, R28, R148 ;  /* 0x0000001c0484723c */ /* 0x040ff00000041894 */
[----:B---3--:R-:W-:Y:S07]  /*5190*/  HMMA.16816.F32.BF16 R148, R4, R24, R188 ;  /* 0x000000180494723c */ /* 0x008fee00000418bc */
[----:B------:R-:W-:-:S02]  /*51a0*/  IMAD.MOV.U32 R190, RZ, RZ, R61 ;  /* 0x000000ffffbe7224 */ /* 0x000fc400078e003d */
[----:B------:R1:W2:Y:S01]  /*51b0*/  MUFU.EX2 R61, R13 ;  /* 0x0000000d003d7308 */ /* 0x0002a20000000800 */
[----:B------:R-:W-:Y:S02]  /*51c0*/  IMAD.MOV.U32 R189, RZ, RZ, R64 ;  /* 0x000000ffffbd7224 */ /* 0x000fe400078e0040 */
[----:B-1----:R-:W-:-:S05]  /*51d0*/  FFMA.FTZ R13, R107, c[0x0][0x2d0], -R2 ;  /* 0x0000b4006b0d7a23 */ /* 0x002fca0000010802 */
[----:B------:R1:W-:Y:S02]  /*51e0*/  MUFU.EX2 R62, R13 ;  /* 0x0000000d003e7308 */ /* 0x0003e40000000800 */
[----:B-1----:R-:W-:-:S06]  /*51f0*/  FFMA.FTZ R13, R101, c[0x0][0x2d0], -R2 ;  /* 0x0000b400650d7a23 */ /* 0x002fcc0000010802 */
[----:B------:R1:W3:Y:S01]  /*5200*/  MUFU.EX2 R64, R13 ;  /* 0x0000000d00407308 */ /* 0x0002e20000000800 */
[C---:B------:R-:W-:Y:S08]  /*5210*/  HMMA.16816.F32.BF16 R164, R4.reuse, R20, R164 ;  /* 0x0000001404a4723c */ /* 0x040ff000000418a4 */
[C---:B------:R-:W-:Y:S08]  /*5220*/  HMMA.16816.F32.BF16 R72, R4.reuse, R16, R180 ;  /* 0x000000100448723c */ /* 0x040ff000000418b4 */
[C---:B----4-:R-:W-:Y:S01]  /*5230*/  HMMA.16816.F32.BF16 R88, R4.reuse, R8, R172 ;  /* 0x000000080458723c */ /* 0x050fe200000418ac */
[----:B-1----:R-:W-:Y:S01]  /*5240*/  FFMA.FTZ R13, R231, c[0x0][0x2d0], -R12 ;  /* 0x0000b400e70d7a23 */ /* 0x002fe2000001080c */
[----:B------:R-:W-:Y:S06]  /*5250*/  LDSM.16.MT88.4 R172, [R214+0x1c00] ;  /* 0x001c0000d6ac783b */ /* 0x000fec0000004200 */
[C---:B------:R-:W-:Y:S08]  /*5260*/  HMMA.16816.F32.BF16 R120, R4.reuse, R34, R120 ;  /* 0x000000220478723c */ /* 0x040ff00000041878 */
[C---:B------:R-:W-:Y:S08]  /*5270*/  HMMA.16816.F32.BF16 R136, R4.reuse, R30, R160 ;  /* 0x0000001e0488723c */ /* 0x040ff000000418a0 */
[C---:B------:R-:W-:Y:S08]  /*5280*/  HMMA.16816.F32.BF16 R152, R4.reuse, R26, R152 ;  /* 0x0000001a0498723c */ /* 0x040ff00000041898 */
[C---:B------:R-:W-:Y:S08]  /*5290*/  HMMA.16816.F32.BF16 R168, R4.reuse, R22, R168 ;  /* 0x0000001604a8723c */ /* 0x040ff000000418a8 */
[C---:B------:R-:W-:Y:S08]  /*52a0*/  HMMA.16816.F32.BF16 R76, R4.reuse, R18, R156 ;  /* 0x00000012044c723c */ /* 0x040ff0000004189c */
[----:B------:R-:W-:Y:S01]  /*52b0*/  HMMA.16816.F32.BF16 R144, R4, R10, R128 ;  /* 0x0000000a0490723c */ /* 0x000fe20000041880 */
[----:B------:R-:W-:Y:S01]  /*52c0*/  IMAD.MOV.U32 R191, RZ, RZ, R69 ;  /* 0x000000ffffbf7224 */ /* 0x000fe200078e0045 */
[----:B------:R-:W-:Y:S05]  /*52d0*/  LDSM.16.MT88.4 R156, [R213+0x1c00] ;  /* 0x001c0000d59c783b */ /* 0x000fea0000004200 */
[----:B------:R-:W-:-:S02]  /*52e0*/  F2FP.BF16.PACK_AB R4, R63, R186 ;  /* 0x000000ba3f04723e */ /* 0x000fc400000010ff */
[----:B--2---:R-:W-:Y:S02]  /*52f0*/  F2FP.BF16.PACK_AB R5, R61, R60 ;  /* 0x0000003c3d05723e */ /* 0x004fe400000010ff */
[----:B------:R-:W-:Y:S02]  /*5300*/  F2FP.BF16.PACK_AB R6, R66, R65 ;  /* 0x000000414206723e */ /* 0x000fe400000010ff */
[----:B---3--:R-:W-:-:S07]  /*5310*/  F2FP.BF16.PACK_AB R7, R64, R62 ;  /* 0x0000003e4007723e */ /* 0x008fce00000010ff */
[C---:B------:R-:W-:Y:S01]  /*5320*/  HMMA.16816.F32.BF16 R128, R4.reuse, R28, R112 ;  /* 0x0000001c0480723c */ /* 0x040fe20000041870 */
[----:B------:R1:W-:Y:S07]  /*5330*/  MUFU.EX2 R28, R13 ;  /* 0x0000000d001c7308 */ /* 0x0003ee0000000800 */
[----:B------:R-:W-:Y:S01]  /*5340*/  HMMA.16816.F32.BF16 R56, R4, R30, R56 ;  /* 0x0000001e0438723c */ /* 0x000fe20000041838 */
[----:B-1----:R-:W-:-:S04]  /*5350*/  FFMA.FTZ R13, R233, c[0x0][0x2d0], -R12 ;  /* 0x0000b400e90d7a23 */ /* 0x002fc8000001080c */
[----:B------:R1:W2:Y:S03]  /*5360*/  MUFU.EX2 R30, R13 ;  /* 0x0000000d001e7308 */ /* 0x0002a60000000800 */
[----:B------:R-:W-:Y:S01]  /*5370*/  HMMA.16816.F32.BF16 R108, R4, R24, R108 ;  /* 0x00000018046c723c */ /* 0x000fe2000004186c */
[--C-:B-1----:R-:W-:Y:S02]  /*5380*/  FFMA.FTZ R13, R234, c[0x0][0x2d0], -R12.reuse ;  /* 0x0000b400ea0d7a23 */ /* 0x102fe4000001080c */
[----:B------:R-:W-:-:S04]  /*5390*/  FFMA.FTZ R12, R238, c[0x0][0x2d0], -R12 ;  /* 0x0000b400ee0c7a23 */ /* 0x000fc8000001080c */
[----:B------:R1:W-:Y:S01]  /*53a0*/  MUFU.EX2 R25, R12 ;  /* 0x0000000c00197308 */ /* 0x0003e20000000800 */
[----:B------:R-:W-:Y:S01]  /*53b0*/  HMMA.16816.F32.BF16 R160, R4, R20, R92 ;  /* 0x0000001404a0723c */ /* 0x000fe2000004185c */
[----:B-1----:R-:W-:-:S06]  /*53c0*/  FFMA.FTZ R12, R208, c[0x0][0x2d0], -R3 ;  /* 0x0000b400d00c7a23 */ /* 0x002fcc0000010803 */
[----:B------:R1:W-:Y:S01]  /*53d0*/  MUFU.EX2 R24, R12 ;  /* 0x0000000c00187308 */ /* 0x0003e20000000800 */
[----:B------:R-:W-:Y:S01]  /*53e0*/  HMMA.16816.F32.BF16 R44, R4, R18, R44 ;  /* 0x00000012042c723c */ /* 0x000fe2000004182c */
[----:B-1----:R-:W-:-:S06]  /*53f0*/  FFMA.FTZ R12, R229, c[0x0][0x2d0], -R3 ;  /* 0x0000b400e50c7a23 */ /* 0x002fcc0000010803 */
[----:B------:R1:W3:Y:S01]  /*5400*/  MUFU.EX2 R21, R12 ;  /* 0x0000000c00157308 */ /* 0x0002e20000000800 */
[----:B------:R-:W-:Y:S01]  /*5410*/  HMMA.16816.F32.BF16 R68, R4, R16, R96 ;  /* 0x000000100444723c */ /* 0x000fe20000041860 */
[--C-:B-1----:R-:W-:Y:S02]  /*5420*/  FFMA.FTZ R12, R230, c[0x0][0x2d0], -R3.reuse ;  /* 0x0000b400e60c7a23 */ /* 0x102fe40000010803 */
[----:B------:R-:W-:-:S04]  /*5430*/  FFMA.FTZ R3, R232, c[0x0][0x2d0], -R3 ;  /* 0x0000b400e8037a23 */ /* 0x000fc80000010803 */
[----:B------:R1:W-:Y:S02]  /*5440*/  MUFU.EX2 R20, R3 ;  /* 0x0000000300147308 */ /* 0x0003e40000000800 */
[----:B-1----:R-:W-:-:S06]  /*5450*/  FFMA.FTZ R3, R199, c[0x0][0x2d0], -R0 ;  /* 0x0000b400c7037a23 */ /* 0x002fcc0000010800 */
[----:B------:R1:W-:Y:S01]  /*5460*/  MUFU.EX2 R19, R3 ;  /* 0x0000000300137308 */ /* 0x0003e20000000800 */
[----:B------:R-:W-:Y:S01]  /*5470*/  HMMA.16816.F32.BF16 R36, R4, R22, R36 ;  /* 0x000000160424723c */ /* 0x000fe20000041824 */
[----:B-1----:R-:W-:-:S06]  /*5480*/  FFMA.FTZ R3, R196, c[0x0][0x2d0], -R0 ;  /* 0x0000b400c4037a23 */ /* 0x002fcc0000010800 */
[----:B------:R1:W-:Y:S01]  /*5490*/  MUFU.EX2 R16, R3 ;  /* 0x0000000300107308 */ /* 0x0003e20000000800 */
[----:B------:R-:W-:Y:S01]  /*54a0*/  HMMA.16816.F32.BF16 R180, R4, R32, R124 ;  /* 0x0000002004b4723c */ /* 0x000fe2000004187c */
[----:B------:R-:W-:-:S07]  /*54b0*/  IMAD.MOV.U32 R107, RZ, RZ, R15 ;  /* 0x000000ffff6b7224 */ /* 0x000fce00078e000f */
[C---:B------:R-:W-:Y:S01]  /*54c0*/  HMMA.16816.F32.BF16 R52, R4.reuse, R34, R52 ;  /* 0x000000220434723c */ /* 0x040fe20000041834 */
[----:B------:R-:W-:Y:S07]  /*54d0*/  MUFU.EX2 R22, R12 ;  /* 0x0000000c00167308 */ /* 0x000fee0000000800 */
[----:B------:R-:W-:Y:S01]  /*54e0*/  HMMA.16816.F32.BF16 R40, R4, R26, R40 ;  /* 0x0000001a0428723c */ /* 0x000fe20000041828 */
[--C-:B-1----:R-:W-:Y:S01]  /*54f0*/  FFMA.FTZ R3, R206, c[0x0][0x2d0], -R0.reuse ;  /* 0x0000b400ce037a23 */ /* 0x102fe20000010800 */
[----:B------:R-:W1:Y:S01]  /*5500*/  MUFU.EX2 R29, R13 ;  /* 0x0000000d001d7308 */ /* 0x000e620000000800 */
[----:B------:R-:W-:-:S05]  /*5510*/  FFMA.FTZ R0, R210, c[0x0][0x2d0], -R0 ;  /* 0x0000b400d2007a23 */ /* 0x000fca0000010800 */
[C---:B------:R-:W-:Y:S08]  /*5520*/  HMMA.16816.F32.BF16 R84, R4.reuse, R8, R84 ;  /* 0x000000080454723c */ /* 0x040ff00000041854 */
[----:B------:R-:W-:Y:S01]  /*5530*/  HMMA.16816.F32.BF16 R48, R4, R10, R48 ;  /* 0x0000000a0430723c */ /* 0x000fe20000041830 */
[----:B------:R4:W-:Y:S01]  /*5540*/  MUFU.EX2 R17, R0 ;  /* 0x0000000000117308 */ /* 0x0009e20000000800 */
[----:B------:R-:W1:Y:S01]  /*5550*/  LDSM.16.MT88.4 R4, [R214+0x2c00] ;  /* 0x002c0000d604783b */ /* 0x000e620000004200 */
[----:B------:R-:W-:Y:S01]  /*5560*/  IMAD.MOV.U32 R188, RZ, RZ, R14 ;  /* 0x000000ffffbc7224 */ /* 0x000fe200078e000e */
[----:B--2---:R-:W-:-:S02]  /*5570*/  F2FP.BF16.PACK_AB R92, R30, R28 ;  /* 0x0000001c1e5c723e */ /* 0x004fc400000010ff */
[----:B---3--:R-:W-:Y:S01]  /*5580*/  F2FP.BF16.PACK_AB R93, R21, R24 ;  /* 0x00000018155d723e */ /* 0x008fe200000010ff */
[----:B------:R-:W2:Y:S01]  /*5590*/  LDSM.16.MT88.4 R124, [R213+0xc00] ;  /* 0x000c0000d57c783b */ /* 0x000ea20000004200 */
[----:B----4-:R-:W-:-:S04]  /*55a0*/  FFMA.FTZ R0, R195, c[0x0][0x2d0], -R2 ;  /* 0x0000b400c3007a23 */ /* 0x010fc80000010802 */
[----:B------:R3:W-:Y:S02]  /*55b0*/  MUFU.EX2 R12, R0 ;  /* 0x00000000000c7308 */ /* 0x0007e40000000800 */
[----:B---3--:R-:W-:-:S06]  /*55c0*/  FFMA.FTZ R0, R197, c[0x0][0x2d0], -R2 ;  /* 0x0000b400c5007a23 */ /* 0x008fcc0000010802 */
[----:B------:R3:W4:Y:S02]  /*55d0*/  MUFU.EX2 R13, R0 ;  /* 0x00000000000d7308 */ /* 0x0007240000000800 */
[--C-:B---3--:R-:W-:Y:S02]  /*55e0*/  FFMA.FTZ R0, R198, c[0x0][0x2d0], -R2.reuse ;  /* 0x0000b400c6007a23 */ /* 0x108fe40000010802 */
[----:B------:R-:W-:-:S04]  /*55f0*/  FFMA.FTZ R2, R201, c[0x0][0x2d0], -R2 ;  /* 0x0000b400c9027a23 */ /* 0x000fc80000010802 */
[----:B------:R3:W-:Y:S08]  /*5600*/  MUFU.EX2 R15, R2 ;  /* 0x00000002000f7308 */ /* 0x0007f00000000800 */
[----:B------:R1:W-:Y:S01]  /*5610*/  MUFU.EX2 R14, R0 ;  /* 0x00000000000e7308 */ /* 0x0003e20000000800 */
[----:B---3--:R-:W-:-:S07]  /*5620*/  @P2 IMAD.HI.U32 R2, R107, c[0x0][0x2c8], RZ ;  /* 0x0000b2006b022a27 */ /* 0x008fce00078e00ff */
[----:B------:R3:W2:Y:S01]  /*5630*/  MUFU.EX2 R18, R3 ;  /* 0x0000000300127308 */ /* 0x0006a20000000800 */
[----:B-1----:R-:W-:Y:S01]  /*5640*/  IMAD.MOV.U32 R0, RZ, RZ, R107 ;  /* 0x000000ffff007224 */ /* 0x002fe200078e006b */
[----:B------:R-:W-:Y:S01]  /*5650*/  @P2 SHF.R.U32.HI R0, RZ, c[0x0][0x2cc], R2 ;  /* 0x0000b300ff002a19 */ /* 0x000fe20000011602 */
[----:B------:R-:W-:-:S05]  /*5660*/  IMAD.MOV.U32 R2, RZ, RZ, c[0x0][0x168] ;  /* 0x00005a00ff027624 */ /* 0x000fca00078e00ff */
[----:B------:R-:W-:-:S04]  /*5670*/  IADD3 R0, R0, c[0x0][0x1d0], -R2 ;  /* 0x0000740000007a10 */ /* 0x000fc80007ffe802 */
[----:B------:R-:W-:Y:S01]  /*5680*/  SHF.R.S32.HI R2, RZ, 0x1f, R0 ;  /* 0x0000001fff027819 */ /* 0x000fe20000011400 */
[----:B------:R-:W-:-:S03]  /*5690*/  FADD.FTZ R8, R211, R205 ;  /* 0x000000cdd3087221 */ /* 0x000fc60000010000 */
[----:B------:R-:W-:Y:S01]  /*56a0*/  LEA.HI R23, R2, R0, RZ, 0x6 ;  /* 0x0000000002177211 */ /* 0x000fe200078f30ff */
[----:B------:R-:W-:Y:S02]  /*56b0*/  FADD.FTZ R0, R239, R236 ;  /* 0x000000ecef007221 */ /* 0x000fe40000010000 */
[----:B---3--:R-:W-:Y:S01]  /*56c0*/  FADD.FTZ R3, R189, R188 ;  /* 0x000000bcbd037221 */ /* 0x008fe20000010000 */
[----:B------:R-:W-:Y:S01]  /*56d0*/  F2FP.BF16.PACK_AB R94, R25, R29 ;  /* 0x0000001d195e723e */ /* 0x000fe200000010ff */
[----:B------:R-:W-:Y:S01]  /*56e0*/  FADD.FTZ R2, R251, R249 ;  /* 0x000000f9fb027221 */ /* 0x000fe20000010000 */
[----:B------:R-:W-:Y:S01]  /*56f0*/  F2FP.BF16.PACK_AB R95, R20, R22 ;  /* 0x00000016145f723e */ /* 0x000fe200000010ff */
[----:B------:R-:W-:Y:S01]  /*5700*/  FADD.FTZ R0, R237, R0 ;  /* 0x00000000ed007221 */ /* 0x000fe20000010000 */
[----:B------:R-:W-:Y:S01]  /*5710*/  F2FP.BF16.PACK_AB R96, R16, R19 ;  /* 0x000000131060723e */ /* 0x000fe200000010ff */
[----:B------:R-:W-:Y:S01]  /*5720*/  FADD.FTZ R11, R207, R8 ;  /* 0x00000008cf0b7221 */ /* 0x000fe20000010000 */
[----:B----4-:R-:W-:-:S02]  /*5730*/  F2FP.BF16.PACK_AB R97, R13, R12 ;  /* 0x0000000c0d61723e */ /* 0x010fc400000010ff */
[----:B--2---:R-:W-:Y:S02]  /*5740*/  F2FP.BF16.PACK_AB R98, R17, R18 ;  /* 0x000000121162723e */ /* 0x004fe400000010ff */
[----:B------:R-:W-:Y:S01]  /*5750*/  F2FP.BF16.PACK_AB R99, R15, R14 ;  /* 0x0000000e0f63723e */ /* 0x000fe200000010ff */
[----:B------:R-:W-:Y:S02]  /*5760*/  FADD.FTZ R10, R252, R3 ;  /* 0x00000003fc0a7221 */ /* 0x000fe40000010000 */
[----:B------:R-:W-:Y:S02]  /*5770*/  FADD.FTZ R9, R248, R2 ;  /* 0x00000002f8097221 */ /* 0x000fe40000010000 */
[----:B------:R-:W-:Y:S02]  /*5780*/  FADD.FTZ R8, R235, R0 ;  /* 0x00000000eb087221 */ /* 0x000fe40000010000 */
[----:B------:R-:W-:Y:S01]  /*5790*/  FADD.FTZ R3, R209, R11 ;  /* 0x0000000bd1037221 */ /* 0x000fe20000010000 */
[----:B------:R-:W-:Y:S01]  /*57a0*/  HMMA.16816.F32.BF16 R88, R92, R4, R88 ;  /* 0x000000045c58723c */ /* 0x000fe20000041858 */
[----:B------:R-:W-:-:S02]  /*57b0*/  FADD.FTZ R2, R190, R10 ;  /* 0x0000000abe027221 */ /* 0x000fc40000010000 */
[----:B------:R-:W-:Y:S02]  /*57c0*/  FADD.FTZ R0, R250, R9 ;  /* 0x00000009fa007221 */ /* 0x000fe40000010000 */
[----:B------:R-:W-:-:S03]  /*57d0*/  FADD.FTZ R3, R187, R3 ;  /* 0x00000003bb037221 */ /* 0x000fc60000010000 */
[----:B------:R-:W-:Y:S01]  /*57e0*/  HMMA.16816.F32.BF16 R84, R96, R4, R84 ;  /* 0x000000046054723c */ /* 0x000fe20000041854 */
[----:B------:R-:W-:-:S06]  /*57f0*/  FADD.FTZ R3, R194, R3 ;  /* 0x00000003c2037221 */ /* 0x000fcc0000010000 */
        /* <DEDUP_REMOVED lines=33> */
[----:B------:R-:W-:Y:S01]  /*5a10*/  FADD.FTZ R4, R24, R5 ;  /* 0x0000000518047221 */ /* 0x000fe20000010000 */
[----:B------:R-:W-:Y:S01]  /*5a20*/  SHF.R.S32.HI R5, RZ, 0x6, R23 ;  /* 0x00000006ff057819 */ /* 0x000fe20000011417 */
[----:B------:R-:W-:Y:S02]  /*5a30*/  FADD.FTZ R3, R16, R3 ;  /* 0x0000000310037221 */ /* 0x000fe40000010000 */
[----:B------:R-:W-:Y:S01]  /*5a40*/  FADD.FTZ R2, R13, R2 ;  /* 0x000000020d027221 */ /* 0x000fe20000010000 */
[----:B------:R-:W-:Y:S01]  /*5a50*/  IMNMX R5, R106, R5, !PT ;  /* 0x000000056a057217 */ /* 0x000fe20007800200 */
[----:B------:R-:W-:Y:S01]  /*5a60*/  FADD.FTZ R0, R30, R0 ;  /* 0x000000001e007221 */ /* 0x000fe20000010000 */
[----:B------:R-:W-:Y:S01]  /*5a70*/  IADD3 R204, R191, -0x2, RZ ;  /* 0xfffffffebfcc7810 */ /* 0x000fe20007ffe0ff */
[----:B------:R-:W-:-:S02]  /*5a80*/  FADD.FTZ R4, R21, R4 ;  /* 0x0000000415047221 */ /* 0x000fc40000010000 */
[----:B------:R-:W-:Y:S02]  /*5a90*/  FADD.FTZ R3, R18, R3 ;  /* 0x0000000312037221 */ /* 0x000fe40000010000 */
[----:B------:R-:W-:Y:S01]  /*5aa0*/  FADD.FTZ R2, R14, R2 ;  /* 0x000000020e027221 */ /* 0x000fe20000010000 */
[----:B------:R1:W-:Y:S01]  /*5ab0*/  STL [R1+0x38], R5 ;  /* 0x0000380501007387 */ /* 0x0003e20000100800 */
[----:B------:R-:W-:Y:S01]  /*5ac0*/  FADD.FTZ R0, R29, R0 ;  /* 0x000000001d007221 */ /* 0x000fe20000010000 */
[----:B------:R-:W-:Y:S01]  /*5ad0*/  ISETP.GE.AND P0, PT, R204, R5, PT ;  /* 0x00000005cc00720c */ /* 0x000fe20003f06270 */
[----:B------:R-:W-:Y:S02]  /*5ae0*/  FADD.FTZ R4, R22, R4 ;  /* 0x0000000416047221 */ /* 0x000fe40000010000 */
[----:B-1----:R-:W-:Y:S02]  /*5af0*/  FADD.FTZ R5, R17, R3 ;  /* 0x0000000311057221 */ /* 0x002fe40000010000 */
[----:B------:R-:W-:-:S02]  /*5b00*/  FADD.FTZ R3, R15, R2 ;  /* 0x000000020f037221 */ /* 0x000fc40000010000 */
[----:B------:R-:W-:Y:S02]  /*5b10*/  FADD.FTZ R2, R25, R0 ;  /* 0x0000000019027221 */ /* 0x000fe40000010000 */
[----:B------:R-:W-:Y:S01]  /*5b20*/  FADD.FTZ R0, R20, R4 ;  /* 0x0000000414007221 */ /* 0x000fe20000010000 */
[----:B------:R1:W-:Y:S04]  /*5b30*/  STL [R1+0x20], R5 ;  /* 0x0000200501007387 */ /* 0x0003e80000100800 */
[----:B------:R1:W-:Y:S04]  /*5b40*/  STL [R1+0x24], R3 ;  /* 0x0000240301007387 */ /* 0x0003e80000100800 */
[----:B------:R1:W-:Y:S04]  /*5b50*/  STL [R1+0x2c], R0 ;  /* 0x00002c0001007387 */ /* 0x0003e80000100800 */
[----:B------:R1:W-:Y:S01]  /*5b60*/  STL [R1+0x28], R2 ;  /* 0x0000280201007387 */ /* 0x0003e20000100800 */
        /* <DEDUP_REMOVED lines=22> */
[----:B------:R-:W-:Y:S01]  /*5cd0*/  @!UPT UIADD3 URZ, URZ, URZ, URZ ;  /* 0x0000003f3f3ff290 */ /* 0x000fe2000fffe03f */
[----:B------:R-:W-:Y:S11]  /*5ce0*/  @!P0 BRA `(.L_x_1010) ;  /* 0x000047d000008947 */ /* 0x000ff60003800000 */
[----:B-1----:R-:W-:Y:S01]  /*5cf0*/  MOV R106, R104 ;  /* 0x00000068006a7202 */ /* 0x002fe20000000f00 */
[----:B------:R-:W-:Y:S01]  /*5d00*/  IMAD.MOV.U32 R108, RZ, RZ, R102 ;  /* 0x000000ffff6c7224 */ /* 0x000fe200078e0066 */
[----:B------:R-:W-:Y:S01]  /*5d10*/  MOV R100, R105 ;  /* 0x0000006900647202 */ /* 0x000fe20000000f00 */
[----:B------:R-:W-:Y:S01]  /*5d20*/  IMAD.MOV.U32 R229, RZ, RZ, R204 ;  /* 0x000000ffffe57224 */ /* 0x000fe200078e00cc */
[----:B------:R-:W-:-:S07]  /*5d30*/  MOV R107, R103 ;  /* 0x00000067006b7202 */ /* 0x000fce0000000f00 */
.L_x_1011:
[----:B------:R-:W2:Y:S01]  /*5d40*/  LDL R235, [R1+0x1c] ;  /* 0x00001c0001eb7983 */ /* 0x000ea20000100800 */
[----:B------:R-:W-:Y:S04]  /*5d50*/  DEPBAR.LE SB0, 0x0 ;  /* 0x000080000000791a */ /* 0x000fe80000000000 */
[----:B------:R-:W3:Y:S01]  /*5d60*/  LDL.64 R206, [R1+0x10] ;  /* 0x0000100001ce7983 */ /* 0x000ee20000100a00 */
[----:B------:R-:W-:Y:S05]  /*5d70*/  WARPSYNC 0xffffffff ;  /* 0xffffffff00007948 */ /* 0x000fea0003800000 */
[----:B------:R-:W4:Y:S04]  /*5d80*/  LDL R204, [R1+0x18] ;  /* 0x0000180001cc7983 */ /* 0x000f280000100800 */
[----:B------:R-:W3:Y:S04]  /*5d90*/  LDL R230, [R1+0x34] ;  /* 0x0000340001e67983 */ /* 0x000ee80000100800 */
[----:B------:R-:W-:Y:S08]  /*5da0*/  BAR.SYNC.DEFER_BLOCKING 0x0 ;  /* 0x0000000000007b1d */ /* 0x000ff00000010000 */
[----:B------:R-:W-:Y:S08]  /*5db0*/  LDSM.16.M88.4 R64, [R215] ;  /* 0x00000000d740783b */ /* 0x000ff00000000200 */
[----:B-1----:R-:W1:Y:S08]  /*5dc0*/  LDSM.16.M88.4 R16, [R212] ;  /* 0x00000000d410783b */ /* 0x002e700000000200 */
[----:B------:R-:W1:Y:S08]  /*5dd0*/  LDSM.16.M88.4 R60, [R215+0x1000] ;  /* 0x00100000d73c783b */ /* 0x000e700000000200 */
[----:B------:R-:W1:Y:S08]  /*5de0*/  LDSM.16.M88.4 R32, [R212+0x400] ;  /* 0x00040000d420783b */ /* 0x000e700000000200 */
[----:B------:R-:W1:Y:S08]  /*5df0*/  LDSM.16.M88.4 R48, [R212+0x800] ;  /* 0x00080000d430783b */ /* 0x000e700000000200 */
[----:B------:R-:W2:Y:S01]  /*5e00*/  LDSM.16.M88.4 R176, [R212+0xc00] ;  /* 0x000c0000d4b0783b */ /* 0x000ea20000000200 */
[-C--:B-1----:R-:W-:Y:S07]  /*5e10*/  HMMA.16816.F32.BF16 R4, R64, R16.reuse, RZ ;  /* 0x000000104004723c */ /* 0x082fee00000418ff */
[----:B------:R-:W-:Y:S01]  /*5e20*/  LDSM.16.M88.4 R180, [R216] ;  /* 0x00000000d8b4783b */ /* 0x000fe20000000200 */
[C---:B------:R-:W-:Y:S07]  /*5e30*/  HMMA.16816.F32.BF16 R8, R60.reuse, R16, RZ ;  /* 0x000000103c08723c */ /* 0x040fee00000418ff */
[----:B------:R-:W1:Y:S01]  /*5e40*/  LDSM.16.M88.4 R184, [R217] ;  /* 0x00000000d9b8783b */ /* 0x000e620000000200 */
[-C--:B------:R-:W-:Y:S07]  /*5e50*/  HMMA.16816.F32.BF16 R12, R60, R18.reuse, RZ ;  /* 0x000000123c0c723c */ /* 0x080fee00000418ff */
[----:B------:R-:W1:Y:S01]  /*5e60*/  LDSM.16.M88.4 R188, [R216+0x1000] ;  /* 0x00100000d8bc783b */ /* 0x000e620000000200 */
[C---:B------:R-:W-:Y:S07]  /*5e70*/  HMMA.16816.F32.BF16 R16, R64.reuse, R18, RZ ;  /* 0x000000124010723c */ /* 0x040fee00000418ff */
[----:B------:R-:W1:Y:S01]  /*5e80*/  LDSM.16.M88.4 R192, [R228] ;  /* 0x00000000e4c0783b */ /* 0x000e620000000200 */
[-C--:B------:R-:W-:Y:S07]  /*5e90*/  HMMA.16816.F32.BF16 R20, R64, R32.reuse, RZ ;  /* 0x000000204014723c */ /* 0x080fee00000418ff */
[----:B------:R-:W1:Y:S01]  /*5ea0*/  LDSM.16.M88.4 R196, [R227] ;  /* 0x00000000e3c4783b */ /* 0x000e620000000200 */
[C---:B------:R-:W-:Y:S07]  /*5eb0*/  HMMA.16816.F32.BF16 R24, R60.reuse, R32, RZ ;  /* 0x000000203c18723c */ /* 0x040fee00000418ff */
[----:B------:R-:W1:Y:S01]  /*5ec0*/  LDSM.16.M88.4 R200, [R226] ;  /* 0x00000000e2c8783b */ /* 0x000e620000000200 */
[-C--:B------:R-:W-:Y:S07]  /*5ed0*/  HMMA.16816.F32.BF16 R28, R60, R34.reuse, RZ ;  /* 0x000000223c1c723c */ /* 0x080fee00000418ff */
[----:B------:R-:W5:Y:S04]  /*5ee0*/  LDL R234, [R1+0x30] ;  /* 0x0000300001ea7983 */ /* 0x000f680000100800 */
[----:B------:R-:W5:Y:S01]  /*5ef0*/  LDL.64 R232, [R1+0x8] ;  /* 0x0000080001e87983 */ /* 0x000f620000100a00 */
[C---:B------:R-:W-:Y:S05]  /*5f00*/  HMMA.16816.F32.BF16 R32, R64.reuse, R34, RZ ;  /* 0x000000224020723c */ /* 0x040fea00000418ff */
[----:B------:R-:W5:Y:S03]  /*5f10*/  LDL R231, [R1+0x4] ;  /* 0x0000040001e77983 */ /* 0x000f660000100800 */
[-C--:B------:R-:W-:Y:S08]  /*5f20*/  HMMA.16816.F32.BF16 R36, R64, R48.reuse, RZ ;  /* 0x000000304024723c */ /* 0x080ff000000418ff */
[C---:B------:R-:W-:Y:S02]  /*5f30*/  HMMA.16816.F32.BF16 R40, R60.reuse, R48, RZ ;  /* 0x000000303c28723c */ /* 0x040fe400000418ff */
[----:B--2---:R-:W-:Y:S11]  /*5f40*/  ISETP.GT.AND P6, PT, R235, R229, PT ;  /* 0x000000e5eb00720c */ /* 0x004ff60003fc4270 */
[----:B------:R-:W-:Y:S02]  /*5f50*/  @!UPT UIADD3 URZ, URZ, URZ, URZ ;  /* 0x0000003f3f3ff290 */ /* 0x000fe4000fffe03f */
[----:B------:R-:W-:Y:S01]  /*5f60*/  @!P6 SHF.R.S32.HI R0, RZ, 0x1f, R229 ;  /* 0x0000001fff00e819 */ /* 0x000fe200000114e5 */
[C---:B------:R-:W-:Y:S01]  /*5f70*/  @!P6 IMAD.WIDE.U32 R44, R229.reuse, c[0x0][0x208], RZ ;  /* 0x00008200e52cea25 */ /* 0x040fe200078e00ff */
[----:B---3--:R-:W-:Y:S02]  /*5f80*/  @!P6 IADD3 R109, P0, R206, 0x20, RZ ;  /* 0x00000020ce6de810 */ /* 0x008fe40007f1e0ff */
[----:B------:R-:W-:Y:S01]  /*5f90*/  @!P6 MOV R110, c[0x0][0x208] ;  /* 0x00008200006eea02 */ /* 0x000fe20000000f00 */
[----:B------:R-:W-:Y:S01]  /*5fa0*/  @!P6 IMAD R0, R0, c[0x0][0x208], RZ ;  /* 0x000082000000ea24 */ /* 0x000fe200078e02ff */
[----:B----4-:R-:W-:Y:S01]  /*5fb0*/  @!P6 IADD3.X R105, RZ, R204, RZ, P0, !PT ;  /* 0x000000ccff69e210 */ /* 0x010fe200007fe4ff */
[----:B------:R-:W-:Y:S02]  /*5fc0*/  @!P6 IMAD.SHL.U32 R2, R44, 0x40, RZ ;  /* 0x000000402c02e824 */ /* 0x000fe400078e00ff */
[----:B------:R-:W-:Y:S02]  /*5fd0*/  @!P6 IMAD R0, R229, c[0x0][0x20c], R0 ;  /* 0x00008300e500ea24 */ /* 0x000fe400078e0200 */
[----:B------:R-:W-:Y:S01]  /*5fe0*/  @!P6 IMAD.SHL.U32 R101, R230, 0x2, RZ ;  /* 0x00000002e665e824 */ /* 0x000fe200078e00ff */
[C---:B------:R-:W-:Y:S01]  /*5ff0*/  @!P6 IADD3 R3, P1, R2.reuse, R206, RZ ;  /* 0x000000ce0203e210 */ /* 0x040fe20007f3e0ff */
[----:B------:R-:W-:Y:S01]  /*6000*/  @!P6 IMAD.MOV.U32 R111, RZ, RZ, c[0x0][0x20c] ;  /* 0x00008300ff6fe624 */ /* 0x000fe200078e00ff */
[----:B------:R-:W-:Y:S02]  /*6010*/  @!P6 IADD3 R0, R45, R0, RZ ;  /* 0x000000002d00e210 */ /* 0x000fe40007ffe0ff */
[----:B------:R-:W-:Y:S02]  /*6020*/  @!P6 IADD3 R48, P0, R2, R109, RZ ;  /* 0x0000006d0230e210 */ /* 0x000fe40007f1e0ff */
[----:B------:R-:W-:Y:S02]  /*6030*/  @!P6 SHF.L.U64.HI R0, R44, 0x6, R0 ;  /* 0x000000062c00e819 */ /* 0x000fe40000010200 */
[-C--:B------:R-:W-:Y:S02]  /*6040*/  HMMA.16816.F32.BF16 R44, R60, R50.reuse, RZ ;  /* 0x000000323c2c723c */ /* 0x080fe400000418ff */
[C---:B------:R-:W-:Y:S01]  /*6050*/  @!P6 IADD3.X R52, R0.reuse, R105, RZ, P0, !PT ;  /* 0x000000690034e210 */ /* 0x040fe200007fe4ff */
[----:B------:R-:W-:Y:S01]  /*6060*/  @!P6 IMAD.X R49, R0, 0x1, R204, P1 ;  /* 0x000000010031e824 */ /* 0x000fe200008e06cc */
[C---:B------:R-:W-:Y:S02]  /*6070*/  @!P6 LEA R58, P1, R3.reuse, c[0x0][0x1f8], 0x1 ;  /* 0x00007e00033aea11 */ /* 0x040fe400078208ff */
[C---:B------:R-:W-:Y:S02]  /*6080*/  @!P6 LEA R56, P0, R48.reuse, c[0x0][0x1f8], 0x1 ;  /* 0x00007e003038ea11 */ /* 0x040fe400078008ff */
[----:B------:R-:W-:Y:S04]  /*6090*/  @!P6 LEA.HI.X R59, R3, c[0x0][0x1fc], R49, 0x1, P1 ;  /* 0x00007f00033bea11 */ /* 0x000fe800008f0c31 */
[----:B------:R-:W-:Y:S01]  /*60a0*/  @!P6 LEA.HI.X R57, R48, c[0x0][0x1fc], R52, 0x1, P0 ;  /* 0x00007f003039ea11 */ /* 0x000fe200000f0c34 */
[----:B------:R-:W-:Y:S01]  /*60b0*/  @!PT LDS RZ, [RZ] ;  /* 0x00000000fffff984 */ /* 0x000fe20000000800 */
[----:B------:R-:W-:Y:S01]  /*60c0*/  @!PT LDS RZ, [RZ] ;  /* 0x00000000fffff984 */ /* 0x000fe20000000800 */
[----:B------:R-:W-:Y:S01]  /*60d0*/  @!PT LDS RZ, [RZ] ;  /* 0x00000000fffff984 */ /* 0x000fe20000000800 */
[----:B------:R2:W-:Y:S01]  /*60e0*/  @!P6 LDGSTS.E.BYPASS.LTC128B.128 [R101+0x100], [R58.64], !P5 ;  /* 0x001000003a65efae */ /* 0x0005e2000e901d46 */
[C---:B------:R-:W-:Y:S02]  /*60f0*/  HMMA.16816.F32.BF16 R48, R64.reuse, R50, RZ ;  /* 0x000000324030723c */ /* 0x040fe400000418ff */
[----:B------:R-:W-:Y:S04]  /*6100*/  @!P6 IADD3 R103, P0, R206, 0x40, RZ ;  /* 0x00000040ce67e810 */ /* 0x000fe80007f1e0ff */
[----:B------:R-:W-:Y:S01]  /*6110*/  @!P6 IADD3.X R104, RZ, R204, RZ, P0, !PT ;  /* 0x000000ccff68e210 */ /* 0x000fe200007fe4ff */
[----:B------:R2:W-:Y:S01]  /*6120*/  @!P6 LDGSTS.E.BYPASS.LTC128B.128 [R101+0x1100], [R56.64], !P4 ;  /* 0x011000003865efae */ /* 0x0005e2000e101d46 */
[-C--:B------:R-:W-:Y:S01]  /*6130*/  HMMA.16816.F32.BF16 R52, R64, R176.reuse, RZ ;  /* 0x000000b04034723c */ /* 0x080fe200000418ff */
[----:B------:R-:W-:Y:S03]  /*6140*/  @!P6 IADD3 R102, P1, R2, R103, RZ ;  /* 0x000000670266e210 */ /* 0x000fe60007f3e0ff */
[C---:B------:R-:W-:Y:S04]  /*6150*/  @!P6 LEA R3, P0, R110.reuse, R2, 0x5 ;  /* 0x000000026e03e211 */ /* 0x040fe800078028ff */
[----:B------:R-:W-:Y:S01]  /*6160*/  @!P6 LEA.HI.X R2, R110, R0, R111, 0x5, P0 ;  /* 0x000000006e02e211 */ /* 0x000fe200000f2c6f */
[--C-:B------:R-:W-:Y:S03]  /*6170*/  @!P6 IMAD.X R111, R0, 0x1, R104.reuse, P1 ;  /* 0x00000001006fe824 */ /* 0x100fe600008e0668 */
[C---:B------:R-:W-:Y:S02]  /*6180*/  @!P6 LEA R110, P0, R102.reuse, c[0x0][0x1f8], 0x1 ;  /* 0x00007e00666eea11 */ /* 0x040fe400078008ff */
[C---:B------:R-:W-:Y:S02]  /*6190*/  @!P6 IADD3 R0, P1, R3.reuse, R109, RZ ;  /* 0x0000006d0300e210 */ /* 0x040fe40007f3e0ff */
[----:B------:R-:W-:Y:S02]  /*61a0*/  @!P6 LEA.HI.X R111, R102, c[0x0][0x1fc], R111, 0x1, P0 ;  /* 0x00007f00666fea11 */ /* 0x000fe400000f0c6f */
[C---:B------:R-:W-:Y:S02]  /*61b0*/  @!P6 IADD3 R109, P0, R3.reuse, R103, RZ ;  /* 0x00000067036de210 */ /* 0x040fe40007f1e0ff */
[C---:B------:R-:W-:Y:S01]  /*61c0*/  @!P6 IADD3.X R105, R2.reuse, R105, RZ, P1, !PT ;  /* 0x000000690269e210 */ /* 0x040fe20000ffe4ff */
[----:B------:R3:W-:Y:S01]  /*61d0*/  @!P6 LDGSTS.E.BYPASS.LTC128B.128 [R101+0x2100], [R110.64], !P3 ;  /* 0x021000006e65efae */ /* 0x0007e2000d901d46 */
[----:B------:R-:W-:Y:S01]  /*61e0*/  @!P6 IADD3 R3, P1, R3, R206, RZ ;  /* 0x000000ce0303e210 */ /* 0x000fe20007f3e0ff */
[C---:B--2---:R-:W-:Y:S07]  /*61f0*/  HMMA.16816.F32.BF16 R56, R60.reuse, R176, RZ ;  /* 0x000000b03c38723c */ /* 0x044fee00000418ff */
[C---:B------:R-:W-:Y:S01]  /*6200*/  @!P6 IMAD.X R176, R2.reuse, 0x1, R104, P0 ;  /* 0x0000000102b0e824 */ /* 0x040fe200000e0668 */
[-C--:B------:R-:W-:Y:S01]  /*6210*/  HMMA.16816.F32.BF16 R60, R60, R178.reuse, RZ ;  /* 0x000000b23c3c723c */ /* 0x080fe200000418ff */
[C---:B------:R-:W-:Y:S03]  /*6220*/  @!P6 LEA R102, P0, R3.reuse, c[0x0][0x1f8], 0x1 ;  /* 0x00007e000366ea11 */ /* 0x040fe600078008ff */
[----:B------:R-:W-:Y:S04]  /*6230*/  @!P6 IADD3.X R2, R2, R204, RZ, P1, !PT ;  /* 0x000000cc0202e210 */ /* 0x000fe80000ffe4ff */
[----:B------:R-:W-:Y:S04]  /*6240*/  HMMA.16816.F32.BF16 R64, R64, R178, RZ ;  /* 0x000000b24040723c */ /* 0x000fe800000418ff */
[----:B------:R-:W-:Y:S02]  /*6250*/  @!P6 LEA.HI.X R103, R3, c[0x0][0x1fc], R2, 0x1, P0 ;  /* 0x00007f000367ea11 */ /* 0x000fe400000f0c02 */
[C---:B------:R-:W-:Y:S02]  /*6260*/  @!P6 LEA R104, P0, R0.reuse, c[0x0][0x1f8], 0x1 ;  /* 0x00007e000068ea11 */ /* 0x040fe400078008ff */
[-C--:B-1----:R-:W-:Y:S01]  /*6270*/  HMMA.16816.F32.BF16 R4, R180, R184.reuse, R4 ;  /* 0x000000b8b404723c */ /* 0x082fe20000041804 */
[----:B------:R1:W-:Y:S04]  /*6280*/  @!P6 LDGSTS.E.BYPASS.LTC128B.128 [R101+0x900], [R102.64], !P5 ;  /* 0x009000006665efae */ /* 0x0003e8000e901d46 */
[----:B------:R-:W-:Y:S02]  /*6290*/  @!P6 LEA.HI.X R105, R0, c[0x0][0x1fc], R105, 0x1, P0 ;  /* 0x00007f000069ea11 */ /* 0x000fe400000f0c69 */
[C---:B------:R-:W-:Y:S01]  /*62a0*/  @!P6 LEA R2, P0, R109.reuse, c[0x0][0x1f8], 0x1 ;  /* 0x00007e006d02ea11 */ /* 0x040fe200078008ff */
[C---:B------:R-:W-:Y:S02]  /*62b0*/  HMMA.16816.F32.BF16 R8, R188.reuse, R184, R8 ;  /* 0x000000b8bc08723c */ /* 0x040fe40000041808 */
[----:B------:R1:W-:Y:S02]  /*62c0*/  @!P6 LDGSTS.E.BYPASS.LTC128B.128 [R101+0x1900], [R104.64], !P4 ;  /* 0x019000006865efae */ /* 0x0003e4000e101d46 */
[----:B------:R-:W-:Y:S04]  /*62d0*/  @!P6 LEA.HI.X R3, R109, c[0x0][0x1fc], R176, 0x1, P0 ;  /* 0x00007f006d03ea11 */ /* 0x000fe800000f0cb0 */
[-C--:B------:R-:W-:Y:S02]  /*62e0*/  HMMA.16816.F32.BF16 R12, R188, R186.reuse, R12 ;  /* 0x000000babc0c723c */ /* 0x080fe4000004180c */
[----:B------:R2:W-:Y:S01]  /*62f0*/  @!P6 LDGSTS.E.BYPASS.LTC128B.128 [R101+0x2900], [R2.64], !P3 ;  /* 0x029000000265efae */ /* 0x0005e2000d901d46 */
[C---:B------:R-:W-:Y:S05]  /*6300*/  ISETP.GT.AND P6, PT, R229.reuse, R235, PT ;  /* 0x000000ebe500720c */ /* 0x040fea0003fc4270 */
[C---:B------:R-:W-:Y:S02]  /*6310*/  HMMA.16816.F32.BF16 R16, R180.reuse, R186, R16 ;  /* 0x000000bab410723c */ /* 0x040fe40000041810 */
[----:B------:R-:W-:Y:S06]  /*6320*/  LDSM.16.M88.4 R176, [R215+0x2000] ;  /* 0x00200000d7b0783b */ /* 0x000fec0000000200 */
[-C--:B------:R-:W-:Y:S02]  /*6330*/  HMMA.16816.F32.BF16 R20, R180, R192.reuse, R20 ;  /* 0x000000c0b414723c */ /* 0x080fe40000041814 */
[----:B------:R-:W0:Y:S06]  /*6340*/  LDGDEPBAR ;  /* 0x00000000000079af */ /* 0x000e2c0000000000 */
[C---:B------:R-:W-:Y:S02]  /*6350*/  HMMA.16816.F32.BF16 R24, R188.reuse, R192, R24 ;  /* 0x000000c0bc18723c */ /* 0x040fe40000041818 */
[----:B------:R-:W4:Y:S06]  /*6360*/  LDSM.16.M88.4 R204, [R212+0x1000] ;  /* 0x00100000d4cc783b */ /* 0x000f2c0000000200 */
[-C--:B------:R-:W-:Y:S02]  /*6370*/  HMMA.16816.F32.BF16 R28, R188, R194.reuse, R28 ;  /* 0x000000c2bc1c723c */ /* 0x080fe4000004181c */
[----:B------:R-:W1:Y:S06]  /*6380*/  LDSM.16.M88.4 R208, [R215+0x3000] ;  /* 0x00300000d7d0783b */ /* 0x000e6c0000000200 */
[C---:B------:R-:W-:Y:S02]  /*6390*/  HMMA.16816.F32.BF16 R32, R180.reuse, R194, R32 ;  /* 0x000000c2b420723c */ /* 0x040fe40000041820 */
[----:B------:R-:W1:Y:S06]  /*63a0*/  LDSM.16.M88.4 R184, [R212+0x1400] ;  /* 0x00140000d4b8783b */ /* 0x000e6c0000000200 */
[-C--:B------:R-:W-:Y:S02]  /*63b0*/  HMMA.16816.F32.BF16 R36, R180, R196.reuse, R36 ;  /* 0x000000c4b424723c */ /* 0x080fe40000041824 */
[----:B------:R-:W1:Y:S06]  /*63c0*/  LDSM.16.M88.4 R192, [R212+0x1800] ;  /* 0x00180000d4c0783b */ /* 0x000e6c0000000200 */
[C---:B------:R-:W-:Y:S08]  /*63d0*/  HMMA.16816.F32.BF16 R40, R188.reuse, R196, R40 ;  /* 0x000000c4bc28723c */ /* 0x040ff00000041828 */
[-C--:B------:R-:W-:Y:S08]  /*63e0*/  HMMA.16816.F32.BF16 R44, R188, R198.reuse, R44 ;  /* 0x000000c6bc2c723c */ /* 0x080ff0000004182c */
[C---:B------:R-:W-:Y:S01]  /*63f0*/  HMMA.16816.F32.BF16 R48, R180.reuse, R198, R48 ;  /* 0x000000c6b430723c */ /* 0x040fe20000041830 */
[----:B------:R-:W-:Y:S07]  /*6400*/  LDSM.16.M88.4 R196, [R225] ;  /* 0x00000000e1c4783b */ /* 0x000fee0000000200 */
[-C--:B------:R-:W-:Y:S08]  /*6410*/  HMMA.16816.F32.BF16 R52, R180, R200.reuse, R52 ;  /* 0x000000c8b434723c */ /* 0x080ff00000041834 */
[C---:B------:R-:W-:Y:S08]  /*6420*/  HMMA.16816.F32.BF16 R56, R188.reuse, R200, R56 ;  /* 0x000000c8bc38723c */ /* 0x040ff00000041838 */
[-C--:B------:R-:W-:Y:S01]  /*6430*/  HMMA.16816.F32.BF16 R60, R188, R202.reuse, R60 ;  /* 0x000000cabc3c723c */ /* 0x080fe2000004183c */
[----:B------:R-:W-:Y:S07]  /*6440*/  LDSM.16.M88.4 R188, [R216+0x2000] ;  /* 0x00200000d8bc783b */ /* 0x000fee0000000200 */
[----:B------:R-:W-:Y:S01]  /*6450*/  HMMA.16816.F32.BF16 R64, R180, R202, R64 ;  /* 0x000000cab440723c */ /* 0x000fe20000041840 */
[----:B------:R-:W2:Y:S07]  /*6460*/  LDSM.16.M88.4 R180, [R212+0x1c00] ;  /* 0x001c0000d4b4783b */ /* 0x000eae0000000200 */
[-C--:B----4-:R-:W-:Y:S01]  /*6470*/  HMMA.16816.F32.BF16 R4, R176, R204.reuse, R4 ;  /* 0x000000ccb004723c */ /* 0x090fe20000041804 */
[----:B------:R-:W4:Y:S07]  /*6480*/  LDSM.16.M88.4 R200, [R216+0x3000] ;  /* 0x00300000d8c8783b */ /* 0x000f2e0000000200 */
        /* <DEDUP_REMOVED lines=14> */
[-C--:B--2---:R-:W-:Y:S08]  /*6570*/  HMMA.16816.F32.BF16 R52, R176, R180.reuse, R52 ;  /* 0x000000b4b034723c */ /* 0x084ff00000041834 */
[C---:B------:R-:W-:Y:S08]  /*6580*/  HMMA.16816.F32.BF16 R56, R208.reuse, R180, R56 ;  /* 0x000000b4d038723c */ /* 0x040ff00000041838 */
[-C--:B------:R-:W-:Y:S08]  /*6590*/  HMMA.16816.F32.BF16 R60, R208, R182.reuse, R60 ;  /* 0x000000b6d03c723c */ /* 0x080ff0000004183c */
[----:B------:R-:W-:Y:S01]  /*65a0*/  HMMA.16816.F32.BF16 R64, R176, R182, R64 ;  /* 0x000000b6b040723c */ /* 0x000fe20000041840 */
[----:B------:R-:W-:Y:S07]  /*65b0*/  LDSM.16.M88.4 R176, [R215+0x4000] ;  /* 0x00400000d7b0783b */ /* 0x000fee0000000200 */
[-C--:B------:R-:W-:Y:S01]  /*65c0*/  HMMA.16816.F32.BF16 R4, R188, R196.reuse, R4 ;  /* 0x000000c4bc04723c */ /* 0x080fe20000041804 */
[----:B------:R-:W2:Y:S07]  /*65d0*/  LDSM.16.M88.4 R180, [R212+0x2000] ;  /* 0x00200000d4b4783b */ /* 0x000eae0000000200 */
[C---:B----4-:R-:W-:Y:S08]  /*65e0*/  HMMA.16816.F32.BF16 R8, R200.reuse, R196, R8 ;  /* 0x000000c4c808723c */ /* 0x050ff00000041808 */
[-C--:B------:R-:W-:Y:S08]  /*65f0*/  HMMA.16816.F32.BF16 R12, R200, R198.reuse, R12 ;  /* 0x000000c6c80c723c */ /* 0x080ff0000004180c */
[C---:B------:R-:W-:Y:S01]  /*6600*/  HMMA.16816.F32.BF16 R16, R188.reuse, R198, R16 ;  /* 0x000000c6bc10723c */ /* 0x040fe20000041810 */
[----:B------:R-:W4:Y:S07]  /*6610*/  LDSM.16.M88.4 R196, [R215+0x5000] ;  /* 0x00500000d7c4783b */ /* 0x000f2e0000000200 */
[-C--:B-1----:R-:W-:Y:S08]  /*6620*/  HMMA.16816.F32.BF16 R20, R188, R204.reuse, R20 ;  /* 0x000000ccbc14723c */ /* 0x082ff00000041814 */
[C---:B------:R-:W-:Y:S08]  /*6630*/  HMMA.16816.F32.BF16 R24, R200.reuse, R204, R24 ;  /* 0x000000ccc818723c */ /* 0x040ff00000041818 */
[-C--:B------:R-:W-:Y:S08]  /*6640*/  HMMA.16816.F32.BF16 R28, R200, R206.reuse, R28 ;  /* 0x000000cec81c723c */ /* 0x080ff0000004181c */
[C---:B------:R-:W-:Y:S01]  /*6650*/  HMMA.16816.F32.BF16 R32, R188.reuse, R206, R32 ;  /* 0x000000cebc20723c */ /* 0x040fe20000041820 */
        /* <DEDUP_REMOVED lines=8> */
[-C--:B------:R-:W-:Y:S01]  /*66e0*/  HMMA.16816.F32.BF16 R60, R200, R194.reuse, R60 ;  /* 0x000000c2c83c723c */ /* 0x080fe2000004183c */
[----:B------:R-:W1:Y:S07]  /*66f0*/  LDSM.16.M88.4 R200, [R212+0x2800] ;  /* 0x00280000d4c8783b */ /* 0x000e6e0000000200 */
[----:B------:R-:W-:Y:S01]  /*6700*/  HMMA.16816.F32.BF16 R64, R188, R194, R64 ;  /* 0x000000c2bc40723c */ /* 0x000fe20000041840 */
[----:B------:R-:W-:Y:S07]  /*6710*/  LDSM.16.M88.4 R188, [R216+0x4000] ;  /* 0x00400000d8bc783b */ /* 0x000fee0000000200 */
[-C--:B--2---:R-:W-:Y:S01]  /*6720*/  HMMA.16816.F32.BF16 R4, R176, R180.reuse, R4 ;  /* 0x000000b4b004723c */ /* 0x084fe20000041804 */
[----:B------:R-:W2:Y:S07]  /*6730*/  LDSM.16.M88.4 R192, [R221] ;  /* 0x00000000ddc0783b */ /* 0x000eae0000000200 */
[C---:B----4-:R-:W-:Y:S08]  /*6740*/  HMMA.16816.F32.BF16 R8, R196.reuse, R180, R8 ;  /* 0x000000b4c408723c */ /* 0x050ff00000041808 */
[-C--:B------:R-:W-:Y:S08]  /*6750*/  HMMA.16816.F32.BF16 R12, R196, R182.reuse, R12 ;  /* 0x000000b6c40c723c */ /* 0x080ff0000004180c */
[C---:B------:R-:W-:Y:S01]  /*6760*/  HMMA.16816.F32.BF16 R16, R176.reuse, R182, R16 ;  /* 0x000000b6b010723c */ /* 0x040fe20000041810 */
[----:B------:R-:W4:Y:S07]  /*6770*/  LDSM.16.M88.4 R180, [R216+0x5000] ;  /* 0x00500000d8b4783b */ /* 0x000f2e0000000200 */
[-C--:B-1----:R-:W-:Y:S08]  /*6780*/  HMMA.16816.F32.BF16 R20, R176, R184.reuse, R20 ;  /* 0x000000b8b014723c */ /* 0x082ff00000041814 */
        /* <DEDUP_REMOVED lines=8> */
[C---:B------:R-:W-:Y:S07]  /*6810*/  HMMA.16816.F32.BF16 R56, R196.reuse, R204, R56 ;  /* 0x000000ccc438723c */ /* 0x040fee0000041838 */
[----:B------:R-:W-:Y:S01]  /*6820*/  IADD3 R204, R229, -0x1, RZ ;  /* 0xffffffffe5cc7810 */ /* 0x000fe20007ffe0ff */
[-C--:B------:R-:W-:Y:S04]  /*6830*/  HMMA.16816.F32.BF16 R60, R196, R206.reuse, R60 ;  /* 0x000000cec43c723c */ /* 0x080fe8000004183c */
[----:B------:R-:W-:Y:S01]  /*6840*/  @P6 SHF.R.S32.HI R0, RZ, 0x1f, R204 ;  /* 0x0000001fff006819 */ /* 0x000fe200000114cc */
[----:B------:R-:W-:Y:S03]  /*6850*/  @P6 IMAD.WIDE.U32 R2, R204, c[0x0][0x1e0], RZ ;  /* 0x00007800cc026a25 */ /* 0x000fe600078e00ff */
[----:B------:R-:W-:Y:S04]  /*6860*/  HMMA.16816.F32.BF16 R64, R176, R206, R64 ;  /* 0x000000ceb040723c */ /* 0x000fe80000041840 */
[----:B------:R-:W-:Y:S04]  /*6870*/  @P6 IMAD R0, R0, c[0x0][0x1e0], RZ ;  /* 0x0000780000006a24 */ /* 0x000fe800078e02ff */
[-C--:B--2---:R-:W-:Y:S05]  /*6880*/  HMMA.16816.F32.BF16 R4, R188, R192.reuse, R4 ;  /* 0x000000c0bc04723c */ /* 0x084fea0000041804 */
[----:B------:R-:W-:Y:S03]  /*6890*/  @P6 IMAD R0, R204, c[0x0][0x1e4], R0 ;  /* 0x00007900cc006a24 */ /* 0x000fe600078e0200 */
[C---:B----4-:R-:W-:Y:S04]  /*68a0*/  HMMA.16816.F32.BF16 R8, R180.reuse, R192, R8 ;  /* 0x000000c0b408723c */ /* 0x050fe80000041808 */
[----:B------:R-:W-:Y:S01]  /*68b0*/  @P6 IMAD.IADD R0, R3, 0x1, R0 ;  /* 0x0000000103006824 */ /* 0x000fe200078e0200 */
[C---:B------:R-:W-:Y:S03]  /*68c0*/  @P6 SHF.L.U32 R3, R2.reuse, 0x6, RZ ;  /* 0x0000000602036819 */ /* 0x040fe600000006ff */
[-C--:B------:R-:W-:Y:S04]  /*68d0*/  HMMA.16816.F32.BF16 R12, R180, R194.reuse, R12 ;  /* 0x000000c2b40c723c */ /* 0x080fe8000004180c */
[----:B------:R-:W-:Y:S01]  /*68e0*/  @P6 SHF.L.U64.HI R2, R2, 0x6, R0 ;  /* 0x0000000602026819 */ /* 0x000fe20000010200 */
[----:B-----5:R-:W-:Y:S03]  /*68f0*/  IMAD.MOV.U32 R0, RZ, RZ, R234 ;  /* 0x000000ffff007224 */ /* 0x020fe600078e00ea */
[----:B------:R-:W-:Y:S01]  /*6900*/  FMUL.FTZ R4, R4, c[0x0][0x320] ;  /* 0x0000c80004047a20 */ /* 0x000fe20000410000 */
[C---:B------:R-:W-:Y:S03]  /*6910*/  HMMA.16816.F32.BF16 R16, R188.reuse, R194, R16 ;  /* 0x000000c2bc10723c */ /* 0x040fe60000041810 */
[----:B------:R-:W-:Y:S01]  /*6920*/  MUFU.TANH R207, R4 ;  /* 0x0000000400cf7308 */ /* 0x000fe20000002400 */
[----:B------:R-:W-:Y:S02]  /*6930*/  FMUL.FTZ R5, R5, c[0x0][0x320] ;  /* 0x0000c80005057a20 */ /* 0x000fe40000410000 */
[----:B------:R-:W-:Y:S02]  /*6940*/  FMUL.FTZ R6, R6, c[0x0][0x320] ;  /* 0x0000c80006067a20 */ /* 0x000fe40000410000 */
[----:B------:R-:W-:Y:S04]  /*6950*/  FMUL.FTZ R7, R7, c[0x0][0x320] ;  /* 0x0000c80007077a20 */ /* 0x000fe80000410000 */
[----:B------:R-:W-:Y:S01]  /*6960*/  FMUL.FTZ R8, R8, c[0x0][0x320] ;  /* 0x0000c80008087a20 */ /* 0x000fe20000410000 */
[----:B------:R-:W1:Y:S01]  /*6970*/  MUFU.TANH R206, R5 ;  /* 0x0000000500ce7308 */ /* 0x000e620000002400 */
[----:B------:R-:W-:Y:S02]  /*6980*/  FMUL.FTZ R9, R9, c[0x0][0x320] ;  /* 0x0000c80009097a20 */ /* 0x000fe40000410000 */
[----:B------:R-:W-:Y:S02]  /*6990*/  FMUL.FTZ R14, R14, c[0x0][0x320] ;  /* 0x0000c8000e0e7a20 */ /* 0x000fe40000410000 */
[----:B------:R-:W-:Y:S02]  /*69a0*/  FMUL.FTZ R10, R10, c[0x0][0x320] ;  /* 0x0000c8000a0a7a20 */ /* 0x000fe40000410000 */
[----:B------:R-:W-:Y:S02]  /*69b0*/  FMUL.FTZ R11, R11, c[0x0][0x320] ;  /* 0x0000c8000b0b7a20 */ /* 0x000fe40000410000 */
[----:B------:R-:W-:Y:S01]  /*69c0*/  FMUL.FTZ R12, R12, c[0x0][0x320] ;  /* 0x0000c8000c0c7a20 */ /* 0x000fe20000410000 */
[----:B------:R2:W-:Y:S01]  /*69d0*/  MUFU.TANH R176, R14 ;  /* 0x0000000e00b07308 */ /* 0x0005e20000002400 */
[----:B------:R-:W-:Y:S02]  /*69e0*/  FMUL.FTZ R15, R15, c[0x0][0x320] ;  /* 0x0000c8000f0f7a20 */ /* 0x000fe40000410000 */
[----:B------:R-:W-:Y:S02]  /*69f0*/  FMUL.FTZ R13, R13, c[0x0][0x320] ;  /* 0x0000c8000d0d7a20 */ /* 0x000fe40000410000 */
[----:B------:R-:W-:Y:S02]  /*6a00*/  FMUL.FTZ R16, R16, c[0x0][0x320] ;  /* 0x0000c80010107a20 */ /* 0x000fe40000410000 */
[----:B------:R-:W-:Y:S02]  /*6a10*/  FMUL.FTZ R17, R17, c[0x0][0x320] ;  /* 0x0000c80011117a20 */ /* 0x000fe40000410000 */
[----:B------:R-:W-:Y:S01]  /*6a20*/  FMUL.FTZ R18, R18, c[0x0][0x320] ;  /* 0x0000c80012127a20 */ /* 0x000fe20000410000 */
[----:B------:R-:W-:Y:S01]  /*6a30*/  MUFU.TANH R210, R6 ;  /* 0x0000000600d27308 */ /* 0x000fe20000002400 */
[----:B------:R-:W-:Y:S09]  /*6a40*/  FMUL.FTZ R19, R19, c[0x0][0x320] ;  /* 0x0000c80013137a20 */ /* 0x000ff20000410000 */
[----:B------:R4:W5:Y:S01]  /*6a50*/  MUFU.TANH R209, R7 ;  /* 0x0000000700d17308 */ /* 0x0009620000002400 */
[----:B--2---:R-:W2:Y:S09]  /*6a60*/  LDL R14, [R1+0x3c] ;  /* 0x00003c00010e7983 */ /* 0x004eb20000100800 */
[----:B------:R-:W-:Y:S10]  /*6a70*/  MUFU.TANH R208, R8 ;  /* 0x0000000800d07308 */ /* 0x000ff40000002400 */
[----:B------:R-:W1:Y:S01]  /*6a80*/  MUFU.TANH R205, R9 ;  /* 0x0000000900cd7308 */ /* 0x000e620000002400 */
[----:B----4-:R-:W4:Y:S09]  /*6a90*/  LDSM.16.M88.4 R4, [R220] ;  /* 0x00000000dc04783b */ /* 0x010f320000000200 */
[----:B------:R-:W-:Y:S10]  /*6aa0*/  MUFU.TANH R203, R10 ;  /* 0x0000000a00cb7308 */ /* 0x000ff40000002400 */
[----:B------:R1:W1:Y:S10]  /*6ab0*/  MUFU.TANH R202, R11 ;  /* 0x0000000b00ca7308 */ /* 0x0002740000002400 */
[----:B------:R-:W-:Y:S10]  /*6ac0*/  MUFU.TANH R199, R16 ;  /* 0x0000001000c77308 */ /* 0x000ff40000002400 */
[----:B------:R3:W-:Y:S01]  /*6ad0*/  MUFU.TANH R185, R17 ;  /* 0x0000001100b97308 */ /* 0x0007e20000002400 */
[-C--:B----4-:R-:W-:Y:S01]  /*6ae0*/  HMMA.16816.F32.BF16 R20, R188, R4.reuse, R20 ;  /* 0x00000004bc14723c */ /* 0x090fe20000041814 */
[----:B-1----:R-:W1:Y:S08]  /*6af0*/  LDSM.16.M88.4 R8, [R219] ;  /* 0x00000000db08783b */ /* 0x002e700000000200 */
[----:B------:R-:W-:Y:S01]  /*6b00*/  MUFU.TANH R184, R18 ;  /* 0x0000001200b87308 */ /* 0x000fe20000002400 */
[C---:B------:R-:W-:Y:S07]  /*6b10*/  HMMA.16816.F32.BF16 R24, R180.reuse, R4, R24 ;  /* 0x00000004b418723c */ /* 0x040fee0000041818 */
[----:B------:R-:W-:Y:S02]  /*6b20*/  @P6 IADD3 R5, P1, R3, R232, RZ ;  /* 0x000000e803056210 */ /* 0x000fe40007f3e0ff */
[----:B------:R4:W-:Y:S01]  /*6b30*/  MUFU.TANH R179, R19 ;  /* 0x0000001300b37308 */ /* 0x0009e20000002400 */
[-C--:B------:R-:W-:Y:S03]  /*6b40*/  HMMA.16816.F32.BF16 R28, R180, R6.reuse, R28 ;  /* 0x00000006b41c723c */ /* 0x080fe6000004181c */
[----:B------:R-:W-:Y:S04]  /*6b50*/  @P2 IMAD.HI.U32 R4, R234, c[0x0][0x2c8], RZ ;  /* 0x0000b200ea042a27 */ /* 0x000fe800078e00ff */
[----:B------:R-:W-:Y:S01]  /*6b60*/  FMUL.FTZ R20, R20, c[0x0][0x320] ;  /* 0x0000c80014147a20 */ /* 0x000fe20000410000 */
[C---:B------:R-:W-:Y:S01]  /*6b70*/  HMMA.16816.F32.BF16 R32, R188.reuse, R6, R32 ;  /* 0x00000006bc20723c */ /* 0x040fe20000041820 */
[----:B------:R4:W2:Y:S03]  /*6b80*/  MUFU.TANH R177, R13 ;  /* 0x0000000d00b17308 */ /* 0x0008a60000002400 */
[----:B------:R-:W-:Y:S01]  /*6b90*/  @P2 SHF.R.U32.HI R0, RZ, c[0x0][0x2cc], R4 ;  /* 0x0000b300ff002a19 */ /* 0x000fe20000011604 */
[----:B------:R-:W-:Y:S02]  /*6ba0*/  FMUL.FTZ R23, R23, c[0x0][0x320] ;  /* 0x0000c80017177a20 */ /* 0x000fe40000410000 */
[----:B------:R-:W-:Y:S01]  /*6bb0*/  @P6 IADD3.X R6, R2, R231, RZ, P1, !PT ;  /* 0x000000e702066210 */ /* 0x000fe20000ffe4ff */
[----:B------:R-:W-:Y:S01]  /*6bc0*/  @P6 IMAD.MOV.U32 R7, RZ, RZ, c[0x0][0x1e4] ;  /* 0x00007900ff076624 */ /* 0x000fe200078e00ff */
[----:B---3--:R-:W3:Y:S02]  /*6bd0*/  SHFL.IDX PT, R17, R0, RZ, 0x1c1f ;  /* 0x001c1fff00117589 */ /* 0x008ee400000e0000 */
[----:B------:R-:W-:Y:S01]  /*6be0*/  MUFU.TANH R178, R12 ;  /* 0x0000000c00b27308 */ /* 0x000fe20000002400 */
[----:B------:R-:W-:Y:S02]  /*6bf0*/  FMUL.FTZ R22, R22, c[0x0][0x320] ;  /* 0x0000c80016167a20 */ /* 0x000fe40000410000 */
[----:B------:R-:W-:Y:S01]  /*6c00*/  FMUL.FTZ R21, R21, c[0x0][0x320] ;  /* 0x0000c80015157a20 */ /* 0x000fe20000410000 */
[-C--:B-1----:R-:W-:Y:S02]  /*6c10*/  HMMA.16816.F32.BF16 R36, R188, R8.reuse, R36 ;  /* 0x00000008bc24723c */ /* 0x082fe40000041824 */
[----:B------:R-:W-:Y:S01]  /*6c20*/  SHFL.IDX PT, R16, R0, 0x1, 0x1c1f ;  /* 0x003c1f0000107f89 */ /* 0x000fe200000e0000 */
[----:B------:R-:W-:Y:S03]  /*6c30*/  FMUL.FTZ R30, R30, c[0x0][0x320] ;  /* 0x0000c8001e1e7a20 */ /* 0x000fe60000410000 */
[----:B------:R-:W-:Y:S01]  /*6c40*/  MUFU.TANH R111, R20 ;  /* 0x00000014006f7308 */ /* 0x000fe20000002400 */
[----:B------:R-:W-:Y:S02]  /*6c50*/  FMUL.FTZ R27, R27, c[0x0][0x320] ;  /* 0x0000c8001b1b7a20 */ /* 0x000fe40000410000 */
[----:B------:R-:W-:Y:S01]  /*6c60*/  FMUL.FTZ R34, R34, c[0x0][0x320] ;  /* 0x0000c80022227a20 */ /* 0x000fe20000410000 */
[C---:B------:R-:W-:Y:S01]  /*6c70*/  HMMA.16816.F32.BF16 R40, R180.reuse, R8, R40 ;  /* 0x00000008b428723c */ /* 0x040fe20000041828 */
[----:B----4-:R-:W1:Y:S01]  /*6c80*/  SHFL.IDX PT, R19, R0, 0x2, 0x1c1f ;  /* 0x005c1f0000137f89 */ /* 0x010e6200000e0000 */
[----:B------:R-:W-:Y:S02]  /*6c90*/  IMAD.MOV.U32 R13, RZ, RZ, -0x40 ;  /* 0xffffffc0ff0d7424 */ /* 0x000fe400078e00ff */
[----:B------:R-:W-:Y:S02]  /*6ca0*/  FMUL.FTZ R35, R35, c[0x0][0x320] ;  /* 0x0000c80023237a20 */ /* 0x000fe40000410000 */
[----:B------:R4:W-:Y:S01]  /*6cb0*/  MUFU.TANH R186, R34 ;  /* 0x0000002200ba7308 */ /* 0x0009e20000002400 */
[----:B------:R-:W-:Y:S01]  /*6cc0*/  @P6 MOV R9, c[0x0][0x1e0] ;  /* 0x0000780000096a02 */ /* 0x000fe20000000f00 */
[----:B------:R-:W-:Y:S01]  /*6cd0*/  FMUL.FTZ R32, R32, c[0x0][0x320] ;  /* 0x0000c80020207a20 */ /* 0x000fe20000410000 */
[-C--:B------:R-:W-:Y:S01]  /*6ce0*/  HMMA.16816.F32.BF16 R44, R180, R10.reuse, R44 ;  /* 0x0000000ab42c723c */ /* 0x080fe2000004182c */
[----:B------:R2:W1:Y:S02]  /*6cf0*/  SHFL.IDX PT, R18, R0, 0x3, 0x1c1f ;  /* 0x007c1f0000127f89 */ /* 0x00046400000e0000 */
[----:B------:R-:W-:Y:S01]  /*6d00*/  @P6 LEA R4, P0, R9, R3, 0x5 ;  /* 0x0000000309046211 */ /* 0x000fe200078028ff */
[----:B------:R-:W-:Y:S02]  /*6d10*/  FMUL.FTZ R33, R33, c[0x0][0x320] ;  /* 0x0000c80021217a20 */ /* 0x000fe40000410000 */
[----:B------:R-:W-:Y:S01]  /*6d20*/  FMUL.FTZ R36, R36, c[0x0][0x320] ;  /* 0x0000c80024247a20 */ /* 0x000fe20000410000 */
[----:B------:R-:W1:Y:S01]  /*6d30*/  MUFU.TANH R200, R15 ;  /* 0x0000000f00c87308 */ /* 0x000e620000002400 */
[----:B------:R-:W-:Y:S01]  /*6d40*/  FMUL.FTZ R28, R28, c[0x0][0x320] ;  /* 0x0000c8001c1c7a20 */ /* 0x000fe20000410000 */
[----:B------:R-:W-:Y:S01]  /*6d50*/  @P6 LEA.HI.X R9, R9, R2, R7, 0x5, P0 ;  /* 0x0000000209096211 */ /* 0x000fe200000f2c07 */
[C---:B------:R-:W-:Y:S04]  /*6d60*/  HMMA.16816.F32.BF16 R48, R188.reuse, R10, R48 ;  /* 0x0000000abc30723c */ /* 0x040fe80000041830 */
[----:B------:R-:W-:Y:S01]  /*6d70*/  @P6 IADD3 R8, P0, R232, 0x20, RZ ;  /* 0x00000020e8086810 */ /* 0x000fe20007f1e0ff */
[----:B------:R-:W-:Y:S02]  /*6d80*/  FMUL.FTZ R37, R37, c[0x0][0x320] ;  /* 0x0000c80025257a20 */ /* 0x000fe40000410000 */
[----:B------:R1:W-:Y:S01]  /*6d90*/  MUFU.TANH R101, R35 ;  /* 0x0000002300657308 */ /* 0x0003e20000002400 */
[----:B------:R-:W-:Y:S01]  /*6da0*/  @P6 IADD3.X R7, RZ, R231, RZ, P0, !PT ;  /* 0x000000e7ff076210 */ /* 0x000fe200007fe4ff */
[----:B------:R-:W-:Y:S03]  /*6db0*/  FMUL.FTZ R31, R31, c[0x0][0x320] ;  /* 0x0000c8001f1f7a20 */ /* 0x000fe60000410000 */
[----:B----4-:R-:W-:Y:S01]  /*6dc0*/  @P6 LEA R34, P1, R5, c[0x0][0x1c8], 0x1 ;  /* 0x0000720005226a11 */ /* 0x010fe200078208ff */
[----:B------:R-:W-:Y:S02]  /*6dd0*/  FMUL.FTZ R38, R38, c[0x0][0x320] ;  /* 0x0000c80026267a20 */ /* 0x000fe40000410000 */
[----:B------:R-:W-:Y:S02]  /*6de0*/  FMUL.FTZ R29, R29, c[0x0][0x320] ;  /* 0x0000c8001d1d7a20 */ /* 0x000fe40000410000 */
[----:B------:R-:W-:Y:S01]  /*6df0*/  MUFU.TANH R192, R23 ;  /* 0x0000001700c07308 */ /* 0x000fe20000002400 */
[----:B------:R-:W-:Y:S02]  /*6e00*/  FMUL.FTZ R39, R39, c[0x0][0x320] ;  /* 0x0000c80027277a20 */ /* 0x000fe40000410000 */
[----:B------:R-:W-:Y:S02]  /*6e10*/  IMAD R13, R229, R13, 0x1 ;  /* 0x00000001e50d7424 */ /* 0x000fe400078e020d */
[----:B------:R-:W-:Y:S02]  /*6e20*/  FMUL.FTZ R24, R24, c[0x0][0x320] ;  /* 0x0000c80018187a20 */ /* 0x000fe40000410000 */
[----:B------:R-:W-:Y:S02]  /*6e30*/  FMUL.FTZ R25, R25, c[0x0][0x320] ;  /* 0x0000c80019197a20 */ /* 0x000fe40000410000 */
[----:B------:R-:W-:Y:S01]  /*6e40*/  FMUL.FTZ R26, R26, c[0x0][0x320] ;  /* 0x0000c8001a1a7a20 */ /* 0x000fe20000410000 */
[----:B------:R4:W-:Y:S01]  /*6e50*/  MUFU.TANH R103, R32 ;  /* 0x0000002000677308 */ /* 0x0009e20000002400 */
[----:B------:R-:W-:Y:S02]  /*6e60*/  FMUL.FTZ R41, R41, c[0x0][0x320] ;  /* 0x0000c80029297a20 */ /* 0x000fe40000410000 */
[----:B------:R-:W-:Y:S01]  /*6e70*/  FMUL.FTZ R40, R40, c[0x0][0x320] ;  /* 0x0000c80028287a20 */ /* 0x000fe20000410000 */
[----:B-1----:R-:W-:Y:S01]  /*6e80*/  @P6 LEA.HI.X R35, R5, c[0x0][0x1cc], R6, 0x1, P1 ;  /* 0x0000730005236a11 */ /* 0x002fe200008f0c06 */
[----:B------:R-:W-:Y:S01]  /*6e90*/  FMUL.FTZ R44, R44, c[0x0][0x320] ;  /* 0x0000c8002c2c7a20 */ /* 0x000fe20000410000 */
[-C--:B------:R-:W-:Y:S01]  /*6ea0*/  @P6 IADD3 R6, P1, R3, R8.reuse, RZ ;  /* 0x0000000803066210 */ /* 0x080fe20007f3e0ff */
[----:B------:R-:W-:Y:S02]  /*6eb0*/  FMUL.FTZ R45, R45, c[0x0][0x320] ;  /* 0x0000c8002d2d7a20 */ /* 0x000fe40000410000 */
[----:B------:R-:W-:Y:S01]  /*6ec0*/  FMUL.FTZ R42, R42, c[0x0][0x320] ;  /* 0x0000c8002a2a7a20 */ /* 0x000fe20000410000 */
[----:B------:R-:W-:Y:S01]  /*6ed0*/  MUFU.TANH R198, R36 ;  /* 0x0000002400c67308 */ /* 0x000fe20000002400 */
[----:B------:R-:W-:Y:S01]  /*6ee0*/  @P6 IMAD.X R12, R2, 0x1, R7, P1 ;  /* 0x00000001020c6824 */ /* 0x000fe200008e0607 */
[----:B------:R-:W-:Y:S01]  /*6ef0*/  @P6 IADD3 R5, P1, R232, 0x40, RZ ;  /* 0x00000040e8056810 */ /* 0x000fe20007f3e0ff */
[----:B------:R-:W-:Y:S02]  /*6f00*/  FMUL.FTZ R43, R43, c[0x0][0x320] ;  /* 0x0000c8002b2b7a20 */ /* 0x000fe40000410000 */
[----:B------:R-:W-:Y:S02]  /*6f10*/  FMUL.FTZ R48, R48, c[0x0][0x320] ;  /* 0x0000c80030307a20 */ /* 0x000fe40000410000 */
[----:B------:R-:W-:Y:S02]  /*6f20*/  FMUL.FTZ R49, R49, c[0x0][0x320] ;  /* 0x0000c80031317a20 */ /* 0x000fe40000410000 */
[----:B------:R-:W-:Y:S01]  /*6f30*/  FMUL.FTZ R50, R50, c[0x0][0x320] ;  /* 0x0000c80032327a20 */ /* 0x000fe20000410000 */
[----:B------:R1:W-:Y:S01]  /*6f40*/  MUFU.TANH R102, R33 ;  /* 0x0000002100667308 */ /* 0x0003e20000002400 */
[----:B------:R-:W-:Y:S02]  /*6f50*/  FMUL.FTZ R51, R51, c[0x0][0x320] ;  /* 0x0000c80033337a20 */ /* 0x000fe40000410000 */
[----:B------:R-:W-:Y:S01]  /*6f60*/  FMUL.FTZ R46, R46, c[0x0][0x320] ;  /* 0x0000c8002e2e7a20 */ /* 0x000fe20000410000 */
[C---:B----4-:R-:W-:Y:S01]  /*6f70*/  @P6 LEA R32, P0, R6.reuse, c[0x0][0x1c8], 0x1 ;  /* 0x0000720006206a11 */ /* 0x050fe200078008ff */
[----:B------:R-:W-:Y:S05]  /*6f80*/  FMUL.FTZ R47, R47, c[0x0][0x320] ;  /* 0x0000c8002f2f7a20 */ /* 0x000fea0000410000 */
[----:B------:R4:W-:Y:S10]  /*6f90*/  MUFU.TANH R201, R37 ;  /* 0x0000002500c97308 */ /* 0x0009f40000002400 */
[----:B------:R2:W-:Y:S01]  /*6fa0*/  MUFU.TANH R104, R30 ;  /* 0x0000001e00687308 */ /* 0x0005e20000002400 */
[----:B-1----:R-:W-:Y:S09]  /*6fb0*/  @P6 LEA.HI.X R33, R6, c[0x0][0x1cc], R12, 0x1, P0 ;  /* 0x0000730006216a11 */ /* 0x002ff200000f0c0c */
[----:B------:R-:W-:Y:S10]  /*6fc0*/  MUFU.TANH R193, R24 ;  /* 0x0000001800c17308 */ /* 0x000ff40000002400 */
[----:B------:R1:W-:Y:S10]  /*6fd0*/  MUFU.TANH R109, R28 ;  /* 0x0000001c006d7308 */ /* 0x0003f40000002400 */
[----:B------:R-:W-:Y:S10]  /*6fe0*/  MUFU.TANH R187, R22 ;  /* 0x0000001600bb7308 */ /* 0x000ff40000002400 */
[----:B------:R1:W-:Y:S10]  /*6ff0*/  MUFU.TANH R197, R31 ;  /* 0x0000001f00c57308 */ /* 0x0003f40000002400 */
[----:B------:R-:W-:Y:S10]  /*7000*/  MUFU.TANH R194, R25 ;  /* 0x0000001900c27308 */ /* 0x000ff40000002400 */
[----:B------:R1:W-:Y:S10]  /*7010*/  MUFU.TANH R105, R29 ;  /* 0x0000001d00697308 */ /* 0x0003f40000002400 */
[----:B------:R-:W1:Y:S10]  /*7020*/  MUFU.TANH R110, R21 ;  /* 0x00000015006e7308 */ /* 0x000e740000002400 */
[----:B------:R-:W-:Y:S10]  /*7030*/  MUFU.TANH R195, R26 ;  /* 0x0000001a00c37308 */ /* 0x000ff40000002400 */
[----:B------:R-:W-:Y:S10]  /*7040*/  MUFU.TANH R245, R41 ;  /* 0x0000002900f57308 */ /* 0x000ff40000002400 */
[----:B------:R-:W-:Y:S01]  /*7050*/  MUFU.TANH R243, R40 ;  /* 0x0000002800f37308 */ /* 0x000fe20000002400 */
[----:B--2---:R-:W-:Y:S02]  /*7060*/  IADD3 R0, R13, c[0x0][0x1d0], -R14 ;  /* 0x000074000d007a10 */ /* 0x004fe40007ffe80e */
[----:B------:R-:W-:Y:S02]  /*7070*/  @P6 IADD3 R14, P0, R3, R5, RZ ;  /* 0x00000005030e6210 */ /* 0x000fe40007f1e0ff */
[----:B------:R-:W-:Y:S05]  /*7080*/  @P6 IADD3.X R13, RZ, R231, RZ, P1, !PT ;  /* 0x000000e7ff0d6210 */ /* 0x000fea0000ffe4ff */
[----:B------:R2:W2:Y:S01]  /*7090*/  MUFU.TANH R196, R27 ;  /* 0x0000001b00c47308 */ /* 0x0004a20000002400 */
[----:B------:R-:W-:Y:S01]  /*70a0*/  @P6 IADD3 R20, P1, R4, R8, RZ ;  /* 0x0000000804146210 */ /* 0x000fe20007f3e0ff */
[----:B------:R-:W-:Y:S01]  /*70b0*/  @P6 IMAD.X R15, R2, 0x1, R13, P0 ;  /* 0x00000001020f6824 */ /* 0x000fe200000e060d */
[C---:B------:R-:W-:Y:S02]  /*70c0*/  @P6 IADD3 R23, P0, R4.reuse, R5, RZ ;  /* 0x0000000504176210 */ /* 0x040fe40007f1e0ff */
[C---:B------:R-:W-:Y:S02]  /*70d0*/  @P6 IADD3.X R36, R9.reuse, R7, RZ, P1, !PT ;  /* 0x0000000709246210 */ /* 0x040fe40000ffe4ff */
[----:B------:R-:W-:Y:S03]  /*70e0*/  @P6 IADD3 R12, P1, R4, R232, RZ ;  /* 0x000000e8040c6210 */ /* 0x000fe60007f3e0ff */
[----:B------:R2:W-:Y:S01]  /*70f0*/  MUFU.TANH R238, R44 ;  /* 0x0000002c00ee7308 */ /* 0x0005e20000002400 */
[----:B------:R-:W2:Y:S01]  /*7100*/  LDSM.16.M88.4 R4, [R218] ;  /* 0x00000000da04783b */ /* 0x000ea20000000200 */
[----:B------:R-:W-:Y:S01]  /*7110*/  IADD3 R0, R0, -c[0x0][0x168], RZ ;  /* 0x80005a0000007a10 */ /* 0x000fe20007ffe0ff */
[----:B------:R-:W-:Y:S04]  /*7120*/  DEPBAR.LE SB0, 0x0 ;  /* 0x000080000000791a */ /* 0x000fe80000000000 */
[C---:B----4-:R-:W-:Y:S01]  /*7130*/  @P6 IADD3.X R37, R9.reuse, R13, RZ, P0, !PT ;  /* 0x0000000d09256210 */ /* 0x050fe200007fe4ff */
[----:B------:R-:W-:Y:S01]  /*7140*/  @P6 IMAD.X R9, R9, 0x1, R231, P1 ;  /* 0x0000000109096824 */ /* 0x000fe200008e06e7 */
[----:B------:R-:W-:Y:S01]  /*7150*/  @P6 LEA R30, P1, R12, c[0x0][0x1c8], 0x1 ;  /* 0x000072000c1e6a11 */ /* 0x000fe200078208ff */
[----:B------:R4:W-:Y:S01]  /*7160*/  MUFU.TANH R239, R45 ;  /* 0x0000002d00ef7308 */ /* 0x0009e20000002400 */
[----:B---3--:R-:W-:Y:S01]  /*7170*/  IMAD.IADD R8, R0, 0x1, R17 ;  /* 0x0000000100087824 */ /* 0x008fe200078e0211 */
[----:B-1----:R-:W-:Y:S01]  /*7180*/  @P6 LEA R28, P0, R14, c[0x0][0x1c8], 0x1 ;  /* 0x000072000e1c6a11 */ /* 0x002fe200078008ff */
[----:B------:R-:W-:Y:S01]  /*7190*/  IMAD.IADD R2, R0, 0x1, R19 ;  /* 0x0000000100027824 */ /* 0x000fe200078e0213 */
[----:B------:R-:W-:Y:S06]  /*71a0*/  @P6 LEA.HI.X R31, R12, c[0x0][0x1cc], R9, 0x1, P1 ;  /* 0x000073000c1f6a11 */ /* 0x000fec00008f0c09 */
[----:B------:R-:W1:Y:S01]  /*71b0*/  MUFU.TANH R38, R38 ;  /* 0x0000002600267308 */ /* 0x000e620000002400 */
[----:B------:R-:W-:Y:S01]  /*71c0*/  IADD3 R3, R0, R16, RZ ;  /* 0x0000001000037210 */ /* 0x000fe20007ffe0ff */
[----:B------:R-:W-:Y:S01]  /*71d0*/  BAR.SYNC.DEFER_BLOCKING 0x0 ;  /* 0x0000000000007b1d */ /* 0x000fe20000010000 */
[----:B------:R-:W-:Y:S02]  /*71e0*/  ISETP.GT.AND P1, PT, R8, 0x1, PT ;  /* 0x000000010800780c */ /* 0x000fe40003f24270 */
[----:B------:R-:W-:Y:S02]  /*71f0*/  @P6 LEA.HI.X R29, R14, c[0x0][0x1cc], R15, 0x1, P0 ;  /* 0x000073000e1d6a11 */ /* 0x000fe400000f0c0f */
[----:B------:R-:W-:Y:S02]  /*7200*/  FSEL R13, R206, -INF , P1 ;  /* 0xff800000ce0d7808 */ /* 0x000fe40000800000 */
[----:B------:R-:W-:Y:S01]  /*7210*/  ISETP.GT.AND P1, PT, R3, 0x1, PT ;  /* 0x000000010300780c */ /* 0x000fe20003f24270 */
[----:B------:R-:W3:Y:S01]  /*7220*/  MUFU.TANH R39, R39 ;  /* 0x0000002700277308 */ /* 0x000ee20000002400 */
[----:B------:R-:W-:Y:S02]  /*7230*/  ISETP.GT.AND P0, PT, R8, RZ, PT ;  /* 0x000000ff0800720c */ /* 0x000fe40003f04270 */
[----:B-----5:R-:W-:Y:S02]  /*7240*/  FSEL R16, R209, -INF , P1 ;  /* 0xff800000d1107808 */ /* 0x020fe40000800000 */
[----:B------:R-:W-:Y:S02]  /*7250*/  IADD3 R0, R0, R18, RZ ;  /* 0x0000001200007210 */ /* 0x000fe40007ffe0ff */
[----:B------:R-:W-:Y:S02]  /*7260*/  FSEL R12, R207, -INF , P0 ;  /* 0xff800000cf0c7808 */ /* 0x000fe40000000000 */
[----:B------:R-:W-:Y:S01]  /*7270*/  ISETP.GT.AND P1, PT, R2, 0x1, PT ;  /* 0x000000010200780c */ /* 0x000fe20003f24270 */
[----:B------:R-:W5:Y:S01]  /*7280*/  MUFU.TANH R42, R42 ;  /* 0x0000002a002a7308 */ /* 0x000f620000002400 */
[----:B------:R-:W-:Y:S01]  /*7290*/  ISETP.GT.AND P0, PT, R3, RZ, PT ;  /* 0x000000ff0300720c */ /* 0x000fe20003f04270 */
[-C--:B--2---:R-:W-:Y:S05]  /*72a0*/  HMMA.16816.F32.BF16 R52, R188, R4.reuse, R52 ;  /* 0x00000004bc34723c */ /* 0x084fea0000041834 */
[----:B------:R-:W-:Y:S02]  /*72b0*/  FSEL R18, R205, -INF , P1 ;  /* 0xff800000cd127808 */ /* 0x000fe40000800000 */
[----:B------:R-:W-:Y:S01]  /*72c0*/  ISETP.GT.AND P1, PT, R0, 0x1, PT ;  /* 0x000000010000780c */ /* 0x000fe20003f24270 */
[----:B------:R-:W2:Y:S01]  /*72d0*/  MUFU.TANH R43, R43 ;  /* 0x0000002b002b7308 */ /* 0x000ea20000002400 */
[----:B------:R-:W-:Y:S01]  /*72e0*/  FSEL R15, R210, -INF , P0 ;  /* 0xff800000d20f7808 */ /* 0x000fe20000000000 */
[C---:B------:R-:W-:Y:S04]  /*72f0*/  HMMA.16816.F32.BF16 R56, R180.reuse, R4, R56 ;  /* 0x00000004b438723c */ /* 0x040fe80000041838 */
[----:B------:R-:W-:Y:S02]  /*7300*/  ISETP.GT.AND P0, PT, R2, RZ, PT ;  /* 0x000000ff0200720c */ /* 0x000fe40003f04270 */
[----:B------:R-:W-:Y:S02]  /*7310*/  FSEL R24, R202, -INF , P1 ;  /* 0xff800000ca187808 */ /* 0x000fe40000800000 */
[----:B------:R-:W1:Y:S01]  /*7320*/  MUFU.TANH R48, R48 ;  /* 0x0000003000307308 */ /* 0x000e620000002400 */
[----:B------:R-:W-:Y:S01]  /*7330*/  FSEL R17, R208, -INF , P0 ;  /* 0xff800000d0117808 */ /* 0x000fe20000000000 */
[-C--:B------:R-:W-:Y:S03]  /*7340*/  HMMA.16816.F32.BF16 R60, R180, R6.reuse, R60 ;  /* 0x00000006b43c723c */ /* 0x080fe6000004183c */
[----:B------:R-:W-:Y:S01]  /*7350*/  ISETP.GT.AND P1, PT, R2, 0x9, PT ;  /* 0x000000090200780c */ /* 0x000fe20003f24270 */
[----:B------:R-:W-:Y:S01]  /*7360*/  FMUL.FTZ R52, R52, c[0x0][0x320] ;  /* 0x0000c80034347a20 */ /* 0x000fe20000410000 */
[C---:B------:R-:W-:Y:S01]  /*7370*/  ISETP.GT.AND P0, PT, R0.reuse, RZ, PT ;  /* 0x000000ff0000720c */ /* 0x040fe20003f04270 */
[----:B------:R-:W-:Y:S01]  /*7380*/  FMUL.FTZ R53, R53, c[0x0][0x320] ;  /* 0x0000c80035357a20 */ /* 0x000fe20000410000 */
[----:B------:R-:W-:Y:S01]  /*7390*/  FSEL R22, R177, -INF , P1 ;  /* 0xff800000b1167808 */ /* 0x000fe20000800000 */
[----:B------:R-:W1:Y:S01]  /*73a0*/  MUFU.TANH R49, R49 ;  /* 0x0000003100317308 */ /* 0x000e620000002400 */
[----:B------:R-:W-:Y:S01]  /*73b0*/  FSEL R25, R203, -INF , P0 ;  /* 0xff800000cb197808 */ /* 0x000fe20000000000 */
[----:B------:R-:W-:Y:S04]  /*73c0*/  HMMA.16816.F32.BF16 R64, R188, R6, R64 ;  /* 0x00000006bc40723c */ /* 0x000fe80000041840 */
[----:B------:R-:W-:Y:S01]  /*73d0*/  ISETP.GT.AND P1, PT, R0, 0x9, PT ;  /* 0x000000090000780c */ /* 0x000fe20003f24270 */
[----:B------:R-:W-:Y:S01]  /*73e0*/  FMUL.FTZ R27, R55, c[0x0][0x320] ;  /* 0x0000c800371b7a20 */ /* 0x000fe20000410000 */
[----:B------:R-:W-:Y:S01]  /*73f0*/  ISETP.GT.AND P0, PT, R2, 0x8, PT ;  /* 0x000000080200780c */ /* 0x000fe20003f04270 */
[----:B------:R-:W-:Y:S01]  /*7400*/  FMUL.FTZ R54, R54, c[0x0][0x320] ;  /* 0x0000c80036367a20 */ /* 0x000fe20000410000 */
[----:B------:R-:W1:Y:S01]  /*7410*/  MUFU.TANH R7, R52 ;  /* 0x0000003400077308 */ /* 0x000e620000002400 */
[----:B------:R-:W-:Y:S02]  /*7420*/  FSEL R21, R200, -INF , P1 ;  /* 0xff800000c8157808 */ /* 0x000fe40000800000 */
[----:B------:R-:W-:Y:S01]  /*7430*/  ISETP.GT.AND P1, PT, R8, 0x9, PT ;  /* 0x000000090800780c */ /* 0x000fe20003f24270 */
[----:B------:R-:W-:Y:S01]  /*7440*/  FMUL.FTZ R59, R59, c[0x0][0x320] ;  /* 0x0000c8003b3b7a20 */ /* 0x000fe20000410000 */
[----:B------:R-:W-:Y:S01]  /*7450*/  FSEL R19, R178, -INF , P0 ;  /* 0xff800000b2137808 */ /* 0x000fe20000000000 */
[----:B------:R-:W-:Y:S01]  /*7460*/  FMUL.FTZ R63, R63, c[0x0][0x320] ;  /* 0x0000c8003f3f7a20 */ /* 0x000fe20000410000 */
[----:B------:R-:W-:Y:S01]  /*7470*/  ISETP.GT.AND P0, PT, R0, 0x8, PT ;  /* 0x000000080000780c */ /* 0x000fe20003f04270 */
[----:B------:R-:W-:Y:S01]  /*7480*/  FMUL.FTZ R56, R56, c[0x0][0x320] ;  /* 0x0000c80038387a20 */ /* 0x000fe20000410000 */
[----:B------:R-:W-:Y:S01]  /*7490*/  FSEL R10, R185, -INF , P1 ;  /* 0xff800000b90a7808 */ /* 0x000fe20000800000 */
[----:B------:R-:W1:Y:S01]  /*74a0*/  MUFU.TANH R6, R53 ;  /* 0x0000003500067308 */ /* 0x000e620000002400 */
[----:B------:R-:W-:Y:S01]  /*74b0*/  FSEL R26, R176, -INF , P0 ;  /* 0xff800000b01a7808 */ /* 0x000fe20000000000 */
[----:B------:R-:W-:Y:S01]  /*74c0*/  IMAD.MOV.U32 R176, RZ, RZ, R230 ;  /* 0x000000ffffb07224 */ /* 0x000fe200078e00e6 */
[----:B------:R-:W-:Y:S01]  /*74d0*/  ISETP.GT.AND P0, PT, R8, 0x8, PT ;  /* 0x000000080800780c */ /* 0x000fe20003f04270 */
[----:B------:R-:W-:Y:S01]  /*74e0*/  FMUL.FTZ R57, R57, c[0x0][0x320] ;  /* 0x0000c80039397a20 */ /* 0x000fe20000410000 */
[----:B------:R-:W-:Y:S01]  /*74f0*/  ISETP.GT.AND P1, PT, R3, 0x9, PT ;  /* 0x000000090300780c */ /* 0x000fe20003f24270 */
[----:B------:R-:W-:Y:S01]  /*7500*/  FMUL.FTZ R4, R64, c[0x0][0x320] ;  /* 0x0000c80040047a20 */ /* 0x000fe20000410000 */
[----:B------:R-:W-:Y:S01]  /*7510*/  FSEL R9, R199, -INF , P0 ;  /* 0xff800000c7097808 */ /* 0x000fe20000000000 */
[----:B------:R-:W-:Y:S01]  /*7520*/  FMUL.FTZ R5, R65, c[0x0][0x320] ;  /* 0x0000c80041057a20 */ /* 0x000fe20000410000 */
[----:B------:R-:W-:Y:S01]  /*7530*/  ISETP.GT.AND P0, PT, R3, 0x8, PT ;  /* 0x000000080300780c */ /* 0x000fe20003f04270 */
[----:B------:R-:W-:Y:S01]  /*7540*/  MUFU.TANH R46, R46 ;  /* 0x0000002e002e7308 */ /* 0x000fe20000002400 */
[----:B------:R-:W-:Y:S01]  /*7550*/  FSEL R14, R179, -INF , P1 ;  /* 0xff800000b30e7808 */ /* 0x000fe20000800000 */
[----:B------:R-:W-:Y:S01]  /*7560*/  FMUL.FTZ R60, R60, c[0x0][0x320] ;  /* 0x0000c8003c3c7a20 */ /* 0x000fe20000410000 */
[----:B------:R-:W-:Y:S01]  /*7570*/  ISETP.GT.AND P1, PT, R8, 0x11, PT ;  /* 0x000000110800780c */ /* 0x000fe20003f24270 */
[----:B------:R-:W-:Y:S01]  /*7580*/  FMUL.FTZ R61, R61, c[0x0][0x320] ;  /* 0x0000c8003d3d7a20 */ /* 0x000fe20000410000 */
[----:B------:R-:W-:Y:S01]  /*7590*/  FSEL R11, R184, -INF , P0 ;  /* 0xff800000b80b7808 */ /* 0x000fe20000000000 */
[----:B------:R-:W-:Y:S01]  /*75a0*/  FMUL.FTZ R58, R58, c[0x0][0x320] ;  /* 0x0000c8003a3a7a20 */ /* 0x000fe20000410000 */
[----:B------:R-:W-:Y:S01]  /*75b0*/  FSEL R41, R110, -INF , P1 ;  /* 0xff8000006e297808 */ /* 0x000fe20000800000 */
[----:B------:R-:W-:Y:S01]  /*75c0*/  FMUL.FTZ R62, R62, c[0x0][0x320] ;  /* 0x0000c8003e3e7a20 */ /* 0x000fe20000410000 */
[----:B------:R-:W-:Y:S01]  /*75d0*/  ISETP.GT.AND P1, PT, R3, 0x11, PT ;  /* 0x000000110300780c */ /* 0x000fe20003f24270 */
[----:B------:R-:W1:Y:S01]  /*75e0*/  MUFU.TANH R4, R4 ;  /* 0x0000000400047308 */ /* 0x000e620000002400 */
[----:B------:R-:W-:Y:S02]  /*75f0*/  ISETP.GT.AND P0, PT, R8, 0x10, PT ;  /* 0x000000100800780c */ /* 0x000fe40003f04270 */
[----:B------:R-:W-:Y:S02]  /*7600*/  FSEL R192, R192, -INF , P1 ;  /* 0xff800000c0c07808 */ /* 0x000fe40000800000 */
[----:B------:R-:W-:Y:S02]  /*7610*/  FSEL R40, R111, -INF , P0 ;  /* 0xff8000006f287808 */ /* 0x000fe40000000000 */
[----:B------:R-:W-:Y:S02]  /*7620*/  ISETP.GT.AND P1, PT, R2, 0x11, PT ;  /* 0x000000110200780c */ /* 0x000fe40003f24270 */
[----:B------:R-:W-:Y:S01]  /*7630*/  ISETP.GT.AND P0, PT, R3, 0x10, PT ;  /* 0x000000100300780c */ /* 0x000fe20003f04270 */
[----:B------:R-:W-:Y:S01]  /*7640*/  MUFU.TANH R62, R62 ;  /* 0x0000003e003e7308 */ /* 0x000fe20000002400 */
[----:B------:R-:W-:Y:S02]  /*7650*/  FSEL R194, R194, -INF , P1 ;  /* 0xff800000c2c27808 */ /* 0x000fe40000800000 */
[----:B------:R-:W-:Y:S02]  /*7660*/  ISETP.GT.AND P1, PT, R0, 0x11, PT ;  /* 0x000000110000780c */ /* 0x000fe40003f24270 */
[----:B------:R-:W-:Y:S02]  /*7670*/  FSEL R187, R187, -INF , P0 ;  /* 0xff800000bbbb7808 */ /* 0x000fe40000000000 */
[----:B------:R-:W-:Y:S02]  /*7680*/  ISETP.GT.AND P0, PT, R2, 0x10, PT ;  /* 0x000000100200780c */ /* 0x000fe40003f04270 */
[----:B------:R-:W-:Y:S01]  /*7690*/  FSEL R196, R196, -INF , P1 ;  /* 0xff800000c4c47808 */ /* 0x000fe20000800000 */
[----:B------:R-:W1:Y:S01]  /*76a0*/  MUFU.TANH R5, R5 ;  /* 0x0000000500057308 */ /* 0x000e620000002400 */
[----:B------:R-:W-:Y:S02]  /*76b0*/  ISETP.GT.AND P1, PT, R2, 0x19, PT ;  /* 0x000000190200780c */ /* 0x000fe40003f24270 */
[----:B------:R-:W-:Y:S02]  /*76c0*/  FSEL R193, R193, -INF , P0 ;  /* 0xff800000c1c17808 */ /* 0x000fe40000000000 */
[----:B------:R-:W-:Y:S02]  /*76d0*/  ISETP.GT.AND P0, PT, R0, 0x10, PT ;  /* 0x000000100000780c */ /* 0x000fe40003f04270 */
[----:B------:R-:W-:Y:S02]  /*76e0*/  FSEL R190, R105, -INF , P1 ;  /* 0xff80000069be7808 */ /* 0x000fe40000800000 */
[----:B------:R-:W-:Y:S01]  /*76f0*/  FMNMX.FTZ R105, R12, R100, !PT ;  /* 0x000000640c697209 */ /* 0x000fe20007810000 */
[----:B------:R-:W1:Y:S01]  /*7700*/  MUFU.TANH R50, R50 ;  /* 0x0000003200327308 */ /* 0x000e620000002400 */
[----:B------:R-:W-:Y:S02]  /*7710*/  FSEL R195, R195, -INF , P0 ;  /* 0xff800000c3c37808 */ /* 0x000fe40000000000 */
[----:B------:R-:W-:Y:S02]  /*7720*/  ISETP.GT.AND P0, PT, R2, 0x18, PT ;  /* 0x000000180200780c */ /* 0x000fe40003f04270 */
[----:B------:R-:W-:Y:S02]  /*7730*/  FMNMX.FTZ R105, R13, R105, !PT ;  /* 0x000000690d697209 */ /* 0x000fe40007810000 */
[----:B------:R-:W-:Y:S02]  /*7740*/  FSEL R189, R109, -INF , P0 ;  /* 0xff8000006dbd7808 */ /* 0x000fe40000000000 */
[C---:B------:R-:W-:Y:S01]  /*7750*/  ISETP.GT.AND P0, PT, R0.reuse, 0x18, PT ;  /* 0x000000180000780c */ /* 0x040fe20003f04270 */
[----:B------:R-:W-:Y:S01]  /*7760*/  MUFU.TANH R109, R63 ;  /* 0x0000003f006d7308 */ /* 0x000fe20000002400 */
[----:B------:R-:W-:Y:S02]  /*7770*/  FMNMX.FTZ R105, R9, R105, !PT ;  /* 0x0000006909697209 */ /* 0x000fe40007810000 */
[----:B------:R-:W-:Y:S02]  /*7780*/  ISETP.GT.AND P1, PT, R0, 0x19, PT ;  /* 0x000000190000780c */ /* 0x000fe40003f24270 */
[----:B------:R-:W-:Y:S02]  /*7790*/  FSEL R191, R104, -INF , P0 ;  /* 0xff80000068bf7808 */ /* 0x000fe40000000000 */
[----:B------:R-:W-:Y:S02]  /*77a0*/  ISETP.GT.AND P0, PT, R8, 0x18, PT ;  /* 0x000000180800780c */ /* 0x000fe40003f04270 */
[----:B------:R-:W-:Y:S01]  /*77b0*/  FMNMX.FTZ R105, R10, R105, !PT ;  /* 0x000000690a697209 */ /* 0x000fe20007810000 */
[----:B------:R-:W1:Y:S01]  /*77c0*/  MUFU.TANH R51, R51 ;  /* 0x0000003300337308 */ /* 0x000e620000002400 */
[----:B------:R-:W-:Y:S02]  /*77d0*/  FSEL R44, R103, -INF , P0 ;  /* 0xff800000672c7808 */ /* 0x000fe40000000000 */
[----:B------:R-:W-:Y:S02]  /*77e0*/  FSEL R197, R197, -INF , P1 ;  /* 0xff800000c5c57808 */ /* 0x000fe40000800000 */
[----:B------:R-:W-:Y:S02]  /*77f0*/  ISETP.GT.AND P1, PT, R8, 0x19, PT ;  /* 0x000000190800780c */ /* 0x000fe40003f24270 */
[C---:B------:R-:W-:Y:S02]  /*7800*/  ISETP.GT.AND P0, PT, R3.reuse, 0x18, PT ;  /* 0x000000180300780c */ /* 0x040fe40003f04270 */
[----:B----4-:R-:W-:Y:S01]  /*7810*/  FSEL R45, R102, -INF , P1 ;  /* 0xff800000662d7808 */ /* 0x010fe20000800000 */
[----:B------:R-:W4:Y:S01]  /*7820*/  MUFU.TANH R54, R54 ;  /* 0x0000003600367308 */ /* 0x000f220000002400 */
[----:B------:R-:W-:Y:S02]  /*7830*/  FSEL R186, R186, -INF , P0 ;  /* 0xff800000baba7808 */ /* 0x000fe40000000000 */
[----:B------:R-:W-:Y:S02]  /*7840*/  ISETP.GT.AND P0, PT, R8, 0x20, PT ;  /* 0x000000200800780c */ /* 0x000fe40003f04270 */
[----:B------:R-:W-:Y:S02]  /*7850*/  FMNMX.FTZ R105, R40, R105, !PT ;  /* 0x0000006928697209 */ /* 0x000fe40007810000 */
[C---:B------:R-:W-:Y:S02]  /*7860*/  ISETP.GT.AND P1, PT, R3.reuse, 0x19, PT ;  /* 0x000000190300780c */ /* 0x040fe40003f24270 */
[----:B------:R-:W-:Y:S01]  /*7870*/  FSEL R198, R198, -INF , P0 ;  /* 0xff800000c6c67808 */ /* 0x000fe20000000000 */
[----:B------:R-:W2:Y:S01]  /*7880*/  MUFU.TANH R27, R27 ;  /* 0x0000001b001b7308 */ /* 0x000ea20000002400 */
[----:B------:R-:W-:Y:S02]  /*7890*/  ISETP.GT.AND P0, PT, R3, 0x20, PT ;  /* 0x000000200300780c */ /* 0x000fe40003f04270 */
[----:B------:R-:W-:Y:S02]  /*78a0*/  FSEL R188, R101, -INF , P1 ;  /* 0xff80000065bc7808 */ /* 0x000fe40000800000 */
[----:B------:R-:W-:Y:S02]  /*78b0*/  ISETP.GT.AND P1, PT, R8, 0x21, PT ;  /* 0x000000210800780c */ /* 0x000fe40003f24270 */
[----:B------:R-:W-:Y:S02]  /*78c0*/  FMNMX.FTZ R105, R41, R105, !PT ;  /* 0x0000006929697209 */ /* 0x000fe40007810000 */
[----:B-1----:R-:W-:Y:S01]  /*78d0*/  FSEL R205, R38, -INF , P0 ;  /* 0xff80000026cd7808 */ /* 0x002fe20000000000 */
[----:B------:R-:W-:Y:S01]  /*78e0*/  MUFU.TANH R56, R56 ;  /* 0x0000003800387308 */ /* 0x000fe20000002400 */
[----:B------:R-:W-:Y:S02]  /*78f0*/  FSEL R201, R201, -INF , P1 ;  /* 0xff800000c9c97808 */ /* 0x000fe40000800000 */
[----:B------:R-:W-:Y:S02]  /*7900*/  ISETP.GT.AND P1, PT, R3, 0x21, PT ;  /* 0x000000210300780c */ /* 0x000fe40003f24270 */
[----:B------:R-:W-:Y:S02]  /*7910*/  FMNMX.FTZ R105, R44, R105, !PT ;  /* 0x000000692c697209 */ /* 0x000fe40007810000 */
[----:B------:R-:W-:Y:S02]  /*7920*/  ISETP.GT.AND P0, PT, R2, 0x20, PT ;  /* 0x000000200200780c */ /* 0x000fe40003f04270 */
[----:B---3--:R-:W-:Y:S01]  /*7930*/  FSEL R206, R39, -INF , P1 ;  /* 0xff80000027ce7808 */ /* 0x008fe20000800000 */
[----:B------:R-:W-:Y:S01]  /*7940*/  MUFU.TANH R57, R57 ;  /* 0x0000003900397308 */ /* 0x000fe20000002400 */
[----:B------:R-:W-:Y:S02]  /*7950*/  FSEL R243, R243, -INF , P0 ;  /* 0xff800000f3f37808 */ /* 0x000fe40000000000 */
[----:B------:R-:W-:Y:S02]  /*7960*/  ISETP.GT.AND P0, PT, R0, 0x20, PT ;  /* 0x000000200000780c */ /* 0x000fe40003f04270 */
[----:B------:R-:W-:Y:S02]  /*7970*/  FMNMX.FTZ R105, R45, R105, !PT ;  /* 0x000000692d697209 */ /* 0x000fe40007810000 */
[----:B------:R-:W-:Y:S02]  /*7980*/  ISETP.GT.AND P1, PT, R2, 0x21, PT ;  /* 0x000000210200780c */ /* 0x000fe40003f24270 */
[----:B-----5:R-:W-:Y:S01]  /*7990*/  FSEL R250, R42, -INF , P0 ;  /* 0xff8000002afa7808 */ /* 0x020fe20000000000 */
[----:B------:R-:W-:Y:S01]  /*79a0*/  MUFU.TANH R60, R60 ;  /* 0x0000003c003c7308 */ /* 0x000fe20000002400 */
[----:B------:R-:W-:Y:S02]  /*79b0*/  FSEL R245, R245, -INF , P1 ;  /* 0xff800000f5f57808 */ /* 0x000fe40000800000 */
[----:B------:R-:W-:Y:S02]  /*79c0*/  ISETP.GT.AND P1, PT, R0, 0x21, PT ;  /* 0x000000210000780c */ /* 0x000fe40003f24270 */
[----:B------:R-:W-:Y:S02]  /*79d0*/  ISETP.GT.AND P0, PT, R8, 0x28, PT ;  /* 0x000000280800780c */ /* 0x000fe40003f04270 */
[----:B------:R-:W-:Y:S02]  /*79e0*/  FMNMX.FTZ R105, R198, R105, !PT ;  /* 0x00000069c6697209 */ /* 0x000fe40007810000 */
[----:B--2---:R-:W-:Y:S01]  /*79f0*/  FSEL R252, R43, -INF , P1 ;  /* 0xff8000002bfc7808 */ /* 0x004fe20000800000 */
[----:B------:R-:W-:Y:S01]  /*7a00*/  MUFU.TANH R47, R47 ;  /* 0x0000002f002f7308 */ /* 0x000fe20000002400 */
[----:B------:R-:W-:Y:S02]  /*7a10*/  FSEL R199, R48, -INF , P0 ;  /* 0xff80000030c77808 */ /* 0x000fe40000000000 */
[C---:B------:R-:W-:Y:S02]  /*7a20*/  ISETP.GT.AND P1, PT, R8.reuse, 0x29, PT ;  /* 0x000000290800780c */ /* 0x040fe40003f24270 */
[----:B------:R-:W-:Y:S02]  /*7a30*/  FMNMX.FTZ R105, R201, R105, !PT ;  /* 0x00000069c9697209 */ /* 0x000fe40007810000 */
[----:B------:R-:W-:Y:S02]  /*7a40*/  FSEL R202, R49, -INF , P1 ;  /* 0xff80000031ca7808 */ /* 0x000fe40000800000 */
[C---:B------:R-:W-:Y:S01]  /*7a50*/  ISETP.GT.AND P0, PT, R8.reuse, 0x30, PT ;  /* 0x000000300800780c */ /* 0x040fe20003f04270 */
[----:B------:R-:W-:Y:S01]  /*7a60*/  MUFU.TANH R61, R61 ;  /* 0x0000003d003d7308 */ /* 0x000fe20000002400 */
[----:B------:R-:W-:Y:S02]  /*7a70*/  FMNMX.FTZ R105, R199, R105, !PT ;  /* 0x00000069c7697209 */ /* 0x000fe40007810000 */
[----:B------:R-:W-:Y:S02]  /*7a80*/  ISETP.GT.AND P1, PT, R8, 0x31, PT ;  /* 0x000000310800780c */ /* 0x000fe40003f24270 */
[----:B------:R-:W-:Y:S01]  /*7a90*/  FSEL R211, R7, -INF , P0 ;  /* 0xff80000007d37808 */ /* 0x000fe20000000000 */
[----:B------:R-:W-:Y:S01]  /*7aa0*/  FMUL.FTZ R7, R66, c[0x0][0x320] ;  /* 0x0000c80042077a20 */ /* 0x000fe20000410000 */
[----:B------:R-:W-:Y:S02]  /*7ab0*/  FMNMX.FTZ R105, R202, R105, !PT ;  /* 0x00000069ca697209 */ /* 0x000fe40007810000 */
[----:B------:R-:W-:Y:S01]  /*7ac0*/  FSEL R230, R6, -INF , P1 ;  /* 0xff80000006e67808 */ /* 0x000fe20000800000 */
[----:B------:R-:W-:Y:S01]  /*7ad0*/  MUFU.TANH R58, R58 ;  /* 0x0000003a003a7308 */ /* 0x000fe20000002400 */
[C---:B------:R-:W-:Y:S02]  /*7ae0*/  ISETP.GT.AND P0, PT, R8.reuse, 0x38, PT ;  /* 0x000000380800780c */ /* 0x040fe40003f04270 */
[----:B------:R-:W-:Y:S02]  /*7af0*/  FMNMX.FTZ R105, R211, R105, !PT ;  /* 0x00000069d3697209 */ /* 0x000fe40007810000 */
[----:B------:R-:W-:Y:S01]  /*7b00*/  ISETP.GT.AND P1, PT, R8, 0x39, PT ;  /* 0x000000390800780c */ /* 0x000fe20003f24270 */
[----:B------:R-:W-:Y:S01]  /*7b10*/  FMUL.FTZ R8, R67, c[0x0][0x320] ;  /* 0x0000c80043087a20 */ /* 0x000fe20000410000 */
[----:B------:R-:W-:Y:S02]  /*7b20*/  FSEL R251, R4, -INF , P0 ;  /* 0xff80000004fb7808 */ /* 0x000fe40000000000 */
[----:B------:R-:W-:Y:S01]  /*7b30*/  FMNMX.FTZ R105, R230, R105, !PT ;  /* 0x00000069e6697209 */ /* 0x000fe20007810000 */
[----:B------:R-:W1:Y:S01]  /*7b40*/  MUFU.TANH R7, R7 ;  /* 0x0000000700077308 */ /* 0x000e620000002400 */
[----:B------:R-:W-:Y:S02]  /*7b50*/  FSEL R231, R5, -INF , P1 ;  /* 0xff80000005e77808 */ /* 0x000fe40000800000 */
[----:B------:R-:W-:Y:S02]  /*7b60*/  FMNMX.FTZ R105, R251, R105, !PT ;  /* 0x00000069fb697209 */ /* 0x000fe40007810000 */
[----:B------:R-:W-:Y:S02]  /*7b70*/  FMNMX.FTZ R4, R15, R106, !PT ;  /* 0x0000006a0f047209 */ /* 0x000fe40007810000 */
[----:B------:R-:W-:Y:S02]  /*7b80*/  FMNMX.FTZ R105, R231, R105, !PT ;  /* 0x00000069e7697209 */ /* 0x000fe40007810000 */
[----:B------:R-:W-:Y:S01]  /*7b90*/  FMNMX.FTZ R4, R16, R4, !PT ;  /* 0x0000000410047209 */ /* 0x000fe20007810000 */
[----:B------:R-:W2:Y:S01]  /*7ba0*/  MUFU.TANH R8, R8 ;  /* 0x0000000800087308 */ /* 0x000ea20000002400 */
[----:B------:R-:W-:Y:S01]  /*7bb0*/  FMNMX.FTZ R5, R17, R107, !PT ;  /* 0x0000006b11057209 */ /* 0x000fe20007810000 */
[----:B------:R-:W3:Y:S01]  /*7bc0*/  SHFL.BFLY PT, R6, R105, 0x2, 0x1f ;  /* 0x0c401f0069067f89 */ /* 0x000ee200000e0000 */
[----:B------:R-:W-:Y:S02]  /*7bd0*/  FMNMX.FTZ R4, R11, R4, !PT ;  /* 0x000000040b047209 */ /* 0x000fe40007810000 */
[----:B------:R-:W-:Y:S02]  /*7be0*/  ISETP.GT.AND P0, PT, R2, 0x28, PT ;  /* 0x000000280200780c */ /* 0x000fe40003f04270 */
[----:B------:R-:W-:Y:S02]  /*7bf0*/  FMNMX.FTZ R4, R14, R4, !PT ;  /* 0x000000040e047209 */ /* 0x000fe40007810000 */
[----:B------:R-:W-:Y:S02]  /*7c00*/  ISETP.GT.AND P1, PT, R2, 0x29, PT ;  /* 0x000000290200780c */ /* 0x000fe40003f24270 */
[----:B------:R-:W-:Y:S02]  /*7c10*/  FMNMX.FTZ R4, R187, R4, !PT ;  /* 0x00000004bb047209 */ /* 0x000fe40007810000 */
[----:B------:R-:W-:Y:S02]  /*7c20*/  FMNMX.FTZ R5, R18, R5, !PT ;  /* 0x0000000512057209 */ /* 0x000fe40007810000 */
[----:B------:R-:W-:Y:S02]  /*7c30*/  FSEL R238, R238, -INF , P0 ;  /* 0xff800000eeee7808 */ /* 0x000fe40000000000 */
[----:B------:R-:W-:Y:S02]  /*7c40*/  ISETP.GT.AND P0, PT, R0, 0x28, PT ;  /* 0x000000280000780c */ /* 0x000fe40003f04270 */
[----:B------:R-:W-:Y:S02]  /*7c50*/  FMNMX.FTZ R4, R192, R4, !PT ;  /* 0x00000004c0047209 */ /* 0x000fe40007810000 */
[----:B------:R-:W-:Y:S02]  /*7c60*/  FSEL R239, R239, -INF , P1 ;  /* 0xff800000efef7808 */ /* 0x000fe40000800000 */
[----:B------:R-:W-:Y:S02]  /*7c70*/  ISETP.GT.AND P1, PT, R3, 0x28, PT ;  /* 0x000000280300780c */ /* 0x000fe40003f24270 */
[----:B------:R-:W-:Y:S02]  /*7c80*/  FMNMX.FTZ R5, R19, R5, !PT ;  /* 0x0000000513057209 */ /* 0x000fe40007810000 */
[----:B------:R-:W-:Y:S02]  /*7c90*/  FMNMX.FTZ R4, R186, R4, !PT ;  /* 0x00000004ba047209 */ /* 0x000fe40007810000 */
[----:B------:R-:W-:Y:S02]  /*7ca0*/  FSEL R246, R46, -INF , P0 ;  /* 0xff8000002ef67808 */ /* 0x000fe40000000000 */
[C---:B------:R-:W-:Y:S02]  /*7cb0*/  ISETP.GT.AND P0, PT, R3.reuse, 0x29, PT ;  /* 0x000000290300780c */ /* 0x040fe40003f04270 */
[----:B------:R-:W-:Y:S02]  /*7cc0*/  FSEL R200, R50, -INF , P1 ;  /* 0xff80000032c87808 */ /* 0x000fe40000800000 */
[----:B------:R-:W-:Y:S02]  /*7cd0*/  ISETP.GT.AND P1, PT, R3, 0x30, PT ;  /* 0x000000300300780c */ /* 0x000fe40003f24270 */
[----:B------:R-:W-:Y:S02]  /*7ce0*/  FMNMX.FTZ R5, R22, R5, !PT ;  /* 0x0000000516057209 */ /* 0x000fe40007810000 */
[----:B------:R-:W-:Y:S02]  /*7cf0*/  FSEL R203, R51, -INF , P0 ;  /* 0xff80000033cb7808 */ /* 0x000fe40000000000 */
[C---:B------:R-:W-:Y:S02]  /*7d00*/  ISETP.GT.AND P0, PT, R3.reuse, 0x31, PT ;  /* 0x000000310300780c */ /* 0x040fe40003f04270 */
[----:B------:R-:W-:Y:S02]  /*7d10*/  FMNMX.FTZ R4, R188, R4, !PT ;  /* 0x00000004bc047209 */ /* 0x000fe40007810000 */
[----:B----4-:R-:W-:Y:S02]  /*7d20*/  FSEL R64, R54, -INF , P1 ;  /* 0xff80000036407808 */ /* 0x010fe40000800000 */
[----:B------:R-:W-:Y:S02]  /*7d30*/  ISETP.GT.AND P1, PT, R3, 0x38, PT ;  /* 0x000000380300780c */ /* 0x000fe40003f24270 */
[----:B------:R-:W-:Y:S02]  /*7d40*/  FSEL R43, R27, -INF , P0 ;  /* 0xff8000001b2b7808 */ /* 0x000fe40000000000 */
[----:B---3--:R-:W-:Y:S02]  /*7d50*/  FMNMX.FTZ R105, R105, R6, !PT ;  /* 0x0000000669697209 */ /* 0x008fe40007810000 */
[----:B------:R-:W-:Y:S02]  /*7d60*/  ISETP.GT.AND P0, PT, R3, 0x39, PT ;  /* 0x000000390300780c */ /* 0x000fe40003f04270 */
[----:B------:R-:W-:Y:S02]  /*7d70*/  FMNMX.FTZ R3, R205, R4, !PT ;  /* 0x00000004cd037209 */ /* 0x000fe40007810000 */
[----:B------:R-:W-:Y:S02]  /*7d80*/  FMNMX.FTZ R4, R193, R5, !PT ;  /* 0x00000005c1047209 */ /* 0x000fe40007810000 */
[----:B-1----:R-:W-:Y:S02]  /*7d90*/  FSEL R233, R7, -INF , P1 ;  /* 0xff80000007e97808 */ /* 0x002fe40000800000 */
        /* <DEDUP_REMOVED lines=9> */
[----:B--2---:R-:W-:Y:S02]  /*7e30*/  FSEL R65, R8, -INF , P0 ;  /* 0xff80000008417808 */ /* 0x004fe40000000000 */
[C---:B------:R-:W-:Y:S01]  /*7e40*/  ISETP.GT.AND P1, PT, R2.reuse, 0x30, PT ;  /* 0x000000300200780c */ /* 0x040fe20003f24270 */
[----:B------:R-:W2:Y:S01]  /*7e50*/  MUFU.TANH R8, R59 ;  /* 0x0000003b00087308 */ /* 0x000ea20000002400 */
        /* <DEDUP_REMOVED lines=8> */
[----:B------:R-:W-:Y:S02]  /*7ee0*/  FMNMX.FTZ R4, R196, R5, !PT ;  /* 0x00000005c4047209 */ /* 0x000fe40007810000 */
[----:B------:R-:W-:Y:S02]  /*7ef0*/  FMNMX.FTZ R3, R206, R3, !PT ;  /* 0x00000003ce037209 */ /* 0x000fe40007810000 */
[----:B------:R-:W-:Y:S02]  /*7f00*/  FMNMX.FTZ R4, R191, R4, !PT ;  /* 0x00000004bf047209 */ /* 0x000fe40007810000 */
[----:B-1----:R-:W-:Y:S02]  /*7f10*/  FMNMX.FTZ R105, R105, R7, !PT ;  /* 0x0000000769697209 */ /* 0x002fe40007810000 */
[----:B------:R-:W-:Y:S02]  /*7f20*/  FSEL R234, R60, -INF , P1 ;  /* 0xff8000003cea7808 */ /* 0x000fe40000800000 */
[----:B------:R-:W-:Y:S01]  /*7f30*/  ISETP.GT.AND P1, PT, R0, 0x29, PT ;  /* 0x000000290000780c */ /* 0x000fe20003f24270 */
[----:B------:R-:W-:Y:S01]  /*7f40*/  FMUL.FTZ R110, R105, c[0x0][0x2d0] ;  /* 0x0000b400696e7a20 */ /* 0x000fe20000410000 */
[----:B------:R-:W-:Y:S02]  /*7f50*/  FMNMX.FTZ R3, R200, R3, !PT ;  /* 0x00000003c8037209 */ /* 0x000fe40007810000 */
[----:B------:R-:W-:Y:S02]  /*7f60*/  FMNMX.FTZ R4, R197, R4, !PT ;  /* 0x00000004c5047209 */ /* 0x000fe40007810000 */
[----:B------:R-:W-:Y:S02]  /*7f70*/  FMNMX.FTZ R3, R203, R3, !PT ;  /* 0x00000003cb037209 */ /* 0x000fe40007810000 */
[----:B------:R-:W-:Y:S02]  /*7f80*/  FSEL R236, R47, -INF , P1 ;  /* 0xff8000002fec7808 */ /* 0x000fe40000800000 */
[----:B------:R-:W-:Y:S02]  /*7f90*/  FSETP.NEU.FTZ.AND P1, PT, R105, -INF , PT ;  /* 0xff8000006900780b */ /* 0x000fe40003f3d000 */
[----:B------:R-:W-:Y:S02]  /*7fa0*/  FMNMX.FTZ R4, R250, R4, !PT ;  /* 0x00000004fa047209 */ /* 0x000fe40007810000 */
[----:B------:R-:W-:Y:S02]  /*7fb0*/  FMNMX.FTZ R3, R64, R3, !PT ;  /* 0x0000000340037209 */ /* 0x000fe40007810000 */
[----:B------:R-:W-:Y:S02]  /*7fc0*/  FSEL R110, R110, RZ, P1 ;  /* 0x000000ff6e6e7208 */ /* 0x000fe40000800000 */
[----:B------:R-:W-:Y:S02]  /*7fd0*/  FMNMX.FTZ R4, R252, R4, !PT ;  /* 0x00000004fc047209 */ /* 0x000fe40007810000 */
[----:B------:R-:W-:Y:S02]  /*7fe0*/  FMNMX.FTZ R3, R43, R3, !PT ;  /* 0x000000032b037209 */ /* 0x000fe40007810000 */
[----:B------:R-:W-:Y:S01]  /*7ff0*/  FMNMX.FTZ R5, R246, R4, !PT ;  /* 0x00000004f6057209 */ /* 0x000fe20007810000 */
[--C-:B------:R-:W-:Y:S01]  /*8000*/  FFMA.FTZ R4, R12, c[0x0][0x2d0], -R110.reuse ;  /* 0x0000b4000c047a23 */ /* 0x100fe2000001086e */
[----:B------:R-:W-:Y:S02]  /*8010*/  FMNMX.FTZ R3, R233, R3, !PT ;  /* 0x00000003e9037209 */ /* 0x000fe40007810000 */
[----:B------:R-:W-:Y:S01]  /*8020*/  FSEL R244, R61, -INF , P0 ;  /* 0xff8000003df47808 */ /* 0x000fe20000000000 */
[----:B------:R1:W-:Y:S01]  /*8030*/  MUFU.EX2 R178, R4 ;  /* 0x0000000400b27308 */ /* 0x0003e20000000800 */
[----:B------:R-:W-:Y:S02]  /*8040*/  FMNMX.FTZ R3, R65, R3, !PT ;  /* 0x0000000341037209 */ /* 0x000fe40007810000 */
[----:B------:R-:W-:Y:S02]  /*8050*/  ISETP.GT.AND P0, PT, R0, 0x30, PT ;  /* 0x000000300000780c */ /* 0x000fe40003f04270 */
[----:B------:R-:W-:Y:S01]  /*8060*/  FMNMX.FTZ R5, R236, R5, !PT ;  /* 0x00000005ec057209 */ /* 0x000fe20007810000 */
[----:B------:R-:W3:Y:S01]  /*8070*/  SHFL.BFLY PT, R6, R3, 0x2, 0x1f ;  /* 0x0c401f0003067f89 */ /* 0x000ee200000e0000 */
[----:B------:R-:W-:Y:S02]  /*8080*/  FSEL R67, R58, -INF , P0 ;  /* 0xff8000003a437808 */ /* 0x000fe40000000000 */
[----:B------:R-:W-:Y:S02]  /*8090*/  FMNMX.FTZ R2, R239, R2, !PT ;  /* 0x00000002ef027209 */ /* 0x000fe40007810000 */
[----:B------:R-:W-:Y:S02]  /*80a0*/  ISETP.GT.AND P0, PT, R0, 0x31, PT ;  /* 0x000000310000780c */ /* 0x000fe40003f04270 */
[----:B------:R-:W-:Y:S02]  /*80b0*/  FMNMX.FTZ R2, R209, R2, !PT ;  /* 0x00000002d1027209 */ /* 0x000fe40007810000 */
[----:B--2---:R-:W-:Y:S02]  /*80c0*/  FSEL R235, R8, -INF , P0 ;  /* 0xff80000008eb7808 */ /* 0x004fe40000000000 */
[----:B------:R-:W-:Y:S02]  /*80d0*/  FMNMX.FTZ R2, R249, R2, !PT ;  /* 0x00000002f9027209 */ /* 0x000fe40007810000 */
[----:B------:R-:W-:Y:S02]  /*80e0*/  ISETP.GT.AND P0, PT, R0, 0x38, PT ;  /* 0x000000380000780c */ /* 0x000fe40003f04270 */
[----:B------:R-:W-:Y:S02]  /*80f0*/  FMNMX.FTZ R2, R234, R2, !PT ;  /* 0x00000002ea027209 */ /* 0x000fe40007810000 */
[----:B------:R-:W-:Y:S01]  /*8100*/  FSEL R241, R62, -INF , P0 ;  /* 0xff8000003ef17808 */ /* 0x000fe20000000000 */
[----:B------:R-:W-:Y:S01]  /*8110*/  IMAD.MOV.U32 R62, RZ, RZ, R251 ;  /* 0x000000ffff3e7224 */ /* 0x000fe200078e00fb */
[----:B-1----:R-:W-:Y:S01]  /*8120*/  FMNMX.FTZ R4, R67, R5, !PT ;  /* 0x0000000543047209 */ /* 0x002fe20007810000 */
[----:B------:R-:W-:Y:S01]  /*8130*/  FFMA.FTZ R5, R13, c[0x0][0x2d0], -R110 ;  /* 0x0000b4000d057a23 */ /* 0x000fe2000001086e */
[----:B------:R-:W-:Y:S02]  /*8140*/  FMNMX.FTZ R2, R244, R2, !PT ;  /* 0x00000002f4027209 */ /* 0x000fe40007810000 */
[----:B------:R-:W-:Y:S01]  /*8150*/  ISETP.GT.AND P0, PT, R0, 0x39, PT ;  /* 0x000000390000780c */ /* 0x000fe20003f04270 */
[----:B------:R1:W-:Y:S01]  /*8160*/  MUFU.EX2 R247, R5 ;  /* 0x0000000500f77308 */ /* 0x0003e20000000800 */
[----:B---3--:R-:W-:Y:S01]  /*8170*/  FMNMX.FTZ R3, R3, R6, !PT ;  /* 0x0000000603037209 */ /* 0x008fe20007810000 */
[----:B------:R-:W2:Y:S01]  /*8180*/  SHFL.BFLY PT, R103, R2, 0x2, 0x1f ;  /* 0x0c401f0002677f89 */ /* 0x000ea200000e0000 */
[----:B------:R-:W-:Y:S02]  /*8190*/  FMNMX.FTZ R0, R235, R4, !PT ;  /* 0x00000004eb007209 */ /* 0x000fe40007810000 */
[----:B------:R-:W-:Y:S02]  /*81a0*/  FSEL R109, R109, -INF , P0 ;  /* 0xff8000006d6d7808 */ /* 0x000fe40000000000 */
[----:B------:R-:W-:Y:S02]  /*81b0*/  FMNMX.FTZ R0, R241, R0, !PT ;  /* 0x00000000f1007209 */ /* 0x000fe40007810000 */
[C---:B------:R-:W-:Y:S01]  /*81c0*/  @P6 LEA R6, P0, R20.reuse, c[0x0][0x1c8], 0x1 ;  /* 0x0000720014066a11 */ /* 0x040fe200078008ff */
[----:B------:R-:W3:Y:S01]  /*81d0*/  SHFL.BFLY PT, R104, R3, 0x1, 0x1f ;  /* 0x0c201f0003687f89 */ /* 0x000ee200000e0000 */
[----:B------:R-:W-:Y:S02]  /*81e0*/  FMNMX.FTZ R0, R109, R0, !PT ;  /* 0x000000006d007209 */ /* 0x000fe40007810000 */
[----:B------:R-:W-:Y:S02]  /*81f0*/  @P6 LEA.HI.X R7, R20, c[0x0][0x1cc], R36, 0x1, P0 ;  /* 0x0000730014076a11 */ /* 0x000fe400000f0c24 */
[----:B------:R-:W-:Y:S02]  /*8200*/  @P6 LEA R4, P0, R23, c[0x0][0x1c8], 0x1 ;  /* 0x0000720017046a11 */ /* 0x000fe400078008ff */
[----:B------:R-:W-:Y:S02]  /*8210*/  MOV R63, R43 ;  /* 0x0000002b003f7202 */ /* 0x000fe40000000f00 */
[----:B------:R-:W-:Y:S01]  /*8220*/  MOV R58, R249 ;  /* 0x000000f9003a7202 */ /* 0x000fe20000000f00 */
[--C-:B-1----:R-:W-:Y:S01]  /*8230*/  FFMA.FTZ R5, R9, c[0x0][0x2d0], -R110.reuse ;  /* 0x0000b40009057a23 */ /* 0x102fe2000001086e */
[----:B--2---:R-:W-:Y:S03]  /*8240*/  FMNMX.FTZ R103, R2, R103, !PT ;  /* 0x0000006702677209 */ /* 0x004fe60007810000 */
[----:B------:R1:W-:Y:S01]  /*8250*/  MUFU.EX2 R208, R5 ;  /* 0x0000000500d07308 */ /* 0x0003e20000000800 */
[----:B------:R-:W2:Y:S01]  /*8260*/  SHFL.BFLY PT, R2, R0, 0x2, 0x1f ;  /* 0x0c401f0000027f89 */ /* 0x000ea200000e0000 */
[----:B---3--:R-:W-:Y:S01]  /*8270*/  FMNMX.FTZ R104, R3, R104, !PT ;  /* 0x0000006803687209 */ /* 0x008fe20007810000 */
[----:B------:R-:W-:Y:S06]  /*8280*/  FFMA.FTZ R3, R10, c[0x0][0x2d0], -R110 ;  /* 0x0000b4000a037a23 */ /* 0x000fec000001086e */
[----:B------:R-:W3:Y:S01]  /*8290*/  SHFL.BFLY PT, R8, R103, 0x1, 0x1f ;  /* 0x0c201f0067087f89 */ /* 0x000ee200000e0000 */
[----:B------:R4:W-:Y:S01]  /*82a0*/  MUFU.EX2 R207, R3 ;  /* 0x0000000300cf7308 */ /* 0x0009e20000000800 */
[C---:B------:R-:W-:Y:S01]  /*82b0*/  FMUL.FTZ R111, R104.reuse, c[0x0][0x2d0] ;  /* 0x0000b400686f7a20 */ /* 0x040fe20000410000 */
[----:B-1----:R-:W-:Y:S02]  /*82c0*/  @P6 LEA.HI.X R5, R23, c[0x0][0x1cc], R37, 0x1, P0 ;  /* 0x0000730017056a11 */ /* 0x002fe400000f0c25 */
[----:B------:R-:W-:Y:S02]  /*82d0*/  FSETP.NEU.FTZ.AND P0, PT, R104, -INF , PT ;  /* 0xff8000006800780b */ /* 0x000fe40003f1d000 */
[----:B--2---:R-:W-:Y:S02]  /*82e0*/  FMNMX.FTZ R0, R0, R2, !PT ;  /* 0x0000000200007209 */ /* 0x004fe40007810000 */
[----:B------:R-:W-:Y:S02]  /*82f0*/  FSEL R111, R111, RZ, P0 ;  /* 0x000000ff6f6f7208 */ /* 0x000fe40000000000 */
[----:B---3--:R-:W-:Y:S03]  /*8300*/  FMNMX.FTZ R103, R103, R8, !PT ;  /* 0x0000000867677209 */ /* 0x008fe60007810000 */
[--C-:B----4-:R-:W-:Y:S02]  /*8310*/  FFMA.FTZ R3, R15, c[0x0][0x2d0], -R111.reuse ;  /* 0x0000b4000f037a23 */ /* 0x110fe4000001086f */
[--C-:B------:R-:W-:Y:S02]  /*8320*/  FFMA.FTZ R2, R11, c[0x0][0x2d0], -R111.reuse ;  /* 0x0000b4000b027a23 */ /* 0x100fe4000001086f */
[----:B------:R1:W-:Y:S01]  /*8330*/  MUFU.EX2 R60, R3 ;  /* 0x00000003003c7308 */ /* 0x0003e20000000800 */
[----:B------:R-:W-:Y:S02]  /*8340*/  FMUL.FTZ R184, R103, c[0x0][0x2d0] ;  /* 0x0000b40067b87a20 */ /* 0x000fe40000410000 */
[--C-:B------:R-:W-:Y:S07]  /*8350*/  FFMA.FTZ R8, R14, c[0x0][0x2d0], -R111.reuse ;  /* 0x0000b4000e087a23 */ /* 0x100fee000001086f */
[----:B------:R2:W-:Y:S10]  /*8360*/  MUFU.EX2 R61, R2 ;  /* 0x00000002003d7308 */ /* 0x0005f40000000800 */
[----:B------:R-:W3:Y:S01]  /*8370*/  MUFU.EX2 R240, R8 ;  /* 0x0000000800f07308 */ /* 0x000ee20000000800 */
[----:B-1----:R-:W-:Y:S09]  /*8380*/  FFMA.FTZ R3, R16, c[0x0][0x2d0], -R111 ;  /* 0x0000b40010037a23 */ /* 0x002ff2000001086f */
[----:B------:R1:W-:Y:S01]  /*8390*/  MUFU.EX2 R248, R3 ;  /* 0x0000000300f87308 */ /* 0x0003e20000000800 */
[----:B--2---:R-:W2:Y:S01]  /*83a0*/  SHFL.BFLY PT, R2, R0, 0x1, 0x1f ;  /* 0x0c201f0000027f89 */ /* 0x004ea200000e0000 */
[----:B---3--:R-:W-:Y:S02]  /*83b0*/  F2FP.BF16.PACK_AB R179, R240, R61 ;  /* 0x0000003df0b3723e */ /* 0x008fe400000010ff */
[----:B-1----:R-:W-:Y:S02]  /*83c0*/  FSEL R3, R105, RZ, P1 ;  /* 0x000000ff69037208 */ /* 0x002fe40000800000 */
[----:B------:R-:W-:Y:S02]  /*83d0*/  FSETP.NEU.FTZ.AND P1, PT, R103, -INF , PT ;  /* 0xff8000006700780b */ /* 0x000fe40003f3d000 */
[----:B--2---:R-:W-:Y:S02]  /*83e0*/  FMNMX.FTZ R102, R0, R2, !PT ;  /* 0x0000000200667209 */ /* 0x004fe40007810000 */
[----:B------:R-:W-:Y:S02]  /*83f0*/  FSEL R184, R184, RZ, P1 ;  /* 0x000000ffb8b87208 */ /* 0x000fe40000800000 */
[----:B------:R-:W-:Y:S01]  /*8400*/  FSEL R2, R104, RZ, P0 ;  /* 0x000000ff68027208 */ /* 0x000fe20000000000 */
[C---:B------:R-:W-:Y:S01]  /*8410*/  FMUL.FTZ R185, R102.reuse, c[0x0][0x2d0] ;  /* 0x0000b40066b97a20 */ /* 0x040fe20000410000 */
[----:B------:R-:W-:Y:S01]  /*8420*/  FSETP.NEU.FTZ.AND P0, PT, R102, -INF , PT ;  /* 0xff8000006600780b */ /* 0x000fe20003f1d000 */
[--C-:B------:R-:W-:Y:S02]  /*8430*/  FFMA.FTZ R0, R19, c[0x0][0x2d0], -R184.reuse ;  /* 0x0000b40013007a23 */ /* 0x100fe400000108b8 */
[--C-:B------:R-:W-:Y:S01]  /*8440*/  FFMA.FTZ R8, R17, c[0x0][0x2d0], -R184.reuse ;  /* 0x0000b40011087a23 */ /* 0x100fe200000108b8 */
[----:B------:R-:W-:Y:S01]  /*8450*/  FSEL R185, R185, RZ, P0 ;  /* 0x000000ffb9b97208 */ /* 0x000fe20000000000 */
[----:B------:R1:W-:Y:S10]  /*8460*/  MUFU.EX2 R242, R0 ;  /* 0x0000000000f27308 */ /* 0x0003f40000000800 */
[----:B------:R2:W-:Y:S01]  /*8470*/  MUFU.EX2 R59, R8 ;  /* 0x00000008003b7308 */ /* 0x0005e20000000800 */
[--C-:B-1----:R-:W-:Y:S09]  /*8480*/  FFMA.FTZ R0, R22, c[0x0][0x2d0], -R184.reuse ;  /* 0x0000b40016007a23 */ /* 0x102ff200000108b8 */
[----:B------:R1:W3:Y:S01]  /*8490*/  MUFU.EX2 R210, R0 ;  /* 0x0000000000d27308 */ /* 0x0002e20000000800 */
[----:B--2---:R-:W-:Y:S09]  /*84a0*/  FFMA.FTZ R8, R18, c[0x0][0x2d0], -R184 ;  /* 0x0000b40012087a23 */ /* 0x004ff200000108b8 */
[----:B------:R2:W-:Y:S01]  /*84b0*/  MUFU.EX2 R177, R8 ;  /* 0x0000000800b17308 */ /* 0x0005e20000000800 */
[--C-:B-1----:R-:W-:Y:S01]  /*84c0*/  FFMA.FTZ R0, R25, c[0x0][0x2d0], -R185.reuse ;  /* 0x0000b40019007a23 */ /* 0x102fe200000108b9 */
[----:B---3--:R-:W-:Y:S08]  /*84d0*/  F2FP.BF16.PACK_AB R182, R210, R242 ;  /* 0x000000f2d2b6723e */ /* 0x008ff000000010ff */
[----:B------:R1:W-:Y:S01]  /*84e0*/  MUFU.EX2 R237, R0 ;  /* 0x0000000000ed7308 */ /* 0x0003e20000000800 */
[--C-:B--2---:R-:W-:Y:S09]  /*84f0*/  FFMA.FTZ R8, R21, c[0x0][0x2d0], -R185.reuse ;  /* 0x0000b40015087a23 */ /* 0x104ff200000108b9 */
[----:B------:R-:W-:Y:S01]  /*8500*/  MUFU.EX2 R57, R8 ;  /* 0x0000000800397308 */ /* 0x000fe20000000800 */
[--C-:B-1----:R-:W-:Y:S09]  /*8510*/  FFMA.FTZ R0, R24, c[0x0][0x2d0], -R185.reuse ;  /* 0x0000b40018007a23 */ /* 0x102ff200000108b9 */
[----:B------:R1:W2:Y:S02]  /*8520*/  MUFU.EX2 R66, R0 ;  /* 0x0000000000427308 */ /* 0x0002a40000000800 */
[----:B-1----:R-:W-:Y:S01]  /*8530*/  FFMA.FTZ R0, R26, c[0x0][0x2d0], -R185 ;  /* 0x0000b4001a007a23 */ /* 0x002fe200000108b9 */
[----:B--2---:R-:W-:Y:S07]  /*8540*/  F2FP.BF16.PACK_AB R181, R66, R237 ;  /* 0x000000ed42b5723e */ /* 0x004fee00000010ff */
[----:B------:R1:W2:Y:S02]  /*8550*/  MUFU.EX2 R232, R0 ;  /* 0x0000000000e87308 */ /* 0x0002a40000000800 */
[----:B-1----:R-:W-:Y:S01]  /*8560*/  FADD.FTZ R0, -R3, R100 ;  /* 0x0000006403007221 */ /* 0x002fe20000010100 */
[----:B------:R-:W-:Y:S02]  /*8570*/  @P6 SHF.L.U32 R3, R176, 0x1, RZ ;  /* 0x00000001b0036819 */ /* 0x000fe400000006ff */
[----:B--2---:R-:W-:Y:S01]  /*8580*/  F2FP.BF16.PACK_AB R183, R57, R232 ;  /* 0x000000e839b7723e */ /* 0x004fe200000010ff */
[----:B------:R-:W-:Y:S02]  /*8590*/  FMUL.FTZ R0, R0, c[0x0][0x2d0] ;  /* 0x0000b40000007a20 */ /* 0x000fe40000410000 */
[----:B------:R1:W-:Y:S02]  /*85a0*/  @P6 LDGSTS.E.BYPASS.LTC128B.128 [R3+0x3100], [R34.64], !P5 ;  /* 0x0310000022036fae */ /* 0x0003e4000e901d46 */
[----:B------:R2:W3:Y:S06]  /*85b0*/  MUFU.EX2 R101, R0 ;  /* 0x0000000000657308 */ /* 0x0004ec0000000800 */
[----:B------:R4:W-:Y:S08]  /*85c0*/  @P6 LDGSTS.E.BYPASS.LTC128B.128 [R3+0x4100], [R32.64], !P4 ;  /* 0x0410000020036fae */ /* 0x0009f0000e101d46 */
[----:B------:R1:W-:Y:S08]  /*85d0*/  @P6 LDGSTS.E.BYPASS.LTC128B.128 [R3+0x5100], [R28.64], !P3 ;  /* 0x051000001c036fae */ /* 0x0003f0000d901d46 */
[----:B------:R1:W-:Y:S01]  /*85e0*/  @P6 LDGSTS.E.BYPASS.LTC128B.128 [R3+0x3900], [R30.64], !P5 ;  /* 0x039000001e036fae */ /* 0x0003e2000e901d46 */
[----:B--2---:R-:W-:Y:S01]  /*85f0*/  FADD.FTZ R0, -R2, R106 ;  /* 0x0000006a02007221 */ /* 0x004fe20000010100 */
[----:B------:R-:W-:Y:S01]  /*8600*/  FSEL R2, R103, RZ, P1 ;  /* 0x000000ff67027208 */ /* 0x000fe20000800000 */
[C---:B---3--:R-:W-:Y:S02]  /*8610*/  FMUL.FTZ R16, R101.reuse, R124 ;  /* 0x0000007c65107220 */ /* 0x048fe40000410000 */
[----:B------:R-:W-:Y:S03]  /*8620*/  FMUL.FTZ R0, R0, c[0x0][0x2d0] ;  /* 0x0000b40000007a20 */ /* 0x000fe60000410000 */
[----:B------:R2:W-:Y:S01]  /*8630*/  @P6 LDGSTS.E.BYPASS.LTC128B.128 [R3+0x4900], [R6.64], !P4 ;  /* 0x0490000006036fae */ /* 0x0005e2000e101d46 */
[C---:B------:R-:W-:Y:S01]  /*8640*/  FMUL.FTZ R17, R101.reuse, R125 ;  /* 0x0000007d65117220 */ /* 0x040fe20000410000 */
[----:B------:R3:W2:Y:S01]  /*8650*/  MUFU.EX2 R100, R0 ;  /* 0x0000000000647308 */ /* 0x0006a20000000800 */
[C---:B----4-:R-:W-:Y:S02]  /*8660*/  FMUL.FTZ R32, R101.reuse, R140 ;  /* 0x0000008c65207220 */ /* 0x050fe40000410000 */
[C---:B------:R-:W-:Y:S01]  /*8670*/  FMUL.FTZ R33, R101.reuse, R141 ;  /* 0x0000008d65217220 */ /* 0x040fe20000410000 */
[----:B------:R-:W-:Y:S01]  /*8680*/  MOV R141, R242 ;  /* 0x000000f2008d7202 */ /* 0x000fe20000000f00 */
[C---:B------:R-:W-:Y:S01]  /*8690*/  FMUL.FTZ R49, R101.reuse, R157 ;  /* 0x0000009d65317220 */ /* 0x040fe20000410000 */
[----:B------:R1:W-:Y:S01]  /*86a0*/  @P6 LDGSTS.E.BYPASS.LTC128B.128 [R3+0x5900], [R4.64], !P3 ;  /* 0x0590000004036fae */ /* 0x0003e2000d901d46 */
[----:B------:R-:W-:Y:S02]  /*86b0*/  IMAD.MOV.U32 R157, RZ, RZ, R244 ;  /* 0x000000ffff9d7224 */ /* 0x000fe400078e00f4 */
[C---:B------:R-:W-:Y:S02]  /*86c0*/  FMUL.FTZ R48, R101.reuse, R156 ;  /* 0x0000009c65307220 */ /* 0x040fe40000410000 */
[----:B------:R-:W-:Y:S02]  /*86d0*/  IMAD.MOV.U32 R140, RZ, RZ, R57 ;  /* 0x000000ffff8c7224 */ /* 0x000fe400078e0039 */
[----:B------:R-:W-:Y:S01]  /*86e0*/  IMAD.MOV.U32 R156, RZ, RZ, R67 ;  /* 0x000000ffff9c7224 */ /* 0x000fe200078e0043 */
[----:B------:R-:W4:Y:S01]  /*86f0*/  LDSM.16.MT88.4 R20, [R213] ;  /* 0x00000000d514783b */ /* 0x000f220000004200 */
[C---:B------:R-:W-:Y:S02]  /*8700*/  FMUL.FTZ R68, R101.reuse, R68 ;  /* 0x0000004465447220 */ /* 0x040fe40000410000 */
[C---:B------:R-:W-:Y:S02]  /*8710*/  FMUL.FTZ R69, R101.reuse, R69 ;  /* 0x0000004565457220 */ /* 0x040fe40000410000 */
[C---:B------:R-:W-:Y:S02]  /*8720*/  FMUL.FTZ R80, R101.reuse, R80 ;  /* 0x0000005065507220 */ /* 0x040fe40000410000 */
[C---:B------:R-:W-:Y:S01]  /*8730*/  FMUL.FTZ R81, R101.reuse, R81 ;  /* 0x0000005165517220 */ /* 0x040fe20000410000 */
[----:B------:R-:W5:Y:S01]  /*8740*/  LDSM.16.MT88.4 R36, [R214] ;  /* 0x00000000d624783b */ /* 0x000f620000004200 */
[C---:B------:R-:W-:Y:S02]  /*8750*/  FMUL.FTZ R84, R101.reuse, R84 ;  /* 0x0000005465547220 */ /* 0x040fe40000410000 */
[----:B---3--:R-:W-:Y:S01]  /*8760*/  FADD.FTZ R0, -R2, R107 ;  /* 0x0000006b02007221 */ /* 0x008fe20000010100 */
[----:B------:R-:W-:Y:S01]  /*8770*/  FSEL R2, R102, RZ, P0 ;  /* 0x000000ff66027208 */ /* 0x000fe20000000000 */
[----:B--2---:R-:W-:Y:S02]  /*8780*/  FMUL.FTZ R6, R100, R114 ;  /* 0x0000007264067220 */ /* 0x004fe40000410000 */
[----:B------:R-:W-:Y:S01]  /*8790*/  FMUL.FTZ R0, R0, c[0x0][0x2d0] ;  /* 0x0000b40000007a20 */ /* 0x000fe20000410000 */
[----:B------:R-:W2:Y:S01]  /*87a0*/  LDSM.16.MT88.4 R52, [R213+0x1000] ;  /* 0x00100000d534783b */ /* 0x000ea20000004200 */
[----:B------:R-:W-:Y:S02]  /*87b0*/  FMUL.FTZ R7, R100, R115 ;  /* 0x0000007364077220 */ /* 0x000fe40000410000 */
[----:B-1----:R1:W3:Y:S01]  /*87c0*/  MUFU.EX2 R3, R0 ;  /* 0x0000000000037308 */ /* 0x0022e20000000800 */
[C---:B------:R-:W-:Y:S02]  /*87d0*/  FMUL.FTZ R4, R101.reuse, R112 ;  /* 0x0000007065047220 */ /* 0x040fe40000410000 */
[----:B------:R-:W-:Y:S02]  /*87e0*/  FMUL.FTZ R5, R101, R113 ;  /* 0x0000007165057220 */ /* 0x000fe40000410000 */
[----:B------:R-:W-:Y:S01]  /*87f0*/  IMAD.MOV.U32 R107, RZ, RZ, R177 ;  /* 0x000000ffff6b7224 */ /* 0x000fe200078e00b1 */
[----:B------:R-:W-:Y:S01]  /*8800*/  F2FP.BF16.PACK_AB R177, R248, R60 ;  /* 0x0000003cf8b1723e */ /* 0x000fe200000010ff */
[C---:B------:R-:W-:Y:S01]  /*8810*/  FMUL.FTZ R18, R100.reuse, R126 ;  /* 0x0000007e64127220 */ /* 0x040fe20000410000 */
[----:B------:R-:W2:Y:S01]  /*8820*/  LDSM.16.MT88.4 R112, [R214+0x1000] ;  /* 0x00100000d670783b */ /* 0x000ea20000004200 */
[C---:B------:R-:W-:Y:S01]  /*8830*/  FMUL.FTZ R19, R100.reuse, R127 ;  /* 0x0000007f64137220 */ /* 0x040fe20000410000 */
[----:B------:R-:W-:Y:S01]  /*8840*/  F2FP.BF16.PACK_AB R180, R107, R59 ;  /* 0x0000003b6bb4723e */ /* 0x000fe200000010ff */
[C---:B------:R-:W-:Y:S01]  /*8850*/  FMUL.FTZ R34, R100.reuse, R142 ;  /* 0x0000008e64227220 */ /* 0x040fe20000410000 */
[----:B------:R-:W-:Y:S01]  /*8860*/  MOV R142, R232 ;  /* 0x000000e8008e7202 */ /* 0x000fe20000000f00 */
[C---:B------:R-:W-:Y:S02]  /*8870*/  FMUL.FTZ R35, R100.reuse, R143 ;  /* 0x0000008f64237220 */ /* 0x040fe40000410000 */
[C---:B------:R-:W-:Y:S01]  /*8880*/  FMUL.FTZ R50, R100.reuse, R158 ;  /* 0x0000009e64327220 */ /* 0x040fe20000410000 */
[----:B------:R-:W-:Y:S01]  /*8890*/  MOV R158, R234 ;  /* 0x000000ea009e7202 */ /* 0x000fe20000000f00 */
[C---:B------:R-:W-:Y:S01]  /*88a0*/  FMUL.FTZ R51, R100.reuse, R159 ;  /* 0x0000009f64337220 */ /* 0x040fe20000410000 */
[----:B------:R-:W-:Y:S01]  /*88b0*/  MOV R159, R58 ;  /* 0x0000003a009f7202 */ /* 0x000fe20000000f00 */
[C---:B------:R-:W-:Y:S01]  /*88c0*/  FMUL.FTZ R67, R100.reuse, R175 ;  /* 0x000000af64437220 */ /* 0x040fe20000410000 */
[----:B------:R-:W-:Y:S01]  /*88d0*/  LDSM.16.MT88.4 R124, [R214+0x400] ;  /* 0x00040000d67c783b */ /* 0x000fe20000004200 */
[C---:B------:R-:W-:Y:S02]  /*88e0*/  FMUL.FTZ R70, R100.reuse, R70 ;  /* 0x0000004664467220 */ /* 0x040fe40000410000 */
[----:B------:R-:W-:Y:S02]  /*88f0*/  FMUL.FTZ R71, R100, R71 ;  /* 0x0000004764477220 */ /* 0x000fe40000410000 */
[----:B-1----:R-:W-:Y:S01]  /*8900*/  FADD.FTZ R0, -R2, R108 ;  /* 0x0000006c02007221 */ /* 0x002fe20000010100 */
[----:B------:R-:W-:Y:S01]  /*8910*/  MOV R108, R178 ;  /* 0x000000b2006c7202 */ /* 0x000fe20000000f00 */
[--C-:B------:R-:W-:Y:S01]  /*8920*/  FFMA.FTZ R2, R40, c[0x0][0x2d0], -R110.reuse ;  /* 0x0000b40028027a23 */ /* 0x100fe2000001086e */
[----:B------:R-:W-:Y:S01]  /*8930*/  F2FP.BF16.PACK_AB R178, R207, R208 ;  /* 0x000000d0cfb2723e */ /* 0x000fe200000010ff */
[----:B------:R-:W-:Y:S01]  /*8940*/  FMUL.FTZ R0, R0, c[0x0][0x2d0] ;  /* 0x0000b40000007a20 */ /* 0x000fe20000410000 */
[----:B------:R-:W-:Y:S01]  /*8950*/  F2FP.BF16.PACK_AB R176, R247, R108 ;  /* 0x0000006cf7b0723e */ /* 0x000fe200000010ff */
[----:B------:R1:W-:Y:S01]  /*8960*/  MUFU.EX2 R47, R2 ;  /* 0x00000002002f7308 */ /* 0x0003e20000000800 */
[----:B------:R-:W0:Y:S01]  /*8970*/  LDGDEPBAR ;  /* 0x00000000000079af */ /* 0x000e220000000000 */
[C---:B---3--:R-:W-:Y:S02]  /*8980*/  FMUL.FTZ R8, R3.reuse, R116 ;  /* 0x0000007403087220 */ /* 0x048fe40000410000 */
[C---:B------:R-:W-:Y:S02]  /*8990*/  FMUL.FTZ R9, R3.reuse, R117 ;  /* 0x0000007503097220 */ /* 0x040fe40000410000 */
[-C--:B----4-:R-:W-:Y:S04]  /*89a0*/  HMMA.16816.F32.BF16 R4, R176, R20.reuse, R4 ;  /* 0x00000014b004723c */ /* 0x090fe80000041804 */
[----:B------:R-:W3:Y:S01]  /*89b0*/  MUFU.EX2 R0, R0 ;  /* 0x0000000000007308 */ /* 0x000ee20000000800 */
[C---:B------:R-:W-:Y:S02]  /*89c0*/  FMUL.FTZ R12, R3.reuse, R120 ;  /* 0x00000078030c7220 */ /* 0x040fe40000410000 */
[C---:B------:R-:W-:Y:S02]  /*89d0*/  FMUL.FTZ R13, R3.reuse, R121 ;  /* 0x00000079030d7220 */ /* 0x040fe40000410000 */
[C---:B------:R-:W-:Y:S03]  /*89e0*/  FMUL.FTZ R24, R3.reuse, R132 ;  /* 0x0000008403187220 */ /* 0x040fe60000410000 */
[C---:B------:R-:W-:Y:S02]  /*89f0*/  FMUL.FTZ R25, R3.reuse, R133 ;  /* 0x0000008503197220 */ /* 0x040fe40000410000 */
[C---:B------:R-:W-:Y:S01]  /*8a00*/  FMUL.FTZ R28, R3.reuse, R136 ;  /* 0x00000088031c7220 */ /* 0x040fe20000410000 */
[----:B------:R-:W-:Y:S01]  /*8a10*/  MOV R136, R61 ;  /* 0x0000003d00887202 */ /* 0x000fe20000000f00 */
[----:B------:R-:W-:Y:S02]  /*8a20*/  FMUL.FTZ R29, R3, R137 ;  /* 0x00000089031d7220 */ /* 0x000fe40000410000 */
[----:B-1----:R-:W-:Y:S02]  /*8a30*/  FFMA.FTZ R2, R41, c[0x0][0x2d0], -R110 ;  /* 0x0000b40029027a23 */ /* 0x002fe4000001086e */
[C---:B------:R-:W-:Y:S01]  /*8a40*/  FMUL.FTZ R41, R3.reuse, R149 ;  /* 0x0000009503297220 */ /* 0x040fe20000410000 */
[----:B------:R-:W-:Y:S01]  /*8a50*/  MOV R149, R241 ;  /* 0x000000f100957202 */ /* 0x000fe20000000f00 */
[----:B------:R1:W4:Y:S01]  /*8a60*/  MUFU.EX2 R46, R2 ;  /* 0x00000002002e7308 */ /* 0x0003220000000800 */
[C---:B------:R-:W-:Y:S01]  /*8a70*/  FMUL.FTZ R40, R3.reuse, R148 ;  /* 0x0000009403287220 */ /* 0x040fe20000410000 */
[----:B------:R-:W-:Y:S01]  /*8a80*/  MOV R148, R237 ;  /* 0x000000ed00947202 */ /* 0x000fe20000000f00 */
[----:B------:R-:W-:Y:S01]  /*8a90*/  FMUL.FTZ R57, R3, R165 ;  /* 0x000000a503397220 */ /* 0x000fe20000410000 */
[----:B------:R-:W-:Y:S01]  /*8aa0*/  MOV R165, R230 ;  /* 0x000000e600a57202 */ /* 0x000fe20000000f00 */
[----:B------:R-:W-:Y:S02]  /*8ab0*/  IMAD.MOV.U32 R137, RZ, RZ, R208 ;  /* 0x000000ffff897224 */ /* 0x000fe400078e00d0 */
[C---:B---3--:R-:W-:Y:S02]  /*8ac0*/  FMUL.FTZ R43, R0.reuse, R151 ;  /* 0x00000097002b7220 */ /* 0x048fe40000410000 */
[C---:B------:R-:W-:Y:S02]  /*8ad0*/  FMUL.FTZ R10, R0.reuse, R118 ;  /* 0x00000076000a7220 */ /* 0x040fe40000410000 */
[C---:B------:R-:W-:Y:S02]  /*8ae0*/  FMUL.FTZ R11, R0.reuse, R119 ;  /* 0x00000077000b7220 */ /* 0x040fe40000410000 */
[----:B------:R-:W3:Y:S01]  /*8af0*/  LDSM.16.MT88.4 R116, [R213+0x2000] ;  /* 0x00200000d574783b */ /* 0x000ee20000004200 */
[C---:B------:R-:W-:Y:S02]  /*8b00*/  FMUL.FTZ R26, R0.reuse, R134 ;  /* 0x00000086001a7220 */ /* 0x040fe40000410000 */
[C---:B------:R-:W-:Y:S02]  /*8b10*/  FMUL.FTZ R27, R0.reuse, R135 ;  /* 0x00000087001b7220 */ /* 0x040fe40000410000 */
[C---:B------:R-:W-:Y:S03]  /*8b20*/  HMMA.16816.F32.BF16 R8, R180.reuse, R20, R8 ;  /* 0x00000014b408723c */ /* 0x040fe60000041808 */
[----:B------:R-:W-:Y:S01]  /*8b30*/  LDSM.16.MT88.4 R132, [R214+0x800] ;  /* 0x00080000d684783b */ /* 0x000fe20000004200 */
[----:B------:R-:W-:Y:S02]  /*8b40*/  FMUL.FTZ R14, R0, R122 ;  /* 0x0000007a000e7220 */ /* 0x000fe40000410000 */
[----:B-1----:R-:W-:Y:S02]  /*8b50*/  FFMA.FTZ R2, R44, c[0x0][0x2d0], -R110 ;  /* 0x0000b4002c027a23 */ /* 0x002fe4000001086e */
[----:B----4-:R-:W-:Y:S02]  /*8b60*/  IMAD.MOV.U32 R151, RZ, RZ, R46 ;  /* 0x000000ffff977224 */ /* 0x010fe400078e002e */
[----:B------:R-:W1:Y:S02]  /*8b70*/  MUFU.EX2 R46, R2 ;  /* 0x00000002002e7308 */ /* 0x000e640000000800 */
[C---:B------:R-:W-:Y:S02]  /*8b80*/  FMUL.FTZ R15, R0.reuse, R123 ;  /* 0x0000007b000f7220 */ /* 0x040fe40000410000 */
[C---:B------:R-:W-:Y:S02]  /*8b90*/  FMUL.FTZ R20, R101.reuse, R128 ;  /* 0x0000008065147220 */ /* 0x040fe40000410000 */
[----:B------:R-:W-:Y:S02]  /*8ba0*/  FMUL.FTZ R21, R101, R129 ;  /* 0x0000008165157220 */ /* 0x000fe40000410000 */
[----:B------:R-:W-:Y:S01]  /*8bb0*/  IMAD.MOV.U32 R143, RZ, RZ, R210 ;  /* 0x000000ffff8f7224 */ /* 0x000fe200078e00d2 */
[-C--:B------:R-:W-:Y:S03]  /*8bc0*/  HMMA.16816.F32.BF16 R12, R180, R22.reuse, R12 ;  /* 0x00000016b40c723c */ /* 0x080fe6000004180c */
[----:B------:R-:W-:Y:S01]  /*8bd0*/  FMUL.FTZ R30, R0, R138 ;  /* 0x0000008a001e7220 */ /* 0x000fe20000410000 */
[----:B------:R-:W-:Y:S01]  /*8be0*/  MOV R138, R66 ;  /* 0x00000042008a7202 */ /* 0x000fe20000000f00 */
[----:B------:R-:W-:Y:S02]  /*8bf0*/  FMUL.FTZ R66, R100, R174 ;  /* 0x000000ae64427220 */ /* 0x000fe40000410000 */
[C---:B------:R-:W-:Y:S01]  /*8c00*/  FMUL.FTZ R31, R0.reuse, R139 ;  /* 0x0000008b001f7220 */ /* 0x040fe20000410000 */
[C---:B------:R-:W-:Y:S04]  /*8c10*/  HMMA.16816.F32.BF16 R16, R176.reuse, R22, R16 ;  /* 0x00000016b010723c */ /* 0x040fe80000041810 */
[----:B------:R-:W-:Y:S02]  /*8c20*/  FMUL.FTZ R44, R3, R152 ;  /* 0x00000098032c7220 */ /* 0x000fe40000410000 */
[----:B------:R-:W-:Y:S01]  /*8c30*/  FMUL.FTZ R42, R0, R150 ;  /* 0x00000096002a7220 */ /* 0x000fe20000410000 */
[----:B-1----:R-:W-:Y:S01]  /*8c40*/  MOV R152, R46 ;  /* 0x0000002e00987202 */ /* 0x002fe20000000f00 */
[----:B------:R-:W-:Y:S04]  /*8c50*/  FFMA.FTZ R2, R45, c[0x0][0x2d0], -R110 ;  /* 0x0000b4002d027a23 */ /* 0x000fe8000001086e */
[C---:B------:R-:W-:Y:S02]  /*8c60*/  FMUL.FTZ R45, R3.reuse, R153 ;  /* 0x00000099032d7220 */ /* 0x040fe40000410000 */
[----:B------:R1:W-:Y:S01]  /*8c70*/  MUFU.EX2 R153, R2 ;  /* 0x0000000200997308 */ /* 0x0003e20000000800 */
[C---:B------:R-:W-:Y:S02]  /*8c80*/  FMUL.FTZ R22, R100.reuse, R130 ;  /* 0x0000008264167220 */ /* 0x040fe40000410000 */
[----:B------:R-:W-:Y:S02]  /*8c90*/  FMUL.FTZ R23, R100, R131 ;  /* 0x0000008364177220 */ /* 0x000fe40000410000 */
[----:B------:R-:W-:Y:S01]  /*8ca0*/  LDSM.16.MT88.4 R128, [R213+0x1400] ;  /* 0x00140000d580783b */ /* 0x000fe20000004200 */
[C---:B------:R-:W-:Y:S02]  /*8cb0*/  FMUL.FTZ R46, R0.reuse, R154 ;  /* 0x0000009a002e7220 */ /* 0x040fe40000410000 */
[C---:B------:R-:W-:Y:S02]  /*8cc0*/  FMUL.FTZ R58, R0.reuse, R166 ;  /* 0x000000a6003a7220 */ /* 0x040fe40000410000 */
[-C--:B-----5:R-:W-:Y:S03]  /*8cd0*/  HMMA.16816.F32.BF16 R20, R176, R36.reuse, R20 ;  /* 0x00000024b014723c */ /* 0x0a0fe60000041814 */
[C---:B------:R-:W-:Y:S02]  /*8ce0*/  FMUL.FTZ R56, R3.reuse, R164 ;  /* 0x000000a403387220 */ /* 0x040fe40000410000 */
[C---:B------:R-:W-:Y:S02]  /*8cf0*/  FMUL.FTZ R61, R3.reuse, R169 ;  /* 0x000000a9033d7220 */ /* 0x040fe40000410000 */
[C---:B------:R-:W-:Y:S01]  /*8d00*/  FMUL.FTZ R72, R3.reuse, R72 ;  /* 0x0000004803487220 */ /* 0x040fe20000410000 */
[C---:B------:R-:W-:Y:S04]  /*8d10*/  HMMA.16816.F32.BF16 R24, R180.reuse, R36, R24 ;  /* 0x00000024b418723c */ /* 0x040fe80000041818 */
[----:B------:R-:W-:Y:S02]  /*8d20*/  FMUL.FTZ R73, R3, R73 ;  /* 0x0000004903497220 */ /* 0x000fe40000410000 */
[----:B-1----:R-:W-:Y:S01]  /*8d30*/  FFMA.FTZ R2, R187, c[0x0][0x2d0], -R111 ;  /* 0x0000b400bb027a23 */ /* 0x002fe2000001086f */
[----:B------:R-:W-:Y:S01]  /*8d40*/  MOV R187, R209 ;  /* 0x000000d100bb7202 */ /* 0x000fe20000000f00 */
[-C--:B------:R-:W-:Y:S02]  /*8d50*/  HMMA.16816.F32.BF16 R28, R180, R38.reuse, R28 ;  /* 0x00000026b41c723c */ /* 0x080fe4000004181c */
[----:B------:R1:W-:Y:S02]  /*8d60*/  MUFU.EX2 R251, R2 ;  /* 0x0000000200fb7308 */ /* 0x0003e40000000800 */
[C---:B------:R-:W-:Y:S02]  /*8d70*/  FMUL.FTZ R74, R0.reuse, R74 ;  /* 0x0000004a004a7220 */ /* 0x040fe40000410000 */
[----:B------:R-:W-:Y:S02]  /*8d80*/  FMUL.FTZ R75, R0, R75 ;  /* 0x0000004b004b7220 */ /* 0x000fe40000410000 */
[C---:B------:R-:W-:Y:S04]  /*8d90*/  HMMA.16816.F32.BF16 R32, R176.reuse, R38, R32 ;  /* 0x00000026b020723c */ /* 0x040fe80000041820 */
[C---:B------:R-:W-:Y:S02]  /*8da0*/  FMUL.FTZ R36, R101.reuse, R144 ;  /* 0x0000009065247220 */ /* 0x040fe40000410000 */
[----:B------:R-:W-:Y:S02]  /*8db0*/  IMAD.MOV.U32 R144, RZ, RZ, R240 ;  /* 0x000000ffff907224 */ /* 0x000fe400078e00f0 */
[C---:B------:R-:W-:Y:S04]  /*8dc0*/  FMUL.FTZ R38, R100.reuse, R146 ;  /* 0x0000009264267220 */ /* 0x040fe80000410000 */
[----:B------:R-:W-:Y:S02]  /*8dd0*/  IMAD.MOV.U32 R146, RZ, RZ, R248 ;  /* 0x000000ffff927224 */ /* 0x000fe400078e00f8 */
[----:B------:R-:W-:Y:S01]  /*8de0*/  FMUL.FTZ R39, R100, R147 ;  /* 0x0000009364277220 */ /* 0x000fe20000410000 */
[----:B------:R-:W-:Y:S01]  /*8df0*/  MOV R147, R247 ;  /* 0x000000f700937202 */ /* 0x000fe20000000f00 */
[----:B------:R-:W-:Y:S02]  /*8e00*/  IMAD.MOV.U32 R154, RZ, RZ, R235 ;  /* 0x000000ffff9a7224 */ /* 0x000fe400078e00eb */
[----:B-1----:R-:W-:Y:S02]  /*8e10*/  FFMA.FTZ R2, R192, c[0x0][0x2d0], -R111 ;  /* 0x0000b400c0027a23 */ /* 0x002fe4000001086f */
[----:B------:R-:W-:Y:S02]  /*8e20*/  IMAD.MOV.U32 R192, RZ, RZ, R233 ;  /* 0x000000ffffc07224 */ /* 0x000fe400078e00e9 */
[----:B------:R1:W-:Y:S01]  /*8e30*/  MUFU.EX2 R249, R2 ;  /* 0x0000000200f97308 */ /* 0x0003e20000000800 */
[----:B------:R-:W-:Y:S01]  /*8e40*/  FMUL.FTZ R37, R101, R145 ;  /* 0x0000009165257220 */ /* 0x000fe20000410000 */
[----:B------:R-:W-:Y:S01]  /*8e50*/  MOV R145, R207 ;  /* 0x000000cf00917202 */ /* 0x000fe20000000f00 */
[C---:B------:R-:W-:Y:S02]  /*8e60*/  FMUL.FTZ R76, R3.reuse, R76 ;  /* 0x0000004c034c7220 */ /* 0x040fe40000410000 */
[----:B------:R-:W-:Y:S02]  /*8e70*/  FMUL.FTZ R77, R3, R77 ;  /* 0x0000004d034d7220 */ /* 0x000fe40000410000 */
[C---:B------:R-:W-:Y:S01]  /*8e80*/  FMUL.FTZ R78, R0.reuse, R78 ;  /* 0x0000004e004e7220 */ /* 0x040fe20000410000 */
[-C--:B--2---:R-:W-:Y:S03]  /*8e90*/  HMMA.16816.F32.BF16 R36, R176, R52.reuse, R36 ;  /* 0x00000034b024723c */ /* 0x084fe60000041824 */
[----:B------:R-:W-:Y:S02]  /*8ea0*/  IMAD.MOV.U32 R166, RZ, RZ, R211 ;  /* 0x000000ffffa67224 */ /* 0x000fe400078e00d3 */
[----:B------:R-:W-:Y:S02]  /*8eb0*/  FMUL.FTZ R79, R0, R79 ;  /* 0x0000004f004f7220 */ /* 0x000fe40000410000 */
[----:B------:R-:W-:Y:S01]  /*8ec0*/  FMUL.FTZ R82, R100, R82 ;  /* 0x0000005264527220 */ /* 0x000fe20000410000 */
[C---:B------:R-:W-:Y:S04]  /*8ed0*/  HMMA.16816.F32.BF16 R40, R180.reuse, R52, R40 ;  /* 0x00000034b428723c */ /* 0x040fe80000041828 */
[----:B------:R-:W-:Y:S02]  /*8ee0*/  IMAD.MOV.U32 R150, RZ, RZ, R47 ;  /* 0x000000ffff967224 */ /* 0x000fe400078e002f */
[----:B------:R-:W-:Y:S01]  /*8ef0*/  FMUL.FTZ R47, R0, R155 ;  /* 0x0000009b002f7220 */ /* 0x000fe20000410000 */
[----:B------:R-:W-:Y:S01]  /*8f00*/  MOV R155, R59 ;  /* 0x0000003b009b7202 */ /* 0x000fe20000000f00 */
[----:B-1----:R-:W-:Y:S04]  /*8f10*/  FFMA.FTZ R2, R186, c[0x0][0x2d0], -R111 ;  /* 0x0000b400ba027a23 */ /* 0x002fe8000001086f */
[----:B------:R1:W-:Y:S01]  /*8f20*/  MUFU.EX2 R248, R2 ;  /* 0x0000000200f87308 */ /* 0x0003e20000000800 */
[-C--:B------:R-:W-:Y:S03]  /*8f30*/  HMMA.16816.F32.BF16 R44, R180, R54.reuse, R44 ;  /* 0x00000036b42c723c */ /* 0x080fe6000004182c */
[C---:B------:R-:W-:Y:S02]  /*8f40*/  FMUL.FTZ R52, R101.reuse, R160 ;  /* 0x000000a065347220 */ /* 0x040fe40000410000 */
[C---:B------:R-:W-:Y:S02]  /*8f50*/  FMUL.FTZ R53, R101.reuse, R161 ;  /* 0x000000a165357220 */ /* 0x040fe40000410000 */
[C---:B------:R-:W-:Y:S01]  /*8f60*/  FMUL.FTZ R59, R0.reuse, R167 ;  /* 0x000000a7003b7220 */ /* 0x040fe20000410000 */
[C---:B------:R-:W-:Y:S04]  /*8f70*/  HMMA.16816.F32.BF16 R48, R176.reuse, R54, R48 ;  /* 0x00000036b030723c */ /* 0x040fe80000041830 */
[----:B------:R-:W-:Y:S02]  /*8f80*/  IMAD.MOV.U32 R164, RZ, RZ, R62 ;  /* 0x000000ffffa47224 */ /* 0x000fe400078e003e */
[----:B------:R-:W-:Y:S02]  /*8f90*/  FMUL.FTZ R62, R0, R170 ;  /* 0x000000aa003e7220 */ /* 0x000fe40000410000 */
[C---:B------:R-:W-:Y:S04]  /*8fa0*/  FMUL.FTZ R55, R100.reuse, R163 ;  /* 0x000000a364377220 */ /* 0x040fe80000410000 */
[----:B------:R-:W-:Y:S02]  /*8fb0*/  IMAD.MOV.U32 R163, RZ, RZ, R231 ;  /* 0x000000ffffa37224 */ /* 0x000fe400078e00e7 */
[----:B------:R-:W-:Y:S01]  /*8fc0*/  FMUL.FTZ R54, R100, R162 ;  /* 0x000000a264367220 */ /* 0x000fe20000410000 */
[----:B------:R-:W-:Y:S01]  /*8fd0*/  MOV R162, R64 ;  /* 0x0000004000a27202 */ /* 0x000fe20000000f00 */
[----:B-1----:R-:W-:Y:S02]  /*8fe0*/  FFMA.FTZ R2, R188, c[0x0][0x2d0], -R111 ;  /* 0x0000b400bc027a23 */ /* 0x002fe4000001086f */
[C---:B------:R-:W-:Y:S02]  /*8ff0*/  FMUL.FTZ R64, R101.reuse, R172 ;  /* 0x000000ac65407220 */ /* 0x040fe40000410000 */
[----:B------:R1:W-:Y:S01]  /*9000*/  MUFU.EX2 R247, R2 ;  /* 0x0000000200f77308 */ /* 0x0003e20000000800 */
[-C--:B------:R-:W-:Y:S03]  /*9010*/  HMMA.16816.F32.BF16 R52, R176, R112.reuse, R52 ;  /* 0x00000070b034723c */ /* 0x080fe60000041834 */
[----:B------:R-:W-:Y:S02]  /*9020*/  IMAD.MOV.U32 R160, RZ, RZ, R65 ;  /* 0x000000ffffa07224 */ /* 0x000fe400078e0041 */
[----:B------:R-:W-:Y:S02]  /*9030*/  FMUL.FTZ R65, R101, R173 ;  /* 0x000000ad65417220 */ /* 0x000fe40000410000 */
[----:B------:R-:W-:Y:S01]  /*9040*/  LDSM.16.MT88.4 R172, [R214+0x1c00] ;  /* 0x001c0000d6ac783b */ /* 0x000fe20000004200 */
[C---:B------:R-:W-:Y:S04]  /*9050*/  HMMA.16816.F32.BF16 R56, R180.reuse, R112, R56 ;  /* 0x00000070b438723c */ /* 0x040fe80000041838 */
[----:B------:R-:W-:Y:S02]  /*9060*/  IMAD.MOV.U32 R161, RZ, RZ, R63 ;  /* 0x000000ffffa17224 */ /* 0x000fe400078e003f */
[----:B------:R-:W-:Y:S02]  /*9070*/  FMUL.FTZ R63, R0, R171 ;  /* 0x000000ab003f7220 */ /* 0x000fe40000410000 */
[----:B------:R-:W-:Y:S04]  /*9080*/  IMAD.MOV.U32 R139, RZ, RZ, R60 ;  /* 0x000000ffff8b7224 */ /* 0x000fe800078e003c */
[----:B------:R-:W-:Y:S02]  /*9090*/  FMUL.FTZ R60, R3, R168 ;  /* 0x000000a8033c7220 */ /* 0x000fe40000410000 */
[----:B------:R-:W-:Y:S02]  /*90a0*/  FMUL.FTZ R83, R100, R83 ;  /* 0x0000005364537220 */ /* 0x000fe40000410000 */
[--C-:B-1----:R-:W-:Y:S02]  /*90b0*/  FFMA.FTZ R2, R193, c[0x0][0x2d0], -R184.reuse ;  /* 0x0000b400c1027a23 */ /* 0x102fe400000108b8 */
[C---:B------:R-:W-:Y:S01]  /*90c0*/  FMUL.FTZ R88, R3.reuse, R88 ;  /* 0x0000005803587220 */ /* 0x040fe20000410000 */
[-C--:B------:R-:W-:Y:S01]  /*90d0*/  HMMA.16816.F32.BF16 R60, R180, R114.reuse, R60 ;  /* 0x00000072b43c723c */ /* 0x080fe2000004183c */
[----:B------:R1:W-:Y:S02]  /*90e0*/  MUFU.EX2 R244, R2 ;  /* 0x0000000200f47308 */ /* 0x0003e40000000800 */
[C---:B------:R-:W-:Y:S02]  /*90f0*/  FMUL.FTZ R89, R3.reuse, R89 ;  /* 0x0000005903597220 */ /* 0x040fe40000410000 */
[C---:B------:R-:W-:Y:S02]  /*9100*/  FMUL.FTZ R90, R0.reuse, R90 ;  /* 0x0000005a005a7220 */ /* 0x040fe40000410000 */
[C---:B------:R-:W-:Y:S01]  /*9110*/  FMUL.FTZ R91, R0.reuse, R91 ;  /* 0x0000005b005b7220 */ /* 0x040fe20000410000 */
[C---:B------:R-:W-:Y:S01]  /*9120*/  HMMA.16816.F32.BF16 R64, R176.reuse, R114, R64 ;  /* 0x00000072b040723c */ /* 0x040fe20000041840 */
[----:B------:R-:W2:Y:S03]  /*9130*/  LDSM.16.MT88.4 R112, [R214+0x2000] ;  /* 0x00200000d670783b */ /* 0x000ea60000004200 */
[C---:B------:R-:W-:Y:S02]  /*9140*/  FMUL.FTZ R92, R3.reuse, R92 ;  /* 0x0000005c035c7220 */ /* 0x040fe40000410000 */
[----:B------:R-:W-:Y:S02]  /*9150*/  FMUL.FTZ R93, R3, R93 ;  /* 0x0000005d035d7220 */ /* 0x000fe40000410000 */
[-C--:B---3--:R-:W-:Y:S04]  /*9160*/  HMMA.16816.F32.BF16 R68, R176, R116.reuse, R68 ;  /* 0x00000074b044723c */ /* 0x088fe80000041844 */
[C---:B------:R-:W-:Y:S02]  /*9170*/  FMUL.FTZ R94, R0.reuse, R94 ;  /* 0x0000005e005e7220 */ /* 0x040fe40000410000 */
[----:B------:R-:W-:Y:S02]  /*9180*/  FMUL.FTZ R95, R0, R95 ;  /* 0x0000005f005f7220 */ /* 0x000fe40000410000 */
[C---:B------:R-:W-:Y:S04]  /*9190*/  HMMA.16816.F32.BF16 R72, R180.reuse, R116, R72 ;  /* 0x00000074b448723c */ /* 0x040fe80000041848 */
[--C-:B-1----:R-:W-:Y:S02]  /*91a0*/  FFMA.FTZ R2, R194, c[0x0][0x2d0], -R184.reuse ;  /* 0x0000b400c2027a23 */ /* 0x102fe400000108b8 */
[----:B------:R-:W-:Y:S02]  /*91b0*/  FFMA.FTZ R106, R205, c[0x0][0x2d0], -R111 ;  /* 0x0000b400cd6a7a23 */ /* 0x000fe4000001086f */
[-C--:B------:R-:W-:Y:S01]  /*91c0*/  HMMA.16816.F32.BF16 R76, R180, R118.reuse, R76 ;  /* 0x00000076b44c723c */ /* 0x080fe2000004184c */
[----:B------:R-:W1:Y:S03]  /*91d0*/  MUFU.EX2 R242, R2 ;  /* 0x0000000200f27308 */ /* 0x000e660000000800 */
[C---:B------:R-:W-:Y:S02]  /*91e0*/  FMUL.FTZ R85, R101.reuse, R85 ;  /* 0x0000005565557220 */ /* 0x040fe40000410000 */
[C---:B------:R-:W-:Y:S02]  /*91f0*/  FMUL.FTZ R86, R100.reuse, R86 ;  /* 0x0000005664567220 */ /* 0x040fe40000410000 */
[C---:B------:R-:W-:Y:S01]  /*9200*/  HMMA.16816.F32.BF16 R80, R176.reuse, R118, R80 ;  /* 0x00000076b050723c */ /* 0x040fe20000041850 */
[----:B------:R-:W3:Y:S02]  /*9210*/  LDSM.16.MT88.4 R116, [R213+0x400] ;  /* 0x00040000d574783b */ /* 0x000ee40000004200 */
[----:B------:R4:W-:Y:S01]  /*9220*/  MUFU.EX2 R210, R106 ;  /* 0x0000006a00d27308 */ /* 0x0009e20000000800 */
[C---:B------:R-:W-:Y:S02]  /*9230*/  FMUL.FTZ R87, R100.reuse, R87 ;  /* 0x0000005764577220 */ /* 0x040fe40000410000 */
[C---:B------:R-:W-:Y:S02]  /*9240*/  FMUL.FTZ R96, R101.reuse, R96 ;  /* 0x0000006065607220 */ /* 0x040fe40000410000 */
[----:B------:R-:W-:Y:S03]  /*9250*/  FMUL.FTZ R97, R101, R97 ;  /* 0x0000006165617220 */ /* 0x000fe60000410000 */
[-C--:B--2---:R-:W-:Y:S03]  /*9260*/  HMMA.16816.F32.BF16 R84, R176, R112.reuse, R84 ;  /* 0x00000070b054723c */ /* 0x084fe60000041854 */
[C---:B------:R-:W-:Y:S02]  /*9270*/  FMUL.FTZ R98, R100.reuse, R98 ;  /* 0x0000006264627220 */ /* 0x040fe40000410000 */
[----:B------:R-:W-:Y:S01]  /*9280*/  FMUL.FTZ R99, R100, R99 ;  /* 0x0000006364637220 */ /* 0x000fe20000410000 */
[----:B-1----:R-:W-:Y:S01]  /*9290*/  F2FP.BF16.PACK_AB R120, R242, R244 ;  /* 0x000000f4f278723e */ /* 0x002fe200000010ff */
[--C-:B------:R-:W-:Y:S01]  /*92a0*/  FFMA.FTZ R2, R189, c[0x0][0x2d0], -R184.reuse ;  /* 0x0000b400bd027a23 */ /* 0x100fe200000108b8 */
[C---:B------:R-:W-:Y:S03]  /*92b0*/  HMMA.16816.F32.BF16 R88, R180.reuse, R112, R88 ;  /* 0x00000070b458723c */ /* 0x040fe60000041858 */
[----:B------:R1:W-:Y:S04]  /*92c0*/  MUFU.EX2 R241, R2 ;  /* 0x0000000200f17308 */ /* 0x0003e80000000800 */
[----:B------:R-:W-:Y:S01]  /*92d0*/  F2FP.BF16.PACK_AB R112, R151, R150 ;  /* 0x000000969770723e */ /* 0x000fe200000010ff */
[-C--:B------:R-:W-:Y:S01]  /*92e0*/  HMMA.16816.F32.BF16 R92, R180, R114.reuse, R92 ;  /* 0x00000072b45c723c */ /* 0x080fe2000004185c */
[----:B------:R-:W-:Y:S03]  /*92f0*/  LDSM.16.MT88.4 R180, [R213+0x2c00] ;  /* 0x002c0000d5b4783b */ /* 0x000fe60000004200 */
[----:B------:R-:W-:Y:S01]  /*9300*/  F2FP.BF16.PACK_AB R113, R249, R251 ;  /* 0x000000fbf971723e */ /* 0x000fe200000010ff */
[--C-:B----4-:R-:W-:Y:S01]  /*9310*/  FFMA.FTZ R106, R243, c[0x0][0x2d0], -R184.reuse ;  /* 0x0000b400f36a7a23 */ /* 0x110fe200000108b8 */
[----:B------:R-:W-:Y:S02]  /*9320*/  MOV R243, R153 ;  /* 0x0000009900f37202 */ /* 0x000fe40000000f00 */
[----:B------:R-:W-:Y:S07]  /*9330*/  HMMA.16816.F32.BF16 R96, R176, R114, R96 ;  /* 0x00000072b060723c */ /* 0x000fee0000041860 */
[----:B------:R-:W-:Y:S02]  /*9340*/  F2FP.BF16.PACK_AB R114, R153, R152 ;  /* 0x000000989972723e */ /* 0x000fe400000010ff */
[----:B------:R-:W-:Y:S03]  /*9350*/  F2FP.BF16.PACK_AB R115, R247, R248 ;  /* 0x000000f8f773723e */ /* 0x000fe600000010ff */
[----:B-1----:R-:W-:Y:S04]  /*9360*/  FFMA.FTZ R2, R190, c[0x0][0x2d0], -R184 ;  /* 0x0000b400be027a23 */ /* 0x002fe800000108b8 */
[-C--:B---3--:R-:W-:Y:S01]  /*9370*/  HMMA.16816.F32.BF16 R4, R112, R116.reuse, R4 ;  /* 0x000000747004723c */ /* 0x088fe20000041804 */
[----:B------:R1:W2:Y:S04]  /*9380*/  MUFU.EX2 R240, R2 ;  /* 0x0000000200f07308 */ /* 0x0002a80000000800 */
[--C-:B-1----:R-:W-:Y:S01]  /*9390*/  FFMA.FTZ R2, R195, c[0x0][0x2d0], -R185.reuse ;  /* 0x0000b400c3027a23 */ /* 0x102fe200000108b9 */
[----:B--2---:R-:W-:Y:S05]  /*93a0*/  F2FP.BF16.PACK_AB R122, R240, R241 ;  /* 0x000000f1f07a723e */ /* 0x004fea00000010ff */
[----:B------:R1:W-:Y:S02]  /*93b0*/  MUFU.EX2 R237, R2 ;  /* 0x0000000200ed7308 */ /* 0x0003e40000000800 */
        /* <DEDUP_REMOVED lines=10> */
[C---:B------:R-:W-:Y:S08]  /*9460*/  HMMA.16816.F32.BF16 R8, R120.reuse, R116, R8 ;  /* 0x000000747808723c */ /* 0x040ff00000041808 */
[-C--:B------:R-:W-:Y:S08]  /*9470*/  HMMA.16816.F32.BF16 R12, R120, R118.reuse, R12 ;  /* 0x00000076780c723c */ /* 0x080ff0000004180c */
[C---:B------:R-:W-:Y:S01]  /*9480*/  HMMA.16816.F32.BF16 R16, R112.reuse, R118, R16 ;  /* 0x000000767010723c */ /* 0x040fe20000041810 */
[----:B------:R-:W2:Y:S03]  /*9490*/  LDSM.16.MT88.4 R116, [R214+0x1400] ;  /* 0x00140000d674783b */ /* 0x000ea60000004200 */
[--C-:B-1----:R-:W-:Y:S04]  /*94a0*/  FFMA.FTZ R2, R201, c[0x0][0x2d0], -R110.reuse ;  /* 0x0000b400c9027a23 */ /* 0x102fe8000001086e */
[-C--:B------:R-:W-:Y:S01]  /*94b0*/  HMMA.16816.F32.BF16 R20, R112, R124.reuse, R20 ;  /* 0x0000007c7014723c */ /* 0x080fe20000041814 */
[----:B------:R1:W3:Y:S07]  /*94c0*/  MUFU.EX2 R231, R2 ;  /* 0x0000000200e77308 */ /* 0x0002ee0000000800 */
        /* <DEDUP_REMOVED lines=18> */
[--C-:B-1----:R-:W-:Y:S02]  /*95f0*/  FFMA.FTZ R2, R206, c[0x0][0x2d0], -R111.reuse ;  /* 0x0000b400ce027a23 */ /* 0x102fe4000001086f */
[----:B------:R-:W-:Y:S02]  /*9600*/  MUFU.EX2 R206, R106 ;  /* 0x0000006a00ce7308 */ /* 0x000fe40000000800 */
[-C--:B----4-:R-:W-:Y:S08]  /*9610*/  HMMA.16816.F32.BF16 R68, R112, R124.reuse, R68 ;  /* 0x0000007c7044723c */ /* 0x090ff00000041844 */
[C---:B------:R-:W-:Y:S01]  /*9620*/  HMMA.16816.F32.BF16 R72, R120.reuse, R124, R72 ;  /* 0x0000007c7848723c */ /* 0x040fe20000041848 */
[----:B------:R1:W4:Y:S07]  /*9630*/  MUFU.EX2 R208, R2 ;  /* 0x0000000200d07308 */ /* 0x00032e0000000800 */
[-C--:B------:R-:W-:Y:S08]  /*9640*/  HMMA.16816.F32.BF16 R76, R120, R126.reuse, R76 ;  /* 0x0000007e784c723c */ /* 0x080ff0000004184c */
[C---:B------:R-:W-:Y:S01]  /*9650*/  HMMA.16816.F32.BF16 R80, R112.reuse, R126, R80 ;  /* 0x0000007e7050723c */ /* 0x040fe20000041850 */
[----:B------:R-:W2:Y:S07]  /*9660*/  LDSM.16.MT88.4 R124, [R213+0x1800] ;  /* 0x00180000d57c783b */ /* 0x000eae0000004200 */
[-C--:B-----5:R-:W-:Y:S04]  /*9670*/  HMMA.16816.F32.BF16 R84, R112, R128.reuse, R84 ;  /* 0x000000807054723c */ /* 0x0a0fe80000041854 */
[--C-:B-1----:R-:W-:Y:S04]  /*9680*/  FFMA.FTZ R2, R200, c[0x0][0x2d0], -R111.reuse ;  /* 0x0000b400c8027a23 */ /* 0x102fe8000001086f */
[C---:B------:R-:W-:Y:S01]  /*9690*/  HMMA.16816.F32.BF16 R88, R120.reuse, R128, R88 ;  /* 0x000000807858723c */ /* 0x040fe20000041858 */
[----:B------:R1:W-:Y:S07]  /*96a0*/  MUFU.EX2 R209, R2 ;  /* 0x0000000200d17308 */ /* 0x0003ee0000000800 */
[-C--:B------:R-:W-:Y:S08]  /*96b0*/  HMMA.16816.F32.BF16 R92, R120, R130.reuse, R92 ;  /* 0x00000082785c723c */ /* 0x080ff0000004185c */
[----:B------:R-:W-:Y:S01]  /*96c0*/  HMMA.16816.F32.BF16 R96, R112, R130, R96 ;  /* 0x000000827060723c */ /* 0x000fe20000041860 */
[----:B------:R-:W-:Y:S06]  /*96d0*/  LDSM.16.MT88.4 R128, [R213+0x2800] ;  /* 0x00280000d580783b */ /* 0x000fec0000004200 */
[----:B---3--:R-:W-:Y:S01]  /*96e0*/  F2FP.BF16.PACK_AB R112, R231, R211 ;  /* 0x000000d3e770723e */ /* 0x008fe200000010ff */
[----:B-1----:R-:W-:Y:S01]  /*96f0*/  FFMA.FTZ R2, R203, c[0x0][0x2d0], -R111 ;  /* 0x0000b400cb027a23 */ /* 0x002fe2000001086f */
[----:B--2---:R-:W-:Y:S03]  /*9700*/  F2FP.BF16.PACK_AB R114, R230, R232 ;  /* 0x000000e8e672723e */ /* 0x004fe600000010ff */
[----:B------:R1:W2:Y:S01]  /*9710*/  MUFU.EX2 R207, R2 ;  /* 0x0000000200cf7308 */ /* 0x0002a20000000800 */
[----:B----4-:R-:W-:Y:S01]  /*9720*/  F2FP.BF16.PACK_AB R113, R208, R210 ;  /* 0x000000d2d071723e */ /* 0x010fe200000010ff */
[----:B-1----:R-:W-:Y:S01]  /*9730*/  FFMA.FTZ R2, R245, c[0x0][0x2d0], -R184 ;  /* 0x0000b400f5027a23 */ /* 0x002fe200000108b8 */
[----:B--2---:R-:W-:Y:S01]  /*9740*/  F2FP.BF16.PACK_AB R115, R207, R209 ;  /* 0x000000d1cf73723e */ /* 0x004fe200000010ff */
[----:B------:R-:W-:Y:S06]  /*9750*/  IMAD.MOV.U32 R245, RZ, RZ, R152 ;  /* 0x000000fffff57224 */ /* 0x000fec00078e0098 */
[----:B------:R1:W2:Y:S01]  /*9760*/  MUFU.EX2 R203, R2 ;  /* 0x0000000200cb7308 */ /* 0x0002a20000000800 */
[-C--:B------:R-:W-:Y:S03]  /*9770*/  HMMA.16816.F32.BF16 R4, R112, R116.reuse, R4 ;  /* 0x000000747004723c */ /* 0x080fe60000041804 */
[--C-:B-1----:R-:W-:Y:S01]  /*9780*/  FFMA.FTZ R2, R238, c[0x0][0x2d0], -R184.reuse ;  /* 0x0000b400ee027a23 */ /* 0x102fe200000108b8 */
[----:B--2---:R-:W-:Y:S02]  /*9790*/  F2FP.BF16.PACK_AB R120, R203, R206 ;  /* 0x000000cecb78723e */ /* 0x004fe400000010ff */
[----:B------:R-:W-:Y:S03]  /*97a0*/  MOV R238, R151 ;  /* 0x0000009700ee7202 */ /* 0x000fe60000000f00 */
[----:B------:R1:W-:Y:S03]  /*97b0*/  MUFU.EX2 R205, R2 ;  /* 0x0000000200cd7308 */ /* 0x0003e60000000800 */
[----:B-1----:R-:W-:Y:S01]  /*97c0*/  FFMA.FTZ R2, R239, c[0x0][0x2d0], -R184 ;  /* 0x0000b400ef027a23 */ /* 0x002fe200000108b8 */
[----:B------:R-:W-:Y:S06]  /*97d0*/  MOV R239, R150 ;  /* 0x0000009600ef7202 */ /* 0x000fec0000000f00 */
[----:B------:R1:W2:Y:S02]  /*97e0*/  MUFU.EX2 R202, R2 ;  /* 0x0000000200ca7308 */ /* 0x0002a40000000800 */
[--C-:B-1----:R-:W-:Y:S01]  /*97f0*/  FFMA.FTZ R2, R250, c[0x0][0x2d0], -R185.reuse ;  /* 0x0000b400fa027a23 */ /* 0x102fe200000108b9 */
[----:B--2---:R-:W-:Y:S07]  /*9800*/  F2FP.BF16.PACK_AB R122, R202, R205 ;  /* 0x000000cdca7a723e */ /* 0x004fee00000010ff */
[----:B------:R1:W-:Y:S02]  /*9810*/  MUFU.EX2 R201, R2 ;  /* 0x0000000200c97308 */ /* 0x0003e40000000800 */
[--C-:B-1----:R-:W-:Y:S08]  /*9820*/  FFMA.FTZ R2, R252, c[0x0][0x2d0], -R185.reuse ;  /* 0x0000b400fc027a23 */ /* 0x102ff000000108b9 */
[----:B------:R1:W2:Y:S02]  /*9830*/  MUFU.EX2 R199, R2 ;  /* 0x0000000200c77308 */ /* 0x0002a40000000800 */
[--C-:B-1----:R-:W-:Y:S01]  /*9840*/  FFMA.FTZ R2, R246, c[0x0][0x2d0], -R185.reuse ;  /* 0x0000b400f6027a23 */ /* 0x102fe200000108b9 */
[----:B--2---:R-:W-:Y:S02]  /*9850*/  F2FP.BF16.PACK_AB R121, R199, R201 ;  /* 0x000000c9c779723e */ /* 0x004fe400000010ff */
[----:B------:R-:W-:Y:S05]  /*9860*/  MOV R246, R144 ;  /* 0x0000009000f67202 */ /* 0x000fea0000000f00 */
[----:B------:R1:W-:Y:S02]  /*9870*/  MUFU.EX2 R200, R2 ;  /* 0x0000000200c87308 */ /* 0x0003e40000000800 */
[----:B-1----:R-:W-:Y:S01]  /*9880*/  FFMA.FTZ R2, R236, c[0x0][0x2d0], -R185 ;  /* 0x0000b400ec027a23 */ /* 0x002fe200000108b9 */
[----:B------:R-:W-:Y:S07]  /*9890*/  MOV R236, R145 ;  /* 0x0000009100ec7202 */ /* 0x000fee0000000f00 */
        /* <DEDUP_REMOVED lines=10> */
[----:B------:R1:W-:Y:S07]  /*9940*/  MUFU.EX2 R195, R2 ;  /* 0x0000000200c37308 */ /* 0x0003ee0000000800 */
[C---:B------:R-:W-:Y:S08]  /*9950*/  HMMA.16816.F32.BF16 R24, R120.reuse, R132, R24 ;  /* 0x000000847818723c */ /* 0x040ff00000041818 */
[-C--:B------:R-:W-:Y:S08]  /*9960*/  HMMA.16816.F32.BF16 R28, R120, R134.reuse, R28 ;  /* 0x00000086781c723c */ /* 0x080ff0000004181c */
[C---:B------:R-:W-:Y:S01]  /*9970*/  HMMA.16816.F32.BF16 R32, R112.reuse, R134, R32 ;  /* 0x000000867020723c */ /* 0x040fe20000041820 */
[----:B------:R-:W-:Y:S03]  /*9980*/  LDSM.16.MT88.4 R132, [R213+0xc00] ;  /* 0x000c0000d584783b */ /* 0x000fe60000004200 */
[--C-:B-1----:R-:W-:Y:S02]  /*9990*/  FFMA.FTZ R2, R164, c[0x0][0x2d0], -R110.reuse ;  /* 0x0000b400a4027a23 */ /* 0x102fe4000001086e */
[----:B------:R-:W-:Y:S01]  /*99a0*/  FFMA.FTZ R110, R163, c[0x0][0x2d0], -R110 ;  /* 0x0000b400a36e7a23 */ /* 0x000fe2000001086e */
[----:B------:R-:W-:Y:S01]  /*99b0*/  MOV R163, R108 ;  /* 0x0000006c00a37202 */ /* 0x000fe20000000f00 */
[-C--:B------:R-:W-:Y:S01]  /*99c0*/  HMMA.16816.F32.BF16 R36, R112, R124.reuse, R36 ;  /* 0x0000007c7024723c */ /* 0x080fe20000041824 */
[----:B------:R1:W-:Y:S07]  /*99d0*/  MUFU.EX2 R196, R2 ;  /* 0x0000000200c47308 */ /* 0x0003ee0000000800 */
[C---:B------:R-:W-:Y:S03]  /*99e0*/  HMMA.16816.F32.BF16 R40, R120.reuse, R124, R40 ;  /* 0x0000007c7828723c */ /* 0x040fe60000041828 */
[----:B------:R-:W-:Y:S05]  /*99f0*/  MUFU.EX2 R194, R110 ;  /* 0x0000006e00c27308 */ /* 0x000fea0000000800 */
[-C--:B------:R-:W-:Y:S08]  /*9a00*/  HMMA.16816.F32.BF16 R44, R120, R126.reuse, R44 ;  /* 0x0000007e782c723c */ /* 0x080ff0000004182c */
[C---:B------:R-:W-:Y:S01]  /*9a10*/  HMMA.16816.F32.BF16 R48, R112.reuse, R126, R48 ;  /* 0x0000007e7030723c */ /* 0x040fe20000041830 */
[----:B------:R-:W3:Y:S03]  /*9a20*/  LDSM.16.MT88.4 R124, [R214+0x2800] ;  /* 0x00280000d67c783b */ /* 0x000ee60000004200 */
[----:B-1----:R-:W-:Y:S02]  /*9a30*/  FFMA.FTZ R2, R162, c[0x0][0x2d0], -R111 ;  /* 0x0000b400a2027a23 */ /* 0x002fe4000001086f */
[----:B------:R-:W-:Y:S02]  /*9a40*/  IMAD.MOV.U32 R162, RZ, RZ, R139 ;  /* 0x000000ffffa27224 */ /* 0x000fe400078e008b */
[-C--:B--2---:R-:W-:Y:S01]  /*9a50*/  HMMA.16816.F32.BF16 R52, R112, R116.reuse, R52 ;  /* 0x000000747034723c */ /* 0x084fe20000041834 */
[----:B------:R1:W-:Y:S03]  /*9a60*/  MUFU.EX2 R193, R2 ;  /* 0x0000000200c17308 */ /* 0x0003e60000000800 */
[----:B------:R-:W-:Y:S04]  /*9a70*/  IMAD.MOV.U32 R139, RZ, RZ, R107 ;  /* 0x000000ffff8b7224 */ /* 0x000fe800078e006b */
[C---:B------:R-:W-:Y:S01]  /*9a80*/  HMMA.16816.F32.BF16 R56, R120.reuse, R116, R56 ;  /* 0x000000747838723c */ /* 0x040fe20000041838 */
[----:B------:R-:W2:Y:S07]  /*9a90*/  LDL R117, [R1+0x38] ;  /* 0x0000380001757983 */ /* 0x000eae0000100800 */
[-C--:B------:R-:W-:Y:S08]  /*9aa0*/  HMMA.16816.F32.BF16 R60, R120, R118.reuse, R60 ;  /* 0x00000076783c723c */ /* 0x080ff0000004183c */
[C---:B------:R-:W-:Y:S04]  /*9ab0*/  HMMA.16816.F32.BF16 R64, R112.reuse, R118, R64 ;  /* 0x000000767040723c */ /* 0x040fe80000041840 */
[--C-:B-1----:R-:W-:Y:S01]  /*9ac0*/  FFMA.FTZ R2, R161, c[0x0][0x2d0], -R111.reuse ;  /* 0x0000b400a1027a23 */ /* 0x102fe2000001086f */
[----:B------:R-:W-:Y:S02]  /*9ad0*/  MOV R161, R155 ;  /* 0x0000009b00a17202 */ /* 0x000fe40000000f00 */
[----:B------:R-:W-:Y:S01]  /*9ae0*/  MOV R155, R147 ;  /* 0x00000093009b7202 */ /* 0x000fe20000000f00 */
[-C--:B------:R-:W-:Y:S01]  /*9af0*/  HMMA.16816.F32.BF16 R68, R112, R128.reuse, R68 ;  /* 0x000000807044723c */ /* 0x080fe20000041844 */
[----:B------:R1:W-:Y:S03]  /*9b00*/  MUFU.EX2 R191, R2 ;  /* 0x0000000200bf7308 */ /* 0x0003e60000000800 */
[----:B------:R-:W-:Y:S04]  /*9b10*/  MOV R147, R142 ;  /* 0x0000008e00937202 */ /* 0x000fe80000000f00 */
[C---:B------:R-:W-:Y:S08]  /*9b20*/  HMMA.16816.F32.BF16 R72, R120.reuse, R128, R72 ;  /* 0x000000807848723c */ /* 0x040ff00000041848 */
[-C--:B------:R-:W-:Y:S08]  /*9b30*/  HMMA.16816.F32.BF16 R76, R120, R130.reuse, R76 ;  /* 0x00000082784c723c */ /* 0x080ff0000004184c */
[C---:B------:R-:W-:Y:S04]  /*9b40*/  HMMA.16816.F32.BF16 R80, R112.reuse, R130, R80 ;  /* 0x000000827050723c */ /* 0x040fe80000041850 */
[--C-:B-1----:R-:W-:Y:S02]  /*9b50*/  FFMA.FTZ R2, R192, c[0x0][0x2d0], -R111.reuse ;  /* 0x0000b400c0027a23 */ /* 0x102fe4000001086f */
[----:B------:R-:W-:Y:S01]  /*9b60*/  FFMA.FTZ R111, R160, c[0x0][0x2d0], -R111 ;  /* 0x0000b400a06f7a23 */ /* 0x000fe2000001086f */
[----:B------:R-:W-:Y:S01]  /*9b70*/  MOV R160, R148 ;  /* 0x0000009400a07202 */ /* 0x000fe20000000f00 */
[-C--:B---3--:R-:W-:Y:S01]  /*9b80*/  HMMA.16816.F32.BF16 R84, R112, R124.reuse, R84 ;  /* 0x0000007c7054723c */ /* 0x088fe20000041854 */
[----:B------:R1:W-:Y:S03]  /*9b90*/  MUFU.EX2 R192, R2 ;  /* 0x0000000200c07308 */ /* 0x0003e60000000800 */
[----:B------:R-:W-:Y:S04]  /*9ba0*/  IMAD.MOV.U32 R148, RZ, RZ, R141 ;  /* 0x000000ffff947224 */ /* 0x000fe800078e008d */
[C---:B------:R-:W-:Y:S03]  /*9bb0*/  HMMA.16816.F32.BF16 R88, R120.reuse, R124, R88 ;  /* 0x0000007c7858723c */ /* 0x040fe60000041858 */
[----:B------:R3:W-:Y:S05]  /*9bc0*/  MUFU.EX2 R190, R111 ;  /* 0x0000006f00be7308 */ /* 0x0007ea0000000800 */
[-C--:B------:R-:W-:Y:S08]  /*9bd0*/  HMMA.16816.F32.BF16 R92, R120, R126.reuse, R92 ;  /* 0x0000007e785c723c */ /* 0x080ff0000004185c */
[----:B------:R-:W-:Y:S04]  /*9be0*/  HMMA.16816.F32.BF16 R96, R112, R126, R96 ;  /* 0x0000007e7060723c */ /* 0x000fe80000041860 */
[--C-:B-1----:R-:W-:Y:S04]  /*9bf0*/  FFMA.FTZ R2, R187, c[0x0][0x2d0], -R184.reuse ;  /* 0x0000b400bb027a23 */ /* 0x102fe800000108b8 */
[----:B------:R1:W-:Y:S01]  /*9c00*/  MUFU.EX2 R188, R2 ;  /* 0x0000000200bc7308 */ /* 0x0003e20000000800 */
[----:B---3--:R-:W3:Y:S04]  /*9c10*/  LDL.LU R111, [R1+0x20] ;  /* 0x00002000016f7983 */ /* 0x008ee80000300800 */
[----:B------:R-:W4:Y:S04]  /*9c20*/  LDL.LU R110, [R1+0x24] ;  /* 0x00002400016e7983 */ /* 0x000f280000300800 */
[----:B------:R-:W5:Y:S04]  /*9c30*/  LDL.LU R108, [R1+0x28] ;  /* 0x00002800016c7983 */ /* 0x000f680000300800 */
[----:B------:R-:W5:Y:S01]  /*9c40*/  LDL.LU R116, [R1+0x2c] ;  /* 0x00002c0001747983 */ /* 0x000f620000300800 */
[--C-:B-1----:R-:W-:Y:S04]  /*9c50*/  FFMA.FTZ R2, R159, c[0x0][0x2d0], -R184.reuse ;  /* 0x0000b4009f027a23 */ /* 0x102fe800000108b8 */
[----:B------:R1:W1:Y:S02]  /*9c60*/  MUFU.EX2 R189, R2 ;  /* 0x0000000200bd7308 */ /* 0x0002640000000800 */
[--C-:B-1----:R-:W-:Y:S01]  /*9c70*/  FFMA.FTZ R2, R158, c[0x0][0x2d0], -R184.reuse ;  /* 0x0000b4009e027a23 */ /* 0x102fe200000108b8 */
[----:B------:R-:W-:Y:S01]  /*9c80*/  F2FP.BF16.PACK_AB R176, R189, R188 ;  /* 0x000000bcbdb0723e */ /* 0x000fe200000010ff */
[----:B------:R-:W-:Y:S06]  /*9c90*/  FFMA.FTZ R184, R157, c[0x0][0x2d0], -R184 ;  /* 0x0000b4009db87a23 */ /* 0x000fec00000108b8 */
[----:B------:R1:W-:Y:S10]  /*9ca0*/  MUFU.EX2 R187, R2 ;  /* 0x0000000200bb7308 */ /* 0x0003f40000000800 */
[----:B------:R-:W1:Y:S02]  /*9cb0*/  MUFU.EX2 R186, R184 ;  /* 0x000000b800ba7308 */ /* 0x000e640000000800 */
[--C-:B-1----:R-:W-:Y:S02]  /*9cc0*/  FFMA.FTZ R2, R156, c[0x0][0x2d0], -R185.reuse ;  /* 0x0000b4009c027a23 */ /* 0x102fe400000108b9 */
[----:B------:R-:W-:Y:S06]  /*9cd0*/  LDSM.16.MT88.4 R156, [R213+0x1c00] ;  /* 0x001c0000d59c783b */ /* 0x000fec0000004200 */
[----:B------:R1:W-:Y:S01]  /*9ce0*/  MUFU.EX2 R107, R2 ;  /* 0x00000002006b7308 */ /* 0x0003e20000000800 */
[----:B------:R-:W-:Y:S01]  /*9cf0*/  F2FP.BF16.PACK_AB R178, R186, R187 ;  /* 0x000000bbbab2723e */ /* 0x000fe200000010ff */
[--C-:B-1----:R-:W-:Y:S02]  /*9d00*/  FFMA.FTZ R2, R154, c[0x0][0x2d0], -R185.reuse ;  /* 0x0000b4009a027a23 */ /* 0x102fe400000108b9 */
[----:B------:R-:W-:Y:S01]  /*9d10*/  IMAD.MOV.U32 R154, RZ, RZ, R146 ;  /* 0x000000ffff9a7224 */ /* 0x000fe200078e0092 */
[----:B------:R-:W-:Y:S05]  /*9d20*/  MOV R146, R143 ;  /* 0x0000008f00927202 */ /* 0x000fea0000000f00 */
[----:B------:R1:W1:Y:S01]  /*9d30*/  MUFU.EX2 R184, R2 ;  /* 0x0000000200b87308 */ /* 0x0002620000000800 */
[----:B------:R-:W-:Y:S02]  /*9d40*/  IMAD.MOV.U32 R252, RZ, RZ, R146 ;  /* 0x000000fffffc7224 */ /* 0x000fe400078e0092 */
[--C-:B-1----:R-:W-:Y:S01]  /*9d50*/  FFMA.FTZ R2, R149, c[0x0][0x2d0], -R185.reuse ;  /* 0x0000b40095027a23 */ /* 0x102fe200000108b9 */
[----:B------:R-:W-:Y:S01]  /*9d60*/  MOV R149, R140 ;  /* 0x0000008c00957202 */ /* 0x000fe20000000f00 */
[----:B------:R-:W-:Y:S01]  /*9d70*/  FFMA.FTZ R185, R109, c[0x0][0x2d0], -R185 ;  /* 0x0000b4006db97a23 */ /* 0x000fe200000108b9 */
[----:B------:R-:W1:Y:S04]  /*9d80*/  LDSM.16.MT88.4 R140, [R214+0xc00] ;  /* 0x000c0000d68c783b */ /* 0x000e680000004200 */
[----:B------:R-:W-:Y:S01]  /*9d90*/  MUFU.EX2 R106, R2 ;  /* 0x00000002006a7308 */ /* 0x000fe20000000800 */
[----:B------:R-:W-:Y:S01]  /*9da0*/  F2FP.BF16.PACK_AB R109, R191, R193 ;  /* 0x000000c1bf6d723e */ /* 0x000fe200000010ff */
[----:B------:R-:W-:Y:S01]  /*9db0*/  IMAD.MOV.U32 R250, RZ, RZ, R149 ;  /* 0x000000fffffa7224 */ /* 0x000fe200078e0095 */
[----:B------:R-:W-:Y:S07]  /*9dc0*/  F2FP.BF16.PACK_AB R177, R184, R107 ;  /* 0x0000006bb8b1723e */ /* 0x000fee00000010ff */
[----:B------:R-:W1:Y:S02]  /*9dd0*/  MUFU.EX2 R185, R185 ;  /* 0x000000b900b97308 */ /* 0x000e640000000800 */
[----:B-1----:R-:W-:Y:S02]  /*9de0*/  F2FP.BF16.PACK_AB R179, R185, R106 ;  /* 0x0000006ab9b3723e */ /* 0x002fe400000010ff */
[----:B--2---:R-:W-:Y:S02]  /*9df0*/  ISETP.GT.AND P0, PT, R229, R117, PT ;  /* 0x00000075e500720c */ /* 0x004fe40003f04270 */
[----:B------:R-:W-:Y:S01]  /*9e00*/  MOV R229, R147 ;  /* 0x0000009300e57202 */ /* 0x000fe20000000f00 */
[----:B---3--:R-:W-:Y:S01]  /*9e10*/  FFMA.FTZ R101, R101, R111, R163 ;  /* 0x0000006f65657223 */ /* 0x008fe200000100a3 */
[----:B------:R-:W-:Y:S01]  /*9e20*/  F2FP.BF16.PACK_AB R111, R190, R192 ;  /* 0x000000c0be6f723e */ /* 0x000fe200000010ff */
[----:B----4-:R-:W-:Y:S01]  /*9e30*/  FFMA.FTZ R100, R100, R110, R162 ;  /* 0x0000006e64647223 */ /* 0x010fe200000100a2 */
[----:B------:R-:W-:Y:S01]  /*9e40*/  F2FP.BF16.PACK_AB R110, R194, R196 ;  /* 0x000000c4c26e723e */ /* 0x000fe200000010ff */
[----:B-----5:R-:W-:Y:S01]  /*9e50*/  FFMA.FTZ R2, R3, R108, R161 ;  /* 0x0000006c03027223 */ /* 0x020fe200000100a1 */
[----:B------:R-:W-:Y:S01]  /*9e60*/  F2FP.BF16.PACK_AB R108, R195, R197 ;  /* 0x000000c5c36c723e */ /* 0x000fe200000010ff */
[----:B------:R-:W-:Y:S01]  /*9e70*/  FADD.FTZ R3, R155, R101 ;  /* 0x000000659b037221 */ /* 0x000fe20000010000 */
[----:B------:R-:W-:Y:S01]  /*9e80*/  MOV R101, R148 ;  /* 0x0000009400657202 */ /* 0x000fe20000000f00 */
[----:B------:R-:W-:Y:S02]  /*9e90*/  FFMA.FTZ R0, R0, R116, R160 ;  /* 0x0000007400007223 */ /* 0x000fe400000100a0 */
[----:B------:R-:W-:Y:S02]  /*9ea0*/  FADD.FTZ R100, R154, R100 ;  /* 0x000000649a647221 */ /* 0x000fe40000010000 */
[-C--:B------:R-:W-:Y:S01]  /*9eb0*/  HMMA.16816.F32.BF16 R112, R108, R132.reuse, R4 ;  /* 0x000000846c70723c */ /* 0x080fe20000041804 */
[----:B------:R-:W1:Y:S07]  /*9ec0*/  LDSM.16.MT88.4 R4, [R214+0x2c00] ;  /* 0x002c0000d604783b */ /* 0x000e6e0000004200 */
[C---:B------:R-:W-:Y:S07]  /*9ed0*/  HMMA.16816.F32.BF16 R116, R176.reuse, R132, R8 ;  /* 0x00000084b074723c */ /* 0x040fee0000041808 */
[----:B------:R-:W-:Y:S01]  /*9ee0*/  MOV R10, R137 ;  /* 0x00000089000a7202 */ /* 0x000fe20000000f00 */
[-C--:B------:R-:W-:Y:S04]  /*9ef0*/  HMMA.16816.F32.BF16 R120, R176, R134.reuse, R12 ;  /* 0x00000086b078723c */ /* 0x080fe8000004180c */
[----:B------:R-:W-:Y:S01]  /*9f00*/  FADD.FTZ R3, R10, R3 ;  /* 0x000000030a037221 */ /* 0x000fe20000010000 */
[----:B------:R-:W-:Y:S01]  /*9f10*/  MOV R9, R138 ;  /* 0x0000008a00097202 */ /* 0x000fe20000000f00 */
[----:B------:R-:W-:Y:S02]  /*9f20*/  IMAD.MOV.U32 R8, RZ, RZ, R139 ;  /* 0x000000ffff087224 */ /* 0x000fe400078e008b */
[C---:B------:R-:W-:Y:S04]  /*9f30*/  HMMA.16816.F32.BF16 R124, R108.reuse, R134, R16 ;  /* 0x000000866c7c723c */ /* 0x040fe80000041810 */
[----:B------:R-:W-:Y:S02]  /*9f40*/  FADD.FTZ R3, R236, R3 ;  /* 0x00000003ec037221 */ /* 0x000fe40000010000 */
[----:B------:R-:W-:Y:S02]  /*9f50*/  FADD.FTZ R2, R8, R2 ;  /* 0x0000000208027221 */ /* 0x000fe40000010000 */
[-C--:B------:R-:W-:Y:S04]  /*9f60*/  HMMA.16816.F32.BF16 R128, R108, R140.reuse, R20 ;  /* 0x0000008c6c80723c */ /* 0x080fe80000041814 */
[----:B------:R-:W-:Y:S02]  /*9f70*/  FADD.FTZ R10, R239, R3 ;  /* 0x00000003ef0a7221 */ /* 0x000fe40000010000 */
[----:B------:R-:W-:Y:S02]  /*9f80*/  FADD.FTZ R0, R9, R0 ;  /* 0x0000000009007221 */ /* 0x000fe40000010000 */
[C---:B------:R-:W-:Y:S04]  /*9f90*/  HMMA.16816.F32.BF16 R132, R176.reuse, R140, R24 ;  /* 0x0000008cb084723c */ /* 0x040fe80000041818 */
[----:B------:R-:W-:Y:S02]  /*9fa0*/  IMAD.MOV.U32 R11, RZ, RZ, R136 ;  /* 0x000000ffff0b7224 */ /* 0x000fe400078e0088 */
[----:B------:R-:W-:Y:S02]  /*9fb0*/  FADD.FTZ R8, R101, R2 ;  /* 0x0000000265087221 */ /* 0x000fe40000010000 */
[-C--:B------:R-:W-:Y:S04]  /*9fc0*/  HMMA.16816.F32.BF16 R136, R176, R142.reuse, R28 ;  /* 0x0000008eb088723c */ /* 0x080fe8000004181c */
[----:B------:R-:W-:Y:S01]  /*9fd0*/  FADD.FTZ R9, R11, R100 ;  /* 0x000000640b097221 */ /* 0x000fe20000010000 */
[----:B------:R-:W-:Y:S01]  /*9fe0*/  MOV R100, R105 ;  /* 0x0000006900647202 */ /* 0x000fe20000000f00 */
[----:B------:R-:W-:Y:S01]  /*9ff0*/  FADD.FTZ R11, R229, R0 ;  /* 0x00000000e50b7221 */ /* 0x000fe20000010000 */
[----:B------:R-:W-:Y:S01]  /*a000*/  MOV R229, R204 ;  /* 0x000000cc00e57202 */ /* 0x000fe20000000f00 */
        /* <DEDUP_REMOVED lines=44> */
[-C--:B-1----:R-:W-:Y:S03]  /*a2d0*/  HMMA.16816.F32.BF16 R84, R108, R4.reuse, R84 ;  /* 0x000000046c54723c */ /* 0x082fe60000041854 */
[----:B------:R-:W-:Y:S04]  /*a2e0*/  FADD.FTZ R3, R198, R9 ;  /* 0x00000009c6037221 */ /* 0x000fe80000010000 */
[----:B------:R-:W-:Y:S01]  /*a2f0*/  FADD.FTZ R3, R107, R3 ;  /* 0x000000036b037221 */ /* 0x000fe20000010000 */
[C---:B------:R-:W-:Y:S04]  /*a300*/  HMMA.16816.F32.BF16 R88, R176.reuse, R4, R88 ;  /* 0x00000004b058723c */ /* 0x040fe80000041858 */
[----:B------:R-:W-:Y:S01]  /*a310*/  FADD.FTZ R3, R184, R3 ;  /* 0x00000003b8037221 */ /* 0x000fe20000010000 */
[----:B------:R-:W-:Y:S02]  /*a320*/  MOV R107, R103 ;  /* 0x00000067006b7202 */ /* 0x000fe40000000f00 */
[----:B------:R-:W-:Y:S01]  /*a330*/  FADD.FTZ R4, R207, R2 ;  /* 0x00000002cf047221 */ /* 0x000fe20000010000 */
[-C--:B------:R-:W-:Y:S04]  /*a340*/  HMMA.16816.F32.BF16 R92, R176, R6.reuse, R92 ;  /* 0x00000006b05c723c */ /* 0x080fe8000004185c */
        /* <DEDUP_REMOVED lines=12> */
[----:B------:R-:W-:Y:S02]  /*a410*/  FADD.FTZ R2, R187, R0 ;  /* 0x00000000bb027221 */ /* 0x000fe40000010000 */
[----:B------:R-:W-:Y:S01]  /*a420*/  FADD.FTZ R0, R106, R3 ;  /* 0x000000036a007221 */ /* 0x000fe20000010000 */
[----:B------:R1:W-:Y:S01]  /*a430*/  STL [R1+0x20], R5 ;  /* 0x0000200501007387 */ /* 0x0003e20000100800 */
[----:B------:R-:W-:Y:S02]  /*a440*/  FADD.FTZ R3, R190, R4 ;  /* 0x00000004be037221 */ /* 0x000fe40000010000 */
[----:B------:R-:W-:Y:S02]  /*a450*/  FADD.FTZ R2, R186, R2 ;  /* 0x00000002ba027221 */ /* 0x000fe40000010000 */
[----:B------:R-:W-:Y:S01]  /*a460*/  FADD.FTZ R0, R185, R0 ;  /* 0x00000000b9007221 */ /* 0x000fe20000010000 */
[----:B------:R1:W-:Y:S01]  /*a470*/  STL [R1+0x24], R3 ;  /* 0x0000240301007387 */ /* 0x0003e20000100800 */
[----:B------:R-:W-:Y:S03]  /*a480*/  IMAD.MOV.U32 R106, RZ, RZ, R104 ;  /* 0x000000ffff6a7224 */ /* 0x000fe600078e0068 */
[----:B------:R1:W-:Y:S04]  /*a490*/  STL [R1+0x28], R2 ;  /* 0x0000280201007387 */ /* 0x0003e80000100800 */
[----:B------:R1:W-:Y:S01]  /*a4a0*/  STL [R1+0x2c], R0 ;  /* 0x00002c0001007387 */ /* 0x0003e20000100800 */
[----:B------:R-:W-:-:S05]  /*a4b0*/  @P0 BRA `(.L_x_1011) ;  /* 0xffffb88000000947 */ /* 0x000fca000383ffff */
.L_x_1010:
[----:B-1----:R-:W2:Y:S02]  /*a4c0*/  LDL R0, [R1+0x1c] ;  /* 0x00001c0001007983 */ /* 0x002ea40000100800 */
[----:B--2---:R-:W-:-:S13]  /*a4d0*/  ISETP.GE.AND P0, PT, R204, R0, PT ;  /* 0x00000000cc00720c */ /* 0x004fda0003f06270 */
[----:B------:R-:W-:Y:S05]  /*a4e0*/  @!P0 BRA `(.L_x_1012) ;  /* 0x00003ca000008947 */ /* 0x000fea0003800000 */
[----:B------:R-:W-:Y:S01]  /*a4f0*/  IMAD.MOV.U32 R3, RZ, RZ, R104 ;  /* 0x000000ffff037224 */ /* 0x000fe200078e0068 */
[----:B------:R-:W-:Y:S01]  /*a500*/  MOV R107, R102 ;  /* 0x00000066006b7202 */ /* 0x000fe20000000f00 */
[----:B------:R-:W-:Y:S01]  /*a510*/  IMAD.MOV.U32 R2, RZ, RZ, R105 ;  /* 0x000000ffff027224 */ /* 0x000fe200078e0069 */
[----:B------:R-:W-:Y:S02]  /*a520*/  MOV R106, R103 ;  /* 0x00000067006a7202 */ /* 0x000fe40000000f00 */
.L_x_1013:
[----:B------:R-:W2:Y:S01]  /*a530*/  LDL.64 R208, [R1+0x10] ;  /* 0x0000100001d07983 */ /* 0x000ea20000100a00 */
[----:B------:R-:W-:Y:S04]  /*a540*/  DEPBAR.LE SB0, 0x0 ;  /* 0x000080000000791a */ /* 0x000fe80000000000 */
[----:B------:R-:W-:Y:S01]  /*a550*/  WARPSYNC 0xffffffff ;  /* 0xffffffff00007948 */ /* 0x000fe20003800000 */
[----:B---3--:R-:W3:Y:S01]  /*a560*/  LDL R206, [R1+0x18] ;  /* 0x0000180001ce7983 */ /* 0x008ee20000100800 */
[----:B------:R-:W-:Y:S02]  /*a570*/  SHF.R.S32.HI R0, RZ, 0x1f, R204 ;  /* 0x0000001fff007819 */ /* 0x000fe400000114cc */
[----:B------:R-:W-:Y:S01]  /*a580*/  MOV R105, c[0x0][0x208] ;  /* 0x0000820000697a02 */ /* 0x000fe20000000f00 */
[----:B------:R-:W4:Y:S01]  /*a590*/  LDL R184, [R1+0x34] ;  /* 0x0000340001b87983 */ /* 0x000f220000100800 */
[----:B------:R-:W-:Y:S01]  /*a5a0*/  MOV R180, c[0x0][0x20c] ;  /* 0x0000830000b47a02 */ /* 0x000fe20000000f00 */
[----:B------:R-:W-:Y:S02]  /*a5b0*/  IMAD R0, R0, c[0x0][0x208], RZ ;  /* 0x0000820000007a24 */ /* 0x000fe400078e02ff */
[----:B------:R-:W-:Y:S02]  /*a5c0*/  BAR.SYNC.DEFER_BLOCKING 0x0 ;  /* 0x0000000000007b1d */ /* 0x000fe40000010000 */
[C---:B------:R-:W-:Y:S06]  /*a5d0*/  IMAD R0, R204.reuse, c[0x0][0x20c], R0 ;  /* 0x00008300cc007a24 */ /* 0x040fec00078e0200 */
[----:B------:R-:W-:Y:S08]  /*a5e0*/  LDSM.16.M88.4 R64, [R215] ;  /* 0x00000000d740783b */ /* 0x000ff00000000200 */
[----:B------:R-:W1:Y:S08]  /*a5f0*/  LDSM.16.M88.4 R16, [R212] ;  /* 0x00000000d410783b */ /* 0x000e700000000200 */
[----:B------:R-:W5:Y:S08]  /*a600*/  LDSM.16.M88.4 R60, [R215+0x1000] ;  /* 0x00100000d73c783b */ /* 0x000f700000000200 */
[----:B------:R-:W5:Y:S08]  /*a610*/  LDSM.16.M88.4 R32, [R212+0x400] ;  /* 0x00040000d420783b */ /* 0x000f700000000200 */
[----:B------:R-:W4:Y:S04]  /*a620*/  LDL R251, [R1+0x1c] ;  /* 0x00001c0001fb7983 */ /* 0x000f280000100800 */
[----:B------:R-:W5:Y:S08]  /*a630*/  LDSM.16.M88.4 R48, [R212+0x800] ;  /* 0x00080000d430783b */ /* 0x000f700000000200 */
[----:B------:R-:W5:Y:S01]  /*a640*/  LDSM.16.M88.4 R100, [R212+0xc00] ;  /* 0x000c0000d464783b */ /* 0x000f620000000200 */
[-C--:B-1----:R-:W-:Y:S07]  /*a650*/  HMMA.16816.F32.BF16 R4, R64, R16.reuse, RZ ;  /* 0x000000104004723c */ /* 0x082fee00000418ff */
[----:B------:R-:W-:Y:S01]  /*a660*/  LDSM.16.M88.4 R108, [R216] ;  /* 0x00000000d86c783b */ /* 0x000fe20000000200 */
[C---:B-----5:R-:W-:Y:S07]  /*a670*/  HMMA.16816.F32.BF16 R8, R60.reuse, R16, RZ ;  /* 0x000000103c08723c */ /* 0x060fee00000418ff */
[----:B------:R-:W1:Y:S01]  /*a680*/  LDSM.16.M88.4 R176, [R217] ;  /* 0x00000000d9b0783b */ /* 0x000e620000000200 */
[-C--:B------:R-:W-:Y:S07]  /*a690*/  HMMA.16816.F32.BF16 R12, R60, R18.reuse, RZ ;  /* 0x000000123c0c723c */ /* 0x080fee00000418ff */
[----:B------:R-:W-:Y:S01]  /*a6a0*/  LDSM.16.M88.4 R188, [R227] ;  /* 0x00000000e3bc783b */ /* 0x000fe20000000200 */
[C---:B------:R-:W-:Y:S07]  /*a6b0*/  HMMA.16816.F32.BF16 R16, R64.reuse, R18, RZ ;  /* 0x000000124010723c */ /* 0x040fee00000418ff */
[----:B------:R-:W-:Y:S01]  /*a6c0*/  LDSM.16.M88.4 R192, [R226] ;  /* 0x00000000e2c0783b */ /* 0x000fe20000000200 */
[-C--:B------:R-:W-:Y:S08]  /*a6d0*/  HMMA.16816.F32.BF16 R20, R64, R32.reuse, RZ ;  /* 0x000000204014723c */ /* 0x080ff000000418ff */
[C---:B------:R-:W-:Y:S08]  /*a6e0*/  HMMA.16816.F32.BF16 R24, R60.reuse, R32, RZ ;  /* 0x000000203c18723c */ /* 0x040ff000000418ff */
[-C--:B------:R-:W-:Y:S08]  /*a6f0*/  HMMA.16816.F32.BF16 R28, R60, R34.reuse, RZ ;  /* 0x000000223c1c723c */ /* 0x080ff000000418ff */
[C---:B------:R-:W-:Y:S08]  /*a700*/  HMMA.16816.F32.BF16 R32, R64.reuse, R34, RZ ;  /* 0x000000224020723c */ /* 0x040ff000000418ff */
[-C--:B------:R-:W-:Y:S08]  /*a710*/  HMMA.16816.F32.BF16 R36, R64, R48.reuse, RZ ;  /* 0x000000304024723c */ /* 0x080ff000000418ff */
[C---:B------:R-:W-:Y:S07]  /*a720*/  HMMA.16816.F32.BF16 R40, R60.reuse, R48, RZ ;  /* 0x000000303c28723c */ /* 0x040fee00000418ff */
[----:B------:R-:W-:Y:S01]  /*a730*/  IMAD.WIDE.U32 R48, R204, c[0x0][0x208], RZ ;  /* 0x00008200cc307a25 */ /* 0x000fe200078e00ff */
[-C--:B------:R-:W-:Y:S04]  /*a740*/  HMMA.16816.F32.BF16 R44, R60, R50.reuse, RZ ;  /* 0x000000323c2c723c */ /* 0x080fe800000418ff */
[----:B------:R-:W-:Y:S02]  /*a750*/  IADD3 R0, R49, R0, RZ ;  /* 0x0000000031007210 */ /* 0x000fe40007ffe0ff */
[C---:B------:R-:W-:Y:S02]  /*a760*/  SHF.L.U32 R196, R48.reuse, 0x6, RZ ;  /* 0x0000000630c47819 */ /* 0x040fe400000006ff */
[----:B------:R-:W-:Y:S02]  /*a770*/  SHF.L.U64.HI R0, R48, 0x6, R0 ;  /* 0x0000000630007819 */ /* 0x000fe40000010200 */
[C---:B------:R-:W-:Y:S08]  /*a780*/  HMMA.16816.F32.BF16 R48, R64.reuse, R50, RZ ;  /* 0x000000324030723c */ /* 0x040ff000000418ff */
[-C--:B------:R-:W-:Y:S01]  /*a790*/  HMMA.16816.F32.BF16 R52, R64, R100.reuse, RZ ;  /* 0x000000644034723c */ /* 0x080fe200000418ff */
[----:B--2---:R-:W-:Y:S03]  /*a7a0*/  IADD3 R200, P0, R208, 0x20, RZ ;  /* 0x00000020d0c87810 */ /* 0x004fe60007f1e0ff */
[C---:B------:R-:W-:Y:S02]  /*a7b0*/  IADD3 R57, P1, R196.reuse, R208, RZ ;  /* 0x000000d0c4397210 */ /* 0x040fe40007f3e0ff */
[----:B------:R-:W-:Y:S02]  /*a7c0*/  IADD3 R56, P2, R196, R200, RZ ;  /* 0x000000c8c4387210 */ /* 0x000fe40007f5e0ff */
[----:B---3--:R-:W-:Y:S04]  /*a7d0*/  IADD3.X R201, RZ, R206, RZ, P0, !PT ;  /* 0x000000ceffc97210 */ /* 0x008fe800007fe4ff */
[----:B------:R-:W-:Y:S02]  /*a7e0*/  LEA R104, P0, R105, R196, 0x5 ;  /* 0x000000c469687211 */ /* 0x000fe400078028ff */
[----:B------:R-:W-:Y:S02]  /*a7f0*/  LEA R198, P6, R57, c[0x0][0x1f8], 0x1 ;  /* 0x00007e0039c67a11 */ /* 0x000fe400078c08ff */
[----:B------:R-:W-:Y:S02]  /*a800*/  LEA.HI.X R105, R105, R0, R180, 0x5, P0 ;  /* 0x0000000069697211 */ /* 0x000fe400000f2cb4 */
[----:B------:R-:W2:Y:S01]  /*a810*/  LDSM.16.M88.4 R180, [R216+0x1000] ;  /* 0x00100000d8b4783b */ /* 0x000ea20000000200 */
[-C--:B------:R-:W-:Y:S02]  /*a820*/  IADD3.X R58, R0, R206.reuse, RZ, P1, !PT ;  /* 0x000000ce003a7210 */ /* 0x080fe40000ffe4ff */
[----:B------:R-:W-:Y:S02]  /*a830*/  LEA R202, P1, R56, c[0x0][0x1f8], 0x1 ;  /* 0x00007e0038ca7a11 */ /* 0x000fe400078208ff */
[----:B------:R-:W-:Y:S02]  /*a840*/  IADD3.X R59, R0, R201, RZ, P2, !PT ;  /* 0x000000c9003b7210 */ /* 0x000fe400017fe4ff */
[----:B------:R-:W-:Y:S02]  /*a850*/  LEA.HI.X R199, R57, c[0x0][0x1fc], R58, 0x1, P6 ;  /* 0x00007f0039c77a11 */ /* 0x000fe400030f0c3a */
[----:B------:R-:W-:Y:S02]  /*a860*/  LEA.HI.X R203, R56, c[0x0][0x1fc], R59, 0x1, P1 ;  /* 0x00007f0038cb7a11 */ /* 0x000fe400008f0c3b */
[C---:B------:R-:W-:Y:S02]  /*a870*/  HMMA.16816.F32.BF16 R56, R60.reuse, R100, RZ ;  /* 0x000000643c38723c */ /* 0x040fe400000418ff */
[----:B------:R-:W-:Y:S02]  /*a880*/  IADD3 R197, P1, R208, 0x40, RZ ;  /* 0x00000040d0c57810 */ /* 0x000fe40007f3e0ff */
[----:B----4-:R-:W-:Y:S02]  /*a890*/  SHF.L.U32 R205, R184, 0x1, RZ ;  /* 0x00000001b8cd7819 */ /* 0x010fe400000006ff */
[----:B------:R-:W3:Y:S01]  /*a8a0*/  LDSM.16.M88.4 R184, [R228] ;  /* 0x00000000e4b8783b */ /* 0x000ee20000000200 */
[-C--:B------:R-:W-:Y:S01]  /*a8b0*/  IADD3 R196, P0, R196, R197.reuse, RZ ;  /* 0x000000c5c4c47210 */ /* 0x080fe20007f1e0ff */
[-C--:B------:R-:W-:Y:S01]  /*a8c0*/  HMMA.16816.F32.BF16 R60, R60, R102.reuse, RZ ;  /* 0x000000663c3c723c */ /* 0x080fe200000418ff */
[----:B------:R-:W-:Y:S03]  /*a8d0*/  IADD3.X R100, RZ, R206, RZ, P1, !PT ;  /* 0x000000ceff647210 */ /* 0x000fe60000ffe4ff */
[----:B------:R-:W-:Y:S02]  /*a8e0*/  IADD3 R101, P1, R104, R200, RZ ;  /* 0x000000c868657210 */ /* 0x000fe40007f3e0ff */
[----:B------:R-:W-:Y:S01]  /*a8f0*/  @!PT LDS RZ, [RZ] ;  /* 0x00000000fffff984 */ /* 0x000fe20000000800 */
[----:B------:R-:W-:Y:S01]  /*a900*/  @!PT LDS RZ, [RZ] ;  /* 0x00000000fffff984 */ /* 0x000fe20000000800 */
[----:B------:R-:W-:Y:S01]  /*a910*/  @!PT LDS RZ, [RZ] ;  /* 0x00000000fffff984 */ /* 0x000fe20000000800 */
[----:B------:R4:W-:Y:S01]  /*a920*/  LDGSTS.E.BYPASS.LTC128B.128 [R205+0x100], [R198.64], !P5 ;  /* 0x00100000c6cd7fae */ /* 0x0009e2000e901d46 */
[----:B------:R-:W-:Y:S01]  /*a930*/  IADD3.X R0, R0, R100, RZ, P0, !PT ;  /* 0x0000006400007210 */ /* 0x000fe200007fe4ff */
[----:B------:R-:W-:Y:S04]  /*a940*/  HMMA.16816.F32.BF16 R64, R64, R102, RZ ;  /* 0x000000664040723c */ /* 0x000fe800000418ff */
[C---:B------:R-:W-:Y:S02]  /*a950*/  IADD3 R197, P0, R104.reuse, R197, RZ ;  /* 0x000000c568c57210 */ /* 0x040fe40007f1e0ff */
[----:B------:R3:W-:Y:S01]  /*a960*/  LDGSTS.E.BYPASS.LTC128B.128 [R205+0x1100], [R202.64], !P4 ;  /* 0x01100000cacd7fae */ /* 0x0007e2000e101d46 */
[----:B------:R-:W-:Y:S01]  /*a970*/  IADD3 R104, P6, R104, R208, RZ ;  /* 0x000000d068687210 */ /* 0x000fe20007fde0ff */
[-C--:B-1----:R-:W-:Y:S05]  /*a980*/  HMMA.16816.F32.BF16 R4, R108, R176.reuse, R4 ;  /* 0x000000b06c04723c */ /* 0x082fea0000041804 */
[C---:B------:R-:W-:Y:S01]  /*a990*/  IADD3.X R201, R105.reuse, R201, RZ, P1, !PT ;  /* 0x000000c969c97210 */ /* 0x040fe20000ffe4ff */
[----:B------:R-:W5:Y:S02]  /*a9a0*/  LDL R208, [R1+0x4] ;  /* 0x0000040001d07983 */ /* 0x000f640000100800 */
[C---:B--2---:R-:W-:Y:S08]  /*a9b0*/  HMMA.16816.F32.BF16 R8, R180.reuse, R176, R8 ;  /* 0x000000b0b408723c */ /* 0x044ff00000041808 */
[-C--:B------:R-:W-:Y:S04]  /*a9c0*/  HMMA.16816.F32.BF16 R12, R180, R178.reuse, R12 ;  /* 0x000000b2b40c723c */ /* 0x080fe8000004180c */
[C---:B----4-:R-:W-:Y:S04]  /*a9d0*/  LEA R198, P2, R196.reuse, c[0x0][0x1f8], 0x1 ;  /* 0x00007e00c4c67a11 */ /* 0x050fe800078408ff */
[C---:B------:R-:W-:Y:S04]  /*a9e0*/  HMMA.16816.F32.BF16 R16, R108.reuse, R178, R16 ;  /* 0x000000b26c10723c */ /* 0x040fe80000041810 */
[----:B------:R-:W-:Y:S02]  /*a9f0*/  LEA.HI.X R199, R196, c[0x0][0x1fc], R0, 0x1, P2 ;  /* 0x00007f00c4c77a11 */ /* 0x000fe400010f0c00 */
[C---:B------:R-:W-:Y:S02]  /*aa00*/  LEA R102, P2, R104.reuse, c[0x0][0x1f8], 0x1 ;  /* 0x00007e0068667a11 */ /* 0x040fe400078408ff */
[-C--:B---3--:R-:W-:Y:S01]  /*aa10*/  HMMA.16816.F32.BF16 R20, R108, R184.reuse, R20 ;  /* 0x000000b86c14723c */ /* 0x088fe20000041814 */
[----:B------:R1:W-:Y:S03]  /*aa20*/  LDGSTS.E.BYPASS.LTC128B.128 [R205+0x2100], [R198.64], !P3 ;  /* 0x02100000c6cd7fae */ /* 0x0003e6000d901d46 */
[C---:B------:R-:W-:Y:S02]  /*aa30*/  IADD3.X R0, R105.reuse, R100, RZ, P0, !PT ;  /* 0x0000006469007210 */ /* 0x040fe400007fe4ff */
[----:B------:R-:W-:Y:S02]  /*aa40*/  IADD3.X R105, R105, R206, RZ, P6, !PT ;  /* 0x000000ce69697210 */ /* 0x000fe400037fe4ff */
[C---:B------:R-:W-:Y:S04]  /*aa50*/  HMMA.16816.F32.BF16 R24, R180.reuse, R184, R24 ;  /* 0x000000b8b418723c */ /* 0x040fe80000041818 */
[----:B------:R-:W-:Y:S02]  /*aa60*/  LEA.HI.X R103, R104, c[0x0][0x1fc], R105, 0x1, P2 ;  /* 0x00007f0068677a11 */ /* 0x000fe400010f0c69 */
[C---:B------:R-:W-:Y:S02]  /*aa70*/  LEA R104, P0, R101.reuse, c[0x0][0x1f8], 0x1 ;  /* 0x00007e0065687a11 */ /* 0x040fe400078008ff */
[-C--:B------:R-:W-:Y:S01]  /*aa80*/  HMMA.16816.F32.BF16 R28, R180, R186.reuse, R28 ;  /* 0x000000bab41c723c */ /* 0x080fe2000004181c */
[----:B------:R2:W-:Y:S03]  /*aa90*/  LDGSTS.E.BYPASS.LTC128B.128 [R205+0x900], [R102.64], !P5 ;  /* 0x0090000066cd7fae */ /* 0x0005e6000e901d46 */
[----:B------:R-:W-:Y:S02]  /*aaa0*/  LEA.HI.X R105, R101, c[0x0][0x1fc], R201, 0x1, P0 ;  /* 0x00007f0065697a11 */ /* 0x000fe400000f0cc9 */
[C---:B------:R-:W-:Y:S02]  /*aab0*/  LEA R100, P0, R197.reuse, c[0x0][0x1f8], 0x1 ;  /* 0x00007e00c5647a11 */ /* 0x040fe400078008ff */
[C---:B------:R-:W-:Y:S01]  /*aac0*/  HMMA.16816.F32.BF16 R32, R108.reuse, R186, R32 ;  /* 0x000000ba6c20723c */ /* 0x040fe20000041820 */
[----:B------:R3:W-:Y:S03]  /*aad0*/  LDGSTS.E.BYPASS.LTC128B.128 [R205+0x1900], [R104.64], !P4 ;  /* 0x0190000068cd7fae */ /* 0x0007e6000e101d46 */
[----:B------:R-:W-:Y:S02]  /*aae0*/  LEA.HI.X R101, R197, c[0x0][0x1fc], R0, 0x1, P0 ;  /* 0x00007f00c5657a11 */ /* 0x000fe400000f0c00 */
[C---:B------:R-:W-:Y:S02]  /*aaf0*/  ISETP.GT.AND P0, PT, R204.reuse, R251, PT ;  /* 0x000000fbcc00720c */ /* 0x040fe40003f04270 */
[-C--:B------:R-:W-:Y:S01]  /*ab00*/  HMMA.16816.F32.BF16 R36, R108, R188.reuse, R36 ;  /* 0x000000bc6c24723c */ /* 0x080fe20000041824 */
[----:B------:R2:W-:Y:S03]  /*ab10*/  LDGSTS.E.BYPASS.LTC128B.128 [R205+0x2900], [R100.64], !P3 ;  /* 0x0290000064cd7fae */ /* 0x0005e6000d901d46 */
[----:B------:R-:W-:Y:S04]  /*ab20*/  IADD3 R204, R204, -0x1, RZ ;  /* 0xffffffffcccc7810 */ /* 0x000fe80007ffe0ff */
[C---:B------:R-:W-:Y:S01]  /*ab30*/  HMMA.16816.F32.BF16 R40, R180.reuse, R188, R40 ;  /* 0x000000bcb428723c */ /* 0x040fe20000041828 */
[----:B-1----:R-:W-:Y:S07]  /*ab40*/  LDSM.16.M88.4 R196, [R212+0x1000] ;  /* 0x00100000d4c4783b */ /* 0x002fee0000000200 */
[-C--:B------:R-:W-:Y:S01]  /*ab50*/  HMMA.16816.F32.BF16 R44, R180, R190.reuse, R44 ;  /* 0x000000beb42c723c */ /* 0x080fe2000004182c */
[----:B------:R-:W-:Y:S07]  /*ab60*/  LDSM.16.M88.4 R200, [R215+0x3000] ;  /* 0x00300000d7c8783b */ /* 0x000fee0000000200 */
[C---:B------:R-:W-:Y:S01]  /*ab70*/  HMMA.16816.F32.BF16 R48, R108.reuse, R190, R48 ;  /* 0x000000be6c30723c */ /* 0x040fe20000041830 */
[----:B------:R-:W-:Y:S07]  /*ab80*/  LDSM.16.M88.4 R176, [R212+0x1400] ;  /* 0x00140000d4b0783b */ /* 0x000fee0000000200 */
[-C--:B------:R-:W-:Y:S01]  /*ab90*/  HMMA.16816.F32.BF16 R52, R108, R192.reuse, R52 ;  /* 0x000000c06c34723c */ /* 0x080fe20000041834 */
[----:B--2---:R-:W1:Y:S07]  /*aba0*/  LDSM.16.M88.4 R100, [R215+0x2000] ;  /* 0x00200000d764783b */ /* 0x004e6e0000000200 */
[C---:B------:R-:W-:Y:S01]  /*abb0*/  HMMA.16816.F32.BF16 R56, R180.reuse, R192, R56 ;  /* 0x000000c0b438723c */ /* 0x040fe20000041838 */
[----:B------:R-:W2:Y:S07]  /*abc0*/  LDSM.16.M88.4 R184, [R212+0x1800] ;  /* 0x00180000d4b8783b */ /* 0x000eae0000000200 */
[-C--:B------:R-:W-:Y:S01]  /*abd0*/  HMMA.16816.F32.BF16 R60, R180, R194.reuse, R60 ;  /* 0x000000c2b43c723c */ /* 0x080fe2000004183c */
[----:B------:R-:W-:Y:S07]  /*abe0*/  LDSM.16.M88.4 R180, [R216+0x2000] ;  /* 0x00200000d8b4783b */ /* 0x000fee0000000200 */
[----:B------:R-:W-:Y:S01]  /*abf0*/  HMMA.16816.F32.BF16 R64, R108, R194, R64 ;  /* 0x000000c26c40723c */ /* 0x000fe20000041840 */
[----:B------:R-:W4:Y:S08]  /*ac00*/  LDSM.16.M88.4 R108, [R212+0x1c00] ;  /* 0x001c0000d46c783b */ /* 0x000f300000000200 */
[----:B------:R-:W2:Y:S01]  /*ac10*/  LDSM.16.M88.4 R188, [R225] ;  /* 0x00000000e1bc783b */ /* 0x000ea20000000200 */
[-C--:B-1----:R-:W-:Y:S07]  /*ac20*/  HMMA.16816.F32.BF16 R4, R100, R196.reuse, R4 ;  /* 0x000000c46404723c */ /* 0x082fee0000041804 */
[----:B------:R-:W1:Y:S01]  /*ac30*/  LDSM.16.M88.4 R192, [R216+0x3000] ;  /* 0x00300000d8c0783b */ /* 0x000e620000000200 */
[C---:B------:R-:W-:Y:S07]  /*ac40*/  HMMA.16816.F32.BF16 R8, R200.reuse, R196, R8 ;  /* 0x000000c4c808723c */ /* 0x040fee0000041808 */
[----:B------:R-:W0:Y:S01]  /*ac50*/  LDGDEPBAR ;  /* 0x00000000000079af */ /* 0x000e220000000000 */
        /* <DEDUP_REMOVED lines=11> */
[C---:B------:R-:W-:Y:S01]  /*ad10*/  HMMA.16816.F32.BF16 R48, R100.reuse, R186, R48 ;  /* 0x000000ba6430723c */ /* 0x040fe20000041830 */
[----:B------:R-:W2:Y:S07]  /*ad20*/  LDSM.16.M88.4 R184, [R222] ;  /* 0x00000000deb8783b */ /* 0x000eae0000000200 */
[-C--:B----4-:R-:W-:Y:S08]  /*ad30*/  HMMA.16816.F32.BF16 R52, R100, R108.reuse, R52 ;  /* 0x0000006c6434723c */ /* 0x090ff00000041834 */
[C---:B------:R-:W-:Y:S08]  /*ad40*/  HMMA.16816.F32.BF16 R56, R200.reuse, R108, R56 ;  /* 0x0000006cc838723c */ /* 0x040ff00000041838 */
[-C--:B------:R-:W-:Y:S08]  /*ad50*/  HMMA.16816.F32.BF16 R60, R200, R110.reuse, R60 ;  /* 0x0000006ec83c723c */ /* 0x080ff0000004183c */
[----:B------:R-:W-:Y:S01]  /*ad60*/  HMMA.16816.F32.BF16 R64, R100, R110, R64 ;  /* 0x0000006e6440723c */ /* 0x000fe20000041840 */
[----:B------:R-:W-:Y:S07]  /*ad70*/  LDSM.16.M88.4 R100, [R215+0x4000] ;  /* 0x00400000d764783b */ /* 0x000fee0000000200 */
[-C--:B------:R-:W-:Y:S01]  /*ad80*/  HMMA.16816.F32.BF16 R4, R180, R188.reuse, R4 ;  /* 0x000000bcb404723c */ /* 0x080fe20000041804 */
[----:B------:R-:W4:Y:S07]  /*ad90*/  LDSM.16.M88.4 R108, [R212+0x2000] ;  /* 0x00200000d46c783b */ /* 0x000f2e0000000200 */
[C---:B-1----:R-:W-:Y:S08]  /*ada0*/  HMMA.16816.F32.BF16 R8, R192.reuse, R188, R8 ;  /* 0x000000bcc008723c */ /* 0x042ff00000041808 */
        /* <DEDUP_REMOVED lines=17> */
[----:B------:R-:W-:Y:S01]  /*aec0*/  HMMA.16816.F32.BF16 R64, R180, R186, R64 ;  /* 0x000000bab440723c */ /* 0x000fe20000041840 */
[----:B------:R-:W-:Y:S07]  /*aed0*/  LDSM.16.M88.4 R180, [R216+0x4000] ;  /* 0x00400000d8b4783b */ /* 0x000fee0000000200 */
[-C--:B----4-:R-:W-:Y:S01]  /*aee0*/  HMMA.16816.F32.BF16 R4, R100, R108.reuse, R4 ;  /* 0x0000006c6404723c */ /* 0x090fe20000041804 */
[----:B------:R-:W4:Y:S07]  /*aef0*/  LDSM.16.M88.4 R184, [R221] ;  /* 0x00000000ddb8783b */ /* 0x000f2e0000000200 */
[C---:B-1----:R-:W-:Y:S08]  /*af00*/  HMMA.16816.F32.BF16 R8, R188.reuse, R108, R8 ;  /* 0x0000006cbc08723c */ /* 0x042ff00000041808 */
[-C--:B------:R-:W-:Y:S08]  /*af10*/  HMMA.16816.F32.BF16 R12, R188, R110.reuse, R12 ;  /* 0x0000006ebc0c723c */ /* 0x080ff0000004180c */
[C---:B------:R-:W-:Y:S01]  /*af20*/  HMMA.16816.F32.BF16 R16, R100.reuse, R110, R16 ;  /* 0x0000006e6410723c */ /* 0x040fe20000041810 */
[----:B------:R-:W1:Y:S07]  /*af30*/  LDSM.16.M88.4 R108, [R216+0x5000] ;  /* 0x00500000d86c783b */ /* 0x000e6e0000000200 */
[-C--:B------:R-:W-:Y:S08]  /*af40*/  HMMA.16816.F32.BF16 R20, R100, R176.reuse, R20 ;  /* 0x000000b06414723c */ /* 0x080ff00000041814 */
[C---:B------:R-:W-:Y:S08]  /*af50*/  HMMA.16816.F32.BF16 R24, R188.reuse, R176, R24 ;  /* 0x000000b0bc18723c */ /* 0x040ff00000041818 */
        /* <DEDUP_REMOVED lines=10> */
[-C--:B----4-:R-:W-:Y:S08]  /*b000*/  HMMA.16816.F32.BF16 R4, R180, R184.reuse, R4 ;  /* 0x000000b8b404723c */ /* 0x090ff00000041804 */
[C---:B-1----:R-:W-:Y:S08]  /*b010*/  HMMA.16816.F32.BF16 R8, R108.reuse, R184, R8 ;  /* 0x000000b86c08723c */ /* 0x042ff00000041808 */
[-C--:B------:R-:W-:Y:S08]  /*b020*/  HMMA.16816.F32.BF16 R12, R108, R186.reuse, R12 ;  /* 0x000000ba6c0c723c */ /* 0x080ff0000004180c */
[----:B------:R-:W-:Y:S01]  /*b030*/  FMUL.FTZ R4, R4, c[0x0][0x320] ;  /* 0x0000c80004047a20 */ /* 0x000fe20000410000 */
[C---:B------:R-:W-:Y:S03]  /*b040*/  HMMA.16816.F32.BF16 R16, R180.reuse, R186, R16 ;  /* 0x000000bab410723c */ /* 0x040fe60000041810 */
[----:B------:R-:W3:Y:S01]  /*b050*/  MUFU.TANH R176, R4 ;  /* 0x0000000400b07308 */ /* 0x000ee20000002400 */
        /* <DEDUP_REMOVED lines=11> */
[----:B------:R-:W-:Y:S02]  /*b110*/  FMUL.FTZ R16, R16, c[0x0][0x320] ;  /* 0x0000c80010107a20 */ /* 0x000fe40000410000 */
[----:B------:R-:W-:Y:S01]  /*b120*/  FMUL.FTZ R13, R13, c[0x0][0x320] ;  /* 0x0000c8000d0d7a20 */ /* 0x000fe20000410000 */
[----:B---3--:R-:W-:Y:S01]  /*b130*/  FMNMX.FTZ R105, R176, R2, !PT ;  /* 0x00000002b0697209 */ /* 0x008fe20007810000 */
[----:B------:R-:W-:Y:S02]  /*b140*/  FMUL.FTZ R17, R17, c[0x0][0x320] ;  /* 0x0000c80011117a20 */ /* 0x000fe40000410000 */
[----:B------:R-:W-:Y:S02]  /*b150*/  FMUL.FTZ R15, R15, c[0x0][0x320] ;  /* 0x0000c8000f0f7a20 */ /* 0x000fe40000410000 */
[----:B------:R-:W-:Y:S01]  /*b160*/  FMUL.FTZ R19, R19, c[0x0][0x320] ;  /* 0x0000c80013137a20 */ /* 0x000fe20000410000 */
[----:B------:R-:W-:Y:S01]  /*b170*/  MUFU.TANH R185, R12 ;  /* 0x0000000c00b97308 */ /* 0x000fe20000002400 */
[----:B------:R-:W-:Y:S01]  /*b180*/  FMUL.FTZ R18, R18, c[0x0][0x320] ;  /* 0x0000c80012127a20 */ /* 0x000fe20000410000 */
[----:B-1----:R-:W-:Y:S08]  /*b190*/  FMNMX.FTZ R105, R102, R105, !PT ;  /* 0x0000006966697209 */ /* 0x002ff00007810000 */
[----:B------:R1:W-:Y:S10]  /*b1a0*/  MUFU.TANH R178, R7 ;  /* 0x0000000700b27308 */ /* 0x0003f40000002400 */
[----:B------:R-:W-:Y:S10]  /*b1b0*/  MUFU.TANH R18, R18 ;  /* 0x0000001200127308 */ /* 0x000ff40000002400 */
[----:B------:R-:W2:Y:S01]  /*b1c0*/  MUFU.TANH R184, R8 ;  /* 0x0000000800b87308 */ /* 0x000ea20000002400 */
[----:B-1----:R-:W1:Y:S09]  /*b1d0*/  LDSM.16.M88.4 R4, [R220] ;  /* 0x00000000dc04783b */ /* 0x002e720000000200 */
[----:B------:R-:W-:Y:S10]  /*b1e0*/  MUFU.TANH R179, R13 ;  /* 0x0000000d00b37308 */ /* 0x000ff40000002400 */
[----:B------:R-:W3:Y:S01]  /*b1f0*/  MUFU.TANH R188, R9 ;  /* 0x0000000900bc7308 */ /* 0x000ee20000002400 */
[----:B--2---:R-:W-:Y:S09]  /*b200*/  FMNMX.FTZ R0, R184, R106, !PT ;  /* 0x0000006ab8007209 */ /* 0x004ff20007810000 */
[----:B------:R-:W-:Y:S10]  /*b210*/  MUFU.TANH R187, R14 ;  /* 0x0000000e00bb7308 */ /* 0x000ff40000002400 */
[----:B------:R-:W-:Y:S01]  /*b220*/  MUFU.TANH R189, R10 ;  /* 0x0000000a00bd7308 */ /* 0x000fe20000002400 */
[-C--:B-1----:R-:W-:Y:S03]  /*b230*/  HMMA.16816.F32.BF16 R20, R180, R4.reuse, R20 ;  /* 0x00000004b414723c */ /* 0x082fe60000041814 */
        /* <DEDUP_REMOVED lines=9> */
[----:B------:R-:W2:Y:S01]  /*b2d0*/  MUFU.TANH R16, R16 ;  /* 0x0000001000107308 */ /* 0x000ea20000002400 */
        /* <DEDUP_REMOVED lines=10> */
[----:B------:R3:W-:Y:S01]  /*b380*/  MUFU.TANH R194, R21 ;  /* 0x0000001500c27308 */ /* 0x0007e20000002400 */
[----:B------:R-:W-:Y:S01]  /*b390*/  FMUL.FTZ R31, R31, c[0x0][0x320] ;  /* 0x0000c8001f1f7a20 */ /* 0x000fe20000410000 */
[----:B------:R-:W-:Y:S01]  /*b3a0*/  BAR.SYNC.DEFER_BLOCKING 0x0 ;  /* 0x0000000000007b1d */ /* 0x000fe20000010000 */
[----:B------:R-:W-:Y:S01]  /*b3b0*/  FMUL.FTZ R32, R32, c[0x0][0x320] ;  /* 0x0000c80020207a20 */ /* 0x000fe20000410000 */
[----:B--2---:R-:W-:Y:S01]  /*b3c0*/  FMNMX.FTZ R105, R16, R105, !PT ;  /* 0x0000006910697209 */ /* 0x004fe20007810000 */
[----:B------:R-:W-:Y:S02]  /*b3d0*/  FMUL.FTZ R35, R35, c[0x0][0x320] ;  /* 0x0000c80023237a20 */ /* 0x000fe40000410000 */
[----:B------:R-:W-:Y:S02]  /*b3e0*/  FMUL.FTZ R33, R33, c[0x0][0x320] ;  /* 0x0000c80021217a20 */ /* 0x000fe40000410000 */
[----:B------:R-:W-:Y:S01]  /*b3f0*/  FMUL.FTZ R34, R34, c[0x0][0x320] ;  /* 0x0000c80022227a20 */ /* 0x000fe20000410000 */
[----:B------:R-:W2:Y:S01]  /*b400*/  MUFU.TANH R17, R17 ;  /* 0x0000001100117308 */ /* 0x000ea20000002400 */
[----:B------:R-:W-:Y:S02]  /*b410*/  FMUL.FTZ R28, R28, c[0x0][0x320] ;  /* 0x0000c8001c1c7a20 */ /* 0x000fe40000410000 */
[----:B------:R-:W-:Y:S02]  /*b420*/  FMUL.FTZ R29, R29, c[0x0][0x320] ;  /* 0x0000c8001d1d7a20 */ /* 0x000fe40000410000 */
[----:B------:R-:W-:Y:S02]  /*b430*/  FMUL.FTZ R26, R26, c[0x0][0x320] ;  /* 0x0000c8001a1a7a20 */ /* 0x000fe40000410000 */
[----:B------:R-:W-:Y:S03]  /*b440*/  FMUL.FTZ R27, R27, c[0x0][0x320] ;  /* 0x0000c8001b1b7a20 */ /* 0x000fe60000410000 */
[----:B------:R-:W-:Y:S01]  /*b450*/  MUFU.TANH R192, R33 ;  /* 0x0000002100c07308 */ /* 0x000fe20000002400 */
[----:B---3--:R-:W3:Y:S09]  /*b460*/  LDL.64 R20, [R1+0x8] ;  /* 0x0000080001147983 */ /* 0x008ef20000100a00 */
[----:B------:R-:W-:Y:S01]  /*b470*/  MUFU.TANH R19, R19 ;  /* 0x0000001300137308 */ /* 0x000fe20000002400 */
[-C--:B-1----:R-:W-:Y:S05]  /*b480*/  HMMA.16816.F32.BF16 R36, R180, R8.reuse, R36 ;  /* 0x00000008b424723c */ /* 0x082fea0000041824 */
[----:B--2---:R-:W-:Y:S04]  /*b490*/  FMNMX.FTZ R105, R17, R105, !PT ;  /* 0x0000006911697209 */ /* 0x004fe80007810000 */
[----:B------:R-:W1:Y:S01]  /*b4a0*/  MUFU.TANH R191, R32 ;  /* 0x0000002000bf7308 */ /* 0x000e620000002400 */
[C---:B------:R-:W-:Y:S04]  /*b4b0*/  HMMA.16816.F32.BF16 R40, R108.reuse, R8, R40 ;  /* 0x000000086c28723c */ /* 0x040fe80000041828 */
[----:B------:R-:W-:Y:S05]  /*b4c0*/  FMNMX.FTZ R105, R193, R105, !PT ;  /* 0x00000069c1697209 */ /* 0x000fea0007810000 */
[----:B------:R-:W-:Y:S01]  /*b4d0*/  MUFU.TANH R197, R22 ;  /* 0x0000001600c57308 */ /* 0x000fe20000002400 */
[-C--:B------:R-:W-:Y:S03]  /*b4e0*/  HMMA.16816.F32.BF16 R44, R108, R10.reuse, R44 ;  /* 0x0000000a6c2c723c */ /* 0x080fe6000004182c */
[----:B------:R-:W-:Y:S01]  /*b4f0*/  FMNMX.FTZ R105, R194, R105, !PT ;  /* 0x00000069c2697209 */ /* 0x000fe20007810000 */
[----:B------:R-:W-:Y:S04]  /*b500*/  FMUL.FTZ R36, R36, c[0x0][0x320] ;  /* 0x0000c80024247a20 */ /* 0x000fe80000410000 */
[C---:B------:R-:W-:Y:S01]  /*b510*/  HMMA.16816.F32.BF16 R48, R180.reuse, R10, R48 ;  /* 0x0000000ab430723c */ /* 0x040fe20000041830 */
[----:B------:R-:W2:Y:S03]  /*b520*/  MUFU.TANH R200, R24 ;  /* 0x0000001800c87308 */ /* 0x000ea60000002400 */
[----:B------:R-:W-:Y:S01]  /*b530*/  FMUL.FTZ R37, R37, c[0x0][0x320] ;  /* 0x0000c80025257a20 */ /* 0x000fe20000410000 */
[----:B-1----:R-:W-:Y:S01]  /*b540*/  FMNMX.FTZ R105, R191, R105, !PT ;  /* 0x00000069bf697209 */ /* 0x002fe20007810000 */
[----:B------:R-:W-:Y:S02]  /*b550*/  FMUL.FTZ R38, R38, c[0x0][0x320] ;  /* 0x0000c80026267a20 */ /* 0x000fe40000410000 */
[-C--:B------:R-:W-:Y:S03]  /*b560*/  HMMA.16816.F32.BF16 R52, R180, R4.reuse, R52 ;  /* 0x00000004b434723c */ /* 0x080fe60000041834 */
[----:B------:R-:W-:Y:S01]  /*b570*/  MUFU.TANH R198, R23 ;  /* 0x0000001700c67308 */ /* 0x000fe20000002400 */
[----:B------:R-:W-:Y:S01]  /*b580*/  FMUL.FTZ R39, R39, c[0x0][0x320] ;  /* 0x0000c80027277a20 */ /* 0x000fe20000410000 */
[----:B------:R-:W-:Y:S01]  /*b590*/  FMNMX.FTZ R105, R192, R105, !PT ;  /* 0x00000069c0697209 */ /* 0x000fe20007810000 */
[----:B------:R-:W-:Y:S02]  /*b5a0*/  FMUL.FTZ R40, R40, c[0x0][0x320] ;  /* 0x0000c80028287a20 */ /* 0x000fe40000410000 */
[C---:B------:R-:W-:Y:S04]  /*b5b0*/  HMMA.16816.F32.BF16 R56, R108.reuse, R4, R56 ;  /* 0x000000046c38723c */ /* 0x040fe80000041838 */
[----:B------:R-:W-:Y:S01]  /*b5c0*/  FMUL.FTZ R44, R44, c[0x0][0x320] ;  /* 0x0000c8002c2c7a20 */ /* 0x000fe20000410000 */
[----:B------:R-:W1:Y:S01]  /*b5d0*/  MUFU.TANH R199, R25 ;  /* 0x0000001900c77308 */ /* 0x000e620000002400 */
[----:B------:R-:W-:Y:S01]  /*b5e0*/  FMUL.FTZ R43, R43, c[0x0][0x320] ;  /* 0x0000c8002b2b7a20 */ /* 0x000fe20000410000 */
[----:B------:R-:W-:Y:S01]  /*b5f0*/  FMNMX.FTZ R5, R189, R107, !PT ;  /* 0x0000006bbd057209 */ /* 0x000fe20007810000 */
[-C--:B------:R-:W-:Y:S04]  /*b600*/  HMMA.16816.F32.BF16 R60, R108, R6.reuse, R60 ;  /* 0x000000066c3c723c */ /* 0x080fe8000004183c */
[----:B------:R-:W-:Y:S01]  /*b610*/  FMUL.FTZ R48, R48, c[0x0][0x320] ;  /* 0x0000c80030307a20 */ /* 0x000fe20000410000 */
[----:B--2---:R-:W-:Y:S01]  /*b620*/  FMNMX.FTZ R0, R200, R0, !PT ;  /* 0x00000000c8007209 */ /* 0x004fe20007810000 */
[----:B------:R-:W-:Y:S01]  /*b630*/  FMUL.FTZ R49, R49, c[0x0][0x320] ;  /* 0x0000c80031317a20 */ /* 0x000fe20000410000 */
[----:B------:R-:W2:Y:S01]  /*b640*/  MUFU.TANH R231, R36 ;  /* 0x0000002400e77308 */ /* 0x000ea20000002400 */
[----:B------:R-:W-:Y:S04]  /*b650*/  HMMA.16816.F32.BF16 R64, R180, R6, R64 ;  /* 0x00000006b440723c */ /* 0x000fe80000041840 */
[----:B------:R-:W-:Y:S01]  /*b660*/  FMUL.FTZ R52, R52, c[0x0][0x320] ;  /* 0x0000c80034347a20 */ /* 0x000fe20000410000 */
[----:B------:R-:W-:Y:S01]  /*b670*/  FMNMX.FTZ R4, R177, R3, !PT ;  /* 0x00000003b1047209 */ /* 0x000fe20007810000 */
[----:B------:R-:W-:Y:S01]  /*b680*/  FMUL.FTZ R53, R53, c[0x0][0x320] ;  /* 0x0000c80035357a20 */ /* 0x000fe20000410000 */
[----:B------:R-:W-:Y:S01]  /*b690*/  FMNMX.FTZ R5, R190, R5, !PT ;  /* 0x00000005be057209 */ /* 0x000fe20007810000 */
[----:B------:R-:W-:Y:S01]  /*b6a0*/  FMUL.FTZ R54, R54, c[0x0][0x320] ;  /* 0x0000c80036367a20 */ /* 0x000fe20000410000 */
[----:B------:R-:W4:Y:S03]  /*b6b0*/  MUFU.TANH R195, R34 ;  /* 0x0000002200c37308 */ /* 0x000f260000002400 */
[----:B------:R-:W-:Y:S01]  /*b6c0*/  FMUL.FTZ R55, R55, c[0x0][0x320] ;  /* 0x0000c80037377a20 */ /* 0x000fe20000410000 */
[----:B------:R-:W-:Y:S01]  /*b6d0*/  FMNMX.FTZ R4, R178, R4, !PT ;  /* 0x00000004b2047209 */ /* 0x000fe20007810000 */
[----:B------:R-:W-:Y:S01]  /*b6e0*/  FMUL.FTZ R50, R50, c[0x0][0x320] ;  /* 0x0000c80032327a20 */ /* 0x000fe20000410000 */
[----:B-1----:R-:W-:Y:S01]  /*b6f0*/  FMNMX.FTZ R0, R199, R0, !PT ;  /* 0x00000000c7007209 */ /* 0x002fe20007810000 */
[----:B------:R-:W-:Y:S01]  /*b700*/  FMUL.FTZ R51, R51, c[0x0][0x320] ;  /* 0x0000c80033337a20 */ /* 0x000fe20000410000 */
[----:B------:R-:W-:Y:S01]  /*b710*/  FMNMX.FTZ R4, R18, R4, !PT ;  /* 0x0000000412047209 */ /* 0x000fe20007810000 */
[----:B------:R-:W-:Y:S01]  /*b720*/  FMUL.FTZ R46, R46, c[0x0][0x320] ;  /* 0x0000c8002e2e7a20 */ /* 0x000fe20000410000 */
[----:B------:R-:W1:Y:S01]  /*b730*/  MUFU.TANH R206, R28 ;  /* 0x0000001c00ce7308 */ /* 0x000e620000002400 */
[----:B------:R-:W-:Y:S01]  /*b740*/  FMUL.FTZ R47, R47, c[0x0][0x320] ;  /* 0x0000c8002f2f7a20 */ /* 0x000fe20000410000 */
[----:B------:R-:W-:Y:S01]  /*b750*/  FMNMX.FTZ R4, R19, R4, !PT ;  /* 0x0000000413047209 */ /* 0x000fe20007810000 */
[----:B------:R-:W-:Y:S01]  /*b760*/  FMUL.FTZ R41, R41, c[0x0][0x320] ;  /* 0x0000c80029297a20 */ /* 0x000fe20000410000 */
[----:B--2---:R-:W-:Y:S01]  /*b770*/  FMNMX.FTZ R105, R231, R105, !PT ;  /* 0x00000069e7697209 */ /* 0x004fe20007810000 */
[----:B------:R-:W-:Y:S01]  /*b780*/  FMUL.FTZ R65, R65, c[0x0][0x320] ;  /* 0x0000c80041417a20 */ /* 0x000fe20000410000 */
[----:B------:R-:W-:Y:S01]  /*b790*/  FMNMX.FTZ R4, R197, R4, !PT ;  /* 0x00000004c5047209 */ /* 0x000fe20007810000 */
[----:B------:R-:W-:Y:S01]  /*b7a0*/  FMUL.FTZ R66, R66, c[0x0][0x320] ;  /* 0x0000c80042427a20 */ /* 0x000fe20000410000 */
[----:B------:R-:W-:Y:S01]  /*b7b0*/  FMNMX.FTZ R5, R187, R5, !PT ;  /* 0x00000005bb057209 */ /* 0x000fe20007810000 */
[----:B------:R-:W-:Y:S01]  /*b7c0*/  FMUL.FTZ R67, R67, c[0x0][0x320] ;  /* 0x0000c80043437a20 */ /* 0x000fe20000410000 */
[----:B------:R-:W2:Y:S01]  /*b7d0*/  MUFU.TANH R233, R37 ;  /* 0x0000002500e97308 */ /* 0x000ea20000002400 */
[----:B------:R-:W-:Y:S01]  /*b7e0*/  FMUL.FTZ R64, R64, c[0x0][0x320] ;  /* 0x0000c80040407a20 */ /* 0x000fe20000410000 */
[----:B------:R-:W-:Y:S01]  /*b7f0*/  FMNMX.FTZ R4, R198, R4, !PT ;  /* 0x00000004c6047209 */ /* 0x000fe20007810000 */
[----:B------:R-:W-:Y:S01]  /*b800*/  FMUL.FTZ R56, R56, c[0x0][0x320] ;  /* 0x0000c80038387a20 */ /* 0x000fe20000410000 */
[----:B------:R-:W-:Y:S01]  /*b810*/  FMNMX.FTZ R5, R186, R5, !PT ;  /* 0x00000005ba057209 */ /* 0x000fe20007810000 */
[----:B------:R-:W-:Y:S01]  /*b820*/  FMUL.FTZ R57, R57, c[0x0][0x320] ;  /* 0x0000c80039397a20 */ /* 0x000fe20000410000 */
[----:B----4-:R-:W-:Y:S01]  /*b830*/  FMNMX.FTZ R4, R195, R4, !PT ;  /* 0x00000004c3047209 */ /* 0x010fe20007810000 */
[----:B------:R-:W-:Y:S02]  /*b840*/  FMUL.FTZ R60, R60, c[0x0][0x320] ;  /* 0x0000c8003c3c7a20 */ /* 0x000fe40000410000 */
[----:B------:R-:W-:Y:S01]  /*b850*/  FMUL.FTZ R61, R61, c[0x0][0x320] ;  /* 0x0000c8003d3d7a20 */ /* 0x000fe20000410000 */
[----:B------:R-:W4:Y:S01]  /*b860*/  MUFU.TANH R196, R35 ;  /* 0x0000002300c47308 */ /* 0x000f220000002400 */
[----:B------:R-:W-:Y:S02]  /*b870*/  FMUL.FTZ R58, R58, c[0x0][0x320] ;  /* 0x0000c8003a3a7a20 */ /* 0x000fe40000410000 */
[----:B------:R-:W-:Y:S01]  /*b880*/  FMUL.FTZ R59, R59, c[0x0][0x320] ;  /* 0x0000c8003b3b7a20 */ /* 0x000fe20000410000 */
[----:B-1----:R-:W-:Y:S01]  /*b890*/  FMNMX.FTZ R0, R206, R0, !PT ;  /* 0x00000000ce007209 */ /* 0x002fe20007810000 */
[----:B------:R-:W-:Y:S02]  /*b8a0*/  FMUL.FTZ R62, R62, c[0x0][0x320] ;  /* 0x0000c8003e3e7a20 */ /* 0x000fe40000410000 */
[----:B------:R-:W-:Y:S02]  /*b8b0*/  FMUL.FTZ R45, R45, c[0x0][0x320] ;  /* 0x0000c8002d2d7a20 */ /* 0x000fe40000410000 */
[----:B------:R-:W-:Y:S01]  /*b8c0*/  FMUL.FTZ R42, R42, c[0x0][0x320] ;  /* 0x0000c8002a2a7a20 */ /* 0x000fe20000410000 */
[----:B------:R-:W1:Y:S01]  /*b8d0*/  MUFU.TANH R203, R29 ;  /* 0x0000001d00cb7308 */ /* 0x000e620000002400 */
[----:B--2---:R-:W-:Y:S09]  /*b8e0*/  FMNMX.FTZ R105, R233, R105, !PT ;  /* 0x00000069e9697209 */ /* 0x004ff20007810000 */
[----:B------:R-:W2:Y:S01]  /*b8f0*/  MUFU.TANH R229, R48 ;  /* 0x0000003000e57308 */ /* 0x000ea20000002400 */
[----:B----4-:R-:W-:Y:S09]  /*b900*/  FMNMX.FTZ R4, R196, R4, !PT ;  /* 0x00000004c4047209 */ /* 0x010ff20007810000 */
[----:B------:R-:W4:Y:S01]  /*b910*/  MUFU.TANH R234, R38 ;  /* 0x0000002600ea7308 */ /* 0x000f220000002400 */
[----:B-1----:R-:W-:Y:S09]  /*b920*/  FMNMX.FTZ R0, R203, R0, !PT ;  /* 0x00000000cb007209 */ /* 0x002ff20007810000 */
        /* <DEDUP_REMOVED lines=31> */
[----:B--2---:R-:W-:Y:S05]  /*bb20*/  FMNMX.FTZ R105, R244, R105, !PT ;  /* 0x00000069f4697209 */ /* 0x004fea0007810000 */
[----:B------:R-:W2:Y:S04]  /*bb30*/  SHFL.BFLY PT, R7, R105, 0x2, 0x1f ;  /* 0x0c401f0069077f89 */ /* 0x000ea800000e0000 */
[----:B------:R-:W3:Y:S01]  /*bb40*/  MUFU.TANH R209, R66 ;  /* 0x0000004200d17308 */ /* 0x000ee20000002400 */
[----:B----4-:R-:W-:Y:S09]  /*bb50*/  FMNMX.FTZ R4, R249, R4, !PT ;  /* 0x00000004f9047209 */ /* 0x010ff20007810000 */
[----:B------:R-:W4:Y:S01]  /*bb60*/  MUFU.TANH R243, R60 ;  /* 0x0000003c00f37308 */ /* 0x000f220000002400 */
[----:B-1----:R-:W-:Y:S09]  /*bb70*/  FMNMX.FTZ R0, R248, R0, !PT ;  /* 0x00000000f8007209 */ /* 0x002ff20007810000 */
[----:B------:R-:W-:Y:S01]  /*bb80*/  MUFU.TANH R210, R30 ;  /* 0x0000001e00d27308 */ /* 0x000fe20000002400 */
[----:B--2---:R-:W-:Y:S02]  /*bb90*/  FMNMX.FTZ R105, R105, R7, !PT ;  /* 0x0000000769697209 */ /* 0x004fe40007810000 */
[----:B---3--:R-:W-:Y:S03]  /*bba0*/  FMNMX.FTZ R4, R209, R4, !PT ;  /* 0x00000004d1047209 */ /* 0x008fe60007810000 */
[----:B------:R-:W1:Y:S04]  /*bbb0*/  SHFL.BFLY PT, R7, R105, 0x1, 0x1f ;  /* 0x0c201f0069077f89 */ /* 0x000e6800000e0000 */
[----:B------:R-:W2:Y:S01]  /*bbc0*/  MUFU.TANH R30, R67 ;  /* 0x00000043001e7308 */ /* 0x000ea20000002400 */
[----:B----4-:R-:W-:Y:S09]  /*bbd0*/  FMNMX.FTZ R0, R243, R0, !PT ;  /* 0x00000000f3007209 */ /* 0x010ff20007810000 */
[----:B------:R-:W3:Y:S10]  /*bbe0*/  MUFU.TANH R241, R61 ;  /* 0x0000003d00f17308 */ /* 0x000ef40000002400 */
[----:B------:R-:W4:Y:S01]  /*bbf0*/  MUFU.TANH R201, R26 ;  /* 0x0000001a00c97308 */ /* 0x000f220000002400 */
[----:B-1----:R-:W-:Y:S02]  /*bc00*/  FMNMX.FTZ R105, R105, R7, !PT ;  /* 0x0000000769697209 */ /* 0x002fe40007810000 */
[----:B--2---:R-:W-:Y:S03]  /*bc10*/  FMNMX.FTZ R4, R30, R4, !PT ;  /* 0x000000041e047209 */ /* 0x004fe60007810000 */
[----:B------:R-:W-:Y:S02]  /*bc20*/  FMUL.FTZ R110, R105, c[0x0][0x2d0] ;  /* 0x0000b400696e7a20 */ /* 0x000fe40000410000 */
[----:B------:R-:W1:Y:S02]  /*bc30*/  SHFL.BFLY PT, R6, R4, 0x2, 0x1f ;  /* 0x0c401f0004067f89 */ /* 0x000e6400000e0000 */
[----:B------:R-:W2:Y:S01]  /*bc40*/  MUFU.TANH R202, R27 ;  /* 0x0000001b00ca7308 */ /* 0x000ea20000002400 */
[--C-:B------:R-:W-:Y:S02]  /*bc50*/  FFMA.FTZ R48, R192, c[0x0][0x2d0], -R110.reuse ;  /* 0x0000b400c0307a23 */ /* 0x100fe4000001086e */
[--C-:B------:R-:W-:Y:S01]  /*bc60*/  FFMA.FTZ R44, R191, c[0x0][0x2d0], -R110.reuse ;  /* 0x0000b400bf2c7a23 */ /* 0x100fe2000001086e */
[----:B---3--:R-:W-:Y:S05]  /*bc70*/  FMNMX.FTZ R0, R241, R0, !PT ;  /* 0x00000000f1007209 */ /* 0x008fea0007810000 */
[----:B------:R-:W3:Y:S01]  /*bc80*/  SHFL.BFLY PT, R103, R0, 0x2, 0x1f ;  /* 0x0c401f0000677f89 */ /* 0x000ee200000e0000 */
[----:B------:R-:W2:Y:S01]  /*bc90*/  MUFU.TANH R211, R31 ;  /* 0x0000001f00d37308 */ /* 0x000ea20000002400 */
[----:B----4-:R-:W-:Y:S09]  /*bca0*/  FMNMX.FTZ R5, R201, R5, !PT ;  /* 0x00000005c9057209 */ /* 0x010ff20007810000 */
[----:B------:R-:W4:Y:S01]  /*bcb0*/  MUFU.TANH R237, R42 ;  /* 0x0000002a00ed7308 */ /* 0x000f220000002400 */
[----:B-1----:R-:W-:Y:S05]  /*bcc0*/  FMNMX.FTZ R4, R4, R6, !PT ;  /* 0x0000000604047209 */ /* 0x002fea0007810000 */
[----:B------:R-:W1:Y:S04]  /*bcd0*/  SHFL.BFLY PT, R104, R4, 0x1, 0x1f ;  /* 0x0c201f0004687f89 */ /* 0x000e6800000e0000 */
[----:B------:R-:W5:Y:S01]  /*bce0*/  MUFU.TANH R181, R43 ;  /* 0x0000002b00b57308 */ /* 0x000f620000002400 */
[----:B---3--:R-:W-:Y:S02]  /*bcf0*/  FMNMX.FTZ R103, R0, R103, !PT ;  /* 0x0000006700677209 */ /* 0x008fe40007810000 */
[----:B--2---:R-:W-:Y:S03]  /*bd00*/  FMNMX.FTZ R0, R202, R5, !PT ;  /* 0x00000005ca007209 */ /* 0x004fe60007810000 */
[----:B------:R-:W2:Y:S01]  /*bd10*/  SHFL.BFLY PT, R6, R103, 0x1, 0x1f ;  /* 0x0c201f0067067f89 */ /* 0x000ea200000e0000 */
[----:B------:R-:W-:Y:S03]  /*bd20*/  FMNMX.FTZ R0, R210, R0, !PT ;  /* 0x00000000d2007209 */ /* 0x000fe60007810000 */
[----:B------:R-:W3:Y:S01]  /*bd30*/  MUFU.TANH R182, R46 ;  /* 0x0000002e00b67308 */ /* 0x000ee20000002400 */
[----:B------:R-:W-:Y:S01]  /*bd40*/  FMNMX.FTZ R5, R211, R0, !PT ;  /* 0x00000000d3057209 */ /* 0x000fe20007810000 */
[----:B------:R-:W-:Y:S03]  /*bd50*/  FMUL.FTZ R0, R63, c[0x0][0x320] ;  /* 0x0000c8003f007a20 */ /* 0x000fe60000410000 */
[----:B----4-:R-:W-:Y:S05]  /*bd60*/  FMNMX.FTZ R5, R237, R5, !PT ;  /* 0x00000005ed057209 */ /* 0x010fea0007810000 */
[----:B------:R4:W-:Y:S01]  /*bd70*/  MUFU.TANH R109, R0 ;  /* 0x00000000006d7308 */ /* 0x0009e20000002400 */
[----:B-1----:R-:W-:Y:S01]  /*bd80*/  FMNMX.FTZ R104, R4, R104, !PT ;  /* 0x0000006804687209 */ /* 0x002fe20007810000 */
[----:B------:R-:W-:Y:S01]  /*bd90*/  FFMA.FTZ R4, R176, c[0x0][0x2d0], -R110 ;  /* 0x0000b400b0047a23 */ /* 0x000fe2000001086e */
[----:B-----5:R-:W-:Y:S03]  /*bda0*/  FMNMX.FTZ R5, R181, R5, !PT ;  /* 0x00000005b5057209 */ /* 0x020fe60007810000 */
[----:B------:R-:W-:Y:S04]  /*bdb0*/  FMUL.FTZ R111, R104, c[0x0][0x2d0] ;  /* 0x0000b400686f7a20 */ /* 0x000fe80000410000 */
[----:B------:R1:W-:Y:S01]  /*bdc0*/  MUFU.EX2 R180, R4 ;  /* 0x0000000400b47308 */ /* 0x0003e20000000800 */
[--C-:B------:R-:W-:Y:S01]  /*bdd0*/  FFMA.FTZ R7, R18, c[0x0][0x2d0], -R111.reuse ;  /* 0x0000b40012077a23 */ /* 0x100fe2000001086f */
[----:B--2---:R-:W-:Y:S01]  /*bde0*/  FMNMX.FTZ R103, R103, R6, !PT ;  /* 0x0000000667677209 */ /* 0x004fe20007810000 */
[--C-:B------:R-:W-:Y:S02]  /*bdf0*/  FFMA.FTZ R8, R19, c[0x0][0x2d0], -R111.reuse ;  /* 0x0000b40013087a23 */ /* 0x100fe4000001086f */
[--C-:B------:R-:W-:Y:S02]  /*be00*/  FFMA.FTZ R64, R196, c[0x0][0x2d0], -R111.reuse ;  /* 0x0000b400c4407a23 */ /* 0x100fe4000001086f */
[----:B------:R-:W-:Y:S02]  /*be10*/  FMUL.FTZ R176, R103, c[0x0][0x2d0] ;  /* 0x0000b40067b07a20 */ /* 0x000fe40000410000 */
[--C-:B------:R-:W-:Y:S01]  /*be20*/  FFMA.FTZ R56, R198, c[0x0][0x2d0], -R111.reuse ;  /* 0x0000b400c6387a23 */ /* 0x100fe2000001086f */
[----:B------:R-:W2:Y:S01]  /*be30*/  MUFU.TANH R183, R47 ;  /* 0x0000002f00b77308 */ /* 0x000ea20000002400 */
[--C-:B------:R-:W-:Y:S02]  /*be40*/  FFMA.FTZ R15, R184, c[0x0][0x2d0], -R176.reuse ;  /* 0x0000b400b80f7a23 */ /* 0x100fe400000108b0 */
[----:B------:R-:W-:Y:S02]  /*be50*/  FFMA.FTZ R19, R185, c[0x0][0x2d0], -R176 ;  /* 0x0000b400b9137a23 */ /* 0x000fe400000108b0 */
[----:B----4-:R-:W-:Y:S01]  /*be60*/  FADD.FTZ R0, -R105, R2 ;  /* 0x0000000269007221 */ /* 0x010fe20000010100 */
[----:B---3--:R-:W-:Y:S01]  /*be70*/  FMNMX.FTZ R2, R182, R5, !PT ;  /* 0x00000005b6027209 */ /* 0x008fe20007810000 */
[--C-:B------:R-:W-:Y:S02]  /*be80*/  FFMA.FTZ R5, R178, c[0x0][0x2d0], -R111.reuse ;  /* 0x0000b400b2057a23 */ /* 0x100fe4000001086f */
[----:B------:R-:W-:Y:S01]  /*be90*/  FMUL.FTZ R0, R0, c[0x0][0x2d0] ;  /* 0x0000b40000007a20 */ /* 0x000fe20000410000 */
[----:B------:R-:W3:Y:S01]  /*bea0*/  MUFU.TANH R247, R58 ;  /* 0x0000003a00f77308 */ /* 0x000ee20000002400 */
[----:B------:R-:W-:Y:S02]  /*beb0*/  FFMA.FTZ R60, R195, c[0x0][0x2d0], -R111 ;  /* 0x0000b400c33c7a23 */ /* 0x000fe4000001086f */
[--C-:B-1----:R-:W-:Y:S07]  /*bec0*/  FFMA.FTZ R4, R102, c[0x0][0x2d0], -R110.reuse ;  /* 0x0000b40066047a23 */ /* 0x102fee000001086e */
[----:B------:R1:W4:Y:S01]  /*bed0*/  MUFU.EX2 R100, R0 ;  /* 0x0000000000647308 */ /* 0x0003220000000800 */
[----:B--2---:R-:W-:Y:S09]  /*bee0*/  FMNMX.FTZ R2, R183, R2, !PT ;  /* 0x00000002b7027209 */ /* 0x004ff20007810000 */
[----:B------:R2:W-:Y:S01]  /*bef0*/  MUFU.EX2 R207, R4 ;  /* 0x0000000400cf7308 */ /* 0x0005e20000000800 */
[----:B---3--:R-:W-:Y:S09]  /*bf00*/  MOV R184, R247 ;  /* 0x000000f700b87202 */ /* 0x008ff20000000f00 */
[----:B------:R-:W3:Y:S01]  /*bf10*/  MUFU.TANH R245, R59 ;  /* 0x0000003b00f57308 */ /* 0x000ee20000002400 */
[----:B-1----:R-:W-:Y:S01]  /*bf20*/  FADD.FTZ R0, -R104, R3 ;  /* 0x0000000368007221 */ /* 0x002fe20000010100 */
[----:B------:R-:W-:Y:S01]  /*bf30*/  FMNMX.FTZ R3, R247, R2, !PT ;  /* 0x00000002f7037209 */ /* 0x000fe20007810000 */
[----:B----4-:R-:W-:Y:S02]  /*bf40*/  FMUL.FTZ R49, R100, R157 ;  /* 0x0000009d64317220 */ /* 0x010fe40000410000 */
[----:B------:R-:W-:Y:S05]  /*bf50*/  FMUL.FTZ R2, R0, c[0x0][0x2d0] ;  /* 0x0000b40000027a20 */ /* 0x000fea0000410000 */
[----:B------:R-:W1:Y:S01]  /*bf60*/  MUFU.TANH R108, R62 ;  /* 0x0000003e006c7308 */ /* 0x000e620000002400 */
[C---:B------:R-:W-:Y:S02]  /*bf70*/  FMUL.FTZ R65, R100.reuse, R173 ;  /* 0x000000ad64417220 */ /* 0x040fe40000410000 */
[----:B------:R-:W-:Y:S02]  /*bf80*/  FMUL.FTZ R68, R100, R68 ;  /* 0x0000004464447220 */ /* 0x000fe40000410000 */
[----:B--2---:R-:W-:Y:S01]  /*bf90*/  FFMA.FTZ R4, R16, c[0x0][0x2d0], -R110 ;  /* 0x0000b40010047a23 */ /* 0x004fe2000001086e */
[----:B------:R-:W-:Y:S01]  /*bfa0*/  @P0 IADD3 R16, P1, R20, 0x20, RZ ;  /* 0x0000002014100810 */ /* 0x000fe20007f3e0ff */
[C---:B------:R-:W-:Y:S02]  /*bfb0*/  FMUL.FTZ R69, R100.reuse, R69 ;  /* 0x0000004564457220 */ /* 0x040fe40000410000 */
[C---:B------:R-:W-:Y:S01]  /*bfc0*/  FMUL.FTZ R80, R100.reuse, R80 ;  /* 0x0000005064507220 */ /* 0x040fe20000410000 */
[----:B------:R2:W4:Y:S01]  /*bfd0*/  MUFU.EX2 R101, R2 ;  /* 0x0000000200657308 */ /* 0x0005220000000800 */
[----:B------:R-:W-:Y:S01]  /*bfe0*/  @P0 IADD3.X R9, RZ, R208, RZ, P1, !PT ;  /* 0x000000d0ff090210 */ /* 0x000fe20000ffe4ff */
[C---:B------:R-:W-:Y:S01]  /*bff0*/  FMUL.FTZ R81, R100.reuse, R81 ;  /* 0x0000005164517220 */ /* 0x040fe20000410000 */
[----:B---3--:R-:W-:Y:S01]  /*c000*/  FMNMX.FTZ R0, R245, R3, !PT ;  /* 0x00000003f5007209 */ /* 0x008fe20007810000 */
[C---:B------:R-:W-:Y:S01]  /*c010*/  FMUL.FTZ R84, R100.reuse, R84 ;  /* 0x0000005464547220 */ /* 0x040fe20000410000 */
[----:B------:R-:W-:Y:S01]  /*c020*/  MOV R185, R245 ;  /* 0x000000f500b97202 */ /* 0x000fe20000000f00 */
[C---:B------:R-:W-:Y:S02]  /*c030*/  FMUL.FTZ R85, R100.reuse, R85 ;  /* 0x0000005564557220 */ /* 0x040fe40000410000 */
[C---:B------:R-:W-:Y:S02]  /*c040*/  FMUL.FTZ R96, R100.reuse, R96 ;  /* 0x0000006064607220 */ /* 0x040fe40000410000 */
[----:B------:R3:W-:Y:S01]  /*c050*/  MUFU.EX2 R34, R4 ;  /* 0x0000000400227308 */ /* 0x0007e20000000800 */
[----:B------:R-:W-:Y:S01]  /*c060*/  FMUL.FTZ R97, R100, R97 ;  /* 0x0000006164617220 */ /* 0x000fe20000410000 */
[----:B-1----:R-:W-:Y:S04]  /*c070*/  FMNMX.FTZ R0, R108, R0, !PT ;  /* 0x000000006c007209 */ /* 0x002fe80007810000 */
[----:B------:R-:W-:Y:S04]  /*c080*/  FMNMX.FTZ R0, R109, R0, !PT ;  /* 0x000000006d007209 */ /* 0x000fe80007810000 */
[----:B------:R-:W-:Y:S01]  /*c090*/  MUFU.EX2 R25, R5 ;  /* 0x0000000500197308 */ /* 0x000fe20000000800 */
[----:B--2---:R-:W-:Y:S02]  /*c0a0*/  FADD.FTZ R2, -R103, R106 ;  /* 0x0000006a67027221 */ /* 0x004fe40000010100 */
[----:B------:R-:W-:Y:S02]  /*c0b0*/  FFMA.FTZ R106, R200, c[0x0][0x2d0], -R176 ;  /* 0x0000b400c86a7a23 */ /* 0x000fe400000108b0 */
[----:B------:R-:W-:Y:S05]  /*c0c0*/  FMUL.FTZ R2, R2, c[0x0][0x2d0] ;  /* 0x0000b40002027a20 */ /* 0x000fea0000410000 */
[----:B------:R1:W-:Y:S01]  /*c0d0*/  MUFU.EX2 R24, R7 ;  /* 0x0000000700187308 */ /* 0x0003e20000000800 */
[C---:B----4-:R-:W-:Y:S02]  /*c0e0*/  FMUL.FTZ R50, R101.reuse, R158 ;  /* 0x0000009e65327220 */ /* 0x050fe40000410000 */
[----:B------:R-:W-:Y:S02]  /*c0f0*/  FMUL.FTZ R51, R101, R159 ;  /* 0x0000009f65337220 */ /* 0x000fe40000410000 */
[--C-:B---3--:R-:W-:Y:S01]  /*c100*/  FFMA.FTZ R4, R17, c[0x0][0x2d0], -R110.reuse ;  /* 0x0000b40011047a23 */ /* 0x108fe2000001086e */
[----:B------:R-:W-:Y:S01]  /*c110*/  @P0 IADD3 R17, P2, R20, 0x40, RZ ;  /* 0x0000004014110810 */ /* 0x000fe20007f5e0ff */
[C---:B------:R-:W-:Y:S02]  /*c120*/  FMUL.FTZ R66, R101.reuse, R174 ;  /* 0x000000ae65427220 */ /* 0x040fe40000410000 */
[C---:B------:R-:W-:Y:S01]  /*c130*/  FMUL.FTZ R67, R101.reuse, R175 ;  /* 0x000000af65437220 */ /* 0x040fe20000410000 */
[----:B------:R2:W3:Y:S01]  /*c140*/  MUFU.EX2 R3, R2 ;  /* 0x0000000200037308 */ /* 0x0004e20000000800 */
[----:B------:R-:W-:Y:S01]  /*c150*/  @P0 IADD3.X R18, RZ, R208, RZ, P2, !PT ;  /* 0x000000d0ff120210 */ /* 0x000fe200017fe4ff */
[C---:B------:R-:W-:Y:S02]  /*c160*/  FMUL.FTZ R70, R101.reuse, R70 ;  /* 0x0000004665467220 */ /* 0x040fe40000410000 */
[C---:B------:R-:W-:Y:S02]  /*c170*/  FMUL.FTZ R71, R101.reuse, R71 ;  /* 0x0000004765477220 */ /* 0x040fe40000410000 */
[C---:B------:R-:W-:Y:S02]  /*c180*/  FMUL.FTZ R82, R101.reuse, R82 ;  /* 0x0000005265527220 */ /* 0x040fe40000410000 */
[C---:B------:R-:W-:Y:S02]  /*c190*/  FMUL.FTZ R83, R101.reuse, R83 ;  /* 0x0000005365537220 */ /* 0x040fe40000410000 */
[----:B------:R4:W-:Y:S01]  /*c1a0*/  MUFU.EX2 R29, R4 ;  /* 0x00000004001d7308 */ /* 0x0009e20000000800 */
[C---:B------:R-:W-:Y:S02]  /*c1b0*/  FMUL.FTZ R86, R101.reuse, R86 ;  /* 0x0000005665567220 */ /* 0x040fe40000410000 */
[C---:B------:R-:W-:Y:S01]  /*c1c0*/  FMUL.FTZ R87, R101.reuse, R87 ;  /* 0x0000005765577220 */ /* 0x040fe20000410000 */
[----:B-1----:R-:W-:Y:S01]  /*c1d0*/  @P0 MOV R7, c[0x0][0x1e0] ;  /* 0x0000780000070a02 */ /* 0x002fe20000000f00 */
[C---:B------:R-:W-:Y:S02]  /*c1e0*/  FMUL.FTZ R98, R101.reuse, R98 ;  /* 0x0000006265627220 */ /* 0x040fe40000410000 */
[----:B------:R-:W-:Y:S03]  /*c1f0*/  FMUL.FTZ R99, R101, R99 ;  /* 0x0000006365637220 */ /* 0x000fe60000410000 */
[----:B------:R-:W-:Y:S01]  /*c200*/  MUFU.EX2 R178, R15 ;  /* 0x0000000f00b27308 */ /* 0x000fe20000000800 */
[----:B--2---:R-:W1:Y:S01]  /*c210*/  SHFL.BFLY PT, R2, R0, 0x2, 0x1f ;  /* 0x0c401f0000027f89 */ /* 0x004e6200000e0000 */
[C---:B---3--:R-:W-:Y:S01]  /*c220*/  FMUL.FTZ R28, R3.reuse, R136 ;  /* 0x00000088031c7220 */ /* 0x048fe20000410000 */
[----:B------:R-:W-:Y:S01]  /*c230*/  MOV R136, R40 ;  /* 0x0000002800887202 */ /* 0x000fe20000000f00 */
[----:B------:R-:W-:Y:S01]  /*c240*/  FFMA.FTZ R40, R194, c[0x0][0x2d0], -R110 ;  /* 0x0000b400c2287a23 */ /* 0x000fe2000001086e */
[----:B------:R-:W-:Y:S01]  /*c250*/  MOV R194, R244 ;  /* 0x000000f400c27202 */ /* 0x000fe20000000f00 */
[C---:B------:R-:W-:Y:S04]  /*c260*/  FMUL.FTZ R57, R3.reuse, R165 ;  /* 0x000000a503397220 */ /* 0x040fe80000410000 */
[----:B------:R-:W-:Y:S01]  /*c270*/  MUFU.EX2 R31, R8 ;  /* 0x00000008001f7308 */ /* 0x000fe20000000800 */
[C---:B------:R-:W-:Y:S02]  /*c280*/  FMUL.FTZ R61, R3.reuse, R169 ;  /* 0x000000a9033d7220 */ /* 0x040fe40000410000 */
[----:B------:R-:W-:Y:S02]  /*c290*/  FMUL.FTZ R72, R3, R72 ;  /* 0x0000004803487220 */ /* 0x000fe40000410000 */
[----:B----4-:R-:W-:Y:S02]  /*c2a0*/  FFMA.FTZ R4, R177, c[0x0][0x2d0], -R111 ;  /* 0x0000b400b1047a23 */ /* 0x010fe4000001086f */
[C---:B------:R-:W-:Y:S02]  /*c2b0*/  FMUL.FTZ R73, R3.reuse, R73 ;  /* 0x0000004903497220 */ /* 0x040fe40000410000 */
[C---:B------:R-:W-:Y:S01]  /*c2c0*/  FMUL.FTZ R76, R3.reuse, R76 ;  /* 0x0000004c034c7220 */ /* 0x040fe20000410000 */
[----:B------:R2:W-:Y:S01]  /*c2d0*/  MUFU.EX2 R41, R4 ;  /* 0x0000000400297308 */ /* 0x0005e20000000800 */
[C---:B------:R-:W-:Y:S02]  /*c2e0*/  FMUL.FTZ R77, R3.reuse, R77 ;  /* 0x0000004d034d7220 */ /* 0x040fe40000410000 */
[C---:B------:R-:W-:Y:S02]  /*c2f0*/  FMUL.FTZ R88, R3.reuse, R88 ;  /* 0x0000005803587220 */ /* 0x040fe40000410000 */
[C---:B------:R-:W-:Y:S02]  /*c300*/  FMUL.FTZ R89, R3.reuse, R89 ;  /* 0x0000005903597220 */ /* 0x040fe40000410000 */
[C---:B------:R-:W-:Y:S01]  /*c310*/  FMUL.FTZ R92, R3.reuse, R92 ;  /* 0x0000005c035c7220 */ /* 0x040fe20000410000 */
[----:B-1----:R-:W-:Y:S01]  /*c320*/  FMNMX.FTZ R0, R0, R2, !PT ;  /* 0x0000000200007209 */ /* 0x002fe20007810000 */
[C---:B------:R-:W-:Y:S01]  /*c330*/  FMUL.FTZ R93, R3.reuse, R93 ;  /* 0x0000005d035d7220 */ /* 0x040fe20000410000 */
[----:B------:R1:W-:Y:S01]  /*c340*/  MUFU.EX2 R252, R19 ;  /* 0x0000001300fc7308 */ /* 0x0003e20000000800 */
[----:B------:R-:W-:Y:S02]  /*c350*/  FMUL.FTZ R45, R3, R153 ;  /* 0x00000099032d7220 */ /* 0x000fe40000410000 */
[----:B------:R-:W3:Y:S07]  /*c360*/  SHFL.BFLY PT, R2, R0, 0x1, 0x1f ;  /* 0x0c201f0000027f89 */ /* 0x000eee00000e0000 */
[----:B------:R4:W-:Y:S01]  /*c370*/  MUFU.EX2 R247, R48 ;  /* 0x0000003000f77308 */ /* 0x0009e20000000800 */
[----:B--2---:R-:W-:Y:S05]  /*c380*/  @P0 SHF.R.S32.HI R4, RZ, 0x1f, R204 ;  /* 0x0000001fff040819 */ /* 0x004fea00000114cc */
[----:B------:R-:W-:Y:S04]  /*c390*/  @P0 IMAD R6, R4, c[0x0][0x1e0], RZ ;  /* 0x0000780004060a24 */ /* 0x000fe800078e02ff */
[----:B------:R2:W-:Y:S01]  /*c3a0*/  MUFU.EX2 R245, R56 ;  /* 0x0000003800f57308 */ /* 0x0005e20000000800 */
[C---:B------:R-:W-:Y:S04]  /*c3b0*/  @P0 IMAD.WIDE.U32 R4, R204.reuse, c[0x0][0x1e0], RZ ;  /* 0x00007800cc040a25 */ /* 0x040fe800078e00ff */
[----:B------:R-:W-:Y:S01]  /*c3c0*/  @P0 IMAD R6, R204, c[0x0][0x1e4], R6 ;  /* 0x00007900cc060a24 */ /* 0x000fe200078e0206 */
[----:B---3--:R-:W-:Y:S01]  /*c3d0*/  FMNMX.FTZ R102, R0, R2, !PT ;  /* 0x0000000200667209 */ /* 0x008fe20007810000 */
[----:B-1----:R-:W-:Y:S01]  /*c3e0*/  FMUL.FTZ R19, R101, R127 ;  /* 0x0000007f65137220 */ /* 0x002fe20000410000 */
[----:B------:R-:W-:Y:S02]  /*c3f0*/  @P0 MOV R2, c[0x0][0x1e4] ;  /* 0x0000790000020a02 */ /* 0x000fe40000000f00 */
[----:B------:R1:W-:Y:S01]  /*c400*/  MUFU.EX2 R244, R60 ;  /* 0x0000003c00f47308 */ /* 0x0003e20000000800 */
[----:B------:R-:W-:Y:S01]  /*c410*/  @P0 IADD3 R6, R5, R6, RZ ;  /* 0x0000000605060210 */ /* 0x000fe20007ffe0ff */
[----:B------:R-:W-:Y:S01]  /*c420*/  FADD.FTZ R0, -R102, R107 ;  /* 0x0000006b66007221 */ /* 0x000fe20000010100 */
[----:B------:R-:W-:Y:S01]  /*c430*/  @P0 SHF.L.U32 R5, R4, 0x6, RZ ;  /* 0x0000000604050819 */ /* 0x000fe200000006ff */
[----:B------:R-:W-:Y:S01]  /*c440*/  FFMA.FTZ R107, R230, c[0x0][0x2d0], -R110 ;  /* 0x0000b400e66b7a23 */ /* 0x000fe2000001086e */
[----:B------:R-:W-:Y:S01]  /*c450*/  @P0 SHF.L.U64.HI R4, R4, 0x6, R6 ;  /* 0x0000000604040819 */ /* 0x000fe20000010206 */
[----:B------:R-:W-:Y:S01]  /*c460*/  FMUL.FTZ R0, R0, c[0x0][0x2d0] ;  /* 0x0000b40000007a20 */ /* 0x000fe20000410000 */
[----:B------:R-:W-:Y:S01]  /*c470*/  @P0 LEA R6, P6, R7, R5, 0x5 ;  /* 0x0000000507060211 */ /* 0x000fe200078c28ff */
[----:B----4-:R-:W-:Y:S01]  /*c480*/  FMUL.FTZ R48, R100, R156 ;  /* 0x0000009c64307220 */ /* 0x010fe20000410000 */
[----:B------:R-:W-:Y:S02]  /*c490*/  @P0 IADD3 R8, P2, R5, R16, RZ ;  /* 0x0000001005080210 */ /* 0x000fe40007f5e0ff */
[----:B------:R-:W-:Y:S01]  /*c4a0*/  @P0 LEA.HI.X R2, R7, R4, R2, 0x5, P6 ;  /* 0x0000000407020211 */ /* 0x000fe200030f2c02 */
[----:B------:R-:W3:Y:S01]  /*c4b0*/  MUFU.EX2 R0, R0 ;  /* 0x0000000000007308 */ /* 0x000ee20000000800 */
[----:B------:R-:W-:Y:S01]  /*c4c0*/  @P0 IADD3 R7, P6, R5, R20, RZ ;  /* 0x0000001405070210 */ /* 0x000fe20007fde0ff */
[----:B--2---:R-:W-:Y:S01]  /*c4d0*/  FMUL.FTZ R56, R3, R164 ;  /* 0x000000a403387220 */ /* 0x004fe20000410000 */
[----:B------:R-:W-:Y:S02]  /*c4e0*/  @P0 IADD3 R5, P1, R5, R17, RZ ;  /* 0x0000001105050210 */ /* 0x000fe40007f3e0ff */
[C---:B------:R-:W-:Y:S02]  /*c4f0*/  @P0 IADD3.X R11, R4.reuse, R208, RZ, P6, !PT ;  /* 0x000000d0040b0210 */ /* 0x040fe400037fe4ff */
[C---:B------:R-:W-:Y:S02]  /*c500*/  @P0 LEA R14, P6, R7.reuse, c[0x0][0x1c8], 0x1 ;  /* 0x00007200070e0a11 */ /* 0x040fe400078c08ff */
[----:B------:R-:W-:Y:S02]  /*c510*/  @P0 IADD3.X R13, R4, R9, RZ, P2, !PT ;  /* 0x00000009040d0210 */ /* 0x000fe400017fe4ff */
[----:B------:R-:W-:Y:S01]  /*c520*/  @P0 LEA.HI.X R15, R7, c[0x0][0x1cc], R11, 0x1, P6 ;  /* 0x00007300070f0a11 */ /* 0x000fe200030f0c0b */
[----:B-1----:R-:W-:Y:S01]  /*c530*/  FMUL.FTZ R60, R3, R168 ;  /* 0x000000a8033c7220 */ /* 0x002fe20000410000 */
[----:B------:R-:W-:Y:S02]  /*c540*/  @P0 LEA R12, P2, R8, c[0x0][0x1c8], 0x1 ;  /* 0x00007200080c0a11 */ /* 0x000fe400078408ff */
[----:B------:R-:W-:Y:S01]  /*c550*/  @P0 IADD3.X R4, R4, R18, RZ, P1, !PT ;  /* 0x0000001204040210 */ /* 0x000fe20000ffe4ff */
[----:B------:R1:W-:Y:S01]  /*c560*/  @P0 LDGSTS.E.BYPASS.LTC128B.128 [R205+0x3100], [R14.64], !P5 ;  /* 0x031000000ecd0fae */ /* 0x0003e2000e901d46 */
[C---:B------:R-:W-:Y:S02]  /*c570*/  @P0 LEA R10, P1, R5.reuse, c[0x0][0x1c8], 0x1 ;  /* 0x00007200050a0a11 */ /* 0x040fe400078208ff */
[----:B------:R-:W-:Y:S02]  /*c580*/  @P0 LEA.HI.X R13, R8, c[0x0][0x1cc], R13, 0x1, P2 ;  /* 0x00007300080d0a11 */ /* 0x000fe400010f0c0d */
[----:B------:R-:W-:Y:S01]  /*c590*/  @P0 LEA.HI.X R11, R5, c[0x0][0x1cc], R4, 0x1, P1 ;  /* 0x00007300050b0a11 */ /* 0x000fe200008f0c04 */
[----:B------:R-:W-:Y:S01]  /*c5a0*/  FFMA.FTZ R4, R188, c[0x0][0x2d0], -R176 ;  /* 0x0000b400bc047a23 */ /* 0x000fe200000108b0 */
[C---:B------:R-:W-:Y:S01]  /*c5b0*/  @P0 IADD3 R7, P2, R6.reuse, R20, RZ ;  /* 0x0000001406070210 */ /* 0x040fe20007f5e0ff */
[----:B------:R2:W-:Y:S01]  /*c5c0*/  @P0 LDGSTS.E.BYPASS.LTC128B.128 [R205+0x4100], [R12.64], !P4 ;  /* 0x041000000ccd0fae */ /* 0x0005e2000e101d46 */
[C---:B------:R-:W-:Y:S01]  /*c5d0*/  @P0 IADD3 R16, P6, R6.reuse, R16, RZ ;  /* 0x0000001006100210 */ /* 0x040fe20007fde0ff */
[----:B------:R4:W5:Y:S01]  /*c5e0*/  MUFU.EX2 R33, R4 ;  /* 0x0000000400217308 */ /* 0x0009620000000800 */
[----:B------:R-:W-:Y:S01]  /*c5f0*/  @P0 IADD3 R5, P1, R6, R17, RZ ;  /* 0x0000001106050210 */ /* 0x000fe20007f3e0ff */
[----:B---3--:R-:W-:Y:S01]  /*c600*/  FMUL.FTZ R26, R0, R134 ;  /* 0x00000086001a7220 */ /* 0x008fe20000410000 */
[----:B------:R-:W-:Y:S01]  /*c610*/  @P0 IADD3.X R17, R2, R9, RZ, P6, !PT ;  /* 0x0000000902110210 */ /* 0x000fe200037fe4ff */
[----:B------:R-:W-:Y:S01]  /*c620*/  FMUL.FTZ R27, R0, R135 ;  /* 0x00000087001b7220 */ /* 0x000fe20000410000 */
[C---:B------:R-:W-:Y:S01]  /*c630*/  @P0 LEA R8, P6, R7.reuse, c[0x0][0x1c8], 0x1 ;  /* 0x0000720007080a11 */ /* 0x040fe200078c08ff */
[----:B------:R3:W-:Y:S01]  /*c640*/  @P0 LDGSTS.E.BYPASS.LTC128B.128 [R205+0x5100], [R10.64], !P3 ;  /* 0x051000000acd0fae */ /* 0x0007e2000d901d46 */
[----:B------:R-:W-:Y:S01]  /*c650*/  @P0 IADD3.X R18, R2, R18, RZ, P1, !PT ;  /* 0x0000001202120210 */ /* 0x000fe20000ffe4ff */
[----:B------:R-:W-:Y:S01]  /*c660*/  FMUL.FTZ R42, R0, R150 ;  /* 0x00000096002a7220 */ /* 0x000fe20000410000 */
[----:B------:R-:W-:Y:S01]  /*c670*/  @P0 IADD3.X R2, R2, R208, RZ, P2, !PT ;  /* 0x000000d002020210 */ /* 0x000fe200017fe4ff */
[----:B------:R-:W-:Y:S01]  /*c680*/  FMUL.FTZ R43, R0, R151 ;  /* 0x00000097002b7220 */ /* 0x000fe20000410000 */
[----:B------:R-:W-:Y:S01]  /*c690*/  @P0 LEA R6, P2, R16, c[0x0][0x1c8], 0x1 ;  /* 0x0000720010060a11 */ /* 0x000fe200078408ff */
[----:B------:R-:W-:Y:S01]  /*c6a0*/  FMUL.FTZ R58, R0, R166 ;  /* 0x000000a6003a7220 */ /* 0x000fe20000410000 */
[----:B------:R-:W-:Y:S01]  /*c6b0*/  @P0 LEA.HI.X R9, R7, c[0x0][0x1cc], R2, 0x1, P6 ;  /* 0x0000730007090a11 */ /* 0x000fe200030f0c02 */
[----:B------:R-:W-:Y:S01]  /*c6c0*/  FFMA.FTZ R2, R179, c[0x0][0x2d0], -R176 ;  /* 0x0000b400b3027a23 */ /* 0x000fe200000108b0 */
[----:B------:R-:W-:Y:S01]  /*c6d0*/  @P0 LEA.HI.X R7, R16, c[0x0][0x1cc], R17, 0x1, P2 ;  /* 0x0000730010070a11 */ /* 0x000fe200010f0c11 */
[----:B------:R-:W-:Y:S01]  /*c6e0*/  FMUL.FTZ R16, R100, R124 ;  /* 0x0000007c64107220 */ /* 0x000fe20000410000 */
[----:B------:R-:W-:Y:S01]  /*c6f0*/  MOV R179, R207 ;  /* 0x000000cf00b37202 */ /* 0x000fe20000000f00 */
[----:B------:R5:W-:Y:S01]  /*c700*/  @P0 LDGSTS.E.BYPASS.LTC128B.128 [R205+0x3900], [R8.64], !P5 ;  /* 0x0390000008cd0fae */ /* 0x000be2000e901d46 */
[----:B------:R5:W5:Y:S01]  /*c710*/  MUFU.EX2 R251, R2 ;  /* 0x0000000200fb7308 */ /* 0x000b620000000800 */
[C---:B-1----:R-:W-:Y:S01]  /*c720*/  FMUL.FTZ R14, R0.reuse, R122 ;  /* 0x0000007a000e7220 */ /* 0x042fe20000410000 */
[----:B------:R-:W-:Y:S01]  /*c730*/  MOV R134, R31 ;  /* 0x0000001f00867202 */ /* 0x000fe20000000f00 */
[----:B------:R-:W-:Y:S01]  /*c740*/  FMUL.FTZ R15, R0, R123 ;  /* 0x0000007b000f7220 */ /* 0x000fe20000410000 */
[----:B------:R-:W-:Y:S01]  /*c750*/  MOV R135, R29 ;  /* 0x0000001d00877202 */ /* 0x000fe20000000f00 */
[----:B------:R-:W-:Y:S01]  /*c760*/  FMUL.FTZ R17, R100, R125 ;  /* 0x0000007d64117220 */ /* 0x000fe20000410000 */
[----:B----4-:R-:W-:Y:S01]  /*c770*/  @P0 LEA R4, P1, R5, c[0x0][0x1c8], 0x1 ;  /* 0x0000720005040a11 */ /* 0x010fe200078208ff */
[----:B------:R1:W-:Y:S01]  /*c780*/  @P0 LDGSTS.E.BYPASS.LTC128B.128 [R205+0x4900], [R6.64], !P4 ;  /* 0x0490000006cd0fae */ /* 0x0003e2000e101d46 */
[C---:B--2---:R-:W-:Y:S01]  /*c790*/  FMUL.FTZ R12, R3.reuse, R120 ;  /* 0x00000078030c7220 */ /* 0x044fe20000410000 */
[----:B------:R-:W-:Y:S01]  /*c7a0*/  MOV R188, R237 ;  /* 0x000000ed00bc7202 */ /* 0x000fe20000000f00 */
[----:B------:R-:W-:Y:S01]  /*c7b0*/  FMUL.FTZ R13, R3, R121 ;  /* 0x00000079030d7220 */ /* 0x000fe20000410000 */
[----:B------:R-:W-:Y:S01]  /*c7c0*/  @P0 LEA.HI.X R5, R5, c[0x0][0x1cc], R18, 0x1, P1 ;  /* 0x0000730005050a11 */ /* 0x000fe200008f0c12 */
[----:B------:R-:W-:Y:S02]  /*c7d0*/  FMUL.FTZ R18, R101, R126 ;  /* 0x0000007e65127220 */ /* 0x000fe40000410000 */
[C---:B---3--:R-:W-:Y:S02]  /*c7e0*/  FMUL.FTZ R11, R0.reuse, R119 ;  /* 0x00000077000b7220 */ /* 0x048fe40000410000 */
[----:B------:R2:W-:Y:S01]  /*c7f0*/  @P0 LDGSTS.E.BYPASS.LTC128B.128 [R205+0x5900], [R4.64], !P3 ;  /* 0x0590000004cd0fae */ /* 0x0005e2000d901d46 */
[C---:B------:R-:W-:Y:S02]  /*c800*/  FMUL.FTZ R59, R0.reuse, R167 ;  /* 0x000000a7003b7220 */ /* 0x040fe40000410000 */
[C---:B------:R-:W-:Y:S02]  /*c810*/  FMUL.FTZ R62, R0.reuse, R170 ;  /* 0x000000aa003e7220 */ /* 0x040fe40000410000 */
[C---:B------:R-:W-:Y:S02]  /*c820*/  FMUL.FTZ R63, R0.reuse, R171 ;  /* 0x000000ab003f7220 */ /* 0x040fe40000410000 */
[----:B------:R-:W-:Y:S01]  /*c830*/  FMUL.FTZ R74, R0, R74 ;  /* 0x0000004a004a7220 */ /* 0x000fe20000410000 */
[----:B------:R-:W3:Y:S01]  /*c840*/  LDSM.16.MT88.4 R20, [R213] ;  /* 0x00000000d514783b */ /* 0x000ee20000004200 */
[----:B-----5:R-:W-:Y:S02]  /*c850*/  FMUL.FTZ R2, R102, c[0x0][0x2d0] ;  /* 0x0000b40066027a20 */ /* 0x020fe40000410000 */
[----:B------:R-:W-:Y:S01]  /*c860*/  FMUL.FTZ R8, R3, R116 ;  /* 0x0000007403087220 */ /* 0x000fe20000410000 */
[----:B------:R-:W-:Y:S01]  /*c870*/  F2FP.BF16.PACK_AB R116, R33, R178 ;  /* 0x000000b22174723e */ /* 0x000fe200000010ff */
[--C-:B------:R-:W-:Y:S01]  /*c880*/  FFMA.FTZ R10, R189, c[0x0][0x2d0], -R2.reuse ;  /* 0x0000b400bd0a7a23 */ /* 0x100fe20000010802 */
[----:B------:R-:W-:Y:S01]  /*c890*/  MOV R189, R209 ;  /* 0x000000d100bd7202 */ /* 0x000fe20000000f00 */
[----:B------:R-:W-:Y:S01]  /*c8a0*/  FMUL.FTZ R9, R3, R117 ;  /* 0x0000007503097220 */ /* 0x000fe20000410000 */
[----:B------:R-:W4:Y:S01]  /*c8b0*/  LDSM.16.MT88.4 R36, [R214] ;  /* 0x00000000d624783b */ /* 0x000f220000004200 */
[----:B------:R5:W-:Y:S01]  /*c8c0*/  MUFU.EX2 R177, R10 ;  /* 0x0000000a00b17308 */ /* 0x000be20000000800 */
[----:B-1----:R-:W-:Y:S01]  /*c8d0*/  FMUL.FTZ R6, R101, R114 ;  /* 0x0000007265067220 */ /* 0x002fe20000410000 */
[----:B------:R-:W-:Y:S01]  /*c8e0*/  F2FP.BF16.PACK_AB R114, R29, R34 ;  /* 0x000000221d72723e */ /* 0x000fe200000010ff */
[----:B------:R-:W-:Y:S02]  /*c8f0*/  FMUL.FTZ R7, R101, R115 ;  /* 0x0000007365077220 */ /* 0x000fe40000410000 */
[C---:B------:R-:W-:Y:S01]  /*c900*/  FMUL.FTZ R29, R3.reuse, R137 ;  /* 0x00000089031d7220 */ /* 0x040fe20000410000 */
[----:B------:R-:W-:Y:S01]  /*c910*/  MOV R137, R30 ;  /* 0x0000001e00897202 */ /* 0x000fe20000000f00 */
[----:B------:R-:W1:Y:S01]  /*c920*/  LDSM.16.MT88.4 R52, [R213+0x1000] ;  /* 0x00100000d534783b */ /* 0x000e620000004200 */
[----:B------:R-:W-:Y:S01]  /*c930*/  FMUL.FTZ R30, R0, R138 ;  /* 0x0000008a001e7220 */ /* 0x000fe20000410000 */
[----:B------:R-:W-:Y:S01]  /*c940*/  MOV R138, R41 ;  /* 0x00000029008a7202 */ /* 0x000fe20000000f00 */
[--C-:B--2---:R-:W-:Y:S01]  /*c950*/  FFMA.FTZ R4, R190, c[0x0][0x2d0], -R2.reuse ;  /* 0x0000b400be047a23 */ /* 0x104fe20000010802 */
[----:B------:R-:W-:Y:S01]  /*c960*/  MOV R190, R25 ;  /* 0x0000001900be7202 */ /* 0x000fe20000000f00 */
[----:B------:R-:W-:Y:S01]  /*c970*/  FMUL.FTZ R5, R100, R113 ;  /* 0x0000007164057220 */ /* 0x000fe20000410000 */
[----:B------:R-:W-:Y:S01]  /*c980*/  MOV R205, R32 ;  /* 0x0000002000cd7202 */ /* 0x000fe20000000f00 */
[----:B------:R2:W2:Y:S01]  /*c990*/  MUFU.EX2 R207, R4 ;  /* 0x0000000400cf7308 */ /* 0x0004a20000000800 */
[----:B------:R-:W-:Y:S01]  /*c9a0*/  F2FP.BF16.PACK_AB R113, R190, R41 ;  /* 0x00000029be71723e */ /* 0x000fe200000010ff */
[C---:B------:R-:W-:Y:S01]  /*c9b0*/  FMUL.FTZ R25, R3.reuse, R133 ;  /* 0x0000008503197220 */ /* 0x040fe20000410000 */
[----:B------:R-:W-:Y:S01]  /*c9c0*/  MOV R133, R33 ;  /* 0x0000002100857202 */ /* 0x000fe20000000f00 */
[C---:B------:R-:W-:Y:S01]  /*c9d0*/  FMUL.FTZ R33, R100.reuse, R141 ;  /* 0x0000008d64217220 */ /* 0x040fe20000410000 */
[----:B------:R-:W-:Y:S01]  /*c9e0*/  MOV R141, R250 ;  /* 0x000000fa008d7202 */ /* 0x000fe20000000f00 */
[----:B------:R-:W-:Y:S01]  /*c9f0*/  FMUL.FTZ R32, R100, R140 ;  /* 0x0000008c64207220 */ /* 0x000fe20000410000 */
[----:B------:R-:W-:Y:S01]  /*ca00*/  MOV R140, R248 ;  /* 0x000000f8008c7202 */ /* 0x000fe20000000f00 */
[----:B------:R-:W-:Y:S01]  /*ca10*/  FMUL.FTZ R41, R3, R149 ;  /* 0x0000009503297220 */ /* 0x000fe20000410000 */
[----:B------:R-:W-:Y:S01]  /*ca20*/  MOV R149, R236 ;  /* 0x000000ec00957202 */ /* 0x000fe20000000f00 */
[C---:B-----5:R-:W-:Y:S01]  /*ca30*/  FMUL.FTZ R10, R0.reuse, R118 ;  /* 0x00000076000a7220 */ /* 0x060fe20000410000 */
[----:B------:R-:W-:Y:S01]  /*ca40*/  F2FP.BF16.PACK_AB R118, R251, R252 ;  /* 0x000000fcfb76723e */ /* 0x000fe200000010ff */
[----:B------:R5:W-:Y:S01]  /*ca50*/  MUFU.EX2 R248, R44 ;  /* 0x0000002c00f87308 */ /* 0x000be20000000800 */
[----:B------:R-:W1:Y:S01]  /*ca60*/  LDSM.16.MT88.4 R120, [R214+0x1000] ;  /* 0x00100000d678783b */ /* 0x000e620000004200 */
[C---:B------:R-:W-:Y:S02]  /*ca70*/  FMUL.FTZ R75, R0.reuse, R75 ;  /* 0x0000004b004b7220 */ /* 0x040fe40000410000 */
[C---:B------:R-:W-:Y:S02]  /*ca80*/  FMUL.FTZ R78, R0.reuse, R78 ;  /* 0x0000004e004e7220 */ /* 0x040fe40000410000 */
[C---:B------:R-:W-:Y:S02]  /*ca90*/  FMUL.FTZ R79, R0.reuse, R79 ;  /* 0x0000004f004f7220 */ /* 0x040fe40000410000 */
[C---:B------:R-:W-:Y:S01]  /*caa0*/  FMUL.FTZ R90, R0.reuse, R90 ;  /* 0x0000005a005a7220 */ /* 0x040fe20000410000 */
[----:B------:R-:W1:Y:S01]  /*cab0*/  LDSM.16.MT88.4 R124, [R213+0x2000] ;  /* 0x00200000d57c783b */ /* 0x000e620000004200 */
[C---:B------:R-:W-:Y:S02]  /*cac0*/  FMUL.FTZ R91, R0.reuse, R91 ;  /* 0x0000005b005b7220 */ /* 0x040fe40000410000 */
[--C-:B--2---:R-:W-:Y:S01]  /*cad0*/  FFMA.FTZ R4, R187, c[0x0][0x2d0], -R2.reuse ;  /* 0x0000b400bb047a23 */ /* 0x104fe20000010802 */
[----:B------:R-:W-:Y:S01]  /*cae0*/  F2FP.BF16.PACK_AB R117, R207, R177 ;  /* 0x000000b1cf75723e */ /* 0x000fe200000010ff */
[C---:B------:R-:W-:Y:S01]  /*caf0*/  FMUL.FTZ R94, R0.reuse, R94 ;  /* 0x0000005e005e7220 */ /* 0x040fe20000410000 */
[----:B------:R-:W-:Y:S01]  /*cb00*/  MOV R187, R241 ;  /* 0x000000f100bb7202 */ /* 0x000fe20000000f00 */
[----:B------:R2:W-:Y:S01]  /*cb10*/  MUFU.EX2 R208, R4 ;  /* 0x0000000400d07308 */ /* 0x0005e20000000800 */
[----:B------:R-:W-:Y:S01]  /*cb20*/  LDSM.16.MT88.4 R156, [R213+0x1c00] ;  /* 0x001c0000d59c783b */ /* 0x000fe20000004200 */
[C---:B------:R-:W-:Y:S02]  /*cb30*/  FMUL.FTZ R95, R0.reuse, R95 ;  /* 0x0000005f005f7220 */ /* 0x040fe40000410000 */
[C---:B------:R-:W-:Y:S02]  /*cb40*/  FMUL.FTZ R46, R0.reuse, R154 ;  /* 0x0000009a002e7220 */ /* 0x040fe40000410000 */
[----:B------:R-:W-:Y:S02]  /*cb50*/  FMUL.FTZ R47, R0, R155 ;  /* 0x0000009b002f7220 */ /* 0x000fe40000410000 */
[C---:B-----5:R-:W-:Y:S01]  /*cb60*/  FMUL.FTZ R44, R3.reuse, R152 ;  /* 0x00000098032c7220 */ /* 0x060fe20000410000 */
[----:B------:R-:W0:Y:S01]  /*cb70*/  LDGDEPBAR ;  /* 0x00000000000079af */ /* 0x000e220000000000 */
[--C-:B------:R-:W-:Y:S02]  /*cb80*/  FFMA.FTZ R108, R108, c[0x0][0x2d0], -R2.reuse ;  /* 0x0000b4006c6c7a23 */ /* 0x100fe40000010802 */
[----:B--2---:R-:W-:Y:S01]  /*cb90*/  FFMA.FTZ R4, R186, c[0x0][0x2d0], -R2 ;  /* 0x0000b400ba047a23 */ /* 0x004fe20000010802 */
[----:B------:R-:W-:Y:S01]  /*cba0*/  MOV R186, R24 ;  /* 0x0000001800ba7202 */ /* 0x000fe20000000f00 */
[----:B------:R-:W-:Y:S01]  /*cbb0*/  FMUL.FTZ R24, R3, R132 ;  /* 0x0000008403187220 */ /* 0x000fe20000410000 */
[----:B------:R-:W-:Y:S01]  /*cbc0*/  MOV R132, R34 ;  /* 0x0000002200847202 */ /* 0x000fe20000000f00 */
[----:B------:R2:W5:Y:S01]  /*cbd0*/  MUFU.EX2 R209, R4 ;  /* 0x0000000400d17308 */ /* 0x0005620000000800 */
[----:B------:R-:W-:Y:S01]  /*cbe0*/  F2FP.BF16.PACK_AB R115, R31, R186 ;  /* 0x000000ba1f73723e */ /* 0x000fe200000010ff */
[----:B------:R-:W-:Y:S01]  /*cbf0*/  FMUL.FTZ R31, R0, R139 ;  /* 0x0000008b001f7220 */ /* 0x000fe20000410000 */
[----:B------:R-:W-:Y:S01]  /*cc00*/  MOV R139, R243 ;  /* 0x000000f3008b7202 */ /* 0x000fe20000000f00 */
[C---:B------:R-:W-:Y:S01]  /*cc10*/  FMUL.FTZ R34, R101.reuse, R142 ;  /* 0x0000008e65227220 */ /* 0x040fe20000410000 */
[----:B------:R-:W-:Y:S01]  /*cc20*/  MOV R142, R35 ;  /* 0x00000023008e7202 */ /* 0x000fe20000000f00 */
[----:B------:R-:W-:Y:S01]  /*cc30*/  FMUL.FTZ R35, R101, R143 ;  /* 0x0000008f65237220 */ /* 0x000fe20000410000 */
[----:B------:R-:W-:Y:S03]  /*cc40*/  MOV R143, R249 ;  /* 0x000000f9008f7202 */ /* 0x000fe60000000f00 */
[----:B------:R1:W-:Y:S10]  /*cc50*/  MUFU.EX2 R249, R40 ;  /* 0x0000002800f97308 */ /* 0x0003f40000000800 */
[----:B------:R4:W-:Y:S01]  /*cc60*/  MUFU.EX2 R243, R64 ;  /* 0x0000004000f37308 */ /* 0x0009e20000000800 */
[C---:B--2---:R-:W-:Y:S01]  /*cc70*/  FMUL.FTZ R4, R100.reuse, R112 ;  /* 0x0000007064047220 */ /* 0x044fe20000410000 */
[----:B------:R-:W-:Y:S02]  /*cc80*/  F2FP.BF16.PACK_AB R112, R179, R180 ;  /* 0x000000b4b370723e */ /* 0x000fe400000010ff */
[----:B-----5:R-:W-:Y:S05]  /*cc90*/  F2FP.BF16.PACK_AB R119, R209, R208 ;  /* 0x000000d0d177723e */ /* 0x020fea00000010ff */
[-C--:B---3--:R-:W-:Y:S05]  /*cca0*/  HMMA.16816.F32.BF16 R4, R112, R20.reuse, R4 ;  /* 0x000000147004723c */ /* 0x088fea0000041804 */
[----:B-1----:R-:W-:Y:S01]  /*ccb0*/  FMUL.FTZ R40, R3, R148 ;  /* 0x0000009403287220 */ /* 0x002fe20000410000 */
[----:B------:R-:W-:Y:S02]  /*ccc0*/  MOV R148, R238 ;  /* 0x000000ee00947202 */ /* 0x000fe40000000f00 */
[C---:B------:R-:W-:Y:S04]  /*ccd0*/  HMMA.16816.F32.BF16 R8, R116.reuse, R20, R8 ;  /* 0x000000147408723c */ /* 0x040fe80000041808 */
[C---:B----4-:R-:W-:Y:S02]  /*cce0*/  FMUL.FTZ R64, R100.reuse, R172 ;  /* 0x000000ac64407220 */ /* 0x050fe40000410000 */
[----:B------:R-:W-:Y:S01]  /*ccf0*/  LDSM.16.MT88.4 R172, [R214+0x1c00] ;  /* 0x001c0000d6ac783b */ /* 0x000fe20000004200 */
        /* <DEDUP_REMOVED lines=9> */
[C---:B------:R-:W-:Y:S01]  /*cd90*/  FMUL.FTZ R37, R100.reuse, R145 ;  /* 0x0000009164257220 */ /* 0x040fe20000410000 */
[-C--:B------:R-:W-:Y:S04]  /*cda0*/  HMMA.16816.F32.BF16 R28, R116, R38.reuse, R28 ;  /* 0x00000026741c723c */ /* 0x080fe8000004181c */
[----:B------:R-:W-:Y:S01]  /*cdb0*/  MOV R145, R242 ;  /* 0x000000f200917202 */ /* 0x000fe20000000f00 */
[----:B------:R-:W-:Y:S01]  /*cdc0*/  FFMA.FTZ R36, R193, c[0x0][0x2d0], -R110 ;  /* 0x0000b400c1247a23 */ /* 0x000fe2000001086e */
[----:B------:R1:W-:Y:S02]  /*cdd0*/  MUFU.EX2 R242, R106 ;  /* 0x0000006a00f27308 */ /* 0x0003e40000000800 */
[C---:B------:R-:W-:Y:S07]  /*cde0*/  HMMA.16816.F32.BF16 R32, R112.reuse, R38, R32 ;  /* 0x000000267020723c */ /* 0x040fee0000041820 */
[C---:B------:R-:W-:Y:S01]  /*cdf0*/  FMUL.FTZ R38, R101.reuse, R146 ;  /* 0x0000009265267220 */ /* 0x040fe20000410000 */
[----:B------:R2:W-:Y:S01]  /*ce00*/  MUFU.EX2 R250, R36 ;  /* 0x0000002400fa7308 */ /* 0x0005e20000000800 */
[----:B------:R-:W-:Y:S03]  /*ce10*/  FMUL.FTZ R39, R101, R147 ;  /* 0x0000009365277220 */ /* 0x000fe60000410000 */
[----:B------:R-:W-:Y:S02]  /*ce20*/  MOV R146, R240 ;  /* 0x000000f000927202 */ /* 0x000fe40000000f00 */
[----:B------:R-:W-:Y:S01]  /*ce30*/  MOV R147, R239 ;  /* 0x000000ef00937202 */ /* 0x000fe20000000f00 */
[----:B-1----:R-:W-:Y:S04]  /*ce40*/  FFMA.FTZ R106, R199, c[0x0][0x2d0], -R176 ;  /* 0x0000b400c76a7a23 */ /* 0x002fe800000108b0 */
[----:B------:R1:W3:Y:S01]  /*ce50*/  MUFU.EX2 R241, R106 ;  /* 0x0000006a00f17308 */ /* 0x0002e20000000800 */
[C---:B--2---:R-:W-:Y:S01]  /*ce60*/  FMUL.FTZ R36, R100.reuse, R144 ;  /* 0x0000009064247220 */ /* 0x044fe20000410000 */
[----:B------:R-:W-:Y:S06]  /*ce70*/  MOV R144, R246 ;  /* 0x000000f600907202 */ /* 0x000fec0000000f00 */
[-C--:B------:R-:W-:Y:S08]  /*ce80*/  HMMA.16816.F32.BF16 R36, R112, R52.reuse, R36 ;  /* 0x000000347024723c */ /* 0x080ff00000041824 */
[C---:B------:R-:W-:Y:S04]  /*ce90*/  HMMA.16816.F32.BF16 R40, R116.reuse, R52, R40 ;  /* 0x000000347428723c */ /* 0x040fe80000041828 */
[--C-:B-1----:R-:W-:Y:S03]  /*cea0*/  FFMA.FTZ R106, R201, c[0x0][0x2d0], -R2.reuse ;  /* 0x0000b400c96a7a23 */ /* 0x102fe60000010802 */
[--C-:B------:R-:W-:Y:S01]  /*ceb0*/  FFMA.FTZ R52, R197, c[0x0][0x2d0], -R111.reuse ;  /* 0x0000b400c5347a23 */ /* 0x100fe2000001086f */
[-C--:B------:R-:W-:Y:S01]  /*cec0*/  HMMA.16816.F32.BF16 R44, R116, R54.reuse, R44 ;  /* 0x00000036742c723c */ /* 0x080fe2000004182c */
[----:B------:R1:W-:Y:S03]  /*ced0*/  MUFU.EX2 R197, R106 ;  /* 0x0000006a00c57308 */ /* 0x0003e60000000800 */
[----:B------:R-:W-:Y:S04]  /*cee0*/  FMUL.FTZ R53, R100, R161 ;  /* 0x000000a164357220 */ /* 0x000fe80000410000 */
[C---:B------:R-:W-:Y:S03]  /*cef0*/  HMMA.16816.F32.BF16 R48, R112.reuse, R54, R48 ;  /* 0x000000367030723c */ /* 0x040fe60000041830 */
[----:B------:R2:W-:Y:S04]  /*cf00*/  MUFU.EX2 R246, R52 ;  /* 0x0000003400f67308 */ /* 0x0005e80000000800 */
[C---:B------:R-:W-:Y:S02]  /*cf10*/  FMUL.FTZ R54, R101.reuse, R162 ;  /* 0x000000a265367220 */ /* 0x040fe40000410000 */
[----:B------:R-:W-:Y:S03]  /*cf20*/  FMUL.FTZ R55, R101, R163 ;  /* 0x000000a365377220 */ /* 0x000fe60000410000 */
[----:B-1----:R-:W-:Y:S04]  /*cf30*/  FFMA.FTZ R106, R202, c[0x0][0x2d0], -R2 ;  /* 0x0000b400ca6a7a23 */ /* 0x002fe80000010802 */
[----:B------:R1:W4:Y:S01]  /*cf40*/  MUFU.EX2 R196, R106 ;  /* 0x0000006a00c47308 */ /* 0x0003220000000800 */
[----:B--2---:R-:W-:Y:S07]  /*cf50*/  FMUL.FTZ R52, R100, R160 ;  /* 0x000000a064347220 */ /* 0x004fee0000410000 */
[-C--:B------:R-:W-:Y:S08]  /*cf60*/  HMMA.16816.F32.BF16 R52, R112, R120.reuse, R52 ;  /* 0x000000787034723c */ /* 0x080ff00000041834 */
[C---:B------:R-:W-:Y:S04]  /*cf70*/  HMMA.16816.F32.BF16 R56, R116.reuse, R120, R56 ;  /* 0x000000787438723c */ /* 0x040fe80000041838 */
[--C-:B-1----:R-:W-:Y:S04]  /*cf80*/  FFMA.FTZ R106, R206, c[0x0][0x2d0], -R176.reuse ;  /* 0x0000b400ce6a7a23 */ /* 0x102fe800000108b0 */
[-C--:B------:R-:W-:Y:S01]  /*cf90*/  HMMA.16816.F32.BF16 R60, R116, R122.reuse, R60 ;  /* 0x0000007a743c723c */ /* 0x080fe2000004183c */
[----:B------:R1:W-:Y:S07]  /*cfa0*/  MUFU.EX2 R240, R106 ;  /* 0x0000006a00f07308 */ /* 0x0003ee0000000800 */
[C---:B------:R-:W-:Y:S01]  /*cfb0*/  HMMA.16816.F32.BF16 R64, R112.reuse, R122, R64 ;  /* 0x0000007a7040723c */ /* 0x040fe20000041840 */
[----:B------:R-:W2:Y:S07]  /*cfc0*/  LDSM.16.MT88.4 R120, [R214+0x2000] ;  /* 0x00200000d678783b */ /* 0x000eae0000004200 */
[-C--:B------:R-:W-:Y:S08]  /*cfd0*/  HMMA.16816.F32.BF16 R68, R112, R124.reuse, R68 ;  /* 0x0000007c7044723c */ /* 0x080ff00000041844 */
[C---:B------:R-:W-:Y:S04]  /*cfe0*/  HMMA.16816.F32.BF16 R72, R116.reuse, R124, R72 ;  /* 0x0000007c7448723c */ /* 0x040fe80000041848 */
[----:B-1----:R-:W-:Y:S04]  /*cff0*/  FFMA.FTZ R106, R203, c[0x0][0x2d0], -R176 ;  /* 0x0000b400cb6a7a23 */ /* 0x002fe800000108b0 */
[-C--:B------:R-:W-:Y:S01]  /*d000*/  HMMA.16816.F32.BF16 R76, R116, R126.reuse, R76 ;  /* 0x0000007e744c723c */ /* 0x080fe2000004184c */
[----:B------:R1:W5:Y:S07]  /*d010*/  MUFU.EX2 R239, R106 ;  /* 0x0000006a00ef7308 */ /* 0x00036e0000000800 */
[C---:B------:R-:W-:Y:S01]  /*d020*/  HMMA.16816.F32.BF16 R80, R112.reuse, R126, R80 ;  /* 0x0000007e7050723c */ /* 0x040fe20000041850 */
[----:B------:R-:W5:Y:S07]  /*d030*/  LDSM.16.MT88.4 R124, [R213+0x400] ;  /* 0x00040000d57c783b */ /* 0x000f6e0000004200 */
[-C--:B--2---:R-:W-:Y:S08]  /*d040*/  HMMA.16816.F32.BF16 R84, R112, R120.reuse, R84 ;  /* 0x000000787054723c */ /* 0x084ff00000041854 */
[C---:B------:R-:W-:Y:S04]  /*d050*/  HMMA.16816.F32.BF16 R88, R116.reuse, R120, R88 ;  /* 0x000000787458723c */ /* 0x040fe80000041858 */
[--C-:B-1----:R-:W-:Y:S04]  /*d060*/  FFMA.FTZ R106, R210, c[0x0][0x2d0], -R2.reuse ;  /* 0x0000b400d26a7a23 */ /* 0x102fe80000010802 */
[-C--:B------:R-:W-:Y:S01]  /*d070*/  HMMA.16816.F32.BF16 R92, R116, R122.reuse, R92 ;  /* 0x0000007a745c723c */ /* 0x080fe2000004185c */
[----:B------:R1:W-:Y:S06]  /*d080*/  MUFU.EX2 R193, R106 ;  /* 0x0000006a00c17308 */ /* 0x0003ec0000000800 */
[----:B---3--:R-:W-:Y:S01]  /*d090*/  F2FP.BF16.PACK_AB R116, R241, R242 ;  /* 0x000000f2f174723e */ /* 0x008fe200000010ff */
[----:B------:R-:W-:Y:S01]  /*d0a0*/  HMMA.16816.F32.BF16 R96, R112, R122, R96 ;  /* 0x0000007a7060723c */ /* 0x000fe20000041860 */
[----:B------:R-:W2:Y:S03]  /*d0b0*/  LDSM.16.MT88.4 R120, [R213+0x1400] ;  /* 0x00140000d578783b */ /* 0x000ea60000004200 */
[----:B----4-:R-:W-:Y:S02]  /*d0c0*/  F2FP.BF16.PACK_AB R117, R196, R197 ;  /* 0x000000c5c475723e */ /* 0x010fe400000010ff */
[----:B-----5:R-:W-:Y:S02]  /*d0d0*/  F2FP.BF16.PACK_AB R118, R239, R240 ;  /* 0x000000f0ef76723e */ /* 0x020fe400000010ff */
[----:B------:R-:W-:Y:S04]  /*d0e0*/  F2FP.BF16.PACK_AB R112, R249, R250 ;  /* 0x000000faf970723e */ /* 0x000fe800000010ff */
[----:B------:R-:W-:Y:S02]  /*d0f0*/  F2FP.BF16.PACK_AB R114, R247, R248 ;  /* 0x000000f8f772723e */ /* 0x000fe400000010ff */
[----:B------:R-:W-:Y:S02]  /*d100*/  F2FP.BF16.PACK_AB R113, R245, R246 ;  /* 0x000000f6f571723e */ /* 0x000fe400000010ff */
[----:B------:R-:W-:Y:S01]  /*d110*/  F2FP.BF16.PACK_AB R115, R243, R244 ;  /* 0x000000f4f373723e */ /* 0x000fe200000010ff */
[----:B-1----:R-:W-:Y:S04]  /*d120*/  FFMA.FTZ R106, R211, c[0x0][0x2d0], -R2 ;  /* 0x0000b400d36a7a23 */ /* 0x002fe80000010802 */
[----:B------:R1:W3:Y:S02]  /*d130*/  MUFU.EX2 R192, R106 ;  /* 0x0000006a00c07308 */ /* 0x0002e40000000800 */
[-C--:B------:R-:W-:Y:S03]  /*d140*/  HMMA.16816.F32.BF16 R4, R112, R124.reuse, R4 ;  /* 0x0000007c7004723c */ /* 0x080fe60000041804 */
[--C-:B-1----:R-:W-:Y:S01]  /*d150*/  FFMA.FTZ R106, R231, c[0x0][0x2d0], -R110.reuse ;  /* 0x0000b400e76a7a23 */ /* 0x102fe2000001086e */
[----:B---3--:R-:W-:Y:S04]  /*d160*/  F2FP.BF16.PACK_AB R119, R192, R193 ;  /* 0x000000c1c077723e */ /* 0x008fe800000010ff */
[----:B------:R1:W-:Y:S03]  /*d170*/  MUFU.EX2 R238, R106 ;  /* 0x0000006a00ee7308 */ /* 0x0003e60000000800 */
[C---:B------:R-:W-:Y:S08]  /*d180*/  HMMA.16816.F32.BF16 R8, R116.reuse, R124, R8 ;  /* 0x0000007c7408723c */ /* 0x040ff00000041808 */
[-C--:B------:R-:W-:Y:S08]  /*d190*/  HMMA.16816.F32.BF16 R12, R116, R126.reuse, R12 ;  /* 0x0000007e740c723c */ /* 0x080ff0000004180c */
[C---:B------:R-:W-:Y:S01]  /*d1a0*/  HMMA.16816.F32.BF16 R16, R112.reuse, R126, R16 ;  /* 0x0000007e7010723c */ /* 0x040fe20000041810 */
[----:B------:R-:W3:Y:S03]  /*d1b0*/  LDSM.16.MT88.4 R124, [R214+0x1400] ;  /* 0x00140000d67c783b */ /* 0x000ee60000004200 */
[----:B-1----:R-:W-:Y:S02]  /*d1c0*/  FFMA.FTZ R106, R233, c[0x0][0x2d0], -R110 ;  /* 0x0000b400e96a7a23 */ /* 0x002fe4000001086e */
[----:B------:R1:W-:Y:S02]  /*d1d0*/  MUFU.EX2 R233, R107 ;  /* 0x0000006b00e97308 */ /* 0x0003e40000000800 */
[-C--:B------:R-:W-:Y:S08]  /*d1e0*/  HMMA.16816.F32.BF16 R20, R112, R128.reuse, R20 ;  /* 0x000000807014723c */ /* 0x080ff00000041814 */
[C---:B------:R-:W-:Y:S01]  /*d1f0*/  HMMA.16816.F32.BF16 R24, R116.reuse, R128, R24 ;  /* 0x000000807418723c */ /* 0x040fe20000041818 */
[----:B------:R4:W5:Y:S07]  /*d200*/  MUFU.EX2 R237, R106 ;  /* 0x0000006a00ed7308 */ /* 0x00096e0000000800 */
[-C--:B------:R-:W-:Y:S04]  /*d210*/  HMMA.16816.F32.BF16 R28, R116, R130.reuse, R28 ;  /* 0x00000082741c723c */ /* 0x080fe8000004181c */
[----:B-1----:R-:W-:Y:S01]  /*d220*/  FFMA.FTZ R107, R146, c[0x0][0x2d0], -R176 ;  /* 0x0000b400926b7a23 */ /* 0x002fe200000108b0 */
[----:B------:R-:W-:Y:S03]  /*d230*/  MOV R146, R145 ;  /* 0x0000009100927202 */ /* 0x000fe60000000f00 */
[C---:B------:R-:W-:Y:S01]  /*d240*/  HMMA.16816.F32.BF16 R32, R112.reuse, R130, R32 ;  /* 0x000000827020723c */ /* 0x040fe20000041820 */
[----:B------:R-:W1:Y:S01]  /*d250*/  LDSM.16.MT88.4 R128, [R213+0x2400] ;  /* 0x00240000d580783b */ /* 0x000e620000004200 */
[----:B------:R3:W-:Y:S02]  /*d260*/  MUFU.EX2 R230, R107 ;  /* 0x0000006b00e67308 */ /* 0x0007e40000000800 */
[----:B------:R-:W-:Y:S02]  /*d270*/  MOV R145, R143 ;  /* 0x0000008f00917202 */ /* 0x000fe40000000f00 */
[----:B------:R-:W-:Y:S02]  /*d280*/  MOV R143, R142 ;  /* 0x0000008e008f7202 */ /* 0x000fe40000000f00 */
[-C--:B--2---:R-:W-:Y:S04]  /*d290*/  HMMA.16816.F32.BF16 R36, R112, R120.reuse, R36 ;  /* 0x000000787024723c */ /* 0x084fe80000041824 */
[--C-:B----4-:R-:W-:Y:S01]  /*d2a0*/  FFMA.FTZ R106, R234, c[0x0][0x2d0], -R111.reuse ;  /* 0x0000b400ea6a7a23 */ /* 0x110fe2000001086f */
[----:B------:R-:W-:Y:S02]  /*d2b0*/  MOV R142, R137 ;  /* 0x00000089008e7202 */ /* 0x000fe40000000f00 */
[----:B------:R-:W-:Y:S01]  /*d2c0*/  MOV R137, R136 ;  /* 0x0000008800897202 */ /* 0x000fe20000000f00 */
[C---:B------:R-:W-:Y:S01]  /*d2d0*/  HMMA.16816.F32.BF16 R40, R116.reuse, R120, R40 ;  /* 0x000000787428723c */ /* 0x040fe20000041828 */
[----:B------:R2:W-:Y:S03]  /*d2e0*/  MUFU.EX2 R236, R106 ;  /* 0x0000006a00ec7308 */ /* 0x0005e60000000800 */
[----:B------:R-:W-:Y:S04]  /*d2f0*/  MOV R136, R189 ;  /* 0x000000bd00887202 */ /* 0x000fe80000000f00 */
[-C--:B------:R-:W-:Y:S04]  /*d300*/  HMMA.16816.F32.BF16 R44, R116, R122.reuse, R44 ;  /* 0x0000007a742c723c */ /* 0x080fe8000004182c */
[----:B---3--:R-:W-:Y:S04]  /*d310*/  FFMA.FTZ R107, R194, c[0x0][0x2d0], -R110 ;  /* 0x0000b400c26b7a23 */ /* 0x008fe8000001086e */
[C---:B------:R-:W-:Y:S01]  /*d320*/  HMMA.16816.F32.BF16 R48, R112.reuse, R122, R48 ;  /* 0x0000007a7030723c */ /* 0x040fe20000041830 */
[----:B------:R-:W3:Y:S01]  /*d330*/  LDSM.16.MT88.4 R120, [R214+0x2400] ;  /* 0x00240000d678783b */ /* 0x000ee20000004200 */
[----:B------:R4:W-:Y:S06]  /*d340*/  MUFU.EX2 R200, R107 ;  /* 0x0000006b00c87308 */ /* 0x0009ec0000000800 */
[-C--:B------:R-:W-:Y:S04]  /*d350*/  HMMA.16816.F32.BF16 R52, R112, R124.reuse, R52 ;  /* 0x0000007c7034723c */ /* 0x080fe80000041834 */
[--C-:B--2---:R-:W-:Y:S04]  /*d360*/  FFMA.FTZ R106, R235, c[0x0][0x2d0], -R111.reuse ;  /* 0x0000b400eb6a7a23 */ /* 0x104fe8000001086f */
[C---:B------:R-:W-:Y:S01]  /*d370*/  HMMA.16816.F32.BF16 R56, R116.reuse, R124, R56 ;  /* 0x0000007c7438723c */ /* 0x040fe20000041838 */
[----:B------:R2:W2:Y:S07]  /*d380*/  MUFU.EX2 R234, R106 ;  /* 0x0000006a00ea7308 */ /* 0x0004ae0000000800 */
[-C--:B------:R-:W-:Y:S04]  /*d390*/  HMMA.16816.F32.BF16 R60, R116, R126.reuse, R60 ;  /* 0x0000007e743c723c */ /* 0x080fe8000004183c */
[----:B----4-:R-:W-:Y:S04]  /*d3a0*/  FFMA.FTZ R107, R140, c[0x0][0x2d0], -R176 ;  /* 0x0000b4008c6b7a23 */ /* 0x010fe800000108b0 */
[C---:B------:R-:W-:Y:S01]  /*d3b0*/  HMMA.16816.F32.BF16 R64, R112.reuse, R126, R64 ;  /* 0x0000007e7040723c */ /* 0x040fe20000041840 */
[----:B------:R-:W4:Y:S01]  /*d3c0*/  LDSM.16.MT88.4 R124, [R213+0x800] ;  /* 0x00080000d57c783b */ /* 0x000f220000004200 */
[----:B------:R-:W-:Y:S06]  /*d3d0*/  MUFU.EX2 R195, R107 ;  /* 0x0000006b00c37308 */ /* 0x000fec0000000800 */
[-C--:B-1----:R-:W-:Y:S04]  /*d3e0*/  HMMA.16816.F32.BF16 R68, R112, R128.reuse, R68 ;  /* 0x000000807044723c */ /* 0x082fe80000041844 */
[----:B--2---:R-:W-:Y:S01]  /*d3f0*/  FFMA.FTZ R106, R229, c[0x0][0x2d0], -R110 ;  /* 0x0000b400e56a7a23 */ /* 0x004fe2000001086e */
[----:B------:R-:W-:Y:S03]  /*d400*/  MUFU.EX2 R107, R108 ;  /* 0x0000006c006b7308 */ /* 0x000fe60000000800 */
[C---:B------:R-:W-:Y:S07]  /*d410*/  HMMA.16816.F32.BF16 R72, R116.reuse, R128, R72 ;  /* 0x000000807448723c */ /* 0x040fee0000041848 */
[----:B------:R1:W2:Y:S01]  /*d420*/  MUFU.EX2 R235, R106 ;  /* 0x0000006a00eb7308 */ /* 0x0002a20000000800 */
[-C--:B------:R-:W-:Y:S08]  /*d430*/  HMMA.16816.F32.BF16 R76, R116, R130.reuse, R76 ;  /* 0x00000082744c723c */ /* 0x080ff0000004184c */
[C---:B------:R-:W-:Y:S01]  /*d440*/  HMMA.16816.F32.BF16 R80, R112.reuse, R130, R80 ;  /* 0x000000827050723c */ /* 0x040fe20000041850 */
[----:B------:R-:W2:Y:S07]  /*d450*/  LDSM.16.MT88.4 R128, [R214+0x800] ;  /* 0x00080000d680783b */ /* 0x000eae0000004200 */
[-C--:B---3--:R-:W-:Y:S04]  /*d460*/  HMMA.16816.F32.BF16 R84, R112, R120.reuse, R84 ;  /* 0x000000787054723c */ /* 0x088fe80000041854 */
[--C-:B-1----:R-:W-:Y:S04]  /*d470*/  FFMA.FTZ R106, R232, c[0x0][0x2d0], -R111.reuse ;  /* 0x0000b400e86a7a23 */ /* 0x102fe8000001086f */
[C---:B------:R-:W-:Y:S01]  /*d480*/  HMMA.16816.F32.BF16 R88, R116.reuse, R120, R88 ;  /* 0x000000787458723c */ /* 0x040fe20000041858 */
[----:B------:R1:W-:Y:S07]  /*d490*/  MUFU.EX2 R231, R106 ;  /* 0x0000006a00e77308 */ /* 0x0003ee0000000800 */
[-C--:B------:R-:W-:Y:S08]  /*d4a0*/  HMMA.16816.F32.BF16 R92, R116, R122.reuse, R92 ;  /* 0x0000007a745c723c */ /* 0x080ff0000004185c */
[----:B------:R-:W-:Y:S01]  /*d4b0*/  HMMA.16816.F32.BF16 R96, R112, R122, R96 ;  /* 0x0000007a7060723c */ /* 0x000fe20000041860 */
[----:B------:R-:W3:Y:S06]  /*d4c0*/  LDSM.16.MT88.4 R120, [R213+0x1800] ;  /* 0x00180000d578783b */ /* 0x000eec0000004200 */
[----:B-----5:R-:W-:Y:S02]  /*d4d0*/  F2FP.BF16.PACK_AB R112, R237, R238 ;  /* 0x000000eeed70723e */ /* 0x020fe400000010ff */
[----:B------:R-:W-:Y:S03]  /*d4e0*/  F2FP.BF16.PACK_AB R113, R234, R236 ;  /* 0x000000ecea71723e */ /* 0x000fe600000010ff */
[--C-:B-1----:R-:W-:Y:S01]  /*d4f0*/  FFMA.FTZ R106, R149, c[0x0][0x2d0], -R111.reuse ;  /* 0x0000b400956a7a23 */ /* 0x102fe2000001086f */
[----:B--2---:R-:W-:Y:S03]  /*d500*/  F2FP.BF16.PACK_AB R114, R233, R235 ;  /* 0x000000ebe972723e */ /* 0x004fe600000010ff */
[----:B------:R1:W2:Y:S02]  /*d510*/  MUFU.EX2 R232, R106 ;  /* 0x0000006a00e87308 */ /* 0x0002a40000000800 */
[----:B-1----:R-:W-:Y:S01]  /*d520*/  FFMA.FTZ R106, R148, c[0x0][0x2d0], -R176 ;  /* 0x0000b400946a7a23 */ /* 0x002fe200000108b0 */
[----:B--2---:R-:W-:Y:S07]  /*d530*/  F2FP.BF16.PACK_AB R115, R232, R231 ;  /* 0x000000e7e873723e */ /* 0x004fee00000010ff */
[----:B------:R1:W2:Y:S01]  /*d540*/  MUFU.EX2 R229, R106 ;  /* 0x0000006a00e57308 */ /* 0x0002a20000000800 */
[-C--:B----4-:R-:W-:Y:S03]  /*d550*/  HMMA.16816.F32.BF16 R4, R112, R124.reuse, R4 ;  /* 0x0000007c7004723c */ /* 0x090fe60000041804 */
[--C-:B-1----:R-:W-:Y:S01]  /*d560*/  FFMA.FTZ R106, R188, c[0x0][0x2d0], -R2.reuse ;  /* 0x0000b400bc6a7a23 */ /* 0x102fe20000010802 */
[----:B--2---:R-:W-:Y:S05]  /*d570*/  F2FP.BF16.PACK_AB R116, R230, R229 ;  /* 0x000000e5e674723e */ /* 0x004fea00000010ff */
[----:B------:R1:W-:Y:S03]  /*d580*/  MUFU.EX2 R188, R106 ;  /* 0x0000006a00bc7308 */ /* 0x0003e60000000800 */
[----:B-1----:R-:W-:Y:S07]  /*d590*/  FFMA.FTZ R106, R181, c[0x0][0x2d0], -R2 ;  /* 0x0000b400b56a7a23 */ /* 0x002fee0000010802 */
[----:B------:R1:W2:Y:S02]  /*d5a0*/  MUFU.EX2 R189, R106 ;  /* 0x0000006a00bd7308 */ /* 0x0002a40000000800 */
[--C-:B-1----:R-:W-:Y:S01]  /*d5b0*/  FFMA.FTZ R106, R147, c[0x0][0x2d0], -R176.reuse ;  /* 0x0000b400936a7a23 */ /* 0x102fe200000108b0 */
[----:B------:R-:W-:Y:S02]  /*d5c0*/  MOV R147, R137 ;  /* 0x0000008900937202 */ /* 0x000fe40000000f00 */
[----:B------:R-:W-:Y:S05]  /*d5d0*/  MOV R137, R187 ;  /* 0x000000bb00897202 */ /* 0x000fea0000000f00 */
[----:B------:R1:W-:Y:S01]  /*d5e0*/  MUFU.EX2 R210, R106 ;  /* 0x0000006a00d27308 */ /* 0x0003e20000000800 */
[----:B--2---:R-:W-:Y:S01]  /*d5f0*/  F2FP.BF16.PACK_AB R117, R189, R188 ;  /* 0x000000bcbd75723e */ /* 0x004fe200000010ff */
[----:B-1----:R-:W-:Y:S01]  /*d600*/  FFMA.FTZ R106, R146, c[0x0][0x2d0], -R176 ;  /* 0x0000b400926a7a23 */ /* 0x002fe200000108b0 */
[----:B------:R-:W-:Y:S02]  /*d610*/  MOV R146, R143 ;  /* 0x0000008f00927202 */ /* 0x000fe40000000f00 */
[----:B------:R-:W-:Y:S05]  /*d620*/  MOV R143, R136 ;  /* 0x00000088008f7202 */ /* 0x000fea0000000f00 */
[----:B------:R1:W2:Y:S01]  /*d630*/  MUFU.EX2 R211, R106 ;  /* 0x0000006a00d37308 */ /* 0x0002a20000000800 */
[----:B------:R-:W-:Y:S01]  /*d640*/  MOV R136, R186 ;  /* 0x000000ba00887202 */ /* 0x000fe20000000f00 */
        /* <DEDUP_REMOVED lines=14> */
[----:B------:R1:W4:Y:S07]  /*d730*/  MUFU.EX2 R206, R106 ;  /* 0x0000006a00ce7308 */ /* 0x00032e0000000800 */
[C---:B------:R-:W-:Y:S08]  /*d740*/  HMMA.16816.F32.BF16 R24, R116.reuse, R128, R24 ;  /* 0x000000807418723c */ /* 0x040ff00000041818 */
[-C--:B------:R-:W-:Y:S08]  /*d750*/  HMMA.16816.F32.BF16 R28, R116, R130.reuse, R28 ;  /* 0x00000082741c723c */ /* 0x080ff0000004181c */
[C---:B------:R-:W-:Y:S01]  /*d760*/  HMMA.16816.F32.BF16 R32, R112.reuse, R130, R32 ;  /* 0x000000827020723c */ /* 0x040fe20000041820 */
[----:B------:R-:W5:Y:S03]  /*d770*/  LDSM.16.MT88.4 R128, [R213+0x2800] ;  /* 0x00280000d580783b */ /* 0x000f660000004200 */
[--C-:B-1----:R-:W-:Y:S01]  /*d780*/  FFMA.FTZ R106, R146, c[0x0][0x2d0], -R111.reuse ;  /* 0x0000b400926a7a23 */ /* 0x102fe2000001086f */
[----:B----4-:R-:W-:Y:S03]  /*d790*/  F2FP.BF16.PACK_AB R108, R206, R205 ;  /* 0x000000cdce6c723e */ /* 0x010fe600000010ff */
[-C--:B---3--:R-:W-:Y:S01]  /*d7a0*/  HMMA.16816.F32.BF16 R36, R112, R120.reuse, R36 ;  /* 0x000000787024723c */ /* 0x088fe20000041824 */
[----:B------:R1:W-:Y:S07]  /*d7b0*/  MUFU.EX2 R202, R106 ;  /* 0x0000006a00ca7308 */ /* 0x0003ee0000000800 */
[C---:B------:R-:W-:Y:S08]  /*d7c0*/  HMMA.16816.F32.BF16 R40, R116.reuse, R120, R40 ;  /* 0x000000787428723c */ /* 0x040ff00000041828 */
[-C--:B------:R-:W-:Y:S08]  /*d7d0*/  HMMA.16816.F32.BF16 R44, R116, R122.reuse, R44 ;  /* 0x0000007a742c723c */ /* 0x080ff0000004182c */
[C---:B------:R-:W-:Y:S01]  /*d7e0*/  HMMA.16816.F32.BF16 R48, R112.reuse, R122, R48 ;  /* 0x0000007a7030723c */ /* 0x040fe20000041830 */
[----:B------:R-:W3:Y:S03]  /*d7f0*/  LDSM.16.MT88.4 R120, [R214+0x2800] ;  /* 0x00280000d678783b */ /* 0x000ee60000004200 */
[--C-:B-1----:R-:W-:Y:S01]  /*d800*/  FFMA.FTZ R106, R145, c[0x0][0x2d0], -R111.reuse ;  /* 0x0000b400916a7a23 */ /* 0x102fe2000001086f */
[----:B------:R-:W-:Y:S03]  /*d810*/  MOV R145, R138 ;  /* 0x0000008a00917202 */ /* 0x000fe60000000f00 */
[-C--:B--2---:R-:W-:Y:S01]  /*d820*/  HMMA.16816.F32.BF16 R52, R112, R124.reuse, R52 ;  /* 0x0000007c7034723c */ /* 0x084fe20000041834 */
[----:B------:R1:W-:Y:S07]  /*d830*/  MUFU.EX2 R203, R106 ;  /* 0x0000006a00cb7308 */ /* 0x0003ee0000000800 */
[C---:B------:R-:W-:Y:S08]  /*d840*/  HMMA.16816.F32.BF16 R56, R116.reuse, R124, R56 ;  /* 0x0000007c7438723c */ /* 0x040ff00000041838 */
[-C--:B------:R-:W-:Y:S08]  /*d850*/  HMMA.16816.F32.BF16 R60, R116, R126.reuse, R60 ;  /* 0x0000007e743c723c */ /* 0x080ff0000004183c */
[C---:B------:R-:W-:Y:S01]  /*d860*/  HMMA.16816.F32.BF16 R64, R112.reuse, R126, R64 ;  /* 0x0000007e7040723c */ /* 0x040fe20000041840 */
[----:B------:R-:W2:Y:S03]  /*d870*/  LDSM.16.MT88.4 R124, [R213+0xc00] ;  /* 0x000c0000d57c783b */ /* 0x000ea60000004200 */
[----:B-1----:R-:W-:Y:S04]  /*d880*/  FFMA.FTZ R106, R144, c[0x0][0x2d0], -R110 ;  /* 0x0000b400906a7a23 */ /* 0x002fe8000001086e */
[-C--:B-----5:R-:W-:Y:S01]  /*d890*/  HMMA.16816.F32.BF16 R68, R112, R128.reuse, R68 ;  /* 0x000000807044723c */ /* 0x0a0fe20000041844 */
[----:B------:R1:W-:Y:S01]  /*d8a0*/  MUFU.EX2 R201, R106 ;  /* 0x0000006a00c97308 */ /* 0x0003e20000000800 */
[----:B------:R-:W4:Y:S04]  /*d8b0*/  LDL.LU R110, [R1+0x20] ;  /* 0x00002000016e7983 */ /* 0x000f280000300800 */
[----:B------:R-:W5:Y:S02]  /*d8c0*/  LDL.LU R144, [R1+0x24] ;  /* 0x0000240001907983 */ /* 0x000f640000300800 */
[C---:B------:R-:W-:Y:S08]  /*d8d0*/  HMMA.16816.F32.BF16 R72, R116.reuse, R128, R72 ;  /* 0x000000807448723c */ /* 0x040ff00000041848 */
[-C--:B------:R-:W-:Y:S08]  /*d8e0*/  HMMA.16816.F32.BF16 R76, R116, R130.reuse, R76 ;  /* 0x00000082744c723c */ /* 0x080ff0000004184c */
[C---:B------:R-:W-:Y:S04]  /*d8f0*/  HMMA.16816.F32.BF16 R80, R112.reuse, R130, R80 ;  /* 0x000000827050723c */ /* 0x040fe80000041850 */
[--C-:B-1----:R-:W-:Y:S04]  /*d900*/  FFMA.FTZ R106, R143, c[0x0][0x2d0], -R111.reuse ;  /* 0x0000b4008f6a7a23 */ /* 0x102fe8000001086f */
[-C--:B---3--:R-:W-:Y:S01]  /*d910*/  HMMA.16816.F32.BF16 R84, R112, R120.reuse, R84 ;  /* 0x000000787054723c */ /* 0x088fe20000041854 */
[----:B------:R1:W-:Y:S07]  /*d920*/  MUFU.EX2 R199, R106 ;  /* 0x0000006a00c77308 */ /* 0x0003ee0000000800 */
[C---:B------:R-:W-:Y:S08]  /*d930*/  HMMA.16816.F32.BF16 R88, R116.reuse, R120, R88 ;  /* 0x000000787458723c */ /* 0x040ff00000041858 */
[-C--:B------:R-:W-:Y:S08]  /*d940*/  HMMA.16816.F32.BF16 R92, R116, R122.reuse, R92 ;  /* 0x0000007a745c723c */ /* 0x080ff0000004185c */
[----:B------:R-:W-:Y:S04]  /*d950*/  HMMA.16816.F32.BF16 R96, R112, R122, R96 ;  /* 0x0000007a7060723c */ /* 0x000fe80000041860 */
[----:B-1----:R-:W-:Y:S04]  /*d960*/  FFMA.FTZ R106, R142, c[0x0][0x2d0], -R111 ;  /* 0x0000b4008e6a7a23 */ /* 0x002fe8000001086f */
[----:B------:R1:W3:Y:S04]  /*d970*/  MUFU.EX2 R198, R106 ;  /* 0x0000006a00c67308 */ /* 0x0002e80000000800 */
[----:B-1----:R-:W-:Y:S01]  /*d980*/  FFMA.FTZ R106, R141, c[0x0][0x2d0], -R176 ;  /* 0x0000b4008d6a7a23 */ /* 0x002fe200000108b0 */
[----:B---3--:R-:W-:Y:S01]  /*d990*/  F2FP.BF16.PACK_AB R111, R198, R199 ;  /* 0x000000c7c66f723e */ /* 0x008fe200000010ff */
[----:B------:R-:W1:Y:S04]  /*d9a0*/  LDSM.16.MT88.4 R140, [R214+0xc00] ;  /* 0x000c0000d68c783b */ /* 0x000e680000004200 */
[----:B------:R3:W1:Y:S02]  /*d9b0*/  MUFU.EX2 R194, R106 ;  /* 0x0000006a00c27308 */ /* 0x0006640000000800 */
[--C-:B---3--:R-:W-:Y:S08]  /*d9c0*/  FFMA.FTZ R106, R184, c[0x0][0x2d0], -R2.reuse ;  /* 0x0000b400b86a7a23 */ /* 0x108ff00000010802 */
[----:B------:R3:W-:Y:S02]  /*d9d0*/  MUFU.EX2 R184, R106 ;  /* 0x0000006a00b87308 */ /* 0x0007e40000000800 */
[--C-:B---3--:R-:W-:Y:S02]  /*d9e0*/  FFMA.FTZ R106, R185, c[0x0][0x2d0], -R2.reuse ;  /* 0x0000b400b96a7a23 */ /* 0x108fe40000010802 */
[----:B------:R-:W-:Y:S01]  /*d9f0*/  FFMA.FTZ R2, R109, c[0x0][0x2d0], -R2 ;  /* 0x0000b4006d027a23 */ /* 0x000fe20000010802 */
[----:B------:R-:W-:Y:S05]  /*da00*/  F2FP.BF16.PACK_AB R109, R203, R202 ;  /* 0x000000cacb6d723e */ /* 0x000fea00000010ff */
[----:B------:R3:W-:Y:S02]  /*da10*/  MUFU.EX2 R185, R106 ;  /* 0x0000006a00b97308 */ /* 0x0007e40000000800 */
[--C-:B---3--:R-:W-:Y:S02]  /*da20*/  FFMA.FTZ R106, R139, c[0x0][0x2d0], -R176.reuse ;  /* 0x0000b4008b6a7a23 */ /* 0x108fe400000108b0 */
[----:B------:R-:W3:Y:S06]  /*da30*/  LDL.LU R139, [R1+0x28] ;  /* 0x00002800018b7983 */ /* 0x000eec0000300800 */
[----:B------:R1:W-:Y:S01]  /*da40*/  MUFU.EX2 R191, R106 ;  /* 0x0000006a00bf7308 */ /* 0x0003e20000000800 */
[----:B------:R-:W3:Y:S01]  /*da50*/  LDL.LU R138, [R1+0x2c] ;  /* 0x00002c00018a7983 */ /* 0x000ee20000300800 */
[----:B-1----:R-:W-:Y:S01]  /*da60*/  FFMA.FTZ R106, R137, c[0x0][0x2d0], -R176 ;  /* 0x0000b400896a7a23 */ /* 0x002fe200000108b0 */
[----:B------:R-:W-:Y:S02]  /*da70*/  MOV R137, R190 ;  /* 0x000000be00897202 */ /* 0x000fe40000000f00 */
[----:B------:R-:W-:Y:S05]  /*da80*/  F2FP.BF16.PACK_AB R176, R195, R194 ;  /* 0x000000c2c3b0723e */ /* 0x000fea00000010ff */
[----:B------:R-:W1:Y:S10]  /*da90*/  MUFU.EX2 R190, R106 ;  /* 0x0000006a00be7308 */ /* 0x000e740000000800 */
[----:B------:R1:W1:Y:S01]  /*daa0*/  MUFU.EX2 R106, R2 ;  /* 0x00000002006a7308 */ /* 0x0002620000000800 */
[----:B----4-:R-:W-:Y:S01]  /*dab0*/  FFMA.FTZ R100, R100, R110, R180 ;  /* 0x0000006e64647223 */ /* 0x010fe200000100b4 */
[----:B------:R-:W-:Y:S01]  /*dac0*/  F2FP.BF16.PACK_AB R110, R200, R201 ;  /* 0x000000c9c86e723e */ /* 0x000fe200000010ff */
[----:B------:R-:W4:Y:S01]  /*dad0*/  LDSM.16.MT88.4 R180, [R213+0x2c00] ;  /* 0x002c0000d5b4783b */ /* 0x000f220000004200 */
[----:B-----5:R-:W-:Y:S05]  /*dae0*/  FFMA.FTZ R101, R101, R144, R145 ;  /* 0x0000009065657223 */ /* 0x020fea0000010091 */
[-C--:B--2---:R-:W-:Y:S02]  /*daf0*/  HMMA.16816.F32.BF16 R112, R108, R124.reuse, R4 ;  /* 0x0000007c6c70723c */ /* 0x084fe40000041804 */
[----:B------:R-:W2:Y:S03]  /*db00*/  LDSM.16.MT88.4 R4, [R214+0x2c00] ;  /* 0x002c0000d604783b */ /* 0x000ea60000004200 */
[----:B---3--:R-:W-:Y:S01]  /*db10*/  FFMA.FTZ R3, R3, R139, R178 ;  /* 0x0000008b03037223 */ /* 0x008fe200000100b2 */
[----:B-1----:R-:W-:Y:S01]  /*db20*/  F2FP.BF16.PACK_AB R178, R190, R191 ;  /* 0x000000bfbeb2723e */ /* 0x002fe200000010ff */
[----:B------:R-:W-:Y:S01]  /*db30*/  FFMA.FTZ R2, R0, R138, R177 ;  /* 0x0000008a00027223 */ /* 0x000fe200000100b1 */
[----:B------:R-:W-:Y:S04]  /*db40*/  F2FP.BF16.PACK_AB R177, R185, R184 ;  /* 0x000000b8b9b1723e */ /* 0x000fe800000010ff */
[----:B------:R-:W-:Y:S01]  /*db50*/  MOV R0, R179 ;  /* 0x000000b300007202 */ /* 0x000fe20000000f00 */
[----:B------:R-:W-:Y:S01]  /*db60*/  FADD.FTZ R2, R207, R2 ;  /* 0x00000002cf027221 */ /* 0x000fe20000010000 */
[----:B------:R-:W-:Y:S03]  /*db70*/  F2FP.BF16.PACK_AB R179, R106, R107 ;  /* 0x0000006b6ab3723e */ /* 0x000fe600000010ff */
[----:B------:R-:W-:Y:S02]  /*db80*/  FADD.FTZ R2, R208, R2 ;  /* 0x00000002d0027221 */ /* 0x000fe40000010000 */
[----:B------:R-:W-:Y:S02]  /*db90*/  FADD.FTZ R0, R0, R100 ;  /* 0x0000006400007221 */ /* 0x000fe40000010000 */
[C---:B------:R-:W-:Y:S07]  /*dba0*/  HMMA.16816.F32.BF16 R116, R176.reuse, R124, R8 ;  /* 0x0000007cb074723c */ /* 0x040fee0000041808 */
[----:B------:R-:W-:Y:S01]  /*dbb0*/  MOV R9, R135 ;  /* 0x0000008700097202 */ /* 0x000fe20000000f00 */
[-C--:B------:R-:W-:Y:S04]  /*dbc0*/  HMMA.16816.F32.BF16 R120, R176, R126.reuse, R12 ;  /* 0x0000007eb078723c */ /* 0x080fe8000004180c */
[----:B------:R-:W-:Y:S02]  /*dbd0*/  MOV R10, R134 ;  /* 0x00000086000a7202 */ /* 0x000fe40000000f00 */
[----:B------:R-:W-:Y:S02]  /*dbe0*/  MOV R8, R136 ;  /* 0x0000008800087202 */ /* 0x000fe40000000f00 */
[C---:B------:R-:W-:Y:S04]  /*dbf0*/  HMMA.16816.F32.BF16 R124, R108.reuse, R126, R16 ;  /* 0x0000007e6c7c723c */ /* 0x040fe80000041810 */
[----:B------:R-:W-:Y:S02]  /*dc00*/  MOV R14, R133 ;  /* 0x00000085000e7202 */ /* 0x000fe40000000f00 */
[----:B------:R-:W-:Y:S02]  /*dc10*/  MOV R15, R132 ;  /* 0x00000084000f7202 */ /* 0x000fe40000000f00 */
[-C--:B------:R-:W-:Y:S04]  /*dc20*/  HMMA.16816.F32.BF16 R128, R108, R140.reuse, R20 ;  /* 0x0000008c6c80723c */ /* 0x080fe80000041814 */
[----:B------:R-:W-:Y:S01]  /*dc30*/  FADD.FTZ R3, R14, R3 ;  /* 0x000000030e037221 */ /* 0x000fe20000010000 */
[----:B------:R-:W-:Y:S01]  /*dc40*/  MOV R11, R137 ;  /* 0x00000089000b7202 */ /* 0x000fe20000000f00 */
        /* <DEDUP_REMOVED lines=35> */
[-C--:B----4-:R-:W-:Y:S03]  /*de80*/  HMMA.16816.F32.BF16 R68, R108, R180.reuse, R68 ;  /* 0x000000b46c44723c */ /* 0x090fe60000041844 */
        /* <DEDUP_REMOVED lines=14> */
[-C--:B--2---:R-:W-:Y:S04]  /*df70*/  HMMA.16816.F32.BF16 R84, R108, R4.reuse, R84 ;  /* 0x000000046c54723c */ /* 0x084fe80000041854 */
[----:B------:R-:W-:Y:S04]  /*df80*/  FADD.FTZ R8, R205, R8 ;  /* 0x00000008cd087221 */ /* 0x000fe80000010000 */
[C---:B------:R-:W-:Y:S07]  /*df90*/  HMMA.16816.F32.BF16 R88, R176.reuse, R4, R88 ;  /* 0x00000004b058723c */ /* 0x040fee0000041858 */
[----:B------:R-:W-:Y:S01]  /*dfa0*/  FADD.FTZ R5, R210, R3 ;  /* 0x00000003d2057221 */ /* 0x000fe20000010000 */
[-C--:B------:R-:W-:Y:S04]  /*dfb0*/  HMMA.16816.F32.BF16 R92, R176, R6.reuse, R92 ;  /* 0x00000006b05c723c */ /* 0x080fe8000004185c */
        /* <DEDUP_REMOVED lines=16> */
[----:B------:R-:W-:Y:S01]  /*e0c0*/  STL [R1+0x20], R4 ;  /* 0x0000200401007387 */ /* 0x000fe20000100800 */
[----:B------:R-:W-:Y:S02]  /*e0d0*/  FADD.FTZ R2, R190, R2 ;  /* 0x00000002be027221 */ /* 0x000fe40000010000 */
[----:B------:R-:W-:Y:S02]  /*e0e0*/  FADD.FTZ R3, R198, R3 ;  /* 0x00000003c6037221 */ /* 0x000fe40000010000 */
[----:B------:R-:W-:Y:S01]  /*e0f0*/  FADD.FTZ R0, R107, R6 ;  /* 0x000000066b007221 */ /* 0x000fe20000010000 */
[----:B------:R-:W-:Y:S02]  /*e100*/  MOV R107, R102 ;  /* 0x00000066006b7202 */ /* 0x000fe40000000f00 */
[----:B------:R1:W-:Y:S01]  /*e110*/  STL [R1+0x24], R3 ;  /* 0x0000240301007387 */ /* 0x0003e20000100800 */
[----:B------:R-:W-:Y:S01]  /*e120*/  FADD.FTZ R0, R106, R0 ;  /* 0x000000006a007221 */ /* 0x000fe20000010000 */
[----:B------:R-:W-:Y:S02]  /*e130*/  MOV R106, R103 ;  /* 0x00000067006a7202 */ /* 0x000fe40000000f00 */
[----:B------:R2:W-:Y:S04]  /*e140*/  STL [R1+0x28], R2 ;  /* 0x0000280201007387 */ /* 0x0005e80000100800 */
[----:B------:R3:W-:Y:S01]  /*e150*/  STL [R1+0x2c], R0 ;  /* 0x00002c0001007387 */ /* 0x0007e20000100800 */
[----:B-1----:R-:W-:Y:S02]  /*e160*/  MOV R3, R104 ;  /* 0x0000006800037202 */ /* 0x002fe40000000f00 */
[----:B--2---:R-:W-:Y:S01]  /*e170*/  MOV R2, R105 ;  /* 0x0000006900027202 */ /* 0x004fe20000000f00 */
[----:B------:R-:W-:-:S05]  /*e180*/  @P0 BRA `(.L_x_1013) ;  /* 0xffffc3a000000947 */ /* 0x000fca000383ffff */
.L_x_1012:
[----:B------:R-:W-:Y:S02]  /*e190*/  MOV R10, 0x1f ;  /* 0x0000001f000a7802 */ /* 0x000fe40000000f00 */
[----:B------:R-:W-:Y:S01]  /*e1a0*/  MOV R9, 0xffffffff ;  /* 0xffffffff00097802 */ /* 0x000fe20000000f00 */
[----:B------:R-:W-:Y:S05]  /*e1b0*/  BRA.DIV ~URZ, `(.L_x_1014) ;  /* 0x000028a27f007947 */ /* 0x000fea000b800000 */
[----:B---3--:R-:W2:Y:S04]  /*e1c0*/  LDL R0, [R1+0x20] ;  /* 0x0000200001007983 */ /* 0x008ea80000100800 */
[----:B--2---:R1:W2:Y:S02]  /*e1d0*/  SHFL.BFLY PT, R5, R0, 0x2, 0x1f ;  /* 0x0c401f0000057f89 */ /* 0x0042a400000e0000 */
.L_x_1038:
[----:B-1----:R-:W3:Y:S02]  /*e1e0*/  LDL.LU R0, [R1+0x20] ;  /* 0x0000200001007983 */ /* 0x002ee40000300800 */
[----:B--23--:R-:W-:Y:S01]  /*e1f0*/  FADD.FTZ R5, R5, R0 ;  /* 0x0000000005057221 */ /* 0x00cfe20000010000 */
[----:B------:R-:W-:Y:S05]  /*e200*/  BRA.DIV ~URZ, `(.L_x_1015) ;  /* 0x000028b27f007947 */ /* 0x000fea000b800000 */
[----:B------:R-:W2:Y:S04]  /*e210*/  LDL.LU R2, [R1+0x24] ;  /* 0x0000240001027983 */ /* 0x000ea80000300800 */
        /* <DEDUP_REMOVED lines=15> */
.L_x_1039:
        /* <DEDUP_REMOVED lines=13> */
[----:B------:R-:W2:Y:S08]  /*e3e0*/  @P3 MUFU.LG2 R5, R5 ;  /* 0x0000000500053308 */ /* 0x000eb00000000c00 */
[----:B------:R-:W3:Y:S01]  /*e3f0*/  @P2 MUFU.RCP R3, R4 ;  /* 0x0000000400032308 */ /* 0x000ee20000001000 */
        /* <DEDUP_REMOVED lines=9> */
[----:B------:R-:W4:Y:S01]  /*e490*/  @P2 MUFU.LG2 R4, R4 ;  /* 0x0000000400042308 */ /* 0x000f220000000c00 */
[C---:B------:R-:W-:Y:S02]  /*e4a0*/  FMUL.FTZ R144, R0.reuse, R144 ;  /* 0x0000009000907220 */ /* 0x040fe40000410000 */
[C---:B------:R-:W-:Y:S02]  /*e4b0*/  FMUL.FTZ R145, R0.reuse, R145 ;  /* 0x0000009100917220 */ /* 0x040fe40000410000 */
[C---:B------:R-:W-:Y:S02]  /*e4c0*/  FMUL.FTZ R156, R0.reuse, R156 ;  /* 0x0000009c009c7220 */ /* 0x040fe40000410000 */
[C---:B------:R-:W-:Y:S01]  /*e4d0*/  FMUL.FTZ R157, R0.reuse, R157 ;  /* 0x0000009d009d7220 */ /* 0x040fe20000410000 */
[----:B------:R-:W5:Y:S01]  /*e4e0*/  @P1 MUFU.LG2 R7, R7 ;  /* 0x0000000700071308 */ /* 0x000f620000000c00 */
        /* <DEDUP_REMOVED lines=13> */
[----:B--2---:R-:W-:-:S02]  /*e5c0*/  @P3 FMUL.FTZ R9, R5, 0.69314718246459960938 ;  /* 0x3f31721805093820 */ /* 0x004fc40000410000 */
[C---:B---3--:R-:W-:Y:S02]  /*e5d0*/  FMUL.FTZ R114, R3.reuse, R114 ;  /* 0x0000007203727220 */ /* 0x048fe40000410000 */
[----:B------:R-:W-:Y:S01]  /*e5e0*/  @P3 FMUL.FTZ R5, R0, c[0x0][0x2d0] ;  /* 0x0000b40000053a20 */ /* 0x000fe20000410000 */
[----:B------:R-:W-:Y:S01]  /*e5f0*/  MOV R0, RZ ;  /* 0x000000ff00007202 */ /* 0x000fe20000000f00 */
[C---:B------:R-:W-:Y:S02]  /*e600*/  FMUL.FTZ R115, R3.reuse, R115 ;  /* 0x0000007303737220 */ /* 0x040fe40000410000 */
[C---:B------:R-:W-:Y:S02]  /*e610*/  FMUL.FTZ R126, R3.reuse, R126 ;  /* 0x0000007e037e7220 */ /* 0x040fe40000410000 */
[C---:B------:R-:W-:Y:S01]  /*e620*/  FMUL.FTZ R127, R3.reuse, R127 ;  /* 0x0000007f037f7220 */ /* 0x040fe20000410000 */
[----:B------:R-:W2:Y:S01]  /*e630*/  @P0 MUFU.RCP R0, R6 ;  /* 0x0000000600000308 */ /* 0x000ea20000001000 */
        /* <DEDUP_REMOVED lines=20> */
[----:B------:R-:W-:Y:S01]  /*e780*/  @P2 MOV R3, 0x3f317218 ;  /* 0x3f31721800032802 */ /* 0x000fe20000000f00 */
[C---:B-1----:R-:W-:Y:S02]  /*e790*/  FMUL.FTZ R116, R2.reuse, R116 ;  /* 0x0000007402747220 */ /* 0x042fe40000410000 */
        /* <DEDUP_REMOVED lines=23> */
[----:B------:R-:W1:Y:S01]  /*e910*/  @P0 MUFU.LG2 R2, R6 ;  /* 0x0000000600020308 */ /* 0x000e620000000c00 */
[----:B----4-:R-:W-:Y:S02]  /*e920*/  @P2 FMUL.FTZ R8, R4, 0.69314718246459960938 ;  /* 0x3f31721804082820 */ /* 0x010fe40000410000 */
[----:B------:R-:W-:Y:S02]  /*e930*/  @P2 FMUL.FTZ R4, R3, c[0x0][0x2d0] ;  /* 0x0000b40003042a20 */ /* 0x000fe40000410000 */
[----:B-----5:R-:W-:Y:S02]  /*e940*/  @P1 FMUL.FTZ R7, R7, 0.69314718246459960938 ;  /* 0x3f31721807071820 */ /* 0x020fe40000410000 */
[----:B------:R-:W-:Y:S02]  /*e950*/  @P1 FMUL.FTZ R3, R10, c[0x0][0x2d0] ;  /* 0x0000b4000a031a20 */ /* 0x000fe40000410000 */
[----:B------:R-:W-:Y:S01]  /*e960*/  @P2 FFMA.FTZ R20, R4, R104, R8 ;  /* 0x0000006804142223 */ /* 0x000fe20000010008 */
[----:B------:R-:W-:Y:S01]  /*e970*/  MOV R4, 0x1 ;  /* 0x0000000100047802 */ /* 0x000fe20000000f00 */
[----:B------:R-:W-:Y:S01]  /*e980*/  @P1 FFMA.FTZ R21, R3, R103, R7 ;  /* 0x0000006703151223 */ /* 0x000fe20000010007 */
[----:B------:R-:W-:Y:S01]  /*e990*/  @P0 MOV R3, 0x3f317218 ;  /* 0x3f31721800030802 */ /* 0x000fe20000000f00 */
[----:B--2---:R-:W-:-:S02]  /*e9a0*/  FMUL.FTZ R118, R0, R118 ;  /* 0x0000007600767220 */ /* 0x004fc40000410000 */
[----:B------:R-:W-:Y:S02]  /*e9b0*/  FMUL.FTZ R119, R0, R119 ;  /* 0x0000007700777220 */ /* 0x000fe40000410000 */
[----:B-1----:R-:W-:Y:S02]  /*e9c0*/  @P0 FMUL.FTZ R2, R2, 0.69314718246459960938 ;  /* 0x3f31721802020820 */ /* 0x002fe40000410000 */
[----:B------:R-:W-:Y:S02]  /*e9d0*/  @P0 FMUL.FTZ R3, R3, c[0x0][0x2d0] ;  /* 0x0000b40003030a20 */ /* 0x000fe40000410000 */
        /* <DEDUP_REMOVED lines=25> */
.L_x_995:
[----:B--2---:R2:W5:Y:S01]  /*eb70*/  LDL R7, [R1+0x58] ;  /* 0x0000580001077983 */ /* 0x0045620000100800 */
[----:B------:R-:W-:Y:S03]  /*eb80*/  BSSY B0, `(.L_x_1016) ;  /* 0x0000012000007945 */ /* 0x000fe60003800000 */
[----:B------:R-:W3:Y:S02]  /*eb90*/  S2R R6, SR_TID.X ;  /* 0x0000000000067919 */ /* 0x000ee40000002100 */
[----:B---3--:R-:W-:-:S13]  /*eba0*/  LOP3.LUT P0, RZ, R6, 0x7f, RZ, 0xc0, !PT ;  /* 0x0000007f06ff7812 */ /* 0x008fda000780c0ff */
[----:B------:R-:W-:Y:S05]  /*ebb0*/  @P0 BRA `(.L_x_1017) ;  /* 0x000000e000000947 */ /* 0x000fea0003800000 */
[----:B--2---:R-:W2:Y:S01]  /*ebc0*/  S2R R4, SR_LANEID ;  /* 0x0000000000047919 */ /* 0x004ea20000000000 */
[----:B------:R-:W-:Y:S01]  /*ebd0*/  VOTEU.ANY UR4, UPT, PT ;  /* 0x0000000000047886 */ /* 0x000fe200038e0100 */
[----:B------:R-:W-:Y:S01]  /*ebe0*/  IMAD.MOV.U32 R5, RZ, RZ, c[0x0][0x584] ;  /* 0x00016100ff057624 */ /* 0x000fe200078e00ff */
[----:B------:R-:W2:Y:S08]  /*ebf0*/  FLO.U32 R3, UR4 ;  /* 0x0000000400037d00 */ /* 0x000eb000080e0000 */
[----:B------:R-:W3:Y:S01]  /*ec00*/  POPC R2, UR4 ;  /* 0x0000000400027d09 */ /* 0x000ee20008000000 */
[----:B--2---:R-:W-:Y:S01]  /*ec10*/  ISETP.EQ.U32.AND P0, PT, R3, R4, PT ;  /* 0x000000040300720c */ /* 0x004fe20003f02070 */
[----:B------:R-:W-:-:S12]  /*ec20*/  IMAD.MOV.U32 R4, RZ, RZ, c[0x0][0x580] ;  /* 0x00016000ff047624 */ /* 0x000fd800078e00ff */
[----:B---3--:R2:W3:Y:S04]  /*ec30*/  @P0 ATOMG.E.ADD.STRONG.GPU PT, R2, [R4.64], R2 ;  /* 0x00000002040209a8 */ /* 0x0084e800081ee1c6 */
[----:B--2---:R-:W2:Y:S04]  /*ec40*/  S2R R4, SR_LTMASK ;  /* 0x0000000000047919 */ /* 0x004ea80000003900 */
[----:B---3--:R2:W3:Y:S02]  /*ec50*/  SHFL.IDX PT, R3, R2, R3, 0x1f ;  /* 0x00001f0302037589 */ /* 0x0084e400000e0000 */
[----:B--2---:R-:W-:-:S06]  /*ec60*/  LOP3.LUT R2, R4, UR4, RZ, 0xc0, !PT ;  /* 0x0000000404027c12 */ /* 0x004fcc000f8ec0ff */
[----:B------:R-:W3:Y:S02]  /*ec70*/  POPC R2, R2 ;  /* 0x0000000200027309 */ /* 0x000ee40000000000 */
[----:B---3-5:R-:W-:-:S05]  /*ec80*/  IADD3 R7, R3, c[0x0][0xc], R2 ;  /* 0x0000030003077a10 */ /* 0x028fca0007ffe002 */
[----:B------:R2:W-:Y:S02]  /*ec90*/  STL [R1+0x58], R7 ;  /* 0x0000580701007387 */ /* 0x0005e40000100800 */
.L_x_1017:
[----:B--2---:R-:W-:Y:S05]  /*eca0*/  BSYNC B0 ;  /* 0x0000000000007941 */ /* 0x004fea0003800000 */
.L_x_1016:
[----:B------:R-:W-:Y:S01]  /*ecb0*/  PRMT R0, R0, 0x9910, RZ ;  /* 0x0000991000007816 */ /* 0x000fe200000000ff */
[----:B------:R-:W-:Y:S01]  /*ecc0*/  BSSY B1, `(.L_x_1018) ;  /* 0x000018d000017945 */ /* 0x000fe20003800000 */
[----:B-----5:R-:W-:Y:S02]  /*ecd0*/  IMAD.MOV.U32 R36, RZ, RZ, R7 ;  /* 0x000000ffff247224 */ /* 0x020fe400078e0007 */
[----:B------:R-:W-:-:S13]  /*ece0*/  ISETP.NE.AND P0, PT, R0, RZ, PT ;  /* 0x000000ff0000720c */ /* 0x000fda0003f05270 */
[----:B------:R-:W-:Y:S05]  /*ecf0*/  @!P0 BRA `(.L_x_1019) ;  /* 0x000015d000008947 */ /* 0x000fea0003800000 */
[----:B------:R-:W-:Y:S01]  /*ed00*/  WARPSYNC 0xffffffff ;  /* 0xffffffff00007948 */ /* 0x000fe20003800000 */
[----:B------:R-:W-:Y:S06]  /*ed10*/  BAR.SYNC.DEFER_BLOCKING 0x1, 0x80 ;  /* 0x0042000000007b1d */ /* 0x000fec0000010000 */
[----:B------:R-:W-:Y:S05]  /*ed20*/  BRA.CONV ~URZ, `(.L_x_1020) ;  /* 0x000000737f007947 */ /* 0x000fea000b800000 */
[----:B------:R-:W-:Y:S01]  /*ed30*/  SHF.R.S32.HI R7, RZ, 0x1f, R6 ;  /* 0x0000001fff077819 */ /* 0x000fe20000011406 */
[----:B------:R-:W-:Y:S01]  /*ed40*/  IMAD.MOV.U32 R3, RZ, RZ, 0x1f ;  /* 0x0000001fff037424 */ /* 0x000fe200078e00ff */
[----:B------:R-:W-:Y:S02]  /*ed50*/  MOV R2, 0xeda0 ;  /* 0x0000eda000027802 */ /* 0x000fe40000000f00 */
[----:B------:R-:W-:Y:S01]  /*ed60*/  LEA.HI R7, R7, R6, RZ, 0x7 ;  /* 0x0000000607077211 */ /* 0x000fe200078f38ff */
[----:B------:R-:W-:-:S03]  /*ed70*/  IMAD.MOV.U32 R6, RZ, RZ, RZ ;  /* 0x000000ffff067224 */ /* 0x000fc600078e00ff */
[----:B------:R-:W-:Y:S02]  /*ed80*/  SHF.R.S32.HI R7, RZ, 0x7, R7 ;  /* 0x00000007ff077819 */ /* 0x000fe40000011407 */
[----:B-1----:R-:W-:Y:S05]  /*ed90*/  CALL.REL.NOINC `($__internal_17_$__cuda_sm70_shflsync_idx_p) ;  /* 0x0000203000007944 */ /* 0x002fea0003c00000 */
.L_x_1020:
[----:B------:R-:W2:Y:S04]  /*eda0*/  LDL R8, [R1+0x64] ;  /* 0x0000640001087983 */ /* 0x000ea80000100800 */
[----:B------:R-:W3:Y:S04]  /*edb0*/  LDL.LU R5, [R1+0x40] ;  /* 0x0000400001057983 */ /* 0x000ee80000300800 */
[----:B-1----:R-:W4:Y:S04]  /*edc0*/  LDL.LU R11, [R1+0x44] ;  /* 0x00004400010b7983 */ /* 0x002f280000300800 */
[----:B------:R-:W5:Y:S04]  /*edd0*/  LDL.LU R17, [R1+0x50] ;  /* 0x0000500001117983 */ /* 0x000f680000300800 */
[----:B------:R-:W2:Y:S01]  /*ede0*/  LDL.LU R16, [R1+0x54] ;  /* 0x0000540001107983 */ /* 0x000ea20000300800 */
[----:B------:R-:W-:-:S03]  /*edf0*/  IMAD.MOV.U32 R3, RZ, RZ, 0x1 ;  /* 0x00000001ff037424 */ /* 0x000fc600078e00ff */
[----:B------:R-:W5:Y:S02]  /*ee00*/  LDL R15, [R1+0x6c] ;  /* 0x00006c00010f7983 */ /* 0x000f640000100800 */
[----:B------:R-:W-:Y:S02]  /*ee10*/  ISETP.NE.AND P1, PT, R3, c[0x0][0x4e8], PT ;  /* 0x00013a0003007a0c */ /* 0x000fe40003f25270 */
[----:B------:R-:W5:Y:S01]  /*ee20*/  LDL R37, [R1+0x3c] ;  /* 0x00003c0001257983 */ /* 0x000f620000100800 */
[----:B------:R-:W-:Y:S02]  /*ee30*/  ULDC UR5, c[0x0][0x4e8] ;  /* 0x00013a0000057ab9 */ /* 0x000fe40000000800 */
[----:B------:R-:W-:Y:S02]  /*ee40*/  ULDC UR4, c[0x0][0x388] ;  /* 0x0000e20000047ab9 */ /* 0x000fe40000000800 */
[----:B------:R-:W-:Y:S01]  /*ee50*/  UIMAD UR4, UR5, UR4, URZ ;  /* 0x00000004050472a4 */ /* 0x000fe2000f8e023f */
[----:B------:R-:W-:Y:S01]  /*ee60*/  BSSY B0, `(.L_x_1021) ;  /* 0x00000a7000007945 */ /* 0x000fe20003800000 */
[----:B---3--:R-:W-:Y:S01]  /*ee70*/  SHF.R.S32.HI R0, RZ, 0x1f, R5 ;  /* 0x0000001fff007819 */ /* 0x008fe20000011405 */
[----:B------:R-:W-:-:S04]  /*ee80*/  IMAD.WIDE.U32 R6, R5, c[0x0][0x4d0], RZ ;  /* 0x0001340005067a25 */ /* 0x000fc800078e00ff */
[C---:B------:R-:W-:Y:S02]  /*ee90*/  IMAD R2, R0.reuse, c[0x0][0x4d0], RZ ;  /* 0x0001340000027a24 */ /* 0x040fe400078e02ff */
[----:B------:R-:W-:Y:S02]  /*eea0*/  IMAD R4, R0, c[0x0][0x438], RZ ;  /* 0x00010e0000047a24 */ /* 0x000fe400078e02ff */
[----:B------:R-:W-:Y:S01]  /*eeb0*/  IMAD R3, R5, c[0x0][0x4d4], R2 ;  /* 0x0001350005037a24 */ /* 0x000fe200078e0202 */
[----:B----4-:R-:W-:Y:S01]  /*eec0*/  SHF.R.S32.HI R2, RZ, 0x1f, R11 ;  /* 0x0000001fff027819 */ /* 0x010fe2000001140b */
[----:B--2---:R-:W-:Y:S02]  /*eed0*/  IMAD.IADD R0, R8, 0x1, R16 ;  /* 0x0000000108007824 */ /* 0x004fe400078e0210 */
[----:B------:R-:W-:Y:S02]  /*eee0*/  IMAD.IADD R7, R7, 0x1, R3 ;  /* 0x0000000107077824 */ /* 0x000fe400078e0203 */
[----:B------:R-:W-:-:S02]  /*eef0*/  IMAD R9, R2, c[0x0][0x4d8], RZ ;  /* 0x0001360002097a24 */ /* 0x000fc400078e02ff */
[----:B------:R-:W-:-:S04]  /*ef00*/  IMAD.WIDE.U32 R6, R11, c[0x0][0x4d8], R6 ;  /* 0x000136000b067a25 */ /* 0x000fc800078e0006 */
[----:B------:R-:W-:Y:S02]  /*ef10*/  IMAD R9, R11, c[0x0][0x4dc], R9 ;  /* 0x000137000b097a24 */ /* 0x000fe400078e0209 */
[----:B------:R-:W-:Y:S02]  /*ef20*/  IMAD R8, R5, c[0x0][0x43c], R4 ;  /* 0x00010f0005087a24 */ /* 0x000fe400078e0204 */
[----:B------:R-:W-:-:S04]  /*ef30*/  @P1 IMAD.HI.U32 R10, R0, c[0x0][0x4ec], RZ ;  /* 0x00013b00000a1a27 */ /* 0x000fc800078e00ff */
[----:B------:R-:W-:Y:S01]  /*ef40*/  IMAD.IADD R7, R7, 0x1, R9 ;  /* 0x0000000107077824 */ /* 0x000fe200078e0209 */
[----:B-----5:R-:W-:Y:S01]  /*ef50*/  SHF.R.S32.HI R9, RZ, 0x1f, R17 ;  /* 0x0000001fff097819 */ /* 0x020fe20000011411 */
[----:B------:R-:W-:-:S04]  /*ef60*/  IMAD.WIDE.U32 R4, R5, c[0x0][0x438], RZ ;  /* 0x00010e0005047a25 */ /* 0x000fc800078e00ff */
[----:B------:R-:W-:Y:S01]  /*ef70*/  IMAD.MOV.U32 R3, RZ, RZ, R0 ;  /* 0x000000ffff037224 */ /* 0x000fe200078e0000 */
[----:B------:R-:W-:Y:S01]  /*ef80*/  @P1 SHF.R.U32.HI R3, RZ, c[0x0][0x4f0], R10 ;  /* 0x00013c00ff031a19 */ /* 0x000fe2000001160a */
[----:B------:R-:W-:Y:S02]  /*ef90*/  IMAD.IADD R5, R5, 0x1, R8 ;  /* 0x0000000105057824 */ /* 0x000fe400078e0208 */
[----:B------:R-:W-:Y:S02]  /*efa0*/  IMAD R2, R2, c[0x0][0x440], RZ ;  /* 0x0001100002027a24 */ /* 0x000fe400078e02ff */
[----:B------:R-:W-:Y:S02]  /*efb0*/  IMAD R10, R9, c[0x0][0x4e0], RZ ;  /* 0x00013800090a7a24 */ /* 0x000fe400078e02ff */
[C---:B------:R-:W-:Y:S02]  /*efc0*/  IMAD R14, R11.reuse, c[0x0][0x444], R2 ;  /* 0x000111000b0e7a24 */ /* 0x040fe400078e0202 */
[----:B------:R-:W-:-:S04]  /*efd0*/  IMAD.WIDE.U32 R4, R11, c[0x0][0x440], R4 ;  /* 0x000110000b047a25 */ /* 0x000fc800078e0004 */
[----:B------:R-:W-:-:S04]  /*efe0*/  IMAD.WIDE.U32 R6, R17, c[0x0][0x4e0], R6 ;  /* 0x0001380011067a25 */ /* 0x000fc800078e0006 */
[----:B------:R-:W-:Y:S02]  /*eff0*/  IMAD R11, R17, c[0x0][0x4e4], R10 ;  /* 0x00013900110b7a24 */ /* 0x000fe400078e020a */
[----:B------:R-:W-:Y:S01]  /*f000*/  @P1 IMAD.HI.U32 R10, R0, c[0x0][0x4ec], RZ ;  /* 0x00013b00000a1a27 */ /* 0x000fe200078e00ff */
[----:B------:R-:W-:Y:S02]  /*f010*/  SHF.R.S32.HI R12, RZ, 0x1f, R3 ;  /* 0x0000001fff0c7819 */ /* 0x000fe40000011403 */
[----:B------:R-:W-:Y:S01]  /*f020*/  IADD3 R6, P0, R3, R6, RZ ;  /* 0x0000000603067210 */ /* 0x000fe20007f1e0ff */
[----:B------:R-:W-:Y:S01]  /*f030*/  IMAD.MOV.U32 R2, RZ, RZ, R0 ;  /* 0x000000ffff027224 */ /* 0x000fe200078e0000 */
[----:B------:R-:W-:Y:S01]  /*f040*/  @P1 SHF.R.U32.HI R2, RZ, c[0x0][0x4f0], R10 ;  /* 0x00013c00ff021a19 */ /* 0x000fe2000001160a */
[----:B------:R-:W-:Y:S01]  /*f050*/  IMAD.IADD R5, R5, 0x1, R14 ;  /* 0x0000000105057824 */ /* 0x000fe200078e020e */
[----:B------:R-:W-:Y:S01]  /*f060*/  IADD3.X R7, R12, R7, R11, P0, !PT ;  /* 0x000000070c077210 */ /* 0x000fe200007fe40b */
[----:B------:R-:W-:-:S02]  /*f070*/  IMAD.MOV R8, RZ, RZ, -R3 ;  /* 0x000000ffff087224 */ /* 0x000fc400078e0a03 */
[----:B------:R-:W-:Y:S01]  /*f080*/  IMAD.WIDE.U32 R10, R17, c[0x0][0x448], R4 ;  /* 0x00011200110a7a25 */ /* 0x000fe200078e0004 */
[----:B------:R-:W-:-:S03]  /*f090*/  SHF.R.S32.HI R5, RZ, 0x1f, R2 ;  /* 0x0000001fff057819 */ /* 0x000fc60000011402 */
[----:B------:R-:W-:Y:S02]  /*f0a0*/  IMAD.MOV R14, RZ, RZ, -R2 ;  /* 0x000000ffff0e7224 */ /* 0x000fe400078e0a02 */
[--C-:B------:R-:W-:Y:S02]  /*f0b0*/  IMAD R8, R8, c[0x0][0x4e8], R0.reuse ;  /* 0x00013a0008087a24 */ /* 0x100fe400078e0200 */
[----:B------:R-:W-:Y:S02]  /*f0c0*/  IMAD R9, R9, c[0x0][0x448], RZ ;  /* 0x0001120009097a24 */ /* 0x000fe400078e02ff */
[----:B------:R-:W-:Y:S02]  /*f0d0*/  IMAD R14, R14, c[0x0][0x4e8], R0 ;  /* 0x00013a000e0e7a24 */ /* 0x000fe400078e0200 */
[----:B------:R-:W-:Y:S02]  /*f0e0*/  IMAD R0, R5, c[0x0][0x430], RZ ;  /* 0x00010c0005007a24 */ /* 0x000fe400078e02ff */
[----:B------:R-:W-:-:S02]  /*f0f0*/  IMAD R9, R17, c[0x0][0x44c], R9 ;  /* 0x0001130011097a24 */ /* 0x000fc400078e0209 */
[----:B------:R-:W-:Y:S02]  /*f100*/  IMAD R17, R2, c[0x0][0x434], R0 ;  /* 0x00010d0002117a24 */ /* 0x000fe400078e0200 */
[----:B------:R-:W-:Y:S02]  /*f110*/  IMAD.IADD R0, R15, 0x1, R16 ;  /* 0x000000010f007824 */ /* 0x000fe400078e0210 */
[----:B------:R-:W1:Y:S01]  /*f120*/  S2R R16, SR_TID.X ;  /* 0x0000000000107919 */ /* 0x000e620000002100 */
[----:B------:R-:W-:Y:S01]  /*f130*/  SHF.R.S32.HI R13, RZ, 0x1f, R8 ;  /* 0x0000001fff0d7819 */ /* 0x000fe20000011408 */
[----:B------:R-:W-:-:S04]  /*f140*/  IMAD.WIDE.U32 R6, R8, c[0x0][0x4c8], R6 ;  /* 0x0001320008067a25 */ /* 0x000fc800078e0006 */
[----:B------:R-:W-:-:S04]  /*f150*/  IMAD R3, R13, c[0x0][0x4c8], RZ ;  /* 0x000132000d037a24 */ /* 0x000fc800078e02ff */
[----:B------:R-:W-:Y:S01]  /*f160*/  IMAD R3, R8, c[0x0][0x4cc], R3 ;  /* 0x0001330008037a24 */ /* 0x000fe200078e0203 */
[----:B------:R-:W-:-:S03]  /*f170*/  LEA R4, P0, R6, c[0x0][0x4a8], 0x2 ;  /* 0x00012a0006047a11 */ /* 0x000fc600078010ff */
[----:B------:R-:W-:Y:S01]  /*f180*/  IMAD.IADD R3, R7, 0x1, R3 ;  /* 0x0000000107037824 */ /* 0x000fe200078e0203 */
[----:B-1----:R-:W-:-:S04]  /*f190*/  SHF.R.S32.HI R15, RZ, 0x1f, R16 ;  /* 0x0000001fff0f7819 */ /* 0x002fc80000011410 */
[----:B------:R-:W-:Y:S02]  /*f1a0*/  LEA.HI.X R3, R6, c[0x0][0x4ac], R3, 0x2, P0 ;  /* 0x00012b0006037a11 */ /* 0x000fe400000f1403 */
[----:B------:R-:W-:Y:S01]  /*f1b0*/  LEA.HI R15, R15, R16, RZ, 0x5 ;  /* 0x000000100f0f7211 */ /* 0x000fe200078f28ff */
[----:B------:R-:W-:-:S03]  /*f1c0*/  IMAD.IADD R9, R11, 0x1, R9 ;  /* 0x000000010b097824 */ /* 0x000fc600078e0209 */
[----:B------:R-:W-:Y:S01]  /*f1d0*/  LOP3.LUT R15, R15, 0xffffffe0, RZ, 0xc0, !PT ;  /* 0xffffffe00f0f7812 */ /* 0x000fe200078ec0ff */
[----:B------:R-:W-:Y:S01]  /*f1e0*/  IMAD.MOV.U32 R8, RZ, RZ, R10 ;  /* 0x000000ffff087224 */ /* 0x000fe200078e000a */
[----:B------:R-:W-:Y:S04]  /*f1f0*/  SHFL.IDX PT, R12, R4, RZ, 0x1c1f ;  /* 0x001c1fff040c7589 */ /* 0x000fe800000e0000 */
[----:B------:R-:W1:Y:S01]  /*f200*/  SHFL.IDX PT, R13, R3, RZ, 0x1c1f ;  /* 0x001c1fff030d7589 */ /* 0x000e6200000e0000 */
[----:B------:R-:W-:-:S03]  /*f210*/  IMAD.IADD R15, R16, 0x1, -R15 ;  /* 0x00000001100f7824 */ /* 0x000fc600078e0a0f */
[----:B------:R-:W-:Y:S04]  /*f220*/  SHFL.IDX PT, R10, R4, 0x1, 0x1c1f ;  /* 0x003c1f00040a7f89 */ /* 0x000fe800000e0000 */
[----:B------:R-:W2:Y:S01]  /*f230*/  SHFL.IDX PT, R11, R3, 0x1, 0x1c1f ;  /* 0x003c1f00030b7f89 */ /* 0x000ea200000e0000 */
[----:B------:R-:W-:Y:S01]  /*f240*/  IMAD.WIDE.U32 R8, R2, c[0x0][0x430], R8 ;  /* 0x00010c0002087a25 */ /* 0x000fe200078e0008 */
[----:B------:R-:W-:Y:S02]  /*f250*/  LOP3.LUT P5, RZ, R15, 0x3, RZ, 0xc0, !PT ;  /* 0x000000030fff7812 */ /* 0x000fe400078ac0ff */
[C---:B------:R-:W-:Y:S01]  /*f260*/  IADD3 R2, R0.reuse, 0x8, RZ ;  /* 0x0000000800027810 */ /* 0x040fe20007ffe0ff */
[----:B------:R-:W-:Y:S01]  /*f270*/  SHFL.IDX PT, R6, R4, 0x2, 0x1c1f ;  /* 0x005c1f0004067f89 */ /* 0x000fe200000e0000 */
[----:B------:R-:W-:-:S03]  /*f280*/  ISETP.GE.OR P1, PT, R0, UR4, P5 ;  /* 0x0000000400007c0c */ /* 0x000fc6000af26670 */
[----:B------:R-:W3:Y:S01]  /*f290*/  SHFL.IDX PT, R7, R3, 0x2, 0x1c1f ;  /* 0x005c1f0003077f89 */ /* 0x000ee200000e0000 */
[----:B------:R-:W-:-:S03]  /*f2a0*/  SHF.R.S32.HI R16, RZ, 0x1f, R14 ;  /* 0x0000001fff107819 */ /* 0x000fc6000001140e */
[----:B------:R-:W-:Y:S01]  /*f2b0*/  SHFL.IDX PT, R4, R4, 0x3, 0x1c1f ;  /* 0x007c1f0004047f89 */ /* 0x000fe200000e0000 */
[----:B------:R-:W-:-:S03]  /*f2c0*/  ISETP.GE.OR P4, PT, R2, UR4, P5 ;  /* 0x0000000402007c0c */ /* 0x000fc6000af86670 */
[----:B------:R4:W5:Y:S01]  /*f2d0*/  SHFL.IDX PT, R5, R3, 0x3, 0x1c1f ;  /* 0x007c1f0003057f89 */ /* 0x00096200000e0000 */
[C---:B------:R-:W-:Y:S02]  /*f2e0*/  IADD3 R15, R0.reuse, 0x40, RZ ;  /* 0x00000040000f7810 */ /* 0x040fe40007ffe0ff */
[----:B------:R-:W-:Y:S02]  /*f2f0*/  ISETP.GE.AND P3, PT, R0, UR4, PT ;  /* 0x0000000400007c0c */ /* 0x000fe4000bf66270 */
[----:B------:R-:W-:Y:S01]  /*f300*/  ISETP.GE.AND P2, PT, R2, UR4, PT ;  /* 0x0000000402007c0c */ /* 0x000fe2000bf46270 */
[----:B------:R-:W-:Y:S01]  /*f310*/  IMAD.MOV.U32 R2, RZ, RZ, R8 ;  /* 0x000000ffff027224 */ /* 0x000fe200078e0008 */
[----:B------:R-:W-:Y:S02]  /*f320*/  IADD3 R0, R0, 0x48, RZ ;  /* 0x0000004800007810 */ /* 0x000fe40007ffe0ff */
[----:B------:R-:W-:Y:S02]  /*f330*/  ISETP.GE.OR P0, PT, R15, UR4, P5 ;  /* 0x000000040f007c0c */ /* 0x000fe4000af06670 */
[----:B------:R-:W-:Y:S01]  /*f340*/  ISETP.GE.OR P5, PT, R0, UR4, P5 ;  /* 0x0000000400007c0c */ /* 0x000fe2000afa6670 */
[----:B-1----:R1:W-:Y:S01]  /*f350*/  @!P1 ST.E [R12.64], R19 ;  /* 0x000000130c009985 */ /* 0x0023e2000c101906 */
[----:B----4-:R-:W-:-:S02]  /*f360*/  IMAD.IADD R3, R9, 0x1, R17 ;  /* 0x0000000109037824 */ /* 0x010fc400078e0211 */
[----:B------:R-:W-:Y:S02]  /*f370*/  IMAD R9, R16, c[0x0][0x428], RZ ;  /* 0x00010a0010097a24 */ /* 0x000fe400078e02ff */
[----:B------:R-:W-:-:S04]  /*f380*/  IMAD.WIDE.U32 R2, R14, c[0x0][0x428], R2 ;  /* 0x00010a000e027a25 */ /* 0x000fc800078e0002 */
[----:B------:R-:W-:Y:S01]  /*f390*/  IMAD R8, R14, c[0x0][0x42c], R9 ;  /* 0x00010b000e087a24 */ /* 0x000fe200078e0209 */
[----:B--2---:R2:W-:Y:S01]  /*f3a0*/  @!P4 ST.E [R10.64], R20 ;  /* 0x000000140a00c985 */ /* 0x0045e2000c101906 */
[C---:B------:R-:W-:Y:S02]  /*f3b0*/  LEA R26, P4, R2.reuse, c[0x0][0x400], 0x2 ;  /* 0x00010000021a7a11 */ /* 0x040fe400078810ff */
[----:B------:R-:W-:Y:S01]  /*f3c0*/  IMAD.IADD R3, R3, 0x1, R8 ;  /* 0x0000000103037824 */ /* 0x000fe200078e0208 */
[----:B---3--:R3:W-:Y:S04]  /*f3d0*/  @!P0 ST.E [R6.64], R21 ;  /* 0x0000001506008985 */ /* 0x0087e8000c101906 */
[----:B------:R-:W-:Y:S01]  /*f3e0*/  LEA.HI.X R22, R2, c[0x0][0x404], R3, 0x2, P4 ;  /* 0x0001010002167a11 */ /* 0x000fe200020f1403 */
[----:B-----5:R4:W-:Y:S01]  /*f3f0*/  @!P5 ST.E [R4.64], R18 ;  /* 0x000000120400d985 */ /* 0x0209e2000c101906 */
[----:B------:R-:W-:-:S02]  /*f400*/  ISETP.GE.AND P0, PT, R0, UR4, PT ;  /* 0x0000000400007c0c */ /* 0x000fc4000bf06270 */
[C---:B-1----:R-:W-:Y:S01]  /*f410*/  IADD3 R13, R37.reuse, 0x8, RZ ;  /* 0x00000008250d7810 */ /* 0x042fe20007ffe0ff */
[----:B------:R1:W1:Y:S01]  /*f420*/  SHFL.IDX PT, R0, R26, RZ, 0x1c1f ;  /* 0x001c1fff1a007589 */ /* 0x00026200000e0000 */
[C---:B------:R-:W-:Y:S02]  /*f430*/  IADD3 R12, R37.reuse, 0x10, RZ ;  /* 0x00000010250c7810 */ /* 0x040fe40007ffe0ff */
[C---:B------:R-:W-:Y:S01]  /*f440*/  IADD3 R9, R37.reuse, 0x28, RZ ;  /* 0x0000002825097810 */ /* 0x040fe20007ffe0ff */
[----:B------:R1:W1:Y:S01]  /*f450*/  SHFL.IDX PT, R2, R22, RZ, 0x1c1f ;  /* 0x001c1fff16027589 */ /* 0x00026200000e0000 */
[C---:B------:R-:W-:Y:S02]  /*f460*/  IADD3 R8, R37.reuse, 0x30, RZ ;  /* 0x0000003025087810 */ /* 0x040fe40007ffe0ff */
[----:B------:R-:W-:Y:S02]  /*f470*/  IADD3 R3, R37, 0x40, RZ ;  /* 0x0000004025037810 */ /* 0x000fe40007ffe0ff */
[----:B------:R-:W-:-:S02]  /*f480*/  ISETP.GE.AND P1, PT, R15, UR4, PT ;  /* 0x000000040f007c0c */ /* 0x000fc4000bf26270 */
[C---:B--2---:R-:W-:Y:S02]  /*f490*/  IADD3 R11, R37.reuse, 0x18, RZ ;  /* 0x00000018250b7810 */ /* 0x044fe40007ffe0ff */
[C---:B------:R-:W-:Y:S02]  /*f4a0*/  IADD3 R10, R37.reuse, 0x20, RZ ;  /* 0x00000020250a7810 */ /* 0x040fe40007ffe0ff */
[C---:B---3--:R-:W-:Y:S02]  /*f4b0*/  IADD3 R7, R37.reuse, 0x38, RZ ;  /* 0x0000003825077810 */ /* 0x048fe40007ffe0ff */
[C---:B------:R-:W-:Y:S02]  /*f4c0*/  IADD3 R6, R37.reuse, 0x48, RZ ;  /* 0x0000004825067810 */ /* 0x040fe40007ffe0ff */
[C---:B----4-:R-:W-:Y:S02]  /*f4d0*/  IADD3 R5, R37.reuse, 0x50, RZ ;  /* 0x0000005025057810 */ /* 0x050fe40007ffe0ff */
        /* <DEDUP_REMOVED lines=11> */
[----:B------:R-:W-:Y:S02]  /*f590*/  SHF.R.S32.HI R34, RZ, 0x1f, R5 ;  /* 0x0000001fff227819 */ /* 0x000fe40000011405 */
[----:B------:R-:W-:Y:S01]  /*f5a0*/  SHF.R.S32.HI R35, RZ, 0x1f, R4 ;  /* 0x0000001fff237819 */ /* 0x000fe20000011404 */
[----:B------:R-:W-:Y:S05]  /*f5b0*/  @P3 BRA `(.L_x_1022) ;  /* 0x0000031000003947 */ /* 0x000fea0003800000 */
[----:B-1----:R-:W-:Y:S02]  /*f5c0*/  ISETP.GE.AND P4, PT, R37, c[0x0][0x3c8], PT ;  /* 0x0000f20025007a0c */ /* 0x002fe40003f86270 */
[----:B------:R-:W-:-:S02]  /*f5d0*/  ISETP.GE.AND P3, PT, R13, c[0x0][0x3c8], PT ;  /* 0x0000f2000d007a0c */ /* 0x000fc40003f66270 */
[----:B------:R-:W-:-:S09]  /*f5e0*/  ISETP.GE.AND P6, PT, R6, c[0x0][0x3c8], PT ;  /* 0x0000f20006007a0c */ /* 0x000fd20003fc6270 */
[----:B------:R-:W-:-:S04]  /*f5f0*/  @!P4 LEA R14, P5, R37, R0, 0x2 ;  /* 0x00000000250ec211 */ /* 0x000fc800078a10ff */
[----:B------:R-:W-:Y:S02]  /*f600*/  @!P4 LEA.HI.X R15, R37, R2, R24, 0x2, P5 ;  /* 0x00000002250fc211 */ /* 0x000fe400028f1418 */
[----:B------:R-:W-:-:S03]  /*f610*/  ISETP.GE.AND P5, PT, R12, c[0x0][0x3c8], PT ;  /* 0x0000f2000c007a0c */ /* 0x000fc60003fa6270 */
[----:B------:R1:W-:Y:S02]  /*f620*/  @!P4 ST.E.64 [R14.64], R112 ;  /* 0x000000700e00c985 */ /* 0x0003e4000c101b06 */
[----:B-1----:R-:W-:-:S04]  /*f630*/  @!P3 LEA R14, P4, R13, R0, 0x2 ;  /* 0x000000000d0eb211 */ /* 0x002fc800078810ff */
        /* <DEDUP_REMOVED lines=26> */
[----:B------:R1:W-:Y:S01]  /*f7e0*/  @!P3 ST.E.64 [R14.64], R172 ;  /* 0x000000ac0e00b985 */ /* 0x0003e2000c101b06 */
[----:B------:R-:W-:-:S04]  /*f7f0*/  @!P5 LEA R20, P3, R3, R0, 0x2 ;  /* 0x000000000314d211 */ /* 0x000fc800078610ff */
[----:B------:R-:W-:Y:S02]  /*f800*/  @!P5 LEA.HI.X R21, R3, R2, R32, 0x2, P3 ;  /* 0x000000020315d211 */ /* 0x000fe400018f1420 */
[----:B------:R-:W-:Y:S02]  /*f810*/  ISETP.GE.AND P5, PT, R5, c[0x0][0x3c8], PT ;  /* 0x0000f20005007a0c */ /* 0x000fe40003fa6270 */
[----:B------:R-:W-:-:S04]  /*f820*/  @!P6 LEA R18, P3, R6, R0, 0x2 ;  /* 0x000000000612e211 */ /* 0x000fc800078610ff */
[----:B------:R-:W-:-:S07]  /*f830*/  @!P6 LEA.HI.X R19, R6, R2, R33, 0x2, P3 ;  /* 0x000000020613e211 */ /* 0x000fce00018f1421 */
[----:B------:R-:W-:-:S04]  /*f840*/  @!P5 LEA R16, P3, R5, R0, 0x2 ;  /* 0x000000000510d211 */ /* 0x000fc800078610ff */
[----:B------:R-:W-:Y:S02]  /*f850*/  @!P5 LEA.HI.X R17, R5, R2, R34, 0x2, P3 ;  /* 0x000000020511d211 */ /* 0x000fe400018f1422 */
[----:B-1----:R-:W-:-:S04]  /*f860*/  @!P4 LEA R14, P3, R4, R0, 0x2 ;  /* 0x00000000040ec211 */ /* 0x002fc800078610ff */
[----:B------:R-:W-:Y:S02]  /*f870*/  @!P4 LEA.HI.X R15, R4, R2, R35, 0x2, P3 ;  /* 0x00000002040fc211 */ /* 0x000fe400018f1423 */
[----:B------:R-:W-:-:S13]  /*f880*/  ISETP.GE.AND P3, PT, R3, c[0x0][0x3c8], PT ;  /* 0x0000f20003007a0c */ /* 0x000fda0003f66270 */
[----:B------:R1:W-:Y:S04]  /*f890*/  @!P3 ST.E.64 [R20.64], R68 ;  /* 0x000000441400b985 */ /* 0x0003e8000c101b06 */
[----:B------:R1:W-:Y:S04]  /*f8a0*/  @!P6 ST.E.64 [R18.64], R80 ;  /* 0x000000501200e985 */ /* 0x0003e8000c101b06 */
[----:B------:R1:W-:Y:S04]  /*f8b0*/  @!P5 ST.E.64 [R16.64], R84 ;  /* 0x000000541000d985 */ /* 0x0003e8000c101b06 */
[----:B------:R1:W-:Y:S02]  /*f8c0*/  @!P4 ST.E.64 [R14.64], R96 ;  /* 0x000000600e00c985 */ /* 0x0003e4000c101b06 */
.L_x_1022:
[----:B-1----:R-:W-:Y:S05]  /*f8d0*/  BSYNC B0 ;  /* 0x0000000000007941 */ /* 0x002fea0003800000 */
.L_x_1021:
[----:B------:R1:W2:Y:S01]  /*f8e0*/  SHFL.IDX PT, R2, R22, 0x1, 0x1c1f ;  /* 0x003c1f0016027f89 */ /* 0x0002a200000e0000 */
[----:B------:R-:W-:Y:S03]  /*f8f0*/  BSSY B0, `(.L_x_1023) ;  /* 0x0000033000007945 */ /* 0x000fe60003800000 */
[----:B------:R1:W3:Y:S01]  /*f900*/  SHFL.IDX PT, R0, R26, 0x1, 0x1c1f ;  /* 0x003c1f001a007f89 */ /* 0x0002e200000e0000 */
[----:B------:R-:W-:Y:S05]  /*f910*/  @P2 BRA `(.L_x_1024) ;  /* 0x0000030000002947 */ /* 0x000fea0003800000 */
[----:B------:R-:W-:Y:S02]  /*f920*/  ISETP.GE.AND P2, PT, R37, c[0x0][0x3c8], PT ;  /* 0x0000f20025007a0c */ /* 0x000fe40003f46270 */
[----:B------:R-:W-:-:S02]  /*f930*/  ISETP.GE.AND P3, PT, R13, c[0x0][0x3c8], PT ;  /* 0x0000f2000d007a0c */ /* 0x000fc40003f66270 */
[----:B------:R-:W-:-:S09]  /*f940*/  ISETP.GE.AND P5, PT, R12, c[0x0][0x3c8], PT ;  /* 0x0000f2000c007a0c */ /* 0x000fd20003fa6270 */
[----:B---3--:R-:W-:-:S04]  /*f950*/  @!P2 LEA R14, P4, R37, R0, 0x2 ;  /* 0x00000000250ea211 */ /* 0x008fc800078810ff */
[----:B--2---:R-:W-:Y:S02]  /*f960*/  @!P2 LEA.HI.X R15, R37, R2, R24, 0x2, P4 ;  /* 0x00000002250fa211 */ /* 0x004fe400020f1418 */
[----:B------:R-:W-:-:S03]  /*f970*/  @!P3 LEA R16, P4, R13, R0, 0x2 ;  /* 0x000000000d10b211 */ /* 0x000fc600078810ff */
[----:B------:R2:W-:Y:S01]  /*f980*/  @!P2 ST.E.64 [R14.64], R114 ;  /* 0x000000720e00a985 */ /* 0x0005e2000c101b06 */
[----:B------:R-:W-:Y:S02]  /*f990*/  @!P3 LEA.HI.X R17, R13, R2, R23, 0x2, P4 ;  /* 0x000000020d11b211 */ /* 0x000fe400020f1417 */
[----:B------:R-:W-:-:S03]  /*f9a0*/  ISETP.GE.AND P2, PT, R11, c[0x0][0x3c8], PT ;  /* 0x0000f2000b007a0c */ /* 0x000fc60003f46270 */
[----:B------:R3:W-:Y:S01]  /*f9b0*/  @!P3 ST.E.64 [R16.64], R126 ;  /* 0x0000007e1000b985 */ /* 0x0007e2000c101b06 */
[----:B------:R-:W-:Y:S02]  /*f9c0*/  ISETP.GE.AND P3, PT, R10, c[0x0][0x3c8], PT ;  /* 0x0000f2000a007a0c */ /* 0x000fe40003f66270 */
[----:B--2---:R-:W-:-:S04]  /*f9d0*/  @!P5 LEA R14, P4, R12, R0, 0x2 ;  /* 0x000000000c0ed211 */ /* 0x004fc800078810ff */
[----:B------:R-:W-:-:S03]  /*f9e0*/  @!P5 LEA.HI.X R15, R12, R2, R25, 0x2, P4 ;  /* 0x000000020c0fd211 */ /* 0x000fc600020f1419 */
[----:B---3--:R-:W-:Y:S02]  /*f9f0*/  @!P2 LEA R16, P4, R11, R0, 0x2 ;  /* 0x000000000b10a211 */ /* 0x008fe400078810ff */
[----:B------:R2:W-:Y:S01]  /*fa00*/  @!P5 ST.E.64 [R14.64], R130 ;  /* 0x000000820e00d985 */ /* 0x0005e2000c101b06 */
[----:B------:R-:W-:Y:S02]  /*fa10*/  ISETP.GE.AND P5, PT, R9, c[0x0][0x3c8], PT ;  /* 0x0000f20009007a0c */ /* 0x000fe40003fa6270 */
[----:B------:R-:W-:-:S05]  /*fa20*/  @!P2 LEA.HI.X R17, R11, R2, R27, 0x2, P4 ;  /* 0x000000020b11a211 */ /* 0x000fca00020f141b */
[----:B------:R3:W-:Y:S01]  /*fa30*/  @!P2 ST.E.64 [R16.64], R142 ;  /* 0x0000008e1000a985 */ /* 0x0007e2000c101b06 */
[----:B------:R-:W-:Y:S02]  /*fa40*/  ISETP.GE.AND P2, PT, R8, c[0x0][0x3c8], PT ;  /* 0x0000f20008007a0c */ /* 0x000fe40003f46270 */
[----:B--2---:R-:W-:-:S04]  /*fa50*/  @!P3 LEA R14, P4, R10, R0, 0x2 ;  /* 0x000000000a0eb211 */ /* 0x004fc800078810ff */
[----:B------:R-:W-:Y:S02]  /*fa60*/  @!P3 LEA.HI.X R15, R10, R2, R28, 0x2, P4 ;  /* 0x000000020a0fb211 */ /* 0x000fe400020f141c */
[----:B---3--:R-:W-:-:S03]  /*fa70*/  @!P5 LEA R16, P4, R9, R0, 0x2 ;  /* 0x000000000910d211 */ /* 0x008fc600078810ff */
        /* <DEDUP_REMOVED lines=9> */
[----:B------:R-:W-:Y:S02]  /*fb10*/  @!P3 LEA.HI.X R17, R7, R2, R30, 0x2, P4 ;  /* 0x000000020711b211 */ /* 0x000fe400020f141e */
[----:B------:R-:W-:-:S03]  /*fb20*/  ISETP.GE.AND P4, PT, R6, c[0x0][0x3c8], PT ;  /* 0x0000f20006007a0c */ /* 0x000fc60003f86270 */
[----:B------:R3:W-:Y:S01]  /*fb30*/  @!P3 ST.E.64 [R16.64], R174 ;  /* 0x000000ae1000b985 */ /* 0x0007e2000c101b06 */
[----:B------:R-:W-:Y:S02]  /*fb40*/  ISETP.GE.AND P3, PT, R5, c[0x0][0x3c8], PT ;  /* 0x0000f20005007a0c */ /* 0x000fe40003f66270 */
[----:B--2---:R-:W-:-:S04]  /*fb50*/  @!P5 LEA R14, P2, R3, R0, 0x2 ;  /* 0x00000000030ed211 */ /* 0x004fc800078410ff */
[----:B------:R-:W-:Y:S02]  /*fb60*/  @!P5 LEA.HI.X R15, R3, R2, R32, 0x2, P2 ;  /* 0x00000002030fd211 */ /* 0x000fe400010f1420 */
[----:B------:R-:W-:-:S03]  /*fb70*/  ISETP.GE.AND P2, PT, R4, c[0x0][0x3c8], PT ;  /* 0x0000f20004007a0c */ /* 0x000fc60003f46270 */
[----:B------:R2:W-:Y:S01]  /*fb80*/  @!P5 ST.E.64 [R14.64], R70 ;  /* 0x000000460e00d985 */ /* 0x0005e2000c101b06 */
[----:B------:R-:W-:-:S04]  /*fb90*/  @!P4 LEA R18, P5, R6, R0, 0x2 ;  /* 0x000000000612c211 */ /* 0x000fc800078a10ff */
[----:B------:R-:W-:Y:S02]  /*fba0*/  @!P4 LEA.HI.X R19, R6, R2, R33, 0x2, P5 ;  /* 0x000000020613c211 */ /* 0x000fe400028f1421 */
[----:B---3--:R-:W-:-:S03]  /*fbb0*/  @!P3 LEA R16, P5, R5, R0, 0x2 ;  /* 0x000000000510b211 */ /* 0x008fc600078a10ff */
[----:B------:R3:W-:Y:S01]  /*fbc0*/  @!P4 ST.E.64 [R18.64], R82 ;  /* 0x000000521200c985 */ /* 0x0007e2000c101b06 */
[----:B------:R-:W-:-:S05]  /*fbd0*/  @!P3 LEA.HI.X R17, R5, R2, R34, 0x2, P5 ;  /* 0x000000020511b211 */ /* 0x000fca00028f1422 */
[----:B------:R3:W-:Y:S01]  /*fbe0*/  @!P3 ST.E.64 [R16.64], R86 ;  /* 0x000000561000b985 */ /* 0x0007e2000c101b06 */
[----:B--2---:R-:W-:-:S04]  /*fbf0*/  @!P2 LEA R14, P5, R4, R0, 0x2 ;  /* 0x00000000040ea211 */ /* 0x004fc800078a10ff */
[----:B------:R-:W-:-:S05]  /*fc00*/  @!P2 LEA.HI.X R15, R4, R2, R35, 0x2, P5 ;  /* 0x00000002040fa211 */ /* 0x000fca00028f1423 */
[----:B------:R3:W-:Y:S04]  /*fc10*/  @!P2 ST.E.64 [R14.64], R98 ;  /* 0x000000620e00a985 */ /* 0x0007e8000c101b06 */
.L_x_1024:
[----:B------:R-:W-:Y:S05]  /*fc20*/  BSYNC B0 ;  /* 0x0000000000007941 */ /* 0x000fea0003800000 */
.L_x_1023:
[----:B--2---:R2:W4:Y:S01]  /*fc30*/  SHFL.IDX PT, R2, R22, 0x2, 0x1c1f ;  /* 0x005c1f0016027f89 */ /* 0x00452200000e0000 */
[----:B------:R-:W-:Y:S03]  /*fc40*/  BSSY B0, `(.L_x_1025) ;  /* 0x0000033000007945 */ /* 0x000fe60003800000 */
[----:B---3--:R2:W3:Y:S01]  /*fc50*/  SHFL.IDX PT, R0, R26, 0x2, 0x1c1f ;  /* 0x005c1f001a007f89 */ /* 0x0084e200000e0000 */
[----:B------:R-:W-:Y:S05]  /*fc60*/  @P1 BRA `(.L_x_1026) ;  /* 0x0000030000001947 */ /* 0x000fea0003800000 */
[----:B------:R-:W-:Y:S02]  /*fc70*/  ISETP.GE.AND P3, PT, R37, c[0x0][0x3c8], PT ;  /* 0x0000f20025007a0c */ /* 0x000fe40003f66270 */
[----:B------:R-:W-:Y:S02]  /*fc80*/  ISETP.GE.AND P5, PT, R13, c[0x0][0x3c8], PT ;  /* 0x0000f2000d007a0c */ /* 0x000fe40003fa6270 */
[----:B------:R-:W-:Y:S02]  /*fc90*/  ISETP.GE.AND P2, PT, R12, c[0x0][0x3c8], PT ;  /* 0x0000f2000c007a0c */ /* 0x000fe40003f46270 */
[----:B------:R-:W-:-:S07]  /*fca0*/  ISETP.GE.AND P1, PT, R11, c[0x0][0x3c8], PT ;  /* 0x0000f2000b007a0c */ /* 0x000fce0003f26270 */
[----:B---3--:R-:W-:-:S04]  /*fcb0*/  @!P3 LEA R14, P4, R37, R0, 0x2 ;  /* 0x00000000250eb211 */ /* 0x008fc800078810ff */
[----:B----4-:R-:W-:Y:S02]  /*fcc0*/  @!P3 LEA.HI.X R15, R37, R2, R24, 0x2, P4 ;  /* 0x00000002250fb211 */ /* 0x010fe400020f1418 */
[----:B------:R-:W-:-:S03]  /*fcd0*/  @!P5 LEA R16, P4, R13, R0, 0x2 ;  /* 0x000000000d10d211 */ /* 0x000fc600078810ff */
[----:B------:R3:W-:Y:S01]  /*fce0*/  @!P3 ST.E.64 [R14.64], R116 ;  /* 0x000000740e00b985 */ /* 0x0007e2000c101b06 */
[----:B------:R-:W-:Y:S02]  /*fcf0*/  @!P5 LEA.HI.X R17, R13, R2, R23, 0x2, P4 ;  /* 0x000000020d11d211 */ /* 0x000fe400020f1417 */
[----:B------:R-:W-:-:S03]  /*fd00*/  ISETP.GE.AND P3, PT, R10, c[0x0][0x3c8], PT ;  /* 0x0000f2000a007a0c */ /* 0x000fc60003f66270 */
[----:B------:R4:W-:Y:S01]  /*fd10*/  @!P5 ST.E.64 [R16.64], R120 ;  /* 0x000000781000d985 */ /* 0x0009e2000c101b06 */
[----:B------:R-:W-:Y:S02]  /*fd20*/  ISETP.GE.AND P5, PT, R9, c[0x0][0x3c8], PT ;  /* 0x0000f20009007a0c */ /* 0x000fe40003fa6270 */
[----:B---3--:R-:W-:-:S04]  /*fd30*/  @!P2 LEA R14, P4, R12, R0, 0x2 ;  /* 0x000000000c0ea211 */ /* 0x008fc800078810ff */
[----:B------:R-:W-:Y:S02]  /*fd40*/  @!P2 LEA.HI.X R15, R12, R2, R25, 0x2, P4 ;  /* 0x000000020c0fa211 */ /* 0x000fe400020f1419 */
[----:B----4-:R-:W-:-:S03]  /*fd50*/  @!P1 LEA R16, P4, R11, R0, 0x2 ;  /* 0x000000000b109211 */ /* 0x010fc600078810ff */
[----:B------:R3:W-:Y:S01]  /*fd60*/  @!P2 ST.E.64 [R14.64], R132 ;  /* 0x000000840e00a985 */ /* 0x0007e2000c101b06 */
[----:B------:R-:W-:Y:S02]  /*fd70*/  @!P1 LEA.HI.X R17, R11, R2, R27, 0x2, P4 ;  /* 0x000000020b119211 */ /* 0x000fe400020f141b */
[----:B------:R-:W-:-:S03]  /*fd80*/  ISETP.GE.AND P2, PT, R8, c[0x0][0x3c8], PT ;  /* 0x0000f20008007a0c */ /* 0x000fc60003f46270 */
[----:B------:R4:W-:Y:S01]  /*fd90*/  @!P1 ST.E.64 [R16.64], R136 ;  /* 0x0000008810009985 */ /* 0x0009e2000c101b06 */
[----:B------:R-:W-:Y:S02]  /*fda0*/  ISETP.GE.AND P1, PT, R7, c[0x0][0x3c8], PT ;  /* 0x0000f20007007a0c */ /* 0x000fe40003f26270 */
[----:B---3--:R-:W-:-:S04]  /*fdb0*/  @!P3 LEA R14, P4, R10, R0, 0x2 ;  /* 0x000000000a0eb211 */ /* 0x008fc800078810ff */
[----:B------:R-:W-:Y:S02]  /*fdc0*/  @!P3 LEA.HI.X R15, R10, R2, R28, 0x2, P4 ;  /* 0x000000020a0fb211 */ /* 0x000fe400020f141c */
[----:B------:R-:W-:-:S03]  /*fdd0*/  @!P5 LEA R18, P4, R9, R0, 0x2 ;  /* 0x000000000912d211 */ /* 0x000fc600078810ff */
[----:B------:R3:W-:Y:S01]  /*fde0*/  @!P3 ST.E.64 [R14.64], R148 ;  /* 0x000000940e00b985 */ /* 0x0007e2000c101b06 */
[----:B------:R-:W-:Y:S02]  /*fdf0*/  @!P5 LEA.HI.X R19, R9, R2, R29, 0x2, P4 ;  /* 0x000000020913d211 */ /* 0x000fe400020f141d */
[----:B------:R-:W-:Y:S02]  /*fe00*/  ISETP.GE.AND P4, PT, R3, c[0x0][0x3c8], PT ;  /* 0x0000f20003007a0c */ /* 0x000fe40003f86270 */
[C---:B----4-:R-:W-:Y:S01]  /*fe10*/  @!P2 LEA R16, P3, R8.reuse, R0, 0x2 ;  /* 0x000000000810a211 */ /* 0x050fe200078610ff */
[----:B------:R4:W-:Y:S03]  /*fe20*/  @!P5 ST.E.64 [R18.64], R152 ;  /* 0x000000981200d985 */ /* 0x0009e6000c101b06 */
        /* <DEDUP_REMOVED lines=8> */
[----:B------:R-:W-:Y:S02]  /*feb0*/  ISETP.GE.AND P1, PT, R4, c[0x0][0x3c8], PT ;  /* 0x0000f20004007a0c */ /* 0x000fe40003f26270 */
[----:B------:R-:W-:Y:S02]  /*fec0*/  @!P4 LEA.HI.X R21, R3, R2, R32, 0x2, P5 ;  /* 0x000000020315c211 */ /* 0x000fe400028f1420 */
[----:B----4-:R-:W-:-:S03]  /*fed0*/  @!P3 LEA R18, P5, R6, R0, 0x2 ;  /* 0x000000000612b211 */ /* 0x010fc600078a10ff */
[----:B------:R4:W-:Y:S01]  /*fee0*/  @!P4 ST.E.64 [R20.64], R72 ;  /* 0x000000481400c985 */ /* 0x0009e2000c101b06 */
[----:B------:R-:W-:Y:S02]  /*fef0*/  @!P3 LEA.HI.X R19, R6, R2, R33, 0x2, P5 ;  /* 0x000000020613b211 */ /* 0x000fe400028f1421 */
[----:B-----5:R-:W-:-:S03]  /*ff00*/  @!P2 LEA R16, P5, R5, R0, 0x2 ;  /* 0x000000000510a211 */ /* 0x020fc600078a10ff */
[----:B------:R4:W-:Y:S01]  /*ff10*/  @!P3 ST.E.64 [R18.64], R76 ;  /* 0x0000004c1200b985 */ /* 0x0009e2000c101b06 */
[----:B------:R-:W-:-:S05]  /*ff20*/  @!P2 LEA.HI.X R17, R5, R2, R34, 0x2, P5 ;  /* 0x000000020511a211 */ /* 0x000fca00028f1422 */
[----:B------:R4:W-:Y:S01]  /*ff30*/  @!P2 ST.E.64 [R16.64], R88 ;  /* 0x000000581000a985 */ /* 0x0009e2000c101b06 */
[----:B---3--:R-:W-:-:S04]  /*ff40*/  @!P1 LEA R14, P5, R4, R0, 0x2 ;  /* 0x00000000040e9211 */ /* 0x008fc800078a10ff */
[----:B------:R-:W-:-:S05]  /*ff50*/  @!P1 LEA.HI.X R15, R4, R2, R35, 0x2, P5 ;  /* 0x00000002040f9211 */ /* 0x000fca00028f1423 */
[----:B------:R4:W-:Y:S04]  /*ff60*/  @!P1 ST.E.64 [R14.64], R92 ;  /* 0x0000005c0e009985 */ /* 0x0009e8000c101b06 */
.L_x_1026:
[----:B------:R-:W-:Y:S05]  /*ff70*/  BSYNC B0 ;  /* 0x0000000000007941 */ /* 0x000fea0003800000 */
.L_x_1025:
[----:B----4-:R4:W1:Y:S04]  /*ff80*/  SHFL.IDX PT, R2, R22, 0x3, 0x1c1f ;  /* 0x007c1f0016027f89 */ /* 0x01086800000e0000 */
[----:B---3--:R4:W3:Y:S01]  /*ff90*/  SHFL.IDX PT, R0, R26, 0x3, 0x1c1f ;  /* 0x007c1f001a007f89 */ /* 0x0088e200000e0000 */
[----:B------:R-:W-:Y:S05]  /*ffa0*/  @P0 BRA `(.L_x_1027) ;  /* 0x000005e000000947 */ /* 0x000fea0003800000 */
[----:B------:R-:W-:Y:S02]  /*ffb0*/  ISETP.GE.AND P3, PT, R13, c[0x0][0x3c8], PT ;  /* 0x0000f2000d007a0c */ /* 0x000fe40003f66270 */
[----:B------:R-:W-:Y:S02]  /*ffc0*/  ISETP.GE.AND P4, PT, R37, c[0x0][0x3c8], PT ;  /* 0x0000f20025007a0c */ /* 0x000fe40003f86270 */
[----:B------:R-:W-:Y:S02]  /*ffd0*/  ISETP.GE.AND P2, PT, R12, c[0x0][0x3c8], PT ;  /* 0x0000f2000c007a0c */ /* 0x000fe40003f46270 */
[----:B------:R-:W-:-:S07]  /*ffe0*/  ISETP.GE.AND P1, PT, R11, c[0x0][0x3c8], PT ;  /* 0x0000f2000b007a0c */ /* 0x000fce0003f26270 */
[-C--:B---3--:R-:W-:Y:S02]  /*fff0*/  @!P3 LEA R20, P0, R13, R0.reuse, 0x2 ;  /* 0x000000000d14b211 */ /* 0x088fe400078010ff */
[----:B------:R-:W-:Y:S02]  /*10000*/  @!P4 LEA R18, P5, R37, R0, 0x2 ;  /* 0x000000002512c211 */ /* 0x000fe400078a10ff */
[-C--:B-1----:R-:W-:Y:S02]  /*10010*/  @!P3 LEA.HI.X R21, R13, R2.reuse, R23, 0x2, P0 ;  /* 0x000000020d15b211 */ /* 0x082fe400000f1417 */
[----:B------:R-:W-:Y:S02]  /*10020*/  @!P4 LEA.HI.X R19, R37, R2, R24, 0x2, P5 ;  /* 0x000000022513c211 */ /* 0x000fe400028f1418 */
[----:B------:R-:W-:Y:S02]  /*10030*/  ISETP.GE.AND P0, PT, R10, c[0x0][0x3c8], PT ;  /* 0x0000f2000a007a0c */ /* 0x000fe40003f06270 */
[C---:B------:R-:W-:Y:S01]  /*10040*/  @!P2 LEA R16, P5, R12.reuse, R0, 0x2 ;  /* 0x000000000c10a211 */ /* 0x040fe200078a10ff */
[----:B------:R-:W-:Y:S03]  /*10050*/  @!P4 ST.E.64 [R18.64], R118 ;  /* 0x000000761200c985 */ /* 0x000fe6000c101b06 */
[----:B------:R-:W-:Y:S01]  /*10060*/  @!P2 LEA.HI.X R17, R12, R2, R25, 0x2, P5 ;  /* 0x000000020c11a211 */ /* 0x000fe200028f1419 */
[----:B------:R-:W-:Y:S01]  /*10070*/  @!P3 ST.E.64 [R20.64], R122 ;  /* 0x0000007a1400b985 */ /* 0x000fe2000c101b06 */
[----:B------:R-:W-:-:S02]  /*10080*/  @!P1 LEA R14, P5, R11, R0, 0x2 ;  /* 0x000000000b0e9211 */ /* 0x000fc400078a10ff */
[----:B------:R-:W-:Y:S01]  /*10090*/  ISETP.GE.AND P3, PT, R7, c[0x0][0x3c8], PT ;  /* 0x0000f20007007a0c */ /* 0x000fe20003f66270 */
[----:B------:R-:W-:Y:S01]  /*100a0*/  @!P2 ST.E.64 [R16.64], R134 ;  /* 0x000000861000a985 */ /* 0x000fe2000c101b06 */
[----:B------:R-:W-:Y:S02]  /*100b0*/  @!P1 LEA.HI.X R15, R11, R2, R27, 0x2, P5 ;  /* 0x000000020b0f9211 */ /* 0x000fe400028f141b */
[----:B------:R-:W-:Y:S02]  /*100c0*/  ISETP.GE.AND P5, PT, R9, c[0x0][0x3c8], PT ;  /* 0x0000f20009007a0c */ /* 0x000fe40003fa6270 */
[C---:B------:R-:W-:Y:S01]  /*100d0*/  @!P0 LEA R12, P4, R10.reuse, R0, 0x2 ;  /* 0x000000000a0c8211 */ /* 0x040fe200078810ff */
[----:B------:R1:W-:Y:S01]  /*100e0*/  @!P1 ST.E.64 [R14.64], R138 ;  /* 0x0000008a0e009985 */ /* 0x0003e2000c101b06 */
[----:B------:R-:W-:Y:S02]  /*100f0*/  ISETP.GE.AND P2, PT, R3, c[0x0][0x3c8], PT ;  /* 0x0000f20003007a0c */ /* 0x000fe40003f46270 */
[----:B------:R-:W-:-:S02]  /*10100*/  @!P0 LEA.HI.X R13, R10, R2, R28, 0x2, P4 ;  /* 0x000000020a0d8211 */ /* 0x000fc400020f141c */
[----:B------:R-:W-:-:S03]  /*10110*/  ISETP.GE.AND P4, PT, R8, c[0x0][0x3c8], PT ;  /* 0x0000f20008007a0c */ /* 0x000fc60003f86270 */
[----:B------:R3:W-:Y:S02]  /*10120*/  @!P0 ST.E.64 [R12.64], R150 ;  /* 0x000000960c008985 */ /* 0x0007e4000c101b06 */
[----:B------:R-:W-:-:S04]  /*10130*/  @!P5 LEA R10, P1, R9, R0, 0x2 ;  /* 0x00000000090ad211 */ /* 0x000fc800078210ff */
[----:B------:R-:W-:Y:S02]  /*10140*/  @!P5 LEA.HI.X R11, R9, R2, R29, 0x2, P1 ;  /* 0x00000002090bd211 */ /* 0x000fe400008f141d */
[----:B------:R-:W-:-:S03]  /*10150*/  ISETP.GE.AND P1, PT, R6, c[0x0][0x3c8], PT ;  /* 0x0000f20006007a0c */ /* 0x000fc60003f26270 */
[----:B------:R5:W-:Y:S01]  /*10160*/  @!P5 ST.E.64 [R10.64], R154 ;  /* 0x0000009a0a00d985 */ /* 0x000be2000c101b06 */
[----:B-1----:R-:W-:-:S04]  /*10170*/  @!P4 LEA R14, P0, R8, R0, 0x2 ;  /* 0x00000000080ec211 */ /* 0x002fc800078010ff */
[----:B------:R-:W-:Y:S02]  /*10180*/  @!P4 LEA.HI.X R15, R8, R2, R31, 0x2, P0 ;  /* 0x00000002080fc211 */ /* 0x000fe400000f141f */
[----:B------:R-:W-:Y:S02]  /*10190*/  ISETP.GE.AND P0, PT, R5, c[0x0][0x3c8], PT ;  /* 0x0000f20005007a0c */ /* 0x000fe40003f06270 */
[C---:B---3--:R-:W-:Y:S01]  /*101a0*/  @!P3 LEA R12, P5, R7.reuse, R0, 0x2 ;  /* 0x00000000070cb211 */ /* 0x048fe200078a10ff */
[----:B------:R1:W-:Y:S03]  /*101b0*/  @!P4 ST.E.64 [R14.64], R166 ;  /* 0x000000a60e00c985 */ /* 0x0003e6000c101b06 */
[----:B------:R-:W-:-:S05]  /*101c0*/  @!P3 LEA.HI.X R13, R7, R2, R30, 0x2, P5 ;  /* 0x00000002070db211 */ /* 0x000fca00028f141e */
[----:B------:R1:W-:Y:S01]  /*101d0*/  @!P3 ST.E.64 [R12.64], R170 ;  /* 0x000000aa0c00b985 */ /* 0x0003e2000c101b06 */
[----:B-----5:R-:W-:-:S04]  /*101e0*/  @!P2 LEA R10, P5, R3, R0, 0x2 ;  /* 0x00000000030aa211 */ /* 0x020fc800078a10ff */
[----:B------:R-:W-:Y:S02]  /*101f0*/  @!P2 LEA.HI.X R11, R3, R2, R32, 0x2, P5 ;  /* 0x00000002030ba211 */ /* 0x000fe400028f1420 */
[----:B------:R-:W-:-:S03]  /*10200*/  @!P1 LEA R8, P5, R6, R0, 0x2 ;  /* 0x0000000006089211 */ /* 0x000fc600078a10ff */
[----:B------:R1:W-:Y:S01]  /*10210*/  @!P2 ST.E.64 [R10.64], R74 ;  /* 0x0000004a0a00a985 */ /* 0x0003e2000c101b06 */
[----:B------:R-:W-:Y:S02]  /*10220*/  @!P1 LEA.HI.X R9, R6, R2, R33, 0x2, P5 ;  /* 0x0000000206099211 */ /* 0x000fe400028f1421 */
[----:B------:R-:W-:-:S03]  /*10230*/  @!P0 LEA R6, P5, R5, R0, 0x2 ;  /* 0x0000000005068211 */ /* 0x000fc600078a10ff */
[----:B------:R1:W-:Y:S01]  /*10240*/  @!P1 ST.E.64 [R8.64], R78 ;  /* 0x0000004e08009985 */ /* 0x0003e2000c101b06 */
[----:B------:R-:W-:-:S05]  /*10250*/  @!P0 LEA.HI.X R7, R5, R2, R34, 0x2, P5 ;  /* 0x0000000205078211 */ /* 0x000fca00028f1422 */
[----:B------:R1:W-:Y:S01]  /*10260*/  @!P0 ST.E.64 [R6.64], R90 ;  /* 0x0000005a06008985 */ /* 0x0003e2000c101b06 */
[----:B------:R-:W-:-:S13]  /*10270*/  ISETP.GE.AND P0, PT, R4, c[0x0][0x3c8], PT ;  /* 0x0000f20004007a0c */ /* 0x000fda0003f06270 */
[----:B------:R-:W-:Y:S05]  /*10280*/  @P0 BRA `(.L_x_1027) ;  /* 0x0000030000000947 */ /* 0x000fea0003800000 */
[----:B-1----:R-:W-:-:S04]  /*10290*/  LEA R6, P0, R4, R0, 0x2 ;  /* 0x0000000004067211 */ /* 0x002fc800078010ff */
[----:B------:R-:W-:-:S05]  /*102a0*/  LEA.HI.X R7, R4, R2, R35, 0x2, P0 ;  /* 0x0000000204077211 */ /* 0x000fca00000f1423 */
[----:B------:R1:W-:Y:S01]  /*102b0*/  ST.E.64 [R6.64], R94 ;  /* 0x0000005e06007985 */ /* 0x0003e2000c101b06 */
[----:B------:R-:W-:Y:S05]  /*102c0*/  BRA `(.L_x_1027) ;  /* 0x000002c000007947 */ /* 0x000fea0003800000 */
.L_x_1019:
[----:B------:R-:W2:Y:S02]  /*102d0*/  S2R R4, SR_TID.X ;  /* 0x0000000000047919 */ /* 0x000ea40000002100 */
[----:B--2---:R-:W-:-:S13]  /*102e0*/  ISETP.GT.AND P0, PT, R4, 0x7f, PT ;  /* 0x0000007f0400780c */ /* 0x004fda0003f04270 */
[----:B------:R-:W-:Y:S05]  /*102f0*/  @P0 BRA `(.L_x_1027) ;  /* 0x0000029000000947 */ /* 0x000fea0003800000 */
[----:B------:R-:W2:Y:S01]  /*10300*/  LDL.LU R3, [R1+0x54] ;  /* 0x0000540001037983 */ /* 0x000ea20000300800 */
[----:B------:R-:W-:-:S05]  /*10310*/  MOV R2, c[0x0][0x4e8] ;  /* 0x00013a0000027a02 */ /* 0x000fca0000000f00 */
[----:B------:R-:W-:Y:S01]  /*10320*/  IMAD R0, R2, c[0x0][0x388], RZ ;  /* 0x0000e20002007a24 */ /* 0x000fe200078e02ff */
[----:B--2---:R-:W-:-:S04]  /*10330*/  IADD3 R4, R3, R4, RZ ;  /* 0x0000000403047210 */ /* 0x004fc80007ffe0ff */
[----:B------:R-:W-:-:S13]  /*10340*/  ISETP.GE.AND P0, PT, R4, R0, PT ;  /* 0x000000000400720c */ /* 0x000fda0003f06270 */
[----:B------:R-:W-:Y:S05]  /*10350*/  @P0 BRA `(.L_x_1027) ;  /* 0x0000023000000947 */ /* 0x000fea0003800000 */
[----:B------:R-:W2:Y:S04]  /*10360*/  LDL.LU R3, [R1+0x40] ;  /* 0x0000400001037983 */ /* 0x000ea80000300800 */
[----:B------:R-:W3:Y:S04]  /*10370*/  LDL.LU R9, [R1+0x44] ;  /* 0x0000440001097983 */ /* 0x000ee80000300800 */
[----:B------:R-:W4:Y:S01]  /*10380*/  LDL.LU R8, [R1+0x50] ;  /* 0x0000500001087983 */ /* 0x000f220000300800 */
[----:B------:R-:W-:-:S13]  /*10390*/  ISETP.NE.AND P0, PT, R2, 0x1, PT ;  /* 0x000000010200780c */ /* 0x000fda0003f05270 */
[----:B------:R-:W-:Y:S01]  /*103a0*/  @P0 IMAD.HI.U32 R7, R4, c[0x0][0x4ec], RZ ;  /* 0x00013b0004070a27 */ /* 0x000fe200078e00ff */
[----:B--2---:R-:W-:Y:S02]  /*103b0*/  SHF.R.S32.HI R0, RZ, 0x1f, R3 ;  /* 0x0000001fff007819 */ /* 0x004fe40000011403 */
[----:B---3--:R-:W-:-:S03]  /*103c0*/  SHF.R.S32.HI R6, RZ, 0x1f, R9 ;  /* 0x0000001fff067819 */ /* 0x008fc60000011409 */
[----:B------:R-:W-:-:S04]  /*103d0*/  IMAD R0, R0, c[0x0][0x4d0], RZ ;  /* 0x0001340000007a24 */ /* 0x000fc800078e02ff */
[C---:B------:R-:W-:Y:S01]  /*103e0*/  IMAD R5, R3.reuse, c[0x0][0x4d4], R0 ;  /* 0x0001350003057a24 */ /* 0x040fe200078e0200 */
[----:B------:R-:W-:Y:S01]  /*103f0*/  MOV R0, R4 ;  /* 0x0000000400007202 */ /* 0x000fe20000000f00 */
[----:B------:R-:W-:Y:S01]  /*10400*/  IMAD.WIDE.U32 R2, R3, c[0x0][0x4d0], RZ ;  /* 0x0001340003027a25 */ /* 0x000fe200078e00ff */
[----:B------:R-:W-:-:S03]  /*10410*/  @P0 SHF.R.U32.HI R0, RZ, c[0x0][0x4f0], R7 ;  /* 0x00013c00ff000a19 */ /* 0x000fc60000011607 */
[----:B------:R-:W-:Y:S01]  /*10420*/  IMAD R6, R6, c[0x0][0x4d8], RZ ;  /* 0x0001360006067a24 */ /* 0x000fe200078e02ff */
[----:B------:R-:W-:Y:S02]  /*10430*/  IADD3 R3, R3, R5, RZ ;  /* 0x0000000503037210 */ /* 0x000fe40007ffe0ff */
[----:B----4-:R-:W-:Y:S01]  /*10440*/  SHF.R.S32.HI R5, RZ, 0x1f, R8 ;  /* 0x0000001fff057819 */ /* 0x010fe20000011408 */
[C---:B------:R-:W-:Y:S01]  /*10450*/  IMAD R7, R9.reuse, c[0x0][0x4dc], R6 ;  /* 0x0001370009077a24 */ /* 0x040fe200078e0206 */
[----:B------:R-:W-:Y:S01]  /*10460*/  IADD3 R6, -R0, RZ, RZ ;  /* 0x000000ff00067210 */ /* 0x000fe20007ffe1ff */
[----:B------:R-:W-:-:S04]  /*10470*/  IMAD.WIDE.U32 R2, R9, c[0x0][0x4d8], R2 ;  /* 0x0001360009027a25 */ /* 0x000fc800078e0002 */
[----:B------:R-:W-:Y:S01]  /*10480*/  IMAD R5, R5, c[0x0][0x4e0], RZ ;  /* 0x0001380005057a24 */ /* 0x000fe200078e02ff */
[----:B------:R-:W-:Y:S01]  /*10490*/  IADD3 R3, R3, R7, RZ ;  /* 0x0000000703037210 */ /* 0x000fe20007ffe0ff */
[----:B------:R-:W-:Y:S01]  /*104a0*/  IMAD R4, R6, c[0x0][0x4e8], R4 ;  /* 0x00013a0006047a24 */ /* 0x000fe200078e0204 */
[----:B------:R-:W-:Y:S01]  /*104b0*/  SHF.R.S32.HI R7, RZ, 0x1f, R0 ;  /* 0x0000001fff077819 */ /* 0x000fe20000011400 */
[C---:B------:R-:W-:Y:S02]  /*104c0*/  IMAD R6, R8.reuse, c[0x0][0x4e4], R5 ;  /* 0x0001390008067a24 */ /* 0x040fe400078e0205 */
[----:B------:R-:W-:Y:S01]  /*104d0*/  IMAD.WIDE.U32 R2, R8, c[0x0][0x4e0], R2 ;  /* 0x0001380008027a25 */ /* 0x000fe200078e0002 */
[----:B------:R-:W-:-:S04]  /*104e0*/  SHF.R.S32.HI R5, RZ, 0x1f, R4 ;  /* 0x0000001fff057819 */ /* 0x000fc80000011404 */
[----:B------:R-:W-:Y:S01]  /*104f0*/  IADD3 R2, P0, R0, R2, RZ ;  /* 0x0000000200027210 */ /* 0x000fe20007f1e0ff */
[----:B------:R-:W-:-:S03]  /*10500*/  IMAD R0, R5, c[0x0][0x4c8], RZ ;  /* 0x0001320005007a24 */ /* 0x000fc600078e02ff */
[----:B------:R-:W-:Y:S01]  /*10510*/  IADD3.X R3, R7, R3, R6, P0, !PT ;  /* 0x0000000307037210 */ /* 0x000fe200007fe406 */
[----:B------:R-:W-:-:S04]  /*10520*/  IMAD R0, R4, c[0x0][0x4cc], R0 ;  /* 0x0001330004007a24 */ /* 0x000fc800078e0200 */
[----:B------:R-:W-:-:S05]  /*10530*/  IMAD.WIDE.U32 R2, R4, c[0x0][0x4c8], R2 ;  /* 0x0001320004027a25 */ /* 0x000fca00078e0002 */
[----:B------:R-:W-:Y:S02]  /*10540*/  IADD3 R0, R3, R0, RZ ;  /* 0x0000000003007210 */ /* 0x000fe40007ffe0ff */
[----:B------:R-:W-:-:S04]  /*10550*/  LEA R4, P0, R2, c[0x0][0x4a8], 0x2 ;  /* 0x00012a0002047a11 */ /* 0x000fc800078010ff */
[----:B------:R-:W-:Y:S02]  /*10560*/  LEA.HI.X R5, R2, c[0x0][0x4ac], R0, 0x2, P0 ;  /* 0x00012b0002057a11 */ /* 0x000fe400000f1400 */
[----:B------:R-:W-:-:S05]  /*10570*/  MOV R0, 0xff800000 ;  /* 0xff80000000007802 */ /* 0x000fca0000000f00 */
[----:B------:R2:W-:Y:S02]  /*10580*/  STG.E [R4.64], R0 ;  /* 0x0000000004007986 */ /* 0x0005e4000c101906 */
.L_x_1027:
[----:B------:R-:W-:Y:S05]  /*10590*/  BSYNC B1 ;  /* 0x0000000000017941 */ /* 0x000fea0003800000 */
.L_x_1018:
[----:B--23--:R-:W2:Y:S02]  /*105a0*/  LDL R0, [R1+0x68] ;  /* 0x0000680001007983 */ /* 0x00cea40000100800 */
[----:B--2---:R-:W-:-:S13]  /*105b0*/  ISETP.NE.AND P0, PT, R0, RZ, PT ;  /* 0x000000ff0000720c */ /* 0x004fda0003f05270 */
[----:B------:R-:W-:Y:S01]  /*105c0*/  @P0 WARPSYNC 0xffffffff ;  /* 0xffffffff00000948 */ /* 0x000fe20003800000 */
[----:B------:R-:W-:Y:S06]  /*105d0*/  @P0 BAR.SYNC.DEFER_BLOCKING 0x5, 0x80 ;  /* 0x0142000000000b1d */ /* 0x000fec0000010000 */
[----:B------:R-:W2:Y:S04]  /*105e0*/  @P0 LDS R0, [0xc100] ;  /* 0x00c10000ff000984 */ /* 0x000ea80000000800 */
[----:B--2---:R2:W-:Y:S04]  /*105f0*/  @P0 STL [R1+0x58], R0 ;  /* 0x0000580001000387 */ /* 0x0045e80000100800 */
[----:B------:R-:W-:Y:S06]  /*10600*/  @P0 BAR.ARV 0x4, 0x80 ;  /* 0x0102000000000b1d */ /* 0x000fec0000002000 */
[----:B------:R-:W-:Y:S05]  /*10610*/  @P0 BRA `(.L_x_1028) ;  /* 0x0000009000000947 */ /* 0x000fea0003800000 */
[----:B------:R-:W-:Y:S05]  /*10620*/  BRA.DIV ~URZ, `(.L_x_1029) ;  /* 0x000006f27f007947 */ /* 0x000fea000b800000 */
[----:B--2---:R2:W3:Y:S02]  /*10630*/  SHFL.IDX PT, R0, R36, RZ, 0x1f ;  /* 0x00001fff24007589 */ /* 0x0044e400000e0000 */
.L_x_1040:
[----:B-1----:R-:W1:Y:S01]  /*10640*/  S2R R2, SR_TID.X ;  /* 0x0000000000027919 */ /* 0x002e620000002100 */
[----:B------:R-:W-:Y:S03]  /*10650*/  WARPSYNC 0xffffffff ;  /* 0xffffffff00007948 */ /* 0x000fe60003800000 */
[----:B------:R-:W-:Y:S06]  /*10660*/  BAR.SYNC.DEFER_BLOCKING 0x4, 0x80 ;  /* 0x0102000000007b1d */ /* 0x000fec0000010000 */
[----:B---3--:R3:W-:Y:S01]  /*10670*/  STL [R1+0x58], R0 ;  /* 0x0000580001007387 */ /* 0x0087e20000100800 */
[----:B-1----:R-:W-:-:S13]  /*10680*/  LOP3.LUT P0, RZ, R2, 0x7f, RZ, 0xc0, !PT ;  /* 0x0000007f02ff7812 */ /* 0x002fda000780c0ff */
[----:B------:R3:W-:Y:S04]  /*10690*/  @!P0 STS [0xc100], R36 ;  /* 0x00c10024ff008388 */ /* 0x0007e80000000800 */
[----:B------:R-:W-:Y:S06]  /*106a0*/  BAR.ARV 0x5, 0x80 ;  /* 0x0142000000007b1d */ /* 0x000fec0000002000 */
.L_x_1028:
[----:B--23--:R-:W2:Y:S02]  /*106b0*/  LDL R0, [R1+0x58] ;  /* 0x0000580001007983 */ /* 0x00cea40000100800 */
[----:B--2---:R-:W-:-:S13]  /*106c0*/  ISETP.GE.AND P0, PT, R0, c[0x0][0x538], PT ;  /* 0x00014e0000007a0c */ /* 0x004fda0003f06270 */
[----:B-1--4-:R-:W-:Y:S01]  /*106d0*/  @P0 CALL.REL.NOINC `(.L_x_1030) ;  /* 0x0000001000000944 */ /* 0x012fe20003c00000 */
[----:B------:R-:W-:Y:S05]  /*106e0*/  BRA `(.L_x_1031) ;  /* 0xffff014000007947 */ /* 0x000fea000383ffff */
.L_x_1030:
[----:B------:R-:W-:Y:S05]  /*106f0*/  EXIT ;  /* 0x000000000000794d */ /* 0x000fea0003800000 */
.L_x_996:
[----:B------:R-:W-:Y:S01]  /*10700*/  IMAD.MOV.U32 R7, RZ, RZ, R14 ;  /* 0x000000ffff077224 */ /* 0x000fe200078e000e */
[----:B------:R-:W-:Y:S01]  /*10710*/  MOV R6, RZ ;  /* 0x000000ff00067202 */ /* 0x000fe20000000f00 */
[----:B-1----:R-:W-:Y:S01]  /*10720*/  IMAD.MOV.U32 R3, RZ, RZ, 0x1c1f ;  /* 0x00001c1fff037424 */ /* 0x002fe200078e00ff */
[----:B------:R-:W-:Y:S02]  /*10730*/  MOV R2, 0x10750 ;  /* 0x0001075000027802 */ /* 0x000fe40000000f00 */
[----:B------:R-:W-:Y:S05]  /*10740*/  CALL.REL.NOINC `($__internal_17_$__cuda_sm70_shflsync_idx_p) ;  /* 0x0000068000007944 */ /* 0x000fea0003c00000 */
[----:B------:R-:W-:Y:S01]  /*10750*/  MOV R5, R6 ;  /* 0x0000000600057202 */ /* 0x000fe20000000f00 */
[----:B------:R-:W-:Y:S05]  /*10760*/  BRA `(.L_x_1032) ;  /* 0xffff10d000007947 */ /* 0x000fea000383ffff */
.L_x_997:
[----:B------:R-:W-:Y:S01]  /*10770*/  IMAD.MOV.U32 R7, RZ, RZ, R16 ;  /* 0x000000ffff077224 */ /* 0x000fe200078e0010 */
[----:B------:R-:W-:Y:S01]  /*10780*/  MOV R6, RZ ;  /* 0x000000ff00067202 */ /* 0x000fe20000000f00 */
[----:B-1----:R-:W-:Y:S01]  /*10790*/  IMAD.MOV.U32 R3, RZ, RZ, 0x1c1f ;  /* 0x00001c1fff037424 */ /* 0x002fe200078e00ff */
[----:B------:R-:W-:Y:S02]  /*107a0*/  MOV R2, 0x107c0 ;  /* 0x000107c000027802 */ /* 0x000fe40000000f00 */
[----:B--23--:R-:W-:Y:S05]  /*107b0*/  CALL.REL.NOINC `($__internal_17_$__cuda_sm70_shflsync_idx_p) ;  /* 0x0000061000007944 */ /* 0x00cfea0003c00000 */
[----:B------:R-:W-:Y:S01]  /*107c0*/  MOV R2, R6 ;  /* 0x0000000600027202 */ /* 0x000fe20000000f00 */
[----:B------:R-:W-:Y:S05]  /*107d0*/  BRA `(.L_x_1033) ;  /* 0xffff108000007947 */ /* 0x000fea000383ffff */
.L_x_1000:
[----:B--2---:R-:W-:Y:S01]  /*107e0*/  IMAD.MOV.U32 R7, RZ, RZ, R14 ;  /* 0x000000ffff077224 */ /* 0x004fe200078e000e */
[----:B------:R-:W-:Y:S01]  /*107f0*/  MOV R6, 0x1 ;  /* 0x0000000100067802 */ /* 0x000fe20000000f00 */
[----:B------:R-:W-:Y:S01]  /*10800*/  IMAD.MOV.U32 R3, RZ, RZ, 0x1c1f ;  /* 0x00001c1fff037424 */ /* 0x000fe200078e00ff */
[----:B----4-:R-:W-:-:S02]  /*10810*/  MOV R2, 0x10830 ;  /* 0x0001083000027802 */ /* 0x010fc40000000f00 */
[----:B-1-3--:R-:W-:Y:S05]  /*10820*/  CALL.REL.NOINC `($__internal_17_$__cuda_sm70_shflsync_idx_p) ;  /* 0x000005a000007944 */ /* 0x00afea0003c00000 */
[----:B------:R-:W-:Y:S01]  /*10830*/  IMAD.MOV.U32 R5, RZ, RZ, R6 ;  /* 0x000000ffff057224 */ /* 0x000fe200078e0006 */
[----:B------:R-:W-:Y:S01]  /*10840*/  MOV R6, 0x1 ;  /* 0x0000000100067802 */ /* 0x000fe20000000f00 */
[----:B------:R-:W-:Y:S01]  /*10850*/  IMAD.MOV.U32 R7, RZ, RZ, R16 ;  /* 0x000000ffff077224 */ /* 0x000fe200078e0010 */
[----:B------:R-:W-:-:S02]  /*10860*/  MOV R3, 0x1c1f ;  /* 0x00001c1f00037802 */ /* 0x000fc40000000f00 */
[----:B------:R-:W-:Y:S02]  /*10870*/  MOV R2, 0x10890 ;  /* 0x0001089000027802 */ /* 0x000fe40000000f00 */
[----:B------:R-:W-:Y:S05]  /*10880*/  CALL.REL.NOINC `($__internal_17_$__cuda_sm70_shflsync_idx_p) ;  /* 0x0000054000007944 */ /* 0x000fea0003c00000 */
[----:B------:R-:W-:Y:S01]  /*10890*/  MOV R2, R6 ;  /* 0x0000000600027202 */ /* 0x000fe20000000f00 */
[----:B------:R-:W-:Y:S05]  /*108a0*/  BRA `(.L_x_1034) ;  /* 0xffff118000007947 */ /* 0x000fea000383ffff */
.L_x_1003:
[----:B-1----:R-:W-:Y:S01]  /*108b0*/  IMAD.MOV.U32 R7, RZ, RZ, R14 ;  /* 0x000000ffff077224 */ /* 0x002fe200078e000e */
[----:B------:R-:W-:Y:S01]  /*108c0*/  MOV R6, 0x2 ;  /* 0x0000000200067802 */ /* 0x000fe20000000f00 */
[----:B------:R-:W-:Y:S01]  /*108d0*/  IMAD.MOV.U32 R3, RZ, RZ, 0x1c1f ;  /* 0x00001c1fff037424 */ /* 0x000fe200078e00ff */
[----:B--2---:R-:W-:Y:S02]  /*108e0*/  MOV R2, 0x10900 ;  /* 0x0001090000027802 */ /* 0x004fe40000000f00 */
[----:B---3--:R-:W-:Y:S05]  /*108f0*/  CALL.REL.NOINC `($__internal_17_$__cuda_sm70_shflsync_idx_p) ;  /* 0x000004d000007944 */ /* 0x008fea0003c00000 */
[----:B------:R-:W-:Y:S01]  /*10900*/  MOV R5, R6 ;  /* 0x0000000600057202 */ /* 0x000fe20000000f00 */
[----:B------:R-:W-:Y:S05]  /*10910*/  BRA `(.L_x_1035) ;  /* 0xffff12c000007947 */ /* 0x000fea000383ffff */
.L_x_1004:
[----:B------:R-:W-:Y:S01]  /*10920*/  IMAD.MOV.U32 R7, RZ, RZ, R16 ;  /* 0x000000ffff077224 */ /* 0x000fe200078e0010 */
[----:B------:R-:W-:Y:S01]  /*10930*/  MOV R6, 0x2 ;  /* 0x0000000200067802 */ /* 0x000fe20000000f00 */
[----:B------:R-:W-:Y:S01]  /*10940*/  IMAD.MOV.U32 R3, RZ, RZ, 0x1c1f ;  /* 0x00001c1fff037424 */ /* 0x000fe200078e00ff */
[----:B--2---:R-:W-:Y:S02]  /*10950*/  MOV R2, 0x10970 ;  /* 0x0001097000027802 */ /* 0x004fe40000000f00 */
[----:B-1-34-:R-:W-:Y:S05]  /*10960*/  CALL.REL.NOINC `($__internal_17_$__cuda_sm70_shflsync_idx_p) ;  /* 0x0000046000007944 */ /* 0x01afea0003c00000 */
[----:B------:R-:W-:Y:S01]  /*10970*/  MOV R2, R6 ;  /* 0x0000000600027202 */ /* 0x000fe20000000f00 */
[----:B------:R-:W-:Y:S05]  /*10980*/  BRA `(.L_x_1036) ;  /* 0xffff127000007947 */ /* 0x000fea000383ffff */
.L_x_1007:
[----:B-1----:R-:W-:Y:S01]  /*10990*/  IMAD.MOV.U32 R7, RZ, RZ, R14 ;  /* 0x000000ffff077224 */ /* 0x002fe200078e000e */
[----:B------:R-:W-:Y:S01]  /*109a0*/  MOV R6, 0x3 ;  /* 0x0000000300067802 */ /* 0x000fe20000000f00 */
[----:B------:R-:W-:Y:S01]  /*109b0*/  IMAD.MOV.U32 R3, RZ, RZ, 0x1c1f ;  /* 0x00001c1fff037424 */ /* 0x000fe200078e00ff */
[----:B------:R-:W-:-:S02]  /*109c0*/  MOV R2, 0x109e0 ;  /* 0x000109e000027802 */ /* 0x000fc40000000f00 */
[----:B--234-:R-:W-:Y:S05]  /*109d0*/  CALL.REL.NOINC `($__internal_17_$__cuda_sm70_shflsync_idx_p) ;  /* 0x000003f000007944 */ /* 0x01cfea0003c00000 */
        /* <DEDUP_REMOVED lines=8> */
.L_x_1014:
[----:B---3--:R1:W5:Y:S01]  /*10a60*/  LDL R0, [R1+0x20] ;  /* 0x0000200001007983 */ /* 0x0083620000100800 */
[----:B------:R-:W-:Y:S02]  /*10a70*/  MOV R3, 0x2 ;  /* 0x0000000200037802 */ /* 0x000fe40000000f00 */
[----:B------:R-:W-:Y:S02]  /*10a80*/  MOV R2, 0x10aa0 ;  /* 0x00010aa000027802 */ /* 0x000fe40000000f00 */
[----:B-1---5:R-:W-:Y:S05]  /*10a90*/  CALL.REL.NOINC `($__internal_16_$__cuda_sm70_shflsync_bfly_p) ;  /* 0x000002f000007944 */ /* 0x022fea0003c00000 */
[----:B------:R-:W-:Y:S01]  /*10aa0*/  MOV R5, R8 ;  /* 0x0000000800057202 */ /* 0x000fe20000000f00 */
[----:B------:R-:W-:Y:S05]  /*10ab0*/  BRA `(.L_x_1038) ;  /* 0xffffd72000007947 */ /* 0x000fea000383ffff */
.L_x_1015:
[----:B------:R-:W-:Y:S01]  /*10ac0*/  IMAD.MOV.U32 R0, RZ, RZ, R5 ;  /* 0x000000ffff007224 */ /* 0x000fe200078e0005 */
[----:B------:R-:W-:Y:S02]  /*10ad0*/  MOV R3, 0x1 ;  /* 0x0000000100037802 */ /* 0x000fe40000000f00 */
[----:B------:R-:W-:Y:S02]  /*10ae0*/  MOV R2, 0x10b00 ;  /* 0x00010b0000027802 */ /* 0x000fe40000000f00 */
[----:B------:R-:W-:Y:S05]  /*10af0*/  CALL.REL.NOINC `($__internal_16_$__cuda_sm70_shflsync_bfly_p) ;  /* 0x0000029000007944 */ /* 0x000fea0003c00000 */
[----:B------:R1:W5:Y:S01]  /*10b00*/  LDL R0, [R1+0x24] ;  /* 0x0000240001007983 */ /* 0x0003620000100800 */
[----:B------:R-:W-:Y:S01]  /*10b10*/  FADD.FTZ R5, R5, R8 ;  /* 0x0000000805057221 */ /* 0x000fe20000010000 */
[----:B------:R-:W-:-:S02]  /*10b20*/  MOV R3, 0x2 ;  /* 0x0000000200037802 */ /* 0x000fc40000000f00 */
[----:B------:R-:W-:Y:S02]  /*10b30*/  MOV R2, 0x10b50 ;  /* 0x00010b5000027802 */ /* 0x000fe40000000f00 */
[----:B-1---5:R-:W-:Y:S05]  /*10b40*/  CALL.REL.NOINC `($__internal_16_$__cuda_sm70_shflsync_bfly_p) ;  /* 0x0000024000007944 */ /* 0x022fea0003c00000 */
[----:B------:R-:W2:Y:S01]  /*10b50*/  LDL.LU R0, [R1+0x24] ;  /* 0x0000240001007983 */ /* 0x000ea20000300800 */
[----:B------:R-:W-:Y:S02]  /*10b60*/  MOV R3, 0x1 ;  /* 0x0000000100037802 */ /* 0x000fe40000000f00 */
[----:B------:R-:W-:Y:S01]  /*10b70*/  MOV R2, 0x10bb0 ;  /* 0x00010bb000027802 */ /* 0x000fe20000000f00 */
[----:B--2---:R-:W-:-:S05]  /*10b80*/  FADD.FTZ R4, R0, R8 ;  /* 0x0000000800047221 */ /* 0x004fca0000010000 */
[----:B------:R-:W-:Y:S02]  /*10b90*/  MOV R0, R4 ;  /* 0x0000000400007202 */ /* 0x000fe40000000f00 */
[----:B------:R-:W-:Y:S05]  /*10ba0*/  CALL.REL.NOINC `($__internal_16_$__cuda_sm70_shflsync_bfly_p) ;  /* 0x000001e000007944 */ /* 0x000fea0003c00000 */
[----:B------:R1:W5:Y:S01]  /*10bb0*/  LDL R0, [R1+0x28] ;  /* 0x0000280001007983 */ /* 0x0003620000100800 */
[----:B------:R-:W-:Y:S01]  /*10bc0*/  FADD.FTZ R4, R4, R8 ;  /* 0x0000000804047221 */ /* 0x000fe20000010000 */
[----:B------:R-:W-:Y:S02]  /*10bd0*/  MOV R3, 0x2 ;  /* 0x0000000200037802 */ /* 0x000fe40000000f00 */
        /* <DEDUP_REMOVED lines=19> */
[----:B------:R-:W-:Y:S05]  /*10d10*/  BRA `(.L_x_1039) ;  /* 0xffffd5f000007947 */ /* 0x000fea000383ffff */
.L_x_1029:
[----:B-1----:R-:W-:Y:S01]  /*10d20*/  IMAD.MOV.U32 R7, RZ, RZ, R36 ;  /* 0x000000ffff077224 */ /* 0x002fe200078e0024 */
[----:B------:R-:W-:Y:S01]  /*10d30*/  MOV R6, RZ ;  /* 0x000000ff00067202 */ /* 0x000fe20000000f00 */
[----:B------:R-:W-:Y:S01]  /*10d40*/  IMAD.MOV.U32 R3, RZ, RZ, 0x1f ;  /* 0x0000001fff037424 */ /* 0x000fe200078e00ff */
[----:B------:R-:W-:Y:S02]  /*10d50*/  MOV R2, 0x10d70 ;  /* 0x00010d7000027802 */ /* 0x000fe40000000f00 */
[----:B--2-4-:R-:W-:Y:S05]  /*10d60*/  CALL.REL.NOINC `($__internal_17_$__cuda_sm70_shflsync_idx_p) ;  /* 0x0000006000007944 */ /* 0x014fea0003c00000 */
[----:B------:R-:W-:Y:S01]  /*10d70*/  MOV R0, R6 ;  /* 0x0000000600007202 */ /* 0x000fe20000000f00 */
[----:B------:R-:W-:Y:S05]  /*10d80*/  BRA `(.L_x_1040) ;  /* 0xfffff8b000007947 */ /* 0x000fea000383ffff */
        .weak           $__internal_16_$__cuda_sm70_shflsync_bfly_p
        .type           $__internal_16_$__cuda_sm70_shflsync_bfly_p,@function
        .size           $__internal_16_$__cuda_sm70_shflsync_bfly_p,($__internal_17_$__cuda_sm70_shflsync_idx_p - $__internal_16_$__cuda_sm70_shflsync_bfly_p)
$__internal_16_$__cuda_sm70_shflsync_bfly_p:
[----:B------:R-:W-:Y:S04]  /*10d90*/  WARPSYNC R9 ;  /* 0x0000000900007348 */ /* 0x000fe80003800000 */
[----:B------:R1:W2:Y:S02]  /*10da0*/  SHFL.BFLY PT, R8, R0, R3, R10 ;  /* 0x0c00000300087389 */ /* 0x0002a400000e000a */
[----:B-1----:R-:W-:-:S04]  /*10db0*/  MOV R3, 0x0 ;  /* 0x0000000000037802 */ /* 0x002fc80000000f00 */
[----:B--2---:R-:W-:Y:S05]  /*10dc0*/  RET.REL.NODEC R2 `(_ZN7cutlass13device_kernelIN5flash19enable_sm80_to_sm89INS1_16FlashAttnFwdSm80INS1_25CollectiveMainloopFwdSm80ILi4ELi1ELb0EN4cute5tupleIJNS5_1CILi128EEENS7_ILi64EEENS7_ILi96EEEEEELi96ENS_10bfloat16_tEfNS_4arch4Sm80ELb1ELb0ELb1ELb0ELb0ELb0ELb1ELb1EEENS1_21CollectiveEpilogueFwdINS6_IJS8_SA_S9_EEENS6_IJNS7_ILi1EEESI_SI_EEESC_SE_Li128ELb0ELb1ELb1ELb0EEENS1_30DynamicPersistentTileSchedulerILi128ELi128ELb1ELb1ELb0EEEEEEEEEvNT_6ParamsE) ;  /* 0xfffef23002007950 */ /* 0x004fea0003c3ffff */
        .weak           $__internal_17_$__cuda_sm70_shflsync_idx_p
        .type           $__internal_17_$__cuda_sm70_shflsync_idx_p,@function
        .size           $__internal_17_$__cuda_sm70_shflsync_idx_p,(.L_x_2870 - $__internal_17_$__cuda_sm70_shflsync_idx_p)
$__internal_17_$__cuda_sm70_shflsync_idx_p:
[----:B------:R-:W-:-:S04]  /*10dd0*/  MOV R8, 0xffffffff ;  /* 0xffffffff00087802 */ /* 0x000fc80000000f00 */
[----:B------:R-:W-:Y:S04]  /*10de0*/  WARPSYNC R8 ;  /* 0x0000000800007348 */ /* 0x000fe80003800000 */
[----:B------:R1:W2:Y:S02]  /*10df0*/  SHFL.IDX PT, R6, R7, R6, R3 ;  /* 0x0000000607067389 */ /* 0x0002a400000e0003 */
[----:B-1----:R-:W-:-:S04]  /*10e00*/  MOV R3, 0x0 ;  /* 0x0000000000037802 */ /* 0x002fc80000000f00 */
[----:B--2---:R-:W-:Y:S05]  /*10e10*/  RET.REL.NODEC R2 `(_ZN7cutlass13device_kernelIN5flash19enable_sm80_to_sm89INS1_16FlashAttnFwdSm80INS1_25CollectiveMainloopFwdSm80ILi4ELi1ELb0EN4cute5tupleIJNS5_1CILi128EEENS7_ILi64EEENS7_ILi96EEEEEELi96ENS_10bfloat16_tEfNS_4arch4Sm80ELb1ELb0ELb1ELb0ELb0ELb0ELb1ELb1EEENS1_21CollectiveEpilogueFwdINS6_IJS8_SA_S9_EEENS6_IJNS7_ILi1EEESI_SI_EEESC_SE_Li128ELb0ELb1ELb1ELb0EEENS1_30DynamicPersistentTileSchedulerILi128ELi128ELb1ELb1ELb0EEEEEEEEEvNT_6ParamsE) ;  /* 0xfffef1e002007950 */ /* 0x004fea0003c3ffff */
.L_x_1041:
        /* <DEDUP_REMOVED lines=14> */
.L_x_2870:


//--------------------- .text._ZN7cutlass13device_kernelIN5flash19enable_sm80_to_sm89INS1_16FlashAttnFwdSm80INS1_25CollectiveMainloopFwdSm80ILi4ELi1ELb0EN4cute5tupleIJNS5_1CILi128EEENS7_ILi48EEENS7_ILi96EEEEEELi96ENS_10bfloat16_tEfNS_4arch4Sm80ELb1ELb0ELb1ELb1ELb0ELb0ELb1ELb1EEENS1_21CollectiveEpilogueFwdINS6_IJS8_SA_S9_EEENS6_IJNS7_ILi1EEESI_SI_EEESC_SE_Li128ELb1ELb1ELb1ELb0EEENS1_36VarlenDynamicPersistentTileSchedulerILi128ELi48ELi128ELi128ELb1ELb1ELb0ELb1ELb1ELb1EEEEEEEEEvNT_6ParamsE --------------------------
	.section	.text._ZN7cutlass13device_kernelIN5flash19enable_sm80_to_sm89INS1_16FlashAttnFwdSm80INS1_25CollectiveMainloopFwdSm80ILi4ELi1ELb0EN4cute5tupleIJNS5_1CILi128EEENS7_ILi48EEENS7_ILi96EEEEEELi96ENS_10bfloat16_tEfNS_4arch4Sm80ELb1ELb0ELb1ELb1ELb0ELb0ELb1ELb1EEENS1_21CollectiveEpilogueFwdINS6_IJS8_SA_S9_EEENS6_IJNS7_ILi1EEESI_SI_EEESC_SE_Li128ELb1ELb1ELb1ELb0EEENS1_36VarlenDynamicPersistentTileSchedulerILi128ELi48ELi128ELi128ELb1ELb1ELb0ELb1ELb1ELb1EEEEEEEEEvNT_6ParamsE,"ax",@progbits
	.sectioninfo	@"SHI_REGISTERS=255"
	.align	128
.text._ZN7cutlass13device_kernelIN5flash19enable_sm80_to_sm89INS1_16FlashAttnFwdSm80INS1_25CollectiveMainloopFwdSm80ILi4ELi1ELb0EN4cute5tupleIJNS5_1CILi128EEENS7_ILi48EEENS7_ILi96EEEEEELi96ENS_10bfloat16_tEfNS_4arch4Sm80ELb1ELb0ELb1ELb1ELb0ELb0ELb1ELb1EEENS1_21CollectiveEpilogueFwdINS6_IJS8_SA_S9_EEENS6_IJNS7_ILi1EEESI_SI_EEESC_SE_Li128ELb1ELb1ELb1ELb0EEENS1_36VarlenDynamicPersistentTileSchedulerILi128ELi48ELi128ELi128ELb1ELb1ELb0ELb1ELb1ELb1EEEEEEEEEvNT_6ParamsE:
        .type           _ZN7cutlass13device_kernelIN5flash19enable_sm80_to_sm89INS1_16FlashAttnFwdSm80INS1_25CollectiveMainloopFwdSm80ILi4ELi1ELb0EN4cute5tupleIJNS5_1CILi128EEENS7_ILi48EEENS7_ILi96EEEEEELi96ENS_10bfloat16_tEfNS_4arch4Sm80ELb1ELb0ELb1ELb1ELb0ELb0ELb1ELb1EEENS1_21CollectiveEpilogueFwdINS6_IJS8_SA_S9_EEENS6_IJNS7_ILi1EEESI_SI_EEESC_SE_Li128ELb1ELb1ELb1ELb0EEENS1_36VarlenDynamicPersistentTileSchedulerILi128ELi48ELi128ELi128ELb1ELb1ELb0ELb1ELb1ELb1EEEEEEEEEvNT_6ParamsE,@function
        .size           _ZN7cutlass13device_kernelIN5flash19enable_sm80_to_sm89INS1_16FlashAttnFwdSm80INS1_25CollectiveMainloopFwdSm80ILi4ELi1ELb0EN4cute5tupleIJNS5_1CILi128EEENS7_ILi48EEENS7_ILi96EEEEEELi96ENS_10bfloat16_tEfNS_4arch4Sm80ELb1ELb0ELb1ELb1ELb0ELb0ELb1ELb1EEENS1_21CollectiveEpilogueFwdINS6_IJS8_SA_S9_EEENS6_IJNS7_ILi1EEESI_SI_EEESC_SE_Li128ELb1ELb1ELb1ELb0EEENS1_36VarlenDynamicPersistentTileSchedulerILi128ELi48ELi128ELi128ELb1ELb1ELb0ELb1ELb1ELb1EEEEEEEEEvNT_6ParamsE,(.L_x_2873 - _ZN7cutlass13device_kernelIN5flash19enable_sm80_to_sm89INS1_16FlashAttnFwdSm80INS1_25CollectiveMainloopFwdSm80ILi4ELi1ELb0EN4cute5tupleIJNS5_1CILi128EEENS7_ILi48EEENS7_ILi96EEEEEELi96ENS_10bfloat16_tEfNS_4arch4Sm80ELb1ELb0ELb1ELb1ELb0ELb0ELb1ELb1EEENS1_21CollectiveEpilogueFwdINS6_IJS8_SA_S9_EEENS6_IJNS7_ILi1EEESI_SI_EEESC_SE_Li128ELb1ELb1ELb1ELb0EEENS1_36VarlenDynamicPersistentTileSchedulerILi128ELi48ELi128ELi128ELb1ELb1ELb0ELb1ELb1ELb1EEEEEEEEEvNT_6ParamsE)
        .other          _ZN7cutlass13device_kernelIN5flash19enable_sm80_to_sm89INS1_16FlashAttnFwdSm80INS1_25CollectiveMainloopFwdSm80ILi4ELi1ELb0EN4cute5tupleIJNS5_1CILi128EEENS7_ILi48EEENS7_ILi96EEEEEELi96ENS_10bfloat16_tEfNS_4arch4Sm80ELb1ELb0ELb1ELb1ELb0ELb0ELb1ELb1EEENS1_21CollectiveEpilogueFwdINS6_IJS8_SA_S9_EEENS6_IJNS7_ILi1EEESI_SI_EEESC_SE_Li128ELb1ELb1ELb1ELb0EEENS1_36VarlenDynamicPersistentTileSchedulerILi128ELi48ELi128ELi128ELb1ELb1ELb0ELb1ELb1ELb1EEEEEEEEEvNT_6ParamsE,@"STO_CUDA_ENTRY STV_DEFAULT"
_ZN7cutlass13device_kernelIN5flash19enable_sm80_to_sm89INS1_16FlashAttnFwdSm80INS1_25CollectiveMainloopFwdSm80ILi4ELi1ELb0EN4cute5tupleIJNS5_1CILi128EEENS7_ILi48EEENS7_ILi96EEEEEELi96ENS_10bfloat16_tEfNS_4arch4Sm80ELb1ELb0ELb1ELb1ELb0ELb0ELb1ELb1EEENS1_21CollectiveEpilogueFwdINS6_IJS8_SA_S9_EEENS6_IJNS7_ILi1EEESI_SI_EEESC_SE_Li128ELb1ELb1ELb1ELb0EEENS1_36VarlenDynamicPersistentTileSchedulerILi128ELi48ELi128ELi128ELb1ELb1ELb0ELb1ELb1ELb1EEEEEEEEEvNT_6ParamsE:
        /* <DEDUP_REMOVED lines=10> */
[----:B-1----:R1:W-:Y:S04]  /*00a0*/  @P0 STL.64 [R1], R4 ;  /* 0x0000000401000387 */ /* 0x0023e80000100a00 */
        /* <DEDUP_REMOVED lines=43> */
.L_x_1047:
        /* <DEDUP_REMOVED lines=16> */
.L_x_1157:
        /* <DEDUP_REMOVED lines=16> */
.L_x_1158:
[----:B--2---:R-:W-:-:S05]  /*0560*/  IMAD R0, R0, c[0x0][0x538], RZ ;  /* 0x00014e0000007a24 */ /* 0x004fca00078e02ff */
[----:B------:R-:W-:-:S04]  /*0570*/  IADD3 R6, R0, R6, RZ ;  /* 0x0000000600067210 */ /* 0x000fc80007ffe0ff */
[----:B------:R-:W-:-:S13]  /*0580*/  ISETP.GT.AND P0, PT, R6, UR4, PT ;  /* 0x0000000406007c0c */ /* 0x000fda000bf04270 */
[----:B-1----:R-:W-:Y:S05]  /*0590*/  @!P0 BRA `(.L_x_1047) ;  /* 0xfffffdc000008947 */ /* 0x002fea000383ffff */
.L_x_1043:
[----:B------:R-:W-:-:S05]  /*05a0*/  IADD3 R11, -R0, R6, RZ ;  /* 0x00000006000b7210 */ /* 0x000fca0007ffe1ff */
[----:B------:R-:W-:-:S05]  /*05b0*/  IMAD R0, R4, c[0x0][0x538], R11 ;  /* 0x00014e0004007a24 */ /* 0x000fca00078e020b */
[----:B------:R-:W-:Y:S01]  /*05c0*/  ISETP.GT.AND P0, PT, R0, UR4, PT ;  /* 0x0000000400007c0c */ /* 0x000fe2000bf04270 */
[----:B------:R-:W-:-:S12]  /*05d0*/  BRA.DIV ~URZ, `(.L_x_1048) ;  /* 0x00011e127f007947 */ /* 0x000fd8000b800000 */
[----:B------:R-:W-:-:S04]  /*05e0*/  VOTE.ANY R10, PT, !P0 ;  /* 0x00000000000a7806 */ /* 0x000fc800040e0100 */
.L_x_1159:
[----:B------:R-:W1:Y:S02]  /*05f0*/  POPC R6, R10 ;  /* 0x0000000a00067309 */ /* 0x000e640000000000 */
[----:B-1----:R-:W-:-:S05]  /*0600*/  IADD3 R0, R6, R7, RZ ;  /* 0x0000000706007210 */ /* 0x002fca0007ffe0ff */
[----:B------:R1:W-:Y:S01]  /*0610*/  STL [R1+0xc], R0 ;  /* 0x00000c0001007387 */ /* 0x0003e20000100800 */
[----:B------:R-:W-:Y:S05]  /*0620*/  BRA.DIV ~URZ, `(.L_x_1049) ;  /* 0x00011e127f007947 */ /* 0x000fea000b800000 */
[----:B------:R2:W3:Y:S01]  /*0630*/  SHFL.IDX PT, R12, R9, R6, 0x1f ;  /* 0x00001f06090c7589 */ /* 0x0004e200000e0000 */
[----:B------:R-:W-:-:S03]  /*0640*/  MOV R7, RZ ;  /* 0x000000ff00077202 */ /* 0x000fc60000000f00 */
[----:B------:R2:W4:Y:S04]  /*0650*/  SHFL.IDX PT, R9, R8, R6, 0x1f ;  /* 0x00001f0608097589 */ /* 0x00052800000e0000 */
.L_x_1160:
[----:B------:R-:W-:Y:S01]  /*0660*/  ISETP.NE.AND P0, PT, R10, RZ, PT ;  /* 0x000000ff0a00720c */ /* 0x000fe20003f05270 */
[----:B------:R-:W-:-:S12]  /*0670*/  BSSY B0, `(.L_x_1050) ;  /* 0x0000005000007945 */ /* 0x000fd80003800000 */
[----:B------:R-:W-:Y:S05]  /*0680*/  @!P0 BRA `(.L_x_1051) ;  /* 0x0000003000008947 */ /* 0x000fea0003800000 */
[----:B------:R-:W-:Y:S01]  /*0690*/  IADD3 R3, R6, -0x1, RZ ;  /* 0xffffffff06037810 */ /* 0x000fe20007ffe0ff */
[----:B------:R-:W-:Y:S05]  /*06a0*/  BRA.DIV ~URZ, `(.L_x_1052) ;  /* 0x00011e727f007947 */ /* 0x000fea000b800000 */
[----:B------:R1:W2:Y:S02]  /*06b0*/  SHFL.IDX PT, R7, R4, R3, 0x1f ;  /* 0x00001f0304077589 */ /* 0x0002a400000e0000 */
.L_x_1051:
[----:B------:R-:W-:Y:S05]  /*06c0*/  BSYNC B0 ;  /* 0x0000000000007941 */ /* 0x000fea0003800000 */
.L_x_1050:
[----:B-12---:R-:W-:Y:S01]  /*06d0*/  IMAD R0, R7, c[0x0][0x538], R11 ;  /* 0x00014e0007007a24 */ /* 0x006fe200078e020b */
[----:B----4-:R-:W-:Y:S01]  /*06e0*/  ISETP.NE.AND P0, PT, R9, 0x1, PT ;  /* 0x000000010900780c */ /* 0x010fe20003f05270 */
[----:B------:R-:W-:Y:S03]  /*06f0*/  BSSY B0, `(.L_x_1053) ;  /* 0x0000089000007945 */ /* 0x000fe60003800000 */
[----:B------:R1:W-:Y:S01]  /*0700*/  STL [R1], R0 ;  /* 0x0000000001007387 */ /* 0x0003e20000100800 */
        /* <DEDUP_REMOVED lines=65> */
.L_x_1054:
        /* <DEDUP_REMOVED lines=16> */
[----:B------:R-:W-:Y:S01]  /*0c20*/  IMAD R4, R4, R6, RZ ;  /* 0x0000000604047224 */ /* 0x000fe200078e02ff */
[----:B------:R-:W-:-:S03]  /*0c30*/  MOV R5, R0 ;  /* 0x0000000000057202 */ /* 0x000fc60000000f00 */
        /* <DEDUP_REMOVED lines=52> */
.L_x_1055:
[----:B------:R-:W-:Y:S05]  /*0f80*/  BSYNC B0 ;  /* 0x0000000000007941 */ /* 0x000fea0003800000 */
.L_x_1053:
[----:B------:R-:W-:-:S04]  /*0f90*/  LOP3.LUT R0, RZ, R0, RZ, 0x33, !PT ;  /* 0x00000000ff007212 */ /* 0x000fc800078e33ff */
[----:B------:R-:W-:-:S05]  /*0fa0*/  IADD3 R0, R0, R12, RZ ;  /* 0x0000000c00007210 */ /* 0x000fca0007ffe0ff */
[----:B------:R2:W-:Y:S01]  /*0fb0*/  STL [R1+0x4], R0 ;  /* 0x0000040001007387 */ /* 0x0005e20000100800 */
[----:B------:R-:W-:Y:S05]  /*0fc0*/  BRA `(.L_x_1056) ;  /* 0x0000006000007947 */ /* 0x000fea0003800000 */
.L_x_1044:
[----:B------:R-:W-:Y:S01]  /*0fd0*/  MOV R0, UR4 ;  /* 0x0000000400007c02 */ /* 0x000fe20008000f00 */
[----:B------:R-:W-:Y:S04]  /*0fe0*/  STL [R1+0x4], RZ ;  /* 0x000004ff01007387 */ /* 0x000fe80000100800 */
[----:B------:R1:W-:Y:S04]  /*0ff0*/  STL [R1], R0 ;  /* 0x0000000001007387 */ /* 0x0003e80000100800 */
[----:B------:R2:W-:Y:S01]  /*1000*/  STL [R1+0x8], RZ ;  /* 0x000008ff01007387 */ /* 0x0005e20000100800 */
[----:B-1----:R-:W-:-:S05]  /*1010*/  MOV R0, c[0x0][0x53c] ;  /* 0x00014f0000007a02 */ /* 0x002fca0000000f00 */
[----:B------:R2:W-:Y:S02]  /*1020*/  STL [R1+0xc], R0 ;  /* 0x00000c0001007387 */ /* 0x0005e40000100800 */
.L_x_1056:
[----:B------:R-:W3:Y:S04]  /*1030*/  LDL R4, [R1] ;  /* 0x0000000001047983 */ /* 0x000ee80000100800 */
[----:B------:R-:W3:Y:S04]  /*1040*/  LDL R5, [R1+0x4] ;  /* 0x0000040001057983 */ /* 0x000ee80000100800 */
[----:B------:R-:W3:Y:S04]  /*1050*/  LDL R6, [R1+0x8] ;  /* 0x0000080001067983 */ /* 0x000ee80000100800 */
[----:B------:R-:W3:Y:S01]  /*1060*/  LDL R7, [R1+0xc] ;  /* 0x00000c0001077983 */ /* 0x000ee20000100800 */
[----:B------:R-:W-:Y:S01]  /*1070*/  ISETP.NE.AND P0, PT, R13, RZ, PT ;  /* 0x000000ff0d00720c */ /* 0x000fe20003f05270 */
[----:B------:R-:W-:-:S12]  /*1080*/  WARPSYNC 0xffffffff ;  /* 0xffffffff00007948 */ /* 0x000fd80003800000 */
[----:B---3--:R3:W-:Y:S04]  /*1090*/  @!P0 STS.128 [0xc080], R4 ;  /* 0x00c08004ff008388 */ /* 0x0087e80000000c00 */
[----:B------:R-:W-:Y:S06]  /*10a0*/  BAR.ARV 0x5, 0x80 ;  /* 0x0142000000007b1d */ /* 0x000fec0000002000 */
.L_x_1042:
[----:B--2---:R-:W2:Y:S02]  /*10b0*/  LDL R0, [R1+0xc] ;  /* 0x00000c0001007983 */ /* 0x004ea40000100800 */
[----:B--2---:R-:W-:-:S13]  /*10c0*/  ISETP.GE.AND P0, PT, R0, c[0x0][0x53c], PT ;  /* 0x00014f0000007a0c */ /* 0x004fda0003f06270 */
[----:B------:R-:W-:Y:S05]  /*10d0*/  @P0 EXIT ;  /* 0x000000000000094d */ /* 0x000fea0003800000 */
[----:B------:R-:W2:Y:S02]  /*10e0*/  S2R R11, SR_TID.X ;  /* 0x00000000000b7919 */ /* 0x000ea40000002100 */
[----:B--2---:R-:W-:-:S04]  /*10f0*/  SHF.R.S32.HI R9, RZ, 0x1f, R11 ;  /* 0x0000001fff097819 */ /* 0x004fc8000001140b */
[CC--:B------:R-:W-:Y:S02]  /*1100*/  LEA.HI R17, R9.reuse, R11.reuse, RZ, 0x3 ;  /* 0x0000000b09117211 */ /* 0x0c0fe400078f18ff */
[----:B------:R-:W-:Y:S02]  /*1110*/  LEA.HI R3, R9, R11, RZ, 0x4 ;  /* 0x0000000b09037211 */ /* 0x000fe400078f20ff */
[----:B-1----:R-:W-:Y:S02]  /*1120*/  LOP3.LUT R2, R17, 0xfffffff8, RZ, 0xc0, !PT ;  /* 0xfffffff811027812 */ /* 0x002fe400078ec0ff */
        /* <DEDUP_REMOVED lines=25> */
[----:B------:R-:W-:Y:S02]  /*12c0*/  LEA.HI R5, R6, R250, RZ, 0x1 ;  /* 0x000000fa06057211 */ /* 0x000fe400078f08ff */
[----:B------:R-:W-:Y:S01]  /*12d0*/  SHF.R.U32.HI R4, RZ, 0x3, R0 ;  /* 0x00000003ff047819 */ /* 0x000fe20000011600 */
[----:B------:R-:W-:Y:S01]  /*12e0*/  IMAD.IADD R21, R11, 0x1, -R2 ;  /* 0x000000010b157824 */ /* 0x000fe200078e0a02 */
        /* <DEDUP_REMOVED lines=13> */
[----:B------:R-:W-:Y:S01]  /*13c0*/  IMAD.IADD R4, R7, 0x1, -R3 ;  /* 0x0000000107047824 */ /* 0x000fe200078e0a03 */
[----:B------:R-:W-:Y:S01]  /*13d0*/  SHF.R.S32.HI R3, RZ, 0x2, R11 ;  /* 0x00000002ff037819 */ /* 0x000fe2000001140b */
[----:B------:R-:W-:Y:S01]  /*13e0*/  IMAD.U32 R5, R0, 0x20, R5 ;  /* 0x0000002000057824 */ /* 0x000fe200078e0005 */
[----:B------:R-:W-:Y:S02]  /*13f0*/  LOP3.LUT R2, R2, 0xfffffff8, RZ, 0xc0, !PT ;  /* 0xfffffff802027812 */ /* 0x000fe400078ec0ff */
[----:B------:R-:W-:Y:S01]  /*1400*/  LEA.HI R0, R18, R18, RZ, 0x1 ;  /* 0x0000001212007211 */ /* 0x000fe200078f08ff */
[----:B------:R-:W-:Y:S01]  /*1410*/  IMAD R19, R4, 0x10, R3 ;  /* 0x0000001004137824 */ /* 0x000fe200078e0203 */
[----:B------:R-:W-:Y:S01]  /*1420*/  SHF.R.S32.HI R3, RZ, 0x1, R8 ;  /* 0x00000001ff037819 */ /* 0x000fe20000011408 */
[----:B------:R-:W-:Y:S01]  /*1430*/  IMAD.IADD R4, R250, 0x1, -R2 ;  /* 0x00000001fa047824 */ /* 0x000fe200078e0a02 */
[C---:B------:R-:W-:Y:S01]  /*1440*/  LOP3.LUT R2, R0.reuse, 0x1ffffffe, RZ, 0xc0, !PT ;  /* 0x1ffffffe00027812 */ /* 0x040fe200078ec0ff */
[----:B------:R-:W-:Y:S01]  /*1450*/  IMAD.SHL.U32 R0, R0, 0x20, RZ ;  /* 0x0000002000007824 */ /* 0x000fe200078e00ff */
[----:B------:R1:W-:Y:S01]  /*1460*/  STL [R1+0x84], R5 ;  /* 0x0000840501007387 */ /* 0x0003e20000100800 */
[----:B------:R-:W-:-:S02]  /*1470*/  SHF.R.S32.HI R6, RZ, 0x1, R10 ;  /* 0x00000001ff067819 */ /* 0x000fc4000001140a */
[----:B------:R-:W-:Y:S01]  /*1480*/  IMAD.IADD R8, R18, 0x1, -R2 ;  /* 0x0000000112087824 */ /* 0x000fe200078e0a02 */
[----:B------:R-:W-:Y:S01]  /*1490*/  LOP3.LUT R0, R0, 0xffffffc0, RZ, 0xc0, !PT ;  /* 0xffffffc000007812 */ /* 0x000fe200078ec0ff */
[C---:B------:R-:W-:Y:S01]  /*14a0*/  IMAD.SHL.U32 R2, R3.reuse, 0x40, RZ ;  /* 0x0000004003027824 */ /* 0x040fe200078e00ff */
[----:B------:R-:W-:Y:S01]  /*14b0*/  SHF.R.S32.HI R10, RZ, 0x1f, R10 ;  /* 0x0000001fff0a7819 */ /* 0x000fe2000001140a */
[----:B------:R-:W-:Y:S01]  /*14c0*/  STL [R1+0xc0], R19 ;  /* 0x0000c01301007387 */ /* 0x000fe20000100800 */
[----:B------:R-:W-:Y:S01]  /*14d0*/  LOP3.LUT P2, RZ, R3, 0x2, RZ, 0xc0, !PT ;  /* 0x0000000203ff7812 */ /* 0x000fe2000784c0ff */
[----:B------:R-:W-:Y:S01]  /*14e0*/  IMAD R14, R8, 0x8, R0 ;  /* 0x00000008080e7824 */ /* 0x000fe200078e0200 */
[----:B------:R-:W-:Y:S01]  /*14f0*/  LEA.HI R3, R10, R6, RZ, 0x2 ;  /* 0x000000060a037211 */ /* 0x000fe200078f10ff */
[----:B------:R-:W-:Y:S01]  /*1500*/  IMAD.SHL.U32 R8, R7, 0x200, RZ ;  /* 0x0000020007087824 */ /* 0x000fe200078e00ff */
[----:B------:R-:W-:Y:S02]  /*1510*/  LOP3.LUT R0, R2, 0xc0, RZ, 0xc0, !PT ;  /* 0x000000c002007812 */ /* 0x000fe400078ec0ff */
[----:B------:R-:W-:Y:S01]  /*1520*/  LOP3.LUT R2, R3, 0xfffffffc, RZ, 0xc0, !PT ;  /* 0xfffffffc03027812 */ /* 0x000fe200078ec0ff */
[----:B------:R-:W-:Y:S01]  /*1530*/  IMAD R3, R18, 0x2, R8 ;  /* 0x0000000212037824 */ /* 0x000fe200078e0208 */
[----:B------:R-:W-:-:S02]  /*1540*/  LOP3.LUT R7, R0, 0x8, R17, 0xf8, !PT ;  /* 0x0000000800077812 */ /* 0x000fc400078ef811 */
[----:B------:R-:W-:Y:S01]  /*1550*/  IADD3 R20, R22, 0x20, RZ ;  /* 0x0000002016147810 */ /* 0x000fe20007ffe0ff */
[----:B------:R-:W-:Y:S01]  /*1560*/  IMAD.IADD R2, R6, 0x1, -R2 ;  /* 0x0000000106027824 */ /* 0x000fe200078e0a02 */
[----:B------:R-:W-:-:S04]  /*1570*/  SHF.R.S32.HI R23, RZ, 0x1f, R22 ;  /* 0x0000001fff177819 */ /* 0x000fc80000011416 */
[C---:B------:R-:W-:Y:S01]  /*1580*/  LOP3.LUT P3, RZ, R2.reuse, 0x2, RZ, 0xc0, !PT ;  /* 0x0000000202ff7812 */ /* 0x040fe2000786c0ff */
[----:B------:R-:W-:Y:S01]  /*1590*/  IMAD.SHL.U32 R2, R2, 0x40, RZ ;  /* 0x0000004002027824 */ /* 0x000fe200078e00ff */
[----:B-1----:R-:W-:-:S04]  /*15a0*/  LEA.HI R5, R4, R4, RZ, 0x1 ;  /* 0x0000000404057211 */ /* 0x002fc800078f08ff */
[----:B------:R-:W-:Y:S02]  /*15b0*/  LOP3.LUT R9, R5, 0x3fffffe, RZ, 0xc0, !PT ;  /* 0x03fffffe05097812 */ /* 0x000fe400078ec0ff */
[----:B------:R-:W-:-:S03]  /*15c0*/  LOP3.LUT R2, R2, 0xc0, RZ, 0xc0, !PT ;  /* 0x000000c002027812 */ /* 0x000fc600078ec0ff */
[----:B------:R-:W-:Y:S01]  /*15d0*/  IMAD.IADD R9, R4, 0x1, -R9 ;  /* 0x0000000104097824 */ /* 0x000fe200078e0a09 */
[----:B------:R-:W-:Y:S02]  /*15e0*/  SHF.R.U32.HI R4, RZ, 0x3, R0 ;  /* 0x00000003ff047819 */ /* 0x000fe40000011600 */
[----:B------:R-:W-:Y:S01]  /*15f0*/  SHF.R.S32.HI R0, RZ, 0x1, R5 ;  /* 0x00000001ff007819 */ /* 0x000fe20000011405 */
[----:B------:R-:W-:Y:S01]  /*1600*/  IMAD R6, R9, 0x20, R3 ;  /* 0x0000002009067824 */ /* 0x000fe200078e0203 */
[----:B------:R-:W-:Y:S01]  /*1610*/  LOP3.LUT R10, R7, R4, RZ, 0x3c, !PT ;  /* 0x00000004070a7212 */ /* 0x000fe200078e3cff */
[----:B------:R-:W-:Y:S01]  /*1620*/  IMAD.SHL.U32 R5, R16, 0x20, RZ ;  /* 0x0000002010057824 */ /* 0x000fe200078e00ff */
[C---:B------:R-:W-:Y:S01]  /*1630*/  LOP3.LUT R4, R0.reuse, 0x1, RZ, 0xc0, !PT ;  /* 0x0000000100047812 */ /* 0x040fe200078ec0ff */
[C---:B------:R-:W-:Y:S01]  /*1640*/  IMAD.SHL.U32 R3, R0.reuse, 0x40, RZ ;  /* 0x0000004000037824 */ /* 0x040fe200078e00ff */
[----:B------:R-:W-:Y:S01]  /*1650*/  LOP3.LUT P0, RZ, R0, 0x2, RZ, 0xc0, !PT ;  /* 0x0000000200ff7812 */ /* 0x000fe2000780c0ff */
[----:B------:R-:W-:Y:S01]  /*1660*/  IMAD.SHL.U32 R7, R12, 0x8, RZ ;  /* 0x000000080c077824 */ /* 0x000fe200078e00ff */
[----:B------:R-:W-:Y:S01]  /*1670*/  ISETP.NE.U32.AND P1, PT, R4, 0x1, PT ;  /* 0x000000010400780c */ /* 0x000fe20003f25070 */
[----:B------:R-:W-:Y:S01]  /*1680*/  IMAD R9, R12, 0x8, R15 ;  /* 0x000000080c097824 */ /* 0x000fe200078e020f */
[----:B------:R-:W-:-:S02]  /*1690*/  LOP3.LUT R3, R3, 0xc0, RZ, 0xc0, !PT ;  /* 0x000000c003037812 */ /* 0x000fc400078ec0ff */
[----:B------:R-:W-:Y:S02]  /*16a0*/  LOP3.LUT R0, R5, 0xffffff00, RZ, 0xc0, !PT ;  /* 0xffffff0005007812 */ /* 0x000fe400078ec0ff */
[----:B------:R-:W-:Y:S02]  /*16b0*/  LEA.HI R3, R3, R3, RZ, 0x1d ;  /* 0x0000000303037211 */ /* 0x000fe400078fe8ff */
[----:B------:R-:W-:Y:S01]  /*16c0*/  SHF.R.U32.HI R5, RZ, 0x3, R2 ;  /* 0x00000003ff057819 */ /* 0x000fe20000011602 */
[----:B------:R-:W-:Y:S02]  /*16d0*/  IMAD.IADD R4, R0, 0x1, R8 ;  /* 0x0000000100047824 */ /* 0x000fe400078e0208 */
[----:B------:R-:W-:Y:S01]  /*16e0*/  IMAD.IADD R3, R3, 0x1, R6 ;  /* 0x0000000103037824 */ /* 0x000fe200078e0206 */
[----:B------:R-:W-:Y:S01]  /*16f0*/  LOP3.LUT R6, R2, 0x8, R7, 0xf8, !PT ;  /* 0x0000000802067812 */ /* 0x000fe200078ef807 */
[----:B------:R-:W-:Y:S01]  /*1700*/  IMAD R2, R13, 0x20, R4 ;  /* 0x000000200d027824 */ /* 0x000fe200078e0204 */
[----:B------:R-:W-:Y:S01]  /*1710*/  LOP3.LUT R4, R11, 0x7ffffffc, RZ, 0xc0, !PT ;  /* 0x7ffffffc0b047812 */ /* 0x000fe200078ec0ff */
[----:B------:R-:W-:Y:S01]  /*1720*/  IMAD.SHL.U32 R18, R3, 0x2, RZ ;  /* 0x0000000203127824 */ /* 0x000fe200078e00ff */
[----:B------:R-:W-:Y:S01]  /*1730*/  LOP3.LUT R3, R6, R5, RZ, 0x3c, !PT ;  /* 0x0000000506037212 */ /* 0x000fe200078e3cff */
[----:B------:R-:W-:-:S02]  /*1740*/  IMAD R7, R13, 0x20, R0 ;  /* 0x000000200d077824 */ /* 0x000fc400078e0200 */
[----:B------:R-:W-:Y:S01]  /*1750*/  IMAD.IADD R4, R21, 0x1, -R4 ;  /* 0x0000000115047824 */ /* 0x000fe200078e0a04 */
[C---:B------:R-:W-:Y:S01]  /*1760*/  IADD3 R5, R18.reuse, 0x80, RZ ;  /* 0x0000008012057810 */ /* 0x040fe20007ffe0ff */
[C---:B------:R-:W-:Y:S01]  /*1770*/  IMAD.IADD R2, R3.reuse, 0x1, R2 ;  /* 0x0000000103027824 */ /* 0x040fe200078e0202 */
[----:B------:R-:W-:Y:S01]  /*1780*/  IADD3 R17, R18, 0x70, RZ ;  /* 0x0000007012117810 */ /* 0x000fe20007ffe0ff */
[----:B------:R-:W-:Y:S01]  /*1790*/  IMAD.IADD R3, R3, 0x1, R7 ;  /* 0x0000000103037824 */ /* 0x000fe200078e0207 */
[----:B------:R-:W-:Y:S01]  /*17a0*/  @P1 IADD3 R17, R5, 0x10, RZ ;  /* 0x0000001005111810 */ /* 0x000fe20007ffe0ff */
[----:B------:R-:W-:Y:S01]  /*17b0*/  STL [R1+0x3c], R18 ;  /* 0x00003c1201007387 */ /* 0x000fe20000100800 */
[----:B------:R-:W-:Y:S01]  /*17c0*/  IADD3 R5, R22, 0x40, RZ ;  /* 0x0000004016057810 */ /* 0x000fe20007ffe0ff */
[----:B------:R-:W-:Y:S01]  /*17d0*/  IMAD.SHL.U32 R4, R4, 0x2, RZ ;  /* 0x0000000204047824 */ /* 0x000fe200078e00ff */
[----:B------:R-:W-:Y:S01]  /*17e0*/  SHF.R.S32.HI R7, RZ, 0x1f, R20 ;  /* 0x0000001fff077819 */ /* 0x000fe20000011414 */
[----:B------:R-:W-:Y:S01]  /*17f0*/  STL [R1+0x40], R17 ;  /* 0x0000401101007387 */ /* 0x000fe20000100800 */
[----:B------:R-:W-:Y:S01]  /*1800*/  SHF.R.S32.HI R8, RZ, 0x1f, R5 ;  /* 0x0000001fff087819 */ /* 0x000fe20000011405 */
[----:B------:R-:W-:Y:S01]  /*1810*/  IMAD.U32 R0, R9, 0x20, R10 ;  /* 0x0000002009007824 */ /* 0x000fe200078e000a */
[C---:B------:R-:W-:Y:S01]  /*1820*/  IADD3 R16, R4.reuse, 0x10, RZ ;  /* 0x0000001004107810 */ /* 0x040fe20007ffe0ff */
[----:B------:R-:W-:Y:S01]  /*1830*/  STL [R1+0x14], R20 ;  /* 0x0000141401007387 */ /* 0x000fe20000100800 */
[C---:B------:R-:W-:Y:S01]  /*1840*/  IADD3 R15, R4.reuse, 0x18, RZ ;  /* 0x00000018040f7810 */ /* 0x040fe20007ffe0ff */
[----:B------:R-:W-:Y:S01]  /*1850*/  IMAD.MOV.U32 R6, RZ, RZ, 0x20 ;  /* 0x00000020ff067424 */ /* 0x000fe200078e00ff */
[C---:B------:R-:W-:Y:S01]  /*1860*/  IADD3 R13, R4.reuse, 0x28, RZ ;  /* 0x00000028040d7810 */ /* 0x040fe20007ffe0ff */
[----:B------:R1:W-:Y:S01]  /*1870*/  STL [R1+0x20], R5 ;  /* 0x0000200501007387 */ /* 0x0003e20000100800 */
[----:B------:R-:W-:-:S02]  /*1880*/  IADD3 R12, R4, 0x30, RZ ;  /* 0x00000030040c7810 */ /* 0x000fc40007ffe0ff */
[C---:B------:R-:W-:Y:S01]  /*1890*/  IADD3 R11, R4.reuse, 0x38, RZ ;  /* 0x00000038040b7810 */ /* 0x040fe20007ffe0ff */
[----:B------:R-:W-:Y:S01]  /*18a0*/  STL.64 [R1+0x18], R22 ;  /* 0x0000181601007387 */ /* 0x000fe20000100a00 */
[C---:B------:R-:W-:Y:S02]  /*18b0*/  IADD3 R10, R4.reuse, 0x40, RZ ;  /* 0x00000040040a7810 */ /* 0x040fe40007ffe0ff */
[----:B------:R-:W-:Y:S01]  /*18c0*/  IADD3 R9, R4, 0x48, RZ ;  /* 0x0000004804097810 */ /* 0x000fe20007ffe0ff */
[----:B------:R2:W-:Y:S01]  /*18d0*/  STL [R1+0x7c], R7 ;  /* 0x00007c0701007387 */ /* 0x0005e20000100800 */
[----:B------:R-:W-:Y:S02]  /*18e0*/  LEA R184, R0, 0x3c80, 0x1 ;  /* 0x00003c8000b87811 */ /* 0x000fe400078e08ff */
[----:B------:R-:W-:Y:S01]  /*18f0*/  SHF.R.S32.HI R0, RZ, 0x1f, R10 ;  /* 0x0000001fff007819 */ /* 0x000fe2000001140a */
[----:B------:R3:W-:Y:S01]  /*1900*/  STL [R1+0x78], R8 ;  /* 0x0000780801007387 */ /* 0x0007e20000100800 */
[----:B------:R-:W-:-:S02]  /*1910*/  IADD3 R189, R184, 0x20, RZ ;  /* 0x00000020b8bd7810 */ /* 0x000fc40007ffe0ff */
[----:B------:R-:W-:Y:S01]  /*1920*/  LEA R187, R2, 0x6080, 0x1 ;  /* 0x0000608002bb7811 */ /* 0x000fe200078e08ff */
[----:B------:R-:W-:Y:S01]  /*1930*/  STL [R1+0x24], R4 ;  /* 0x0000240401007387 */ /* 0x000fe20000100800 */
[----:B------:R-:W-:Y:S02]  /*1940*/  LEA R185, R3, 0x1880, 0x1 ;  /* 0x0000188003b97811 */ /* 0x000fe400078e08ff */
[----:B------:R-:W-:-:S04]  /*1950*/  @P2 IADD3 R189, R184, -0x20, RZ ;  /* 0xffffffe0b8bd2810 */ /* 0x000fc80007ffe0ff */
[C---:B------:R-:W-:Y:S02]  /*1960*/  IADD3 R197, R189.reuse, 0x400, RZ ;  /* 0x00000400bdc57810 */ /* 0x040fe40007ffe0ff */
[----:B-1----:R-:W-:Y:S02]  /*1970*/  SEL R5, R6, 0xffffffe0, !P0 ;  /* 0xffffffe006057807 */ /* 0x002fe40004000000 */
[C---:B------:R-:W-:Y:S02]  /*1980*/  IADD3 R196, R189.reuse, 0x800, RZ ;  /* 0x00000800bdc47810 */ /* 0x040fe40007ffe0ff */
[C---:B------:R-:W-:Y:S02]  /*1990*/  IADD3 R195, R189.reuse, 0xc00, RZ ;  /* 0x00000c00bdc37810 */ /* 0x040fe40007ffe0ff */
[----:B------:R-:W-:Y:S01]  /*19a0*/  IADD3 R194, R189, 0x1000, RZ ;  /* 0x00001000bdc27810 */ /* 0x000fe20007ffe0ff */
[----:B--2---:R-:W-:Y:S01]  /*19b0*/  IMAD.IADD R7, R19, 0x1, R14 ;  /* 0x0000000113077824 */ /* 0x004fe200078e020e */
[----:B------:R-:W-:-:S02]  /*19c0*/  IADD3 R19, R4, 0x8, RZ ;  /* 0x0000000804137810 */ /* 0x000fc40007ffe0ff */
[C---:B------:R-:W-:Y:S02]  /*19d0*/  IADD3 R14, R4.reuse, 0x20, RZ ;  /* 0x00000020040e7810 */ /* 0x040fe40007ffe0ff */
[----:B------:R1:W-:Y:S01]  /*19e0*/  STL [R1+0xb8], R7 ;  /* 0x0000b80701007387 */ /* 0x0003e20000100800 */
[----:B---3--:R-:W-:Y:S02]  /*19f0*/  IADD3 R8, R4, 0x50, RZ ;  /* 0x0000005004087810 */ /* 0x008fe40007ffe0ff */
[C---:B------:R-:W-:Y:S02]  /*1a00*/  IADD3 R193, R189.reuse, 0x1400, RZ ;  /* 0x00001400bdc17810 */ /* 0x040fe40007ffe0ff */
[C---:B------:R-:W-:Y:S02]  /*1a10*/  IADD3 R192, R189.reuse, 0x1800, RZ ;  /* 0x00001800bdc07810 */ /* 0x040fe40007ffe0ff */
[C---:B------:R-:W-:Y:S02]  /*1a20*/  IADD3 R191, R189.reuse, 0x1c00, RZ ;  /* 0x00001c00bdbf7810 */ /* 0x040fe40007ffe0ff */
[----:B------:R-:W-:-:S02]  /*1a30*/  IADD3 R190, R189, 0x2000, RZ ;  /* 0x00002000bdbe7810 */ /* 0x000fc40007ffe0ff */
[----:B-1----:R-:W-:-:S05]  /*1a40*/  SHF.R.S32.HI R7, RZ, 0x1f, R4 ;  /* 0x0000001fff077819 */ /* 0x002fca0000011404 */
[----:B------:R1:W-:Y:S04]  /*1a50*/  STL [R1+0xb4], R7 ;  /* 0x0000b40701007387 */ /* 0x0003e80000100800 */
[----:B------:R2:W-:Y:S04]  /*1a60*/  STL [R1+0x6c], R19 ;  /* 0x00006c1301007387 */ /* 0x0005e80000100800 */
[----:B------:R-:W-:Y:S04]  /*1a70*/  STL [R1+0x68], R16 ;  /* 0x0000681001007387 */ /* 0x000fe80000100800 */
[----:B------:R3:W-:Y:S04]  /*1a80*/  STL [R1+0x64], R15 ;  /* 0x0000640f01007387 */ /* 0x0007e80000100800 */
[----:B------:R4:W-:Y:S04]  /*1a90*/  STL [R1+0x60], R14 ;  /* 0x0000600e01007387 */ /* 0x0009e80000100800 */
[----:B------:R-:W-:Y:S04]  /*1aa0*/  STL [R1+0x5c], R13 ;  /* 0x00005c0d01007387 */ /* 0x000fe80000100800 */
[----:B------:R5:W-:Y:S01]  /*1ab0*/  STL [R1+0x58], R12 ;  /* 0x0000580c01007387 */ /* 0x000be20000100800 */
[----:B-1----:R-:W-:-:S02]  /*1ac0*/  IADD3 R7, R4, 0x58, RZ ;  /* 0x0000005804077810 */ /* 0x002fc40007ffe0ff */
[----:B------:R-:W-:Y:S01]  /*1ad0*/  SEL R4, R6, 0xffffffe0, !P3 ;  /* 0xffffffe006047807 */ /* 0x000fe20005800000 */
[----:B------:R-:W-:Y:S01]  /*1ae0*/  STL [R1+0x54], R11 ;  /* 0x0000540b01007387 */ /* 0x000fe20000100800 */
[----:B--2---:R-:W-:Y:S02]  /*1af0*/  SHF.R.S32.HI R19, RZ, 0x1f, R19 ;  /* 0x0000001fff137819 */ /* 0x004fe40000011413 */
[----:B------:R-:W-:Y:S01]  /*1b00*/  SHF.R.S32.HI R6, RZ, 0x1f, R16 ;  /* 0x0000001fff067819 */ /* 0x000fe20000011410 */
[----:B------:R-:W-:Y:S01]  /*1b10*/  STL [R1+0x50], R10 ;  /* 0x0000500a01007387 */ /* 0x000fe20000100800 */
[----:B------:R-:W-:Y:S02]  /*1b20*/  IMAD.IADD R188, R187, 0x1, R4 ;  /* 0x00000001bbbc7824 */ /* 0x000fe400078e0204 */
[----:B------:R-:W-:Y:S01]  /*1b30*/  IMAD.IADD R186, R4, 0x1, R185 ;  /* 0x0000000104ba7824 */ /* 0x000fe200078e02b9 */
[----:B------:R1:W-:Y:S01]  /*1b40*/  STL [R1+0x4c], R9 ;  /* 0x00004c0901007387 */ /* 0x0003e20000100800 */
[----:B---3--:R-:W-:-:S03]  /*1b50*/  SHF.R.S32.HI R15, RZ, 0x1f, R15 ;  /* 0x0000001fff0f7819 */ /* 0x008fc6000001140f */
[----:B------:R-:W-:Y:S01]  /*1b60*/  STL [R1+0x48], R8 ;  /* 0x0000480801007387 */ /* 0x000fe20000100800 */
[----:B----4-:R-:W-:-:S03]  /*1b70*/  SHF.R.S32.HI R14, RZ, 0x1f, R14 ;  /* 0x0000001fff0e7819 */ /* 0x010fc6000001140e */
[----:B------:R-:W-:Y:S04]  /*1b80*/  STL [R1+0xb0], R19 ;  /* 0x0000b01301007387 */ /* 0x000fe80000100800 */
[----:B------:R-:W-:Y:S01]  /*1b90*/  STL [R1+0x44], R7 ;  /* 0x0000440701007387 */ /* 0x000fe20000100800 */
[----:B-----5:R-:W-:-:S03]  /*1ba0*/  SHF.R.S32.HI R12, RZ, 0x1f, R12 ;  /* 0x0000001fff0c7819 */ /* 0x020fc6000001140c */
[----:B------:R2:W-:Y:S04]  /*1bb0*/  STL [R1+0xac], R6 ;  /* 0x0000ac0601007387 */ /* 0x0005e80000100800 */
[----:B------:R-:W-:Y:S04]  /*1bc0*/  STL [R1+0xa8], R15 ;  /* 0x0000a80f01007387 */ /* 0x000fe80000100800 */
[----:B------:R-:W-:Y:S01]  /*1bd0*/  STL [R1+0xa4], R14 ;  /* 0x0000a40e01007387 */ /* 0x000fe20000100800 */
[----:B-1----:R-:W-:Y:S02]  /*1be0*/  SHF.R.S32.HI R9, RZ, 0x1f, R9 ;  /* 0x0000001fff097819 */ /* 0x002fe40000011409 */
[----:B--2---:R-:W-:-:S05]  /*1bf0*/  SHF.R.S32.HI R6, RZ, 0x1f, R13 ;  /* 0x0000001fff067819 */ /* 0x004fca000001140d */
        /* <DEDUP_REMOVED lines=14> */
.L_x_1156:
        /* <DEDUP_REMOVED lines=18> */
[----:B------:R-:W-:Y:S02]  /*1e00*/  @P2 LEA.HI.X R3, R74, c[0x0][0x374], R75, 0x2, P0 ;  /* 0x0000dd004a032a11 */ /* 0x000fe400000f144b */
[----:B------:R-:W-:-:S03]  /*1e10*/  ISETP.NE.U32.AND P0, PT, RZ, c[0x0][0x350], PT ;  /* 0x0000d400ff007a0c */ /* 0x000fc60003f05070 */
[----:B------:R2:W5:Y:S01]  /*1e20*/  @P2 LDG.E R8, [R2.64] ;  /* 0x0000000602082981 */ /* 0x000562000c1e1900 */
[C---:B------:R-:W-:Y:S02]  /*1e30*/  @P5 LEA R6, P2, R74.reuse, c[0x0][0x360], 0x2 ;  /* 0x0000d8004a065a11 */ /* 0x040fe400078410ff */
[----:B------:R-:W-:Y:S02]  /*1e40*/  ISETP.NE.AND.EX P0, PT, RZ, c[0x0][0x354], PT, P0 ;  /* 0x0000d500ff007a0c */ /* 0x000fe40003f05300 */
[C-C-:B------:R-:W-:Y:S02]  /*1e50*/  @P5 LEA.HI.X R7, R74.reuse, c[0x0][0x364], R75.reuse, 0x2, P2 ;  /* 0x0000d9004a075a11 */ /* 0x140fe400010f144b */
[----:B------:R-:W-:-:S03]  /*1e60*/  LEA.HI.X R5, R74, c[0x0][0x34c], R75, 0x2, P4 ;  /* 0x0000d3004a057a11 */ /* 0x000fc600020f144b */
[----:B------:R-:W4:Y:S04]  /*1e70*/  @P5 LDG.E R0, [R6.64] ;  /* 0x0000000606005981 */ /* 0x000f28000c1e1900 */
[----:B------:R1:W5:Y:S01]  /*1e80*/  @P1 LDG.E R11, [R4.64] ;  /* 0x00000006040b1981 */ /* 0x000362000c1e1900 */
[----:B--2---:R-:W-:-:S04]  /*1e90*/  LEA R2, P3, R74, c[0x0][0x350], 0x2 ;  /* 0x0000d4004a027a11 */ /* 0x004fc800078610ff */
[----:B------:R-:W-:-:S05]  /*1ea0*/  LEA.HI.X R3, R74, c[0x0][0x354], R75, 0x2, P3 ;  /* 0x0000d5004a037a11 */ /* 0x000fca00018f144b */
[----:B------:R1:W5:Y:S01]  /*1eb0*/  @P0 LDG.E R9, [R2.64] ;  /* 0x0000000602090981 */ /* 0x000362000c1e1900 */
[----:B---3--:R-:W-:-:S05]  /*1ec0*/  LOP3.LUT R76, R10, 0xffff, RZ, 0xc0, !PT ;  /* 0x0000ffff0a4c7812 */ /* 0x008fca00078ec0ff */
[----:B------:R1:W-:Y:S01]  /*1ed0*/  STL [R1+0x2c], R76 ;  /* 0x00002c4c01007387 */ /* 0x0003e20000100800 */
[----:B------:R-:W-:Y:S03]  /*1ee0*/  YIELD ;  /* 0x0000000000007946 */ /* 0x000fe60003800000 */
[----:B----4-:R1:W-:Y:S01]  /*1ef0*/  @P5 STL [R1+0x10], R0 ;  /* 0x0000100001005387 */ /* 0x0103e20000100800 */
[----:B------:R-:W-:Y:S05]  /*1f00*/  @P5 BRA `(.L_x_1057) ;  /* 0x0000007000005947 */ /* 0x000fea0003800000 */
[----:B-1----:R-:W-:-:S05]  /*1f10*/  MOV R0, c[0x0][0x168] ;  /* 0x00005a0000007a02 */ /* 0x002fca0000000f00 */
[----:B------:R1:W-:Y:S01]  /*1f20*/  STL [R1+0x10], R0 ;  /* 0x0000100001007387 */ /* 0x0003e20000100800 */
[----:B------:R-:W-:Y:S05]  /*1f30*/  @!P1 BRA `(.L_x_1057) ;  /* 0x0000004000009947 */ /* 0x000fea0003800000 */
[----:B------:R-:W2:Y:S04]  /*1f40*/  LDG.E R6, [R4.64] ;  /* 0x0000000604067981 */ /* 0x000ea8000c1e1900 */
[----:B-1----:R-:W2:Y:S02]  /*1f50*/  LDG.E R0, [R4.64+0x4] ;  /* 0x0000040604007981 */ /* 0x002ea4000c1e1900 */
[----:B--2---:R-:W-:-:S05]  /*1f60*/  IADD3 R0, -R6, R0, RZ ;  /* 0x0000000006007210 */ /* 0x004fca0007ffe1ff */
[----:B------:R1:W-:Y:S02]  /*1f70*/  STL [R1+0x10], R0 ;  /* 0x0000100001007387 */ /* 0x0003e40000100800 */
.L_x_1057:
[----:B------:R-:W-:-:S04]  /*1f80*/  ISETP.NE.U32.AND P2, PT, RZ, c[0x0][0x368], PT ;  /* 0x0000da00ff007a0c */ /* 0x000fc80003f45070 */
[----:B------:R-:W-:-:S13]  /*1f90*/  ISETP.NE.AND.EX P2, PT, RZ, c[0x0][0x36c], PT, P2 ;  /* 0x0000db00ff007a0c */ /* 0x000fda0003f45320 */
[----:B------:R-:W-:Y:S05]  /*1fa0*/  @!P2 BRA `(.L_x_1058) ;  /* 0x000000400000a947 */ /* 0x000fea0003800000 */
[----:B-1----:R-:W-:-:S04]  /*1fb0*/  LEA R2, P2, R74, c[0x0][0x368], 0x2 ;  /* 0x0000da004a027a11 */ /* 0x002fc800078410ff */
[----:B------:R-:W-:-:S05]  /*1fc0*/  LEA.HI.X R3, R74, c[0x0][0x36c], R75, 0x2, P2 ;  /* 0x0000db004a037a11 */ /* 0x000fca00010f144b */
[----:B------:R1:W5:Y:S01]  /*1fd0*/  LDG.E R0, [R2.64] ;  /* 0x0000000602007981 */ /* 0x000362000c1e1900 */
[----:B------:R-:W-:Y:S05]  /*1fe0*/  BRA `(.L_x_1059) ;  /* 0x0000005000007947 */ /* 0x000fea0003800000 */
.L_x_1058:
[----:B-1----:R-:W-:Y:S01]  /*1ff0*/  MOV R0, c[0x0][0x1d0] ;  /* 0x0000740000007a02 */ /* 0x002fe20000000f00 */
[----:B------:R-:W-:Y:S05]  /*2000*/  @!P0 BRA `(.L_x_1059) ;  /* 0x0000003000008947 */ /* 0x000fea0003800000 */
[----:B------:R-:W2:Y:S04]  /*2010*/  LDG.E R4, [R2.64] ;  /* 0x0000000602047981 */ /* 0x000ea8000c1e1900 */
[----:B------:R-:W2:Y:S02]  /*2020*/  LDG.E R0, [R2.64+0x4] ;  /* 0x0000040602007981 */ /* 0x000ea4000c1e1900 */
[----:B--2---:R-:W-:Y:S02]  /*2030*/  IADD3 R0, -R4, R0, RZ ;  /* 0x0000000004007210 */ /* 0x004fe40007ffe1ff */
.L_x_1059:
[----:B-1----:R-:W2:Y:S04]  /*2040*/  LDL R2, [R1+0x10] ;  /* 0x0000100001027983 */ /* 0x002ea80000100800 */
[----:B------:R-:W3:Y:S01]  /*2050*/  LDL.LU R3, [R1+0x4] ;  /* 0x0000040001037983 */ /* 0x000ee20000300800 */
[--C-:B-----5:R-:W-:Y:S01]  /*2060*/  IMAD.IADD R4, R0, 0x1, -R8.reuse ;  /* 0x0000000100047824 */ /* 0x120fe200078e0a08 */
[----:B------:R-:W-:Y:S01]  /*2070*/  BSSY B0, `(.L_x_1060) ;  /* 0x000003f000007945 */ /* 0x000fe20003800000 */
[----:B------:R-:W-:-:S02]  /*2080*/  IMAD.IADD R12, R9, 0x1, R8 ;  /* 0x00000001090c7824 */ /* 0x000fc400078e0208 */
[----:B--2---:R-:W-:Y:S02]  /*2090*/  IMAD.MOV.U32 R5, RZ, RZ, R2 ;  /* 0x000000ffff057224 */ /* 0x004fe400078e0002 */
[----:B------:R-:W-:Y:S02]  /*20a0*/  IMAD.MOV.U32 R2, RZ, RZ, c[0x0][0x2c4] ;  /* 0x0000b100ff027624 */ /* 0x000fe400078e00ff */
[----:B---3--:R-:W-:-:S03]  /*20b0*/  IMAD.SHL.U32 R16, R3, 0x80, RZ ;  /* 0x0000008003107824 */ /* 0x008fc600078e00ff */
[----:B------:R-:W-:Y:S02]  /*20c0*/  ISETP.NE.AND P3, PT, R2, 0x1, PT ;  /* 0x000000010200780c */ /* 0x000fe40003f65270 */
[----:B------:R-:W-:Y:S01]  /*20d0*/  IADD3 R2, R16, 0x7f, RZ ;  /* 0x0000007f10027810 */ /* 0x000fe20007ffe0ff */
[----:B------:R-:W-:Y:S04]  /*20e0*/  STL [R1+0x30], R16 ;  /* 0x0000301001007387 */ /* 0x000fe80000100800 */
[----:B------:R-:W-:Y:S01]  /*20f0*/  IMAD.MOV.U32 R0, RZ, RZ, R2 ;  /* 0x000000ffff007224 */ /* 0x000fe200078e0002 */
[----:B------:R1:W-:Y:S05]  /*2100*/  STL [R1+0x4], R4 ;  /* 0x0000040401007387 */ /* 0x0003ea0000100800 */
[----:B------:R-:W-:Y:S01]  /*2110*/  @P3 IMAD.HI.U32 R3, R2, c[0x0][0x2c8], RZ ;  /* 0x0000b20002033a27 */ /* 0x000fe200078e00ff */
[----:B------:R-:W-:-:S04]  /*2120*/  IADD3 R2, R4, 0x30, -R5 ;  /* 0x0000003004027810 */ /* 0x000fc80007ffe805 */
[----:B------:R-:W-:Y:S02]  /*2130*/  @P3 SHF.R.U32.HI R0, RZ, c[0x0][0x2cc], R3 ;  /* 0x0000b300ff003a19 */ /* 0x000fe40000011603 */
[----:B------:R-:W-:-:S03]  /*2140*/  IADD3 R3, R4, 0x2f, RZ ;  /* 0x0000002f04037810 */ /* 0x000fc60007ffe0ff */
[----:B------:R-:W-:Y:S02]  /*2150*/  IMAD.IADD R0, R2, 0x1, R0 ;  /* 0x0000000102007824 */ /* 0x000fe400078e0200 */
[----:B------:R-:W-:-:S04]  /*2160*/  IMAD.HI R2, R3, 0x2aaaaaab, RZ ;  /* 0x2aaaaaab03027827 */ /* 0x000fc800078e02ff */
[----:B------:R-:W-:Y:S01]  /*2170*/  IMAD.HI R0, R0, 0x2aaaaaab, RZ ;  /* 0x2aaaaaab00007827 */ /* 0x000fe200078e02ff */
[----:B-1----:R-:W-:-:S04]  /*2180*/  SHF.R.U32.HI R4, RZ, 0x1f, R2 ;  /* 0x0000001fff047819 */ /* 0x002fc80000011602 */
[----:B------:R-:W-:Y:S02]  /*2190*/  SHF.R.U32.HI R3, RZ, 0x1f, R0 ;  /* 0x0000001fff037819 */ /* 0x000fe40000011600 */
[----:B------:R-:W-:Y:S02]  /*21a0*/  LEA.HI.SX32 R4, R2, R4, 0x1d ;  /* 0x0000000402047211 */ /* 0x000fe400078feaff */
[----:B------:R-:W-:Y:S02]  /*21b0*/  LOP3.LUT R2, R10, 0xff000000, RZ, 0xc0, !PT ;  /* 0xff0000000a027812 */ /* 0x000fe400078ec0ff */
[----:B------:R-:W-:Y:S02]  /*21c0*/  LEA.HI.SX32 R0, R0, R3, 0x1d ;  /* 0x0000000300007211 */ /* 0x000fe400078feaff */
[----:B------:R-:W-:Y:S02]  /*21d0*/  LOP3.LUT R3, R10, 0xff0000, RZ, 0xc0, !PT ;  /* 0x00ff00000a037812 */ /* 0x000fe400078ec0ff */
[----:B------:R-:W-:-:S02]  /*21e0*/  SHF.R.U32.HI R2, RZ, 0x8, R2 ;  /* 0x00000008ff027819 */ /* 0x000fc40000011602 */
[----:B------:R-:W-:Y:S02]  /*21f0*/  IMNMX R6, R4, R0, PT ;  /* 0x0000000004067217 */ /* 0x000fe40003800200 */
[----:B------:R-:W-:Y:S01]  /*2200*/  LEA.HI R3, R3, R2, RZ, 0x10 ;  /* 0x0000000203037211 */ /* 0x000fe200078f80ff */
[----:B------:R-:W-:Y:S01]  /*2210*/  IMAD.MOV.U32 R2, RZ, RZ, RZ ;  /* 0x000000ffff027224 */ /* 0x000fe200078e00ff */
[----:B------:R-:W-:Y:S02]  /*2220*/  ISETP.GE.AND P2, PT, R6, 0x1, PT ;  /* 0x000000010600780c */ /* 0x000fe40003f46270 */
        /* <DEDUP_REMOVED lines=35> */
.L_x_1061:
[----:B------:R-:W-:Y:S05]  /*2460*/  BSYNC B0 ;  /* 0x0000000000007941 */ /* 0x000fea0003800000 */
.L_x_1060:
[----:B------:R-:W-:Y:S01]  /*2470*/  IMAD R248, R14, R2, RZ ;  /* 0x000000020ef87224 */ /* 0x000fe200078e02ff */
[----:B------:R-:W-:Y:S01]  /*2480*/  PRMT R0, RZ, 0x7610, R0 ;  /* 0x00007610ff007816 */ /* 0x000fe20000000000 */
[----:B------:R-:W-:Y:S01]  /*2490*/  CS2R R22, SRZ ;  /* 0x0000000000167805 */ /* 0x000fe2000001ff00 */
[----:B------:R-:W-:Y:S01]  /*24a0*/  CS2R R24, SRZ ;  /* 0x0000000000187805 */ /* 0x000fe2000001ff00 */
[----:B------:R-:W-:Y:S01]  /*24b0*/  IMAD.IADD R2, R248, 0x1, R2 ;  /* 0x00000001f8027824 */ /* 0x000fe200078e0202 */
[----:B------:R-:W-:Y:S01]  /*24c0*/  CS2R R26, SRZ ;  /* 0x00000000001a7805 */ /* 0x000fe2000001ff00 */
        /* <DEDUP_REMOVED lines=50> */
[----:B------:R-:W2:Y:S01]  /*27f0*/  LDL.64 R20, [R1+0x18] ;  /* 0x0000180001147983 */ /* 0x000ea20000100a00 */
[----:B------:R-:W-:-:S03]  /*2800*/  ISETP.NE.U32.AND P2, PT, RZ, c[0x0][0x340], PT ;  /* 0x0000d000ff007a0c */ /* 0x000fc60003f45070 */
[----:B------:R-:W3:Y:S01]  /*2810*/  LDL R19, [R1+0x14] ;  /* 0x0000140001137983 */ /* 0x000ee20000100800 */
[----:B------:R-:W-:-:S03]  /*2820*/  ISETP.NE.AND.EX P2, PT, RZ, c[0x0][0x344], PT, P2 ;  /* 0x0000d100ff007a0c */ /* 0x000fc60003f45320 */
[----:B------:R-:W4:Y:S04]  /*2830*/  LDL.LU R18, [R1+0x34] ;  /* 0x0000340001127983 */ /* 0x000f280000300800 */
[----:B------:R-:W5:Y:S04]  /*2840*/  LDL R17, [R1+0x20] ;  /* 0x0000200001117983 */ /* 0x000f680000100800 */
[----:B-1----:R-:W1:Y:S02]  /*2850*/  S2R R5, SR_TID.X ;  /* 0x0000000000057919 */ /* 0x002e640000002100 */
[----:B------:R-:W-:-:S05]  /*2860*/  @P2 IMAD.WIDE R2, R74, R13, c[0x0][0x340] ;  /* 0x0000d0004a022625 */ /* 0x000fca00078e020d */
[----:B------:R1:W4:Y:S01]  /*2870*/  @P2 LDG.E R15, [R2.64] ;  /* 0x00000006020f2981 */ /* 0x000322000c1e1900 */
[----:B------:R-:W-:-:S05]  /*2880*/  SHF.R.S32.HI R0, RZ, 0x1f, R11 ;  /* 0x0000001fff007819 */ /* 0x000fca000001140b */
[----:B------:R-:W-:-:S04]  /*2890*/  IMAD R0, R0, c[0x0][0x178], RZ ;  /* 0x00005e0000007a24 */ /* 0x000fc800078e02ff */
[----:B------:R-:W-:Y:S01]  /*28a0*/  IMAD R0, R11, c[0x0][0x17c], R0 ;  /* 0x00005f000b007a24 */ /* 0x000fe200078e0200 */
[----:B-1----:R-:W-:-:S04]  /*28b0*/  SHF.R.S32.HI R4, RZ, 0x1f, R5 ;  /* 0x0000001fff047819 */ /* 0x002fc80000011405 */
[----:B------:R-:W-:-:S04]  /*28c0*/  LEA.HI R4, R4, R5, RZ, 0x2 ;  /* 0x0000000504047211 */ /* 0x000fc800078f10ff */
[----:B------:R-:W-:Y:S01]  /*28d0*/  LOP3.LUT R4, R4, 0xfffffffc, RZ, 0xc0, !PT ;  /* 0xfffffffc04047812 */ /* 0x000fe200078ec0ff */
[----:B------:R-:W-:-:S04]  /*28e0*/  IMAD.WIDE.U32 R2, R11, c[0x0][0x178], RZ ;  /* 0x00005e000b027a25 */ /* 0x000fc800078e00ff */
[----:B------:R-:W-:Y:S01]  /*28f0*/  IMAD.IADD R4, R5, 0x1, -R4 ;  /* 0x0000000105047824 */ /* 0x000fe200078e0a04 */
[----:B------:R-:W-:-:S03]  /*2900*/  IADD3 R3, R3, R0, RZ ;  /* 0x0000000003037210 */ /* 0x000fc60007ffe0ff */
[----:B------:R-:W-:Y:S01]  /*2910*/  IMAD R4, R4, 0x20, R250 ;  /* 0x0000002004047824 */ /* 0x000fe200078e02fa */
[----:B------:R-:W-:-:S03]  /*2920*/  SEL R8, R75, RZ, !P1 ;  /* 0x000000ff4b087207 */ /* 0x000fc60004800000 */
[----:B------:R-:W-:Y:S01]  /*2930*/  IMAD.IADD R10, R16, 0x1, R4 ;  /* 0x00000001100a7824 */ /* 0x000fe200078e0204 */
[----:B------:R-:W-:Y:S01]  /*2940*/  SHF.R.S32.HI R6, RZ, 0x1f, R12 ;  /* 0x0000001fff067819 */ /* 0x000fe2000001140c */
[----:B------:R-:W-:Y:S01]  /*2950*/  IMAD.WIDE.U32 R4, R76, c[0x0][0x1b8], R2 ;  /* 0x00006e004c047a25 */ /* 0x000fe200078e0002 */
[----:B------:R-:W-:-:S03]  /*2960*/  IADD3 R2, P4, R250, R12, RZ ;  /* 0x0000000cfa027210 */ /* 0x000fc60007f9e0ff */
[----:B------:R-:W-:Y:S01]  /*2970*/  @P3 IMAD.HI.U32 R7, R10, c[0x0][0x2c8], RZ ;  /* 0x0000b2000a073a27 */ /* 0x000fe200078e00ff */
[----:B------:R-:W-:Y:S02]  /*2980*/  MOV R0, R10 ;  /* 0x0000000a00007202 */ /* 0x000fe40000000f00 */
[----:B------:R-:W-:Y:S01]  /*2990*/  SEL R3, R74, RZ, !P1 ;  /* 0x000000ff4a037207 */ /* 0x000fe20004800000 */
[----:B------:R-:W-:Y:S01]  /*29a0*/  IMAD R9, R8, c[0x0][0x1c0], RZ ;  /* 0x0000700008097a24 */ /* 0x000fe200078e02ff */
[----:B------:R-:W-:Y:S01]  /*29b0*/  @P3 SHF.R.U32.HI R0, RZ, c[0x0][0x2cc], R7 ;  /* 0x0000b300ff003a19 */ /* 0x000fe20000011607 */
[----:B------:R-:W-:Y:S01]  /*29c0*/  IMAD R5, R76, c[0x0][0x1bc], R5 ;  /* 0x00006f004c057a24 */ /* 0x000fe200078e0205 */
[----:B------:R-:W-:Y:S01]  /*29d0*/  LEA.HI.X.SX32 R8, R250, R6, 0x1, P4 ;  /* 0x00000006fa087211 */ /* 0x000fe200020f0eff */
[C---:B------:R-:W-:Y:S01]  /*29e0*/  IMAD R12, R3.reuse, c[0x0][0x1c4], R9 ;  /* 0x00007100030c7a24 */ /* 0x040fe200078e0209 */
[----:B------:R-:W-:Y:S01]  /*29f0*/  SHF.R.S32.HI R11, RZ, 0x1f, R0 ;  /* 0x0000001fff0b7819 */ /* 0x000fe20000011400 */
[----:B------:R-:W-:-:S04]  /*2a00*/  IMAD.WIDE.U32 R4, R3, c[0x0][0x1c0], R4 ;  /* 0x0000700003047a25 */ /* 0x000fc800078e0004 */
[C---:B------:R-:W-:Y:S02]  /*2a10*/  IMAD R14, R8.reuse, c[0x0][0x1e0], RZ ;  /* 0x00007800080e7a24 */ /* 0x040fe400078e02ff */
[----:B------:R-:W-:Y:S02]  /*2a20*/  IMAD R13, R8, c[0x0][0x208], RZ ;  /* 0x00008200080d7a24 */ /* 0x000fe400078e02ff */
[----:B------:R-:W-:Y:S02]  /*2a30*/  IMAD.IADD R3, R5, 0x1, R12 ;  /* 0x0000000105037824 */ /* 0x000fe400078e020c */
[C---:B------:R-:W-:Y:S02]  /*2a40*/  IMAD R12, R2.reuse, c[0x0][0x1e4], R14 ;  /* 0x00007900020c7a24 */ /* 0x040fe400078e020e */
[----:B------:R-:W-:Y:S02]  /*2a50*/  IMAD R13, R2, c[0x0][0x20c], R13 ;  /* 0x00008300020d7a24 */ /* 0x000fe400078e020d */
[----:B------:R-:W-:Y:S01]  /*2a60*/  IMAD R5, R11, c[0x0][0x1b0], RZ ;  /* 0x00006c000b057a24 */ /* 0x000fe200078e02ff */
[----:B------:R-:W-:-:S02]  /*2a70*/  IADD3 R11, -R0, RZ, RZ ;  /* 0x000000ff000b7210 */ /* 0x000fc40007ffe1ff */
[----:B------:R-:W-:Y:S01]  /*2a80*/  IADD3 R96, R203, -0x1, RZ ;  /* 0xffffffffcb607810 */ /* 0x000fe20007ffe0ff */
[----:B--2---:R-:W-:-:S04]  /*2a90*/  IMAD.WIDE.U32 R6, R2, c[0x0][0x1e0], R20 ;  /* 0x0000780002067a25 */ /* 0x004fc800078e0014 */
[----:B------:R-:W-:-:S04]  /*2aa0*/  IMAD.WIDE.U32 R8, R2, c[0x0][0x208], R20 ;  /* 0x0000820002087a25 */ /* 0x000fc800078e0014 */
[----:B------:R-:W-:Y:S02]  /*2ab0*/  IMAD.MOV.U32 R2, RZ, RZ, R4 ;  /* 0x000000ffff027224 */ /* 0x000fe400078e0004 */
[C---:B------:R-:W-:Y:S02]  /*2ac0*/  IMAD R4, R0.reuse, c[0x0][0x1b4], R5 ;  /* 0x00006d0000047a24 */ /* 0x040fe400078e0205 */
[----:B------:R-:W-:-:S04]  /*2ad0*/  IMAD.WIDE.U32 R2, R0, c[0x0][0x1b0], R2 ;  /* 0x00006c0000027a25 */ /* 0x000fc800078e0002 */
[----:B------:R-:W-:Y:S01]  /*2ae0*/  IMAD R0, R11, c[0x0][0x2c4], R10 ;  /* 0x0000b1000b007a24 */ /* 0x000fe200078e020a */
[----:B---3--:R-:W-:Y:S02]  /*2af0*/  ISETP.GE.AND P5, PT, R19, c[0x0][0x1d4], PT ;  /* 0x0000750013007a0c */ /* 0x008fe40003fa6270 */
[----:B------:R-:W-:Y:S02]  /*2b00*/  IADD3 R3, R3, R4, RZ ;  /* 0x0000000403037210 */ /* 0x000fe40007ffe0ff */
[----:B------:R-:W-:Y:S01]  /*2b10*/  SHF.R.S32.HI R10, RZ, 0x1f, R0 ;  /* 0x0000001fff0a7819 */ /* 0x000fe20000011400 */
[----:B------:R-:W-:Y:S01]  /*2b20*/  IMAD.MOV.U32 R4, RZ, RZ, R8 ;  /* 0x000000ffff047224 */ /* 0x000fe200078e0008 */
[----:B------:R-:W-:Y:S02]  /*2b30*/  IADD3 R7, R7, R12, RZ ;  /* 0x0000000c07077210 */ /* 0x000fe40007ffe0ff */
[----:B------:R-:W-:Y:S01]  /*2b40*/  SEL R8, RZ, 0xffffffff, P5 ;  /* 0xffffffffff087807 */ /* 0x000fe20002800000 */
[----:B------:R-:W-:Y:S01]  /*2b50*/  IMAD R10, R10, c[0x0][0x1a8], RZ ;  /* 0x00006a000a0a7a24 */ /* 0x000fe200078e02ff */
[----:B------:R-:W-:Y:S01]  /*2b60*/  ISETP.GE.AND P6, PT, R20, c[0x0][0x1d4], PT ;  /* 0x0000750014007a0c */ /* 0x000fe20003fc6270 */
[----:B------:R-:W-:Y:S01]  /*2b70*/  IMAD.IADD R5, R9, 0x1, R13 ;  /* 0x0000000109057824 */ /* 0x000fe200078e020d */
[----:B------:R-:W-:Y:S01]  /*2b80*/  SHF.L.U32 R11, R8, 0x1, RZ ;  /* 0x00000001080b7819 */ /* 0x000fe200000006ff */
[----:B------:R-:W-:Y:S01]  /*2b90*/  IMAD.WIDE.U32 R8, R76, c[0x0][0x1e8], R6 ;  /* 0x00007a004c087a25 */ /* 0x000fe200078e0006 */
[----:B------:R-:W-:-:S03]  /*2ba0*/  SEL R12, RZ, 0x1, P6 ;  /* 0x00000001ff0c7807 */ /* 0x000fc60003000000 */
[C---:B------:R-:W-:Y:S02]  /*2bb0*/  IMAD R10, R0.reuse, c[0x0][0x1ac], R10 ;  /* 0x00006b00000a7a24 */ /* 0x040fe400078e020a */
[----:B------:R-:W-:Y:S01]  /*2bc0*/  IMAD.WIDE.U32 R6, R0, c[0x0][0x1a8], R2 ;  /* 0x00006a0000067a25 */ /* 0x000fe200078e0002 */
[----:B------:R-:W-:-:S03]  /*2bd0*/  LOP3.LUT R13, R11, 0x2, R12, 0xe2, !PT ;  /* 0x000000020b0d7812 */ /* 0x000fc600078ee20c */
[----:B------:R-:W-:Y:S01]  /*2be0*/  IMAD.IADD R7, R7, 0x1, R10 ;  /* 0x0000000107077824 */ /* 0x000fe200078e020a */
[C---:B------:R-:W-:Y:S02]  /*2bf0*/  LEA R12, P1, R6.reuse, c[0x0][0x160], 0x1 ;  /* 0x00005800060c7a11 */ /* 0x040fe400078208ff */
[----:B----4-:R-:W-:Y:S02]  /*2c00*/  @P2 SHF.R.S32.HI R0, RZ, 0x1f, R15 ;  /* 0x0000001fff002819 */ /* 0x010fe4000001140f */
[----:B------:R-:W-:Y:S01]  /*2c10*/  LEA.HI.X R11, R6, c[0x0][0x164], R7, 0x1, P1 ;  /* 0x00005900060b7a11 */ /* 0x000fe200008f0c07 */
[----:B------:R-:W-:Y:S01]  /*2c20*/  @!P2 IMAD.MOV.U32 R0, RZ, RZ, R75 ;  /* 0x000000ffff00a224 */ /* 0x000fe200078e004b */
[----:B------:R-:W-:Y:S02]  /*2c30*/  ISETP.GE.AND P1, PT, R20, c[0x0][0x198], PT ;  /* 0x0000660014007a0c */ /* 0x000fe40003f26270 */
[----:B------:R-:W-:Y:S02]  /*2c40*/  @!P2 MOV R15, R74 ;  /* 0x0000004a000fa202 */ /* 0x000fe40000000f00 */
[----:B------:R-:W-:-:S02]  /*2c50*/  SEL R6, R0, RZ, !P0 ;  /* 0x000000ff00067207 */ /* 0x000fc40004000000 */
[----:B------:R-:W-:Y:S02]  /*2c60*/  SEL R0, R15, RZ, !P0 ;  /* 0x000000ff0f007207 */ /* 0x000fe40004000000 */
[----:B------:R-:W-:Y:S02]  /*2c70*/  ISETP.GE.AND P0, PT, R19, c[0x0][0x198], PT ;  /* 0x0000660013007a0c */ /* 0x000fe40003f06270 */
[----:B------:R-:W-:-:S04]  /*2c80*/  LOP3.LUT R18, R18, 0xfffffffd, RZ, 0xc0, !PT ;  /* 0xfffffffd12127812 */ /* 0x000fc800078ec0ff */
[----:B------:R-:W-:-:S04]  /*2c90*/  @P1 LOP3.LUT R18, R18, 0x2, RZ, 0xfc, !PT ;  /* 0x0000000212121812 */ /* 0x000fc800078efcff */
[----:B------:R-:W-:-:S04]  /*2ca0*/  LOP3.LUT R18, R18, 0xfffffffe, RZ, 0xc0, !PT ;  /* 0xfffffffe12127812 */ /* 0x000fc800078ec0ff */
[----:B------:R-:W-:-:S05]  /*2cb0*/  @P0 LOP3.LUT R18, R18, 0x1, RZ, 0xfc, !PT ;  /* 0x0000000112120812 */ /* 0x000fca00078efcff */
[----:B------:R1:W-:Y:S01]  /*2cc0*/  STL [R1+0x34], R18 ;  /* 0x0000341201007387 */ /* 0x0003e20000100800 */
[C---:B------:R-:W-:Y:S01]  /*2cd0*/  IMAD.WIDE.U32 R2, R76.reuse, c[0x0][0x210], R4 ;  /* 0x000084004c027a25 */ /* 0x040fe200078e0004 */
[----:B------:R-:W-:Y:S02]  /*2ce0*/  MOV R4, R8 ;  /* 0x0000000800047202 */ /* 0x000fe40000000f00 */
[----:B-----5:R-:W-:Y:S01]  /*2cf0*/  ISETP.GE.AND P4, PT, R17, c[0x0][0x1d4], PT ;  /* 0x0000750011007a0c */ /* 0x020fe20003f86270 */
[----:B------:R-:W-:Y:S02]  /*2d00*/  IMAD R5, R76, c[0x0][0x1ec], R9 ;  /* 0x00007b004c057a24 */ /* 0x000fe400078e0209 */
[----:B------:R-:W-:Y:S02]  /*2d10*/  IMAD R8, R6, c[0x0][0x1f0], RZ ;  /* 0x00007c0006087a24 */ /* 0x000fe400078e02ff */
[----:B------:R-:W-:Y:S02]  /*2d20*/  IMAD R3, R76, c[0x0][0x214], R3 ;  /* 0x000085004c037a24 */ /* 0x000fe400078e0203 */
[----:B------:R-:W-:Y:S01]  /*2d30*/  IMAD R7, R6, c[0x0][0x218], RZ ;  /* 0x0000860006077a24 */ /* 0x000fe200078e02ff */
[----:B------:R-:W-:Y:S01]  /*2d40*/  SEL R6, RZ, 0x4, P4 ;  /* 0x00000004ff067807 */ /* 0x000fe20002000000 */
[----:B------:R-:W-:-:S02]  /*2d50*/  IMAD R8, R0, c[0x0][0x1f4], R8 ;  /* 0x00007d0000087a24 */ /* 0x000fc400078e0208 */
[----:B------:R-:W-:-:S04]  /*2d60*/  IMAD.WIDE.U32 R242, R0, c[0x0][0x1f0], R4 ;  /* 0x00007c0000f27a25 */ /* 0x000fc800078e0004 */
[C---:B------:R-:W-:Y:S02]  /*2d70*/  IMAD R7, R0.reuse, c[0x0][0x21c], R7 ;  /* 0x0000870000077a24 */ /* 0x040fe400078e0207 */
[----:B------:R-:W-:Y:S01]  /*2d80*/  IMAD.WIDE.U32 R238, R0, c[0x0][0x218], R2 ;  /* 0x0000860000ee7a25 */ /* 0x000fe200078e0002 */
[----:B------:R-:W-:Y:S02]  /*2d90*/  ISETP.GE.AND P2, PT, R17, c[0x0][0x198], PT ;  /* 0x0000660011007a0c */ /* 0x000fe40003f46270 */
[----:B------:R-:W-:Y:S01]  /*2da0*/  LOP3.LUT R14, R13, R6, RZ, 0xfc, !PT ;  /* 0x000000060d0e7212 */ /* 0x000fe200078efcff */
[----:B------:R-:W-:Y:S01]  /*2db0*/  IMAD.IADD R9, R250, 0x1, R16 ;  /* 0x00000001fa097824 */ /* 0x000fe200078e0210 */
[----:B------:R-:W-:Y:S01]  /*2dc0*/  IADD3 R241, R243, R8, RZ ;  /* 0x00000008f3f17210 */ /* 0x000fe20007ffe0ff */
[----:B------:R-:W-:Y:S01]  /*2dd0*/  IMAD.IADD R240, R239, 0x1, R7 ;  /* 0x00000001eff07824 */ /* 0x000fe200078e0207 */
[----:B------:R-:W-:Y:S05]  /*2de0*/  BRA.DIV ~URZ, `(.L_x_1063) ;  /* 0x0000f7927f007947 */ /* 0x000fea000b800000 */
[----:B-1----:R1:W2:Y:S02]  /*2df0*/  SHFL.IDX PT, R8, R11, RZ, 0x1c1f ;  /* 0x001c1fff0b087589 */ /* 0x0022a400000e0000 */
.L_x_1161:
[----:B------:R-:W-:Y:S05]  /*2e00*/  BRA.DIV ~URZ, `(.L_x_1064) ;  /* 0x0000f7e27f007947 */ /* 0x000fea000b800000 */
[----:B------:R3:W4:Y:S02]  /*2e10*/  SHFL.IDX PT, R0, R12, RZ, 0x1c1f ;  /* 0x001c1fff0c007589 */ /* 0x00072400000e0000 */
.L_x_1162:
[----:B------:R-:W5:Y:S01]  /*2e20*/  LDL R2, [R1+0x10] ;  /* 0x0000100001027983 */ /* 0x000f620000100800 */
[----:B------:R-:W-:Y:S01]  /*2e30*/  BSSY B0, `(.L_x_1065) ;  /* 0x000001a000007945 */ /* 0x000fe20003800000 */
[----:B-----5:R-:W-:-:S05]  /*2e40*/  IMAD R10, R2, c[0x0][0x2c4], RZ ;  /* 0x0000b100020a7a24 */ /* 0x020fca00078e02ff */
[----:B------:R-:W-:-:S13]  /*2e50*/  ISETP.GE.AND P0, PT, R9, R10, PT ;  /* 0x0000000a0900720c */ /* 0x000fda0003f06270 */
[----:B------:R-:W-:Y:S05]  /*2e60*/  @P0 BRA `(.L_x_1066) ;  /* 0x0000016000000947 */ /* 0x000fea0003800000 */
[----:B------:R-:W5:Y:S04]  /*2e70*/  LDL.64 R4, [R1+0x18] ;  /* 0x0000180001047983 */ /* 0x000f680000100a00 */
[----:B---3--:R-:W3:Y:S04]  /*2e80*/  LDL R2, [R1+0x14] ;  /* 0x0000140001027983 */ /* 0x008ee80000100800 */
[----:B----4-:R-:W4:Y:S04]  /*2e90*/  LDL R3, [R1+0x7c] ;  /* 0x00007c0001037983 */ /* 0x010f280000100800 */
[----:B--2---:R-:W2:Y:S04]  /*2ea0*/  LDL R16, [R1+0x20] ;  /* 0x0000200001107983 */ /* 0x004ea80000100800 */
[----:B------:R-:W2:Y:S04]  /*2eb0*/  LDL R17, [R1+0x78] ;  /* 0x0000780001117983 */ /* 0x000ea80000100800 */
[----:B------:R-:W2:Y:S04]  /*2ec0*/  LDL R15, [R1+0x34] ;  /* 0x00003400010f7983 */ /* 0x000ea80000100800 */
[----:B------:R-:W2:Y:S01]  /*2ed0*/  LDL R13, [R1+0x84] ;  /* 0x00008400010d7983 */ /* 0x000ea20000100800 */
[----:B-----5:R-:W-:-:S04]  /*2ee0*/  LEA R6, P0, R4, R0, 0x1 ;  /* 0x0000000004067211 */ /* 0x020fc800078008ff */
[----:B------:R-:W-:Y:S02]  /*2ef0*/  LEA.HI.X R7, R4, R8, R5, 0x1, P0 ;  /* 0x0000000804077211 */ /* 0x000fe400000f0c05 */
[----:B---3--:R-:W-:-:S04]  /*2f00*/  LEA R4, P0, R2, R0, 0x1 ;  /* 0x0000000002047211 */ /* 0x008fc800078008ff */
[----:B----4-:R-:W-:Y:S02]  /*2f10*/  LEA.HI.X R5, R2, R8, R3, 0x1, P0 ;  /* 0x0000000802057211 */ /* 0x010fe400000f0c03 */
[----:B--2---:R-:W-:-:S04]  /*2f20*/  LEA R2, P0, R16, R0, 0x1 ;  /* 0x0000000010027211 */ /* 0x004fc800078008ff */
[----:B------:R-:W-:Y:S02]  /*2f30*/  LEA.HI.X R3, R16, R8, R17, 0x1, P0 ;  /* 0x0000000810037211 */ /* 0x000fe400000f0c11 */
[C---:B------:R-:W-:Y:S02]  /*2f40*/  LOP3.LUT P0, RZ, R15.reuse, 0x2, RZ, 0xc0, !PT ;  /* 0x000000020fff7812 */ /* 0x040fe4000780c0ff */
[----:B------:R-:W-:Y:S01]  /*2f50*/  LOP3.LUT P1, RZ, R15, 0x1, RZ, 0xc0, !PT ;  /* 0x000000010fff7812 */ /* 0x000fe2000782c0ff */
[----:B------:R-:W-:-:S10]  /*2f60*/  IMAD.SHL.U32 R0, R13, 0x2, RZ ;  /* 0x000000020d007824 */ /* 0x000fd400078e00ff */
[----:B------:R-:W-:Y:S01]  /*2f70*/  @!PT LDS RZ, [RZ] ;  /* 0x00000000fffff984 */ /* 0x000fe20000000800 */
[----:B------:R-:W-:Y:S01]  /*2f80*/  @!PT LDS RZ, [RZ] ;  /* 0x00000000fffff984 */ /* 0x000fe20000000800 */
[----:B------:R-:W-:Y:S01]  /*2f90*/  @!PT LDS RZ, [RZ] ;  /* 0x00000000fffff984 */ /* 0x000fe20000000800 */
[----:B------:R2:W-:Y:S04]  /*2fa0*/  LDGSTS.E.BYPASS.LTC128B.128 [R0+0x6080], [R6.64], !P0 ;  /* 0x0608000006007fae */ /* 0x0005e8000c101d46 */
[----:B------:R2:W-:Y:S04]  /*2fb0*/  LDGSTS.E.BYPASS.LTC128B.128 [R0+0x8080], [R4.64], !P1 ;  /* 0x0808000004007fae */ /* 0x0005e8000c901d46 */
[----:B------:R2:W-:Y:S02]  /*2fc0*/  LDGSTS.E.BYPASS.LTC128B.128 [R0+0xa080], [R2.64], !P2 ;  /* 0x0a08000002007fae */ /* 0x0005e4000d101d46 */
.L_x_1066:
[----:B------:R-:W-:Y:S05]  /*2fd0*/  BSYNC B0 ;  /* 0x0000000000007941 */ /* 0x000fea0003800000 */
.L_x_1065:
[----:B------:R-:W-:Y:S05]  /*2fe0*/  BRA.DIV ~URZ, `(.L_x_1067) ;  /* 0x0000f6627f007947 */ /* 0x000fea000b800000 */
[----:B--2---:R2:W1:Y:S04]  /*2ff0*/  SHFL.IDX PT, R8, R11, 0x1, 0x1c1f ;  /* 0x003c1f000b087f89 */ /* 0x00446800000e0000 */
[----:B----4-:R2:W4:Y:S02]  /*3000*/  SHFL.IDX PT, R0, R12, 0x1, 0x1c1f ;  /* 0x003c1f000c007f89 */ /* 0x01052400000e0000 */
.L_x_1163:
        /* <DEDUP_REMOVED lines=9> */
[----:B------:R-:W4:Y:S04]  /*30a0*/  LDL R15, [R1+0x34] ;  /* 0x00003400010f7983 */ /* 0x000f280000100800 */
[----:B------:R-:W4:Y:S01]  /*30b0*/  LDL R13, [R1+0x84] ;  /* 0x00008400010d7983 */ /* 0x000f220000100800 */
[----:B-----5:R-:W-:-:S04]  /*30c0*/  LEA R6, P0, R4, R0, 0x1 ;  /* 0x0000000004067211 */ /* 0x020fc800078008ff */
[----:B-1----:R-:W-:Y:S02]  /*30d0*/  LEA.HI.X R7, R4, R8, R5, 0x1, P0 ;  /* 0x0000000804077211 */ /* 0x002fe400000f0c05 */
[----:B--2---:R-:W-:-:S04]  /*30e0*/  LEA R4, P0, R3, R0, 0x1 ;  /* 0x0000000003047211 */ /* 0x004fc800078008ff */
[----:B---3--:R-:W-:Y:S02]  /*30f0*/  LEA.HI.X R5, R3, R8, R18, 0x1, P0 ;  /* 0x0000000803057211 */ /* 0x008fe400000f0c12 */
[----:B----4-:R-:W-:-:S04]  /*3100*/  LEA R2, P0, R16, R0, 0x1 ;  /* 0x0000000010027211 */ /* 0x010fc800078008ff */
        /* <DEDUP_REMOVED lines=10> */
.L_x_1069:
[----:B------:R-:W-:Y:S05]  /*31b0*/  BSYNC B0 ;  /* 0x0000000000007941 */ /* 0x000fea0003800000 */
.L_x_1068:
[----:B------:R-:W-:Y:S05]  /*31c0*/  BRA.DIV ~URZ, `(.L_x_1070) ;  /* 0x0000f5427f007947 */ /* 0x000fea000b800000 */
[----:B-1----:R1:W2:Y:S02]  /*31d0*/  SHFL.IDX PT, R8, R11, 0x2, 0x1c1f ;  /* 0x005c1f000b087f89 */ /* 0x0022a400000e0000 */
.L_x_1164:
[----:B------:R-:W-:Y:S05]  /*31e0*/  BRA.DIV ~URZ, `(.L_x_1071) ;  /* 0x0000f5927f007947 */ /* 0x000fea000b800000 */
[----:B----4-:R4:W1:Y:S02]  /*31f0*/  SHFL.IDX PT, R0, R12, 0x2, 0x1c1f ;  /* 0x005c1f000c007f89 */ /* 0x01086400000e0000 */
.L_x_1165:
        /* <DEDUP_REMOVED lines=11> */
[----:B-1---5:R-:W-:-:S04]  /*32b0*/  LEA R6, P0, R4, R0, 0x1 ;  /* 0x0000000004067211 */ /* 0x022fc800078008ff */
        /* <DEDUP_REMOVED lines=14> */
.L_x_1073:
[----:B------:R-:W-:Y:S05]  /*33a0*/  BSYNC B0 ;  /* 0x0000000000007941 */ /* 0x000fea0003800000 */
.L_x_1072:
[----:B------:R-:W-:Y:S05]  /*33b0*/  BRA.DIV ~URZ, `(.L_x_1074) ;  /* 0x0000f4227f007947 */ /* 0x000fea000b800000 */
[----:B-1----:R1:W3:Y:S04]  /*33c0*/  SHFL.IDX PT, R6, R11, 0x3, 0x1c1f ;  /* 0x007c1f000b067f89 */ /* 0x0022e800000e0000 */
[----:B------:R1:W4:Y:S02]  /*33d0*/  SHFL.IDX PT, R0, R12, 0x3, 0x1c1f ;  /* 0x007c1f000c007f89 */ /* 0x00032400000e0000 */
.L_x_1166:
[----:B------:R-:W5:Y:S04]  /*33e0*/  LDL.64 R16, [R1+0x18] ;  /* 0x0000180001107983 */ /* 0x000f680000100a00 */
[----:B----4-:R-:W4:Y:S04]  /*33f0*/  LDL R13, [R1+0x14] ;  /* 0x00001400010d7983 */ /* 0x010f280000100800 */
[----:B---3--:R-:W3:Y:S04]  /*3400*/  LDL R15, [R1+0x7c] ;  /* 0x00007c00010f7983 */ /* 0x008ee80000100800 */
[----:B--2---:R-:W2:Y:S04]  /*3410*/  LDL R8, [R1+0x34] ;  /* 0x0000340001087983 */ /* 0x004ea80000100800 */
[----:B------:R-:W2:Y:S04]  /*3420*/  LDL R7, [R1+0x84] ;  /* 0x0000840001077983 */ /* 0x000ea80000100800 */
[----:B------:R-:W2:Y:S04]  /*3430*/  LDL R249, [R1+0x4] ;  /* 0x0000040001f97983 */ /* 0x000ea80000100800 */
[----:B-1----:R-:W2:Y:S04]  /*3440*/  LDL R11, [R1+0x20] ;  /* 0x00002000010b7983 */ /* 0x002ea80000100800 */
[----:B------:R-:W2:Y:S01]  /*3450*/  LDL R12, [R1+0x78] ;  /* 0x00007800010c7983 */ /* 0x000ea20000100800 */
[----:B------:R-:W-:-:S04]  /*3460*/  IADD3 R2, R9, 0x60, RZ ;  /* 0x0000006009027810 */ /* 0x000fc80007ffe0ff */
[----:B------:R-:W-:Y:S02]  /*3470*/  ISETP.GE.AND P1, PT, R2, R10, PT ;  /* 0x0000000a0200720c */ /* 0x000fe40003f26270 */
[----:B------:R-:W-:Y:S02]  /*3480*/  MOV R9, 0x30 ;  /* 0x0000003000097802 */ /* 0x000fe40000000f00 */
[----:B------:R-:W-:-:S03]  /*3490*/  P2R R24, PR, RZ, 0x8 ;  /* 0x00000008ff187803 */ /* 0x000fc60000000000 */
[----:B------:R-:W-:Y:S01]  /*34a0*/  IMAD R9, R203, -0x30, R9 ;  /* 0xffffffd0cb097824 */ /* 0x000fe200078e0209 */
[----:B------:R-:W-:Y:S02]  /*34b0*/  MOV R98, R242 ;  /* 0x000000f200627202 */ /* 0x000fe40000000f00 */
[----:B------:R-:W-:Y:S02]  /*34c0*/  MOV R99, R241 ;  /* 0x000000f100637202 */ /* 0x000fe40000000f00 */
[----:B------:R-:W-:Y:S02]  /*34d0*/  MOV R10, 0x20 ;  /* 0x00000020000a7802 */ /* 0x000fe40000000f00 */
[----:B-----5:R-:W-:-:S04]  /*34e0*/  @!P1 LEA R4, P0, R16, R0, 0x1 ;  /* 0x0000000010049211 */ /* 0x020fc800078008ff */
[----:B------:R-:W-:Y:S02]  /*34f0*/  @!P1 LEA.HI.X R5, R16, R6, R17, 0x1, P0 ;  /* 0x0000000610059211 */ /* 0x000fe400000f0c11 */
[----:B----4-:R-:W-:-:S04]  /*3500*/  @!P1 LEA R2, P0, R13, R0, 0x1 ;  /* 0x000000000d029211 */ /* 0x010fc800078008ff */
[----:B---3--:R-:W-:Y:S02]  /*3510*/  @!P1 LEA.HI.X R3, R13, R6, R15, 0x1, P0 ;  /* 0x000000060d039211 */ /* 0x008fe400000f0c0f */
[C---:B--2---:R-:W-:Y:S02]  /*3520*/  LOP3.LUT P0, RZ, R8.reuse, 0x2, RZ, 0xc0, !PT ;  /* 0x0000000208ff7812 */ /* 0x044fe4000780c0ff */
[----:B------:R-:W-:Y:S02]  /*3530*/  LOP3.LUT P3, RZ, R8, 0x1, RZ, 0xc0, !PT ;  /* 0x0000000108ff7812 */ /* 0x000fe4000786c0ff */
[----:B------:R-:W-:Y:S02]  /*3540*/  SHF.L.U32 R198, R7, 0x1, RZ ;  /* 0x0000000107c67819 */ /* 0x000fe400000006ff */
[----:B------:R-:W-:Y:S02]  /*3550*/  SHF.R.S32.HI R8, RZ, 0x1f, R96 ;  /* 0x0000001fff087819 */ /* 0x000fe40000011460 */
[----:B------:R-:W-:-:S05]  /*3560*/  IADD3 R97, R249, R9, RZ ;  /* 0x00000009f9617210 */ /* 0x000fca0007ffe0ff */
[----:B------:R-:W-:Y:S01]  /*3570*/  @!PT LDS RZ, [RZ] ;  /* 0x00000000fffff984 */ /* 0x000fe20000000800 */
[----:B------:R-:W-:Y:S01]  /*3580*/  @!PT LDS RZ, [RZ] ;  /* 0x00000000fffff984 */ /* 0x000fe20000000800 */
[----:B------:R-:W-:Y:S01]  /*3590*/  @!PT LDS RZ, [RZ] ;  /* 0x00000000fffff984 */ /* 0x000fe20000000800 */
[----:B------:R1:W-:Y:S01]  /*35a0*/  @!P1 LDGSTS.E.BYPASS.LTC128B.128 [R198+0x7880], [R4.64], !P0 ;  /* 0x0788000004c69fae */ /* 0x0003e2000c101d46 */
[----:B------:R-:W-:-:S03]  /*35b0*/  IMAD R7, R8, c[0x0][0x1e0], RZ ;  /* 0x0000780008077a24 */ /* 0x000fc600078e02ff */
[----:B------:R2:W-:Y:S01]  /*35c0*/  @!P1 LDGSTS.E.BYPASS.LTC128B.128 [R198+0x9880], [R2.64], !P3 ;  /* 0x0988000002c69fae */ /* 0x0005e2000d901d46 */
[----:B------:R-:W-:Y:S01]  /*35d0*/  IMAD R7, R96, c[0x0][0x1e4], R7 ;  /* 0x0000790060077a24 */ /* 0x000fe200078e0207 */
[----:B-1----:R-:W-:Y:S02]  /*35e0*/  @!P1 LEA R4, P0, R11, R0, 0x1 ;  /* 0x000000000b049211 */ /* 0x002fe400078008ff */
[----:B------:R-:W-:Y:S02]  /*35f0*/  IMNMX R0, R97, 0x30, PT ;  /* 0x0000003061007817 */ /* 0x000fe40003800200 */
[----:B------:R-:W-:Y:S02]  /*3600*/  @!P1 LEA.HI.X R5, R11, R6, R12, 0x1, P0 ;  /* 0x000000060b059211 */ /* 0x000fe400000f0c0c */
[----:B------:R-:W-:Y:S01]  /*3610*/  IADD3 R0, -R250, R0, RZ ;  /* 0x00000000fa007210 */ /* 0x000fe20007ffe1ff */
[----:B--2---:R-:W-:Y:S02]  /*3620*/  IMAD.WIDE.U32 R2, R96, c[0x0][0x1e0], RZ ;  /* 0x0000780060027a25 */ /* 0x004fe400078e00ff */
[----:B------:R1:W-:Y:S01]  /*3630*/  @!P1 LDGSTS.E.BYPASS.LTC128B.128 [R198+0xb880], [R4.64], !P2 ;  /* 0x0b88000004c69fae */ /* 0x0003e2000d101d46 */
[----:B------:R-:W-:-:S02]  /*3640*/  ISETP.GE.AND P0, PT, R0, 0x1, PT ;  /* 0x000000010000780c */ /* 0x000fc40003f06270 */
[----:B------:R-:W-:Y:S01]  /*3650*/  IADD3 R7, R3, R7, RZ ;  /* 0x0000000703077210 */ /* 0x000fe20007ffe0ff */
[----:B------:R-:W0:Y:S01]  /*3660*/  LDGDEPBAR ;  /* 0x00000000000079af */ /* 0x000e220000000000 */
[----:B------:R-:W-:Y:S03]  /*3670*/  WARPSYNC 0xffffffff ;  /* 0xffffffff00007948 */ /* 0x000fe60003800000 */
[----:B------:R-:W-:Y:S01]  /*3680*/  BAR.SYNC.DEFER_BLOCKING 0x0 ;  /* 0x0000000000007b1d */ /* 0x000fe20000010000 */
[----:B------:R-:W-:Y:S01]  /*3690*/  ISETP.GE.AND P1, PT, R0, 0x21, PT ;  /* 0x000000210000780c */ /* 0x000fe20003f26270 */
[----:B------:R-:W-:-:S04]  /*36a0*/  IMAD.WIDE.U32 R2, R2, 0x30, R98 ;  /* 0x0000003002027825 */ /* 0x000fc800078e0062 */
[----:B------:R-:W-:Y:S02]  /*36b0*/  IMAD R0, R7, 0x30, RZ ;  /* 0x0000003007007824 */ /* 0x000fe400078e02ff */
[----:B------:R-:W-:-:S03]  /*36c0*/  IMAD.WIDE.U32 R6, R10, c[0x0][0x1e0], RZ ;  /* 0x000078000a067a25 */ /* 0x000fc600078e00ff */
[----:B------:R-:W-:Y:S01]  /*36d0*/  IADD3 R0, R3, R0, RZ ;  /* 0x0000000003007210 */ /* 0x000fe20007ffe0ff */
[----:B------:R-:W-:Y:S01]  /*36e0*/  IMAD R10, R10, c[0x0][0x1e4], RZ ;  /* 0x000079000a0a7a24 */ /* 0x000fe200078e02ff */
[----:B-1----:R-:W-:-:S04]  /*36f0*/  @P0 LEA R4, P2, R2, c[0x0][0x1c8], 0x1 ;  /* 0x0000720002040a11 */ /* 0x002fc800078408ff */
[C---:B------:R-:W-:Y:S02]  /*3700*/  @P0 LEA.HI.X R5, R2.reuse, c[0x0][0x1cc], R0, 0x1, P2 ;  /* 0x0000730002050a11 */ /* 0x040fe400010f0c00 */
[----:B------:R-:W-:Y:S01]  /*3710*/  @P1 IADD3 R3, P2, R2, R6, RZ ;  /* 0x0000000602031210 */ /* 0x000fe20007f5e0ff */
[----:B------:R-:W1:Y:S03]  /*3720*/  S2R R11, SR_TID.X ;  /* 0x00000000000b7919 */ /* 0x000e660000002100 */
[----:B------:R-:W-:Y:S01]  /*3730*/  @P1 IADD3.X R0, R0, R7, R10, P2, !PT ;  /* 0x0000000700001210 */ /* 0x000fe200017fe40a */
[----:B------:R-:W-:Y:S01]  /*3740*/  @!PT LDS RZ, [RZ] ;  /* 0x00000000fffff984 */ /* 0x000fe20000000800 */
[----:B------:R-:W-:Y:S01]  /*3750*/  @!PT LDS RZ, [RZ] ;  /* 0x00000000fffff984 */ /* 0x000fe20000000800 */
[----:B------:R-:W-:Y:S01]  /*3760*/  @!PT LDS RZ, [RZ] ;  /* 0x00000000fffff984 */ /* 0x000fe20000000800 */
[----:B------:R2:W-:Y:S01]  /*3770*/  @P0 LDGSTS.E.BYPASS.LTC128B.128 [R198+0x3c80], [R4.64], !P6 ;  /* 0x03c8000004c60fae */ /* 0x0005e2000f101d46 */
[----:B------:R-:W-:-:S03]  /*3780*/  @P1 LEA R2, P2, R3, c[0x0][0x1c8], 0x1 ;  /* 0x0000720003021a11 */ /* 0x000fc600078408ff */
[----:B------:R2:W-:Y:S01]  /*3790*/  @P0 LDGSTS.E.BYPASS.LTC128B.128 [R198+0x4880], [R4.64+0x40], !P5 ;  /* 0x0488004004c60fae */ /* 0x0005e2000e901d46 */
[----:B------:R-:W-:-:S03]  /*37a0*/  @P1 LEA.HI.X R3, R3, c[0x0][0x1cc], R0, 0x1, P2 ;  /* 0x0000730003031a11 */ /* 0x000fc600010f0c00 */
[----:B------:R2:W-:Y:S04]  /*37b0*/  @P0 LDGSTS.E.BYPASS.LTC128B.128 [R198+0x5480], [R4.64+0x80], !P4 ;  /* 0x0548008004c60fae */ /* 0x0005e8000e101d46 */
[----:B------:R3:W-:Y:S04]  /*37c0*/  @P1 LDGSTS.E.BYPASS.LTC128B.128 [R198+0x4480], [R2.64], !P6 ;  /* 0x0448000002c61fae */ /* 0x0007e8000f101d46 */
[----:B------:R3:W-:Y:S04]  /*37d0*/  @P1 LDGSTS.E.BYPASS.LTC128B.128 [R198+0x5080], [R2.64+0x40], !P5 ;  /* 0x0508004002c61fae */ /* 0x0007e8000e901d46 */
[----:B------:R3:W-:Y:S04]  /*37e0*/  @P1 LDGSTS.E.BYPASS.LTC128B.128 [R198+0x5c80], [R2.64+0x80], !P4 ;  /* 0x05c8008002c61fae */ /* 0x0007e8000e101d46 */
[----:B------:R-:W0:Y:S01]  /*37f0*/  LDGDEPBAR ;  /* 0x00000000000079af */ /* 0x000e220000000000 */
[----:B------:R-:W-:-:S02]  /*3800*/  IMAD R8, R8, c[0x0][0x208], RZ ;  /* 0x0000820008087a24 */ /* 0x000fc400078e02ff */
[----:B------:R-:W-:Y:S01]  /*3810*/  IMAD.WIDE.U32 R6, R96, c[0x0][0x208], RZ ;  /* 0x0000820060067a25 */ /* 0x000fe200078e00ff */
[----:B-1----:R-:W-:-:S03]  /*3820*/  ISETP.GT.AND P0, PT, R11, 0x3f, PT ;  /* 0x0000003f0b00780c */ /* 0x002fc60003f04270 */
[----:B------:R-:W-:-:S05]  /*3830*/  IMAD R0, R96, c[0x0][0x20c], R8 ;  /* 0x0000830060007a24 */ /* 0x000fca00078e0208 */
[----:B------:R-:W-:-:S05]  /*3840*/  IADD3 R0, R7, R0, RZ ;  /* 0x0000000007007210 */ /* 0x000fca0007ffe0ff */
[----:B------:R-:W-:Y:S01]  /*3850*/  IMAD R0, R0, 0x30, RZ ;  /* 0x0000003000007824 */ /* 0x000fe200078e02ff */
[----:B---3--:R-:W-:Y:S01]  /*3860*/  MOV R2, R238 ;  /* 0x000000ee00027202 */ /* 0x008fe20000000f00 */
[----:B------:R-:W-:-:S04]  /*3870*/  DEPBAR.LE SB0, 0x1 ;  /* 0x000080400000791a */ /* 0x000fc80000000000 */
[----:B------:R-:W-:Y:S01]  /*3880*/  MOV R3, R240 ;  /* 0x000000f000037202 */ /* 0x000fe20000000f00 */
[----:B------:R-:W-:-:S04]  /*3890*/  DEPBAR.LE SB0, 0x0 ;  /* 0x000080000000791a */ /* 0x000fc80000000000 */
[----:B------:R-:W-:Y:S01]  /*38a0*/  BAR.SYNC.DEFER_BLOCKING 0x0 ;  /* 0x0000000000007b1d */ /* 0x000fe20000010000 */
[----:B--2---:R-:W-:-:S05]  /*38b0*/  IMAD.WIDE.U32 R4, R6, 0x30, R2 ;  /* 0x0000003006047825 */ /* 0x004fca00078e0002 */
[C---:B------:R-:W-:Y:S02]  /*38c0*/  LEA R2, P1, R4.reuse, c[0x0][0x1f8], 0x1 ;  /* 0x00007e0004027a11 */ /* 0x040fe400078208ff */
[----:B------:R-:W-:Y:S02]  /*38d0*/  IADD3 R0, R5, R0, RZ ;  /* 0x0000000005007210 */ /* 0x000fe40007ffe0ff */
[----:B------:R-:W-:Y:S02]  /*38e0*/  @!P0 MOV R5, c[0x0][0x208] ;  /* 0x0000820000058a02 */ /* 0x000fe40000000f00 */
[----:B------:R-:W-:Y:S02]  /*38f0*/  LEA.HI.X R3, R4, c[0x0][0x1fc], R0, 0x1, P1 ;  /* 0x00007f0004037a11 */ /* 0x000fe400008f0c00 */
[----:B------:R-:W-:Y:S02]  /*3900*/  @!P0 MOV R4, c[0x0][0x20c] ;  /* 0x0000830000048a02 */ /* 0x000fe40000000f00 */
[----:B------:R-:W-:-:S02]  /*3910*/  @!P0 LEA R12, P1, R5, R2, 0x6 ;  /* 0x00000002050c8211 */ /* 0x000fc400078230ff */
[----:B------:R-:W-:Y:S02]  /*3920*/  LOP3.LUT P3, RZ, R14, 0x1, RZ, 0xc0, !PT ;  /* 0x000000010eff7812 */ /* 0x000fe4000786c0ff */
[----:B------:R-:W-:Y:S02]  /*3930*/  IADD3 R0, R9, R249, -R250 ;  /* 0x000000f909007210 */ /* 0x000fe40007ffe8fa */
[----:B------:R-:W-:Y:S02]  /*3940*/  @!P0 LEA.HI.X R13, R5, R3, R4, 0x6, P1 ;  /* 0x00000003050d8211 */ /* 0x000fe400008f3404 */
[----:B------:R-:W-:Y:S01]  /*3950*/  ISETP.LT.OR P1, PT, R0, 0x1, !P3 ;  /* 0x000000010000780c */ /* 0x000fe20005f21670 */
[----:B------:R-:W-:Y:S01]  /*3960*/  LDSM.16.M88.4 R8, [R187] ;  /* 0x00000000bb08783b */ /* 0x000fe20000000200 */
[----:B------:R-:W-:-:S03]  /*3970*/  LOP3.LUT P2, RZ, R14, 0x2, RZ, 0xc0, !PT ;  /* 0x000000020eff7812 */ /* 0x000fc6000784c0ff */
[----:B------:R-:W1:Y:S04]  /*3980*/  LDSM.16.M88.4 R16, [R184] ;  /* 0x00000000b810783b */ /* 0x000e680000000200 */
[----:B------:R-:W2:Y:S04]  /*3990*/  LDSM.16.M88.4 R4, [R187+0x1000] ;  /* 0x00100000bb04783b */ /* 0x000ea80000000200 */
[----:B------:R-:W3:Y:S04]  /*39a0*/  LDSM.16.M88.4 R20, [R184+0x400] ;  /* 0x00040000b814783b */ /* 0x000ee80000000200 */
[----:B------:R-:W4:Y:S04]  /*39b0*/  LDSM.16.M88.4 R44, [R184+0x800] ;  /* 0x00080000b82c783b */ /* 0x000f280000000200 */
[----:B------:R-:W-:Y:S04]  /*39c0*/  LDSM.16.M88.4 R40, [R188] ;  /* 0x00000000bc28783b */ /* 0x000fe80000000200 */
[----:B------:R-:W-:Y:S04]  /*39d0*/  LDSM.16.M88.4 R32, [R188+0x1000] ;  /* 0x00100000bc20783b */ /* 0x000fe80000000200 */
[----:B------:R-:W5:Y:S04]  /*39e0*/  LDSM.16.M88.4 R48, [R189] ;  /* 0x00000000bd30783b */ /* 0x000f680000000200 */
[----:B------:R-:W-:Y:S04]  /*39f0*/  LDSM.16.M88.4 R88, [R197] ;  /* 0x00000000c558783b */ /* 0x000fe80000000200 */
[----:B------:R-:W-:Y:S04]  /*3a00*/  LDSM.16.M88.4 R92, [R196] ;  /* 0x00000000c45c783b */ /* 0x000fe80000000200 */
[----:B------:R-:W-:Y:S01]  /*3a10*/  @!PT LDS RZ, [RZ] ;  /* 0x00000000fffff984 */ /* 0x000fe20000000800 */
[----:B------:R-:W-:Y:S01]  /*3a20*/  @!PT LDS RZ, [RZ] ;  /* 0x00000000fffff984 */ /* 0x000fe20000000800 */
[----:B------:R-:W-:Y:S01]  /*3a30*/  @!PT LDS RZ, [RZ] ;  /* 0x00000000fffff984 */ /* 0x000fe20000000800 */
[----:B------:R1:W-:Y:S01]  /*3a40*/  LDGSTS.E.BYPASS.LTC128B.128 [R198+0x1880], [R2.64], !P1 ;  /* 0x0188000002c67fae */ /* 0x0003e2000c901d46 */
[----:B------:R-:W-:-:S02]  /*3a50*/  ISETP.LT.OR P1, PT, R0, 0x1, !P2 ;  /* 0x000000010000780c */ /* 0x000fc40005721670 */
[----:B------:R-:W-:Y:S02]  /*3a60*/  P2R R15, PR, RZ, 0x40 ;  /* 0x00000040ff0f7803 */ /* 0x000fe40000000000 */
[----:B------:R-:W-:-:S09]  /*3a70*/  @!P0 ISETP.LT.OR P3, PT, R0, 0x21, !P3 ;  /* 0x000000210000880c */ /* 0x000fd20005f61670 */
[----:B------:R2:W-:Y:S01]  /*3a80*/  LDGSTS.E.BYPASS.LTC128B.128 [R198+0x2480], [R2.64+0x40], !P1 ;  /* 0x0248004002c67fae */ /* 0x0005e2000c901d46 */
[----:B------:R-:W-:-:S04]  /*3a90*/  LOP3.LUT P1, RZ, R14, 0x4, RZ, 0xc0, !PT ;  /* 0x000000040eff7812 */ /* 0x000fc8000782c0ff */
[C---:B------:R-:W-:Y:S02]  /*3aa0*/  ISETP.LT.OR P6, PT, R0.reuse, 0x1, !P1 ;  /* 0x000000010000780c */ /* 0x040fe40004fc1670 */
[C---:B------:R-:W-:Y:S02]  /*3ab0*/  @!P0 ISETP.LT.OR P2, PT, R0.reuse, 0x21, !P2 ;  /* 0x000000210000880c */ /* 0x040fe40005741670 */
[----:B------:R-:W-:-:S09]  /*3ac0*/  @!P0 ISETP.LT.OR P1, PT, R0, 0x21, !P1 ;  /* 0x000000210000880c */ /* 0x000fd20004f21670 */
[----:B------:R3:W-:Y:S04]  /*3ad0*/  LDGSTS.E.BYPASS.LTC128B.128 [R198+0x3080], [R2.64+0x80], !P6 ;  /* 0x0308008002c67fae */ /* 0x0007e8000f101d46 */
[----:B------:R4:W-:Y:S01]  /*3ae0*/  @!P0 LDGSTS.E.BYPASS.LTC128B.128 [R198+0x2080], [R12.64], !P3 ;  /* 0x020800000cc68fae */ /* 0x0009e2000d901d46 */
[----:B------:R-:W-:Y:S02]  /*3af0*/  ISETP.NE.AND P3, PT, R24, RZ, PT ;  /* 0x000000ff1800720c */ /* 0x000fe40003f65270 */
[-C--:B-1----:R-:W-:Y:S01]  /*3b00*/  HMMA.16816.F32.BF16 R24, R8, R16.reuse, RZ ;  /* 0x000000100818723c */ /* 0x082fe200000418ff */
[----:B------:R1:W-:Y:S04]  /*3b10*/  @!P0 LDGSTS.E.BYPASS.LTC128B.128 [R198+0x2c80], [R12.64+0x40], !P2 ;  /* 0x02c800400cc68fae */ /* 0x0003e8000d101d46 */
[----:B------:R1:W-:Y:S04]  /*3b20*/  @!P0 LDGSTS.E.BYPASS.LTC128B.128 [R198+0x3880], [R12.64+0x80], !P1 ;  /* 0x038800800cc68fae */ /* 0x0003e8000c901d46 */
[----:B------:R-:W-:Y:S04]  /*3b30*/  LDSM.16.M88.4 R60, [R184+0xc00] ;  /* 0x000c0000b83c783b */ /* 0x000fe80000000200 */
[----:B------:R-:W5:Y:S01]  /*3b40*/  LDSM.16.M88.4 R36, [R187+0x2000] ;  /* 0x00200000bb24783b */ /* 0x000f620000000200 */
[----:B--2---:R-:W-:Y:S01]  /*3b50*/  HMMA.16816.F32.BF16 R52, R4, R16, RZ ;  /* 0x000000100434723c */ /* 0x004fe200000418ff */
[----:B------:R-:W-:-:S02]  /*3b60*/  ISETP.NE.AND P6, PT, R15, RZ, PT ;  /* 0x000000ff0f00720c */ /* 0x000fc40003fc5270 */
[----:B------:R-:W2:Y:S04]  /*3b70*/  LDSM.16.M88.4 R28, [R187+0x3000] ;  /* 0x00300000bb1c783b */ /* 0x000ea80000000200 */
[----:B------:R-:W-:Y:S01]  /*3b80*/  LDSM.16.M88.4 R56, [R195] ;  /* 0x00000000c338783b */ /* 0x000fe20000000200 */
[C---:B---3--:R-:W-:Y:S03]  /*3b90*/  HMMA.16816.F32.BF16 R76, R4.reuse, R20, RZ ;  /* 0x00000014044c723c */ /* 0x048fe600000418ff */
[----:B------:R-:W0:Y:S05]  /*3ba0*/  LDGDEPBAR ;  /* 0x00000000000079af */ /* 0x000e2a0000000000 */
[C---:B----4-:R-:W-:Y:S08]  /*3bb0*/  HMMA.16816.F32.BF16 R64, R4.reuse, R44, RZ ;  /* 0x0000002c0440723c */ /* 0x050ff000000418ff */
[C---:B-1----:R-:W-:Y:S08]  /*3bc0*/  HMMA.16816.F32.BF16 R12, R4.reuse, R18, RZ ;  /* 0x00000012040c723c */ /* 0x042ff000000418ff */
[C---:B------:R-:W-:Y:S08]  /*3bd0*/  HMMA.16816.F32.BF16 R68, R4.reuse, R22, RZ ;  /* 0x000000160444723c */ /* 0x040ff000000418ff */
[----:B------:R-:W-:Y:S08]  /*3be0*/  HMMA.16816.F32.BF16 R80, R4, R46, RZ ;  /* 0x0000002e0450723c */ /* 0x000ff000000418ff */
[----:B-----5:R-:W-:Y:S01]  /*3bf0*/  HMMA.16816.F32.BF16 R4, R40, R48, R24 ;  /* 0x000000302804723c */ /* 0x020fe20000041818 */
        /* <DEDUP_REMOVED lines=13> */
[----:B------:R-:W5:Y:S07]  /*3cd0*/  LDSM.16.M88.4 R12, [R187+0x5000] ;  /* 0x00500000bb0c783b */ /* 0x000f6e0000000200 */
        /* <DEDUP_REMOVED lines=16> */
[----:B-----5:R-:W-:Y:S08]  /*3de0*/  HMMA.16816.F32.BF16 R32, R12, R52, R32 ;  /* 0x000000340c20723c */ /* 0x020ff00000041820 */
[-C--:B------:R-:W-:Y:S08]  /*3df0*/  HMMA.16816.F32.BF16 R64, R24, R58.reuse, R72 ;  /* 0x0000003a1840723c */ /* 0x080ff00000041848 */
[----:B------:R-:W-:Y:S08]  /*3e00*/  HMMA.16816.F32.BF16 R72, R20, R58, R76 ;  /* 0x0000003a1448723c */ /* 0x000ff0000004184c */
[----:B--2---:R-:W-:Y:S08]  /*3e10*/  HMMA.16816.F32.BF16 R80, R8, R44, R68 ;  /* 0x0000002c0850723c */ /* 0x004ff00000041844 */
[----:B-1----:R-:W-:Y:S08]  /*3e20*/  HMMA.16816.F32.BF16 R68, R36, R48, R84 ;  /* 0x000000302444723c */ /* 0x002ff00000041854 */
[----:B------:R-:W-:Y:S08]  /*3e30*/  HMMA.16816.F32.BF16 R100, R40, R90, R116 ;  /* 0x0000005a2864723c */ /* 0x000ff00000041874 */
        /* <DEDUP_REMOVED lines=14> */
[----:B------:R-:W-:Y:S01]  /*3f20*/  LDSM.16.M88.4 R56, [R191] ;  /* 0x00000000bf38783b */ /* 0x000fe20000000200 */
[----:B------:R2:W3:Y:S06]  /*3f30*/  MUFU.TANH R117, R0 ;  /* 0x0000000000757308 */ /* 0x0004ec0000002400 */
        /* <DEDUP_REMOVED lines=133> */
[----:B------:R-:W-:-:S03]  /*4790*/  ISETP.GE.AND P2, PT, R3, 0x1, PT ;  /* 0x000000010300780c */ /* 0x000fc60003f46270 */
        /* <DEDUP_REMOVED lines=9> */
[----:B------:R-:W-:Y:S01]  /*4830*/  @P2 IMAD.WIDE.U32 R2, R6, 0x30, R98 ;  /* 0x0000003006022825 */ /* 0x000fe200078e0062 */
[----:B------:R-:W-:-:S03]  /*4840*/  @P1 IADD3 R6, P0, R242, R4, RZ ;  /* 0x00000004f2061210 */ /* 0x000fc60007f1e0ff */
[C---:B------:R-:W-:Y:S02]  /*4850*/  @P1 IMAD R7, R0.reuse, 0x30, RZ ;  /* 0x0000003000071824 */ /* 0x040fe400078e02ff */
[----:B------:R-:W-:-:S03]  /*4860*/  @P2 IMAD R0, R0, 0x30, RZ ;  /* 0x0000003000002824 */ /* 0x000fc600078e02ff */
[----:B------:R-:W-:Y:S01]  /*4870*/  @P1 IADD3.X R7, R241, R7, R5, P0, !PT ;  /* 0x00000007f1071210 */ /* 0x000fe200007fe405 */
[----:B------:R-:W-:Y:S01]  /*4880*/  @P2 IMAD.IADD R0, R3, 0x1, R0 ;  /* 0x0000000103002824 */ /* 0x000fe200078e0200 */
[----:B------:R-:W-:-:S04]  /*4890*/  @P2 LEA R4, P0, R2, c[0x0][0x1c8], 0x1 ;  /* 0x0000720002042a11 */ /* 0x000fc800078008ff */
        /* <DEDUP_REMOVED lines=12> */
.L_x_1076:
[----:B--234-:R-:W-:Y:S05]  /*4960*/  BSYNC B0 ;  /* 0x0000000000007941 */ /* 0x01cfea0003800000 */
.L_x_1075:
[----:B------:R-:W2:Y:S04]  /*4970*/  LDL R237, [R1+0x30] ;  /* 0x0000300001ed7983 */ /* 0x000ea80000100800 */
[----:B------:R-:W2:Y:S04]  /*4980*/  LDL R236, [R1+0xb8] ;  /* 0x0000b80001ec7983 */ /* 0x000ea80000100800 */
[----:B-1----:R-:W3:Y:S04]  /*4990*/  LDL R5, [R1+0x24] ;  /* 0x0000240001057983 */ /* 0x002ee80000100800 */
[----:B------:R-:W4:Y:S04]  /*49a0*/  LDL R251, [R1+0x10] ;  /* 0x0000100001fb7983 */ /* 0x000f280000100800 */
[----:B------:R-:W-:Y:S04]  /*49b0*/  LDSM.16.MT88.4 R72, [R186+0xc00] ;  /* 0x000c0000ba48783b */ /* 0x000fe80000004200 */
        /* <DEDUP_REMOVED lines=9> */
[----:B------:R-:W-:-:S05]  /*4a50*/  @P3 IMAD.HI.U32 R0, R3, c[0x0][0x2c8], RZ ;  /* 0x0000b20003003a27 */ /* 0x000fca00078e00ff */
[----:B------:R-:W-:-:S05]  /*4a60*/  @P3 SHF.R.U32.HI R3, RZ, c[0x0][0x2cc], R0 ;  /* 0x0000b300ff033a19 */ /* 0x000fca0000011600 */
[----:B------:R-:W1:Y:S01]  /*4a70*/  SHFL.IDX PT, R2, R3, 0x2, 0x1c1f ;  /* 0x005c1f0003027f89 */ /* 0x000e6200000e0000 */
[----:B---3--:R-:W-:-:S03]  /*4a80*/  IADD3 R0, -R5, 0x1, R97 ;  /* 0x0000000105007810 */ /* 0x008fc60007ffe161 */
[----:B------:R-:W2:Y:S02]  /*4a90*/  SHFL.IDX PT, R4, R3, 0x3, 0x1c1f ;  /* 0x007c1f0003047f89 */ /* 0x000ea400000e0000 */
[----:B----4-:R-:W-:Y:S02]  /*4aa0*/  IMAD.IADD R7, R0, 0x1, -R251 ;  /* 0x0000000100077824 */ /* 0x010fe400078e0afb */
[----:B------:R-:W-:Y:S02]  /*4ab0*/  IMAD.IADD R8, R97, 0x1, -R5 ;  /* 0x0000000161087824 */ /* 0x000fe400078e0a05 */
[----:B------:R-:W-:Y:S01]  /*4ac0*/  LDSM.16.MT88.4 R96, [R185+0x1000] ;  /* 0x00100000b960783b */ /* 0x000fe20000004200 */
[----:B-1----:R-:W-:-:S05]  /*4ad0*/  IMAD.IADD R2, R7, 0x1, R2 ;  /* 0x0000000107027824 */ /* 0x002fca00078e0202 */
[----:B------:R-:W-:-:S04]  /*4ae0*/  IMNMX R2, R8, R2, PT ;  /* 0x0000000208027217 */ /* 0x000fc80003800200 */
[C---:B------:R-:W-:Y:S02]  /*4af0*/  ISETP.GT.AND P2, PT, R2.reuse, RZ, PT ;  /* 0x000000ff0200720c */ /* 0x040fe40003f44270 */
[C---:B------:R-:W-:Y:S02]  /*4b00*/  ISETP.GT.AND P1, PT, R2.reuse, 0x1, PT ;  /* 0x000000010200780c */ /* 0x040fe40003f24270 */
[C---:B------:R-:W-:Y:S02]  /*4b10*/  ISETP.GT.AND P0, PT, R2.reuse, 0x8, PT ;  /* 0x000000080200780c */ /* 0x040fe40003f04270 */
[----:B------:R-:W-:Y:S02]  /*4b20*/  FSEL R9, R93, -INF , P2 ;  /* 0xff8000005d097808 */ /* 0x000fe40001000000 */
[----:B------:R-:W-:Y:S02]  /*4b30*/  FSEL R10, R89, -INF , P1 ;  /* 0xff800000590a7808 */ /* 0x000fe40000800000 */
[----:B------:R-:W-:-:S02]  /*4b40*/  ISETP.GT.AND P2, PT, R2, 0x9, PT ;  /* 0x000000090200780c */ /* 0x000fc40003f44270 */
[----:B------:R-:W-:Y:S02]  /*4b50*/  ISETP.GT.AND P1, PT, R2, 0x10, PT ;  /* 0x000000100200780c */ /* 0x000fe40003f24270 */
[----:B------:R-:W-:Y:S02]  /*4b60*/  FSEL R11, R88, -INF , P0 ;  /* 0xff800000580b7808 */ /* 0x000fe40000000000 */
[----:B------:R-:W-:Y:S01]  /*4b70*/  ISETP.GT.AND P0, PT, R2, 0x11, PT ;  /* 0x000000110200780c */ /* 0x000fe20003f04270 */
[----:B--2---:R-:W-:Y:S01]  /*4b80*/  IMAD.IADD R0, R7, 0x1, R4 ;  /* 0x0000000107007824 */ /* 0x004fe200078e0204 */
[----:B------:R-:W-:Y:S02]  /*4b90*/  FSEL R18, R80, -INF , P2 ;  /* 0xff80000050127808 */ /* 0x000fe40001000000 */
[----:B------:R-:W-:Y:S02]  /*4ba0*/  FSEL R19, R56, -INF , P1 ;  /* 0xff80000038137808 */ /* 0x000fe40000800000 */
[----:B------:R-:W-:-:S02]  /*4bb0*/  ISETP.GT.AND P2, PT, R2, 0x18, PT ;  /* 0x000000180200780c */ /* 0x000fc40003f44270 */
[----:B------:R-:W-:Y:S02]  /*4bc0*/  ISETP.GT.AND P1, PT, R2, 0x19, PT ;  /* 0x000000190200780c */ /* 0x000fe40003f24270 */
[----:B------:R-:W-:Y:S02]  /*4bd0*/  FMNMX.FTZ R4, R9, R10, !PT ;  /* 0x0000000a09047209 */ /* 0x000fe40007810000 */
[----:B------:R-:W-:Y:S02]  /*4be0*/  FSEL R20, R52, -INF , P0 ;  /* 0xff80000034147808 */ /* 0x000fe40000000000 */
[----:B------:R-:W-:Y:S02]  /*4bf0*/  ISETP.GT.AND P0, PT, R2, 0x20, PT ;  /* 0x000000200200780c */ /* 0x000fe40003f04270 */
[----:B------:R-:W-:Y:S02]  /*4c00*/  FSEL R22, R45, -INF , P2 ;  /* 0xff8000002d167808 */ /* 0x000fe40001000000 */
[----:B------:R-:W-:-:S02]  /*4c10*/  FSEL R29, R44, -INF , P1 ;  /* 0xff8000002c1d7808 */ /* 0x000fc40000800000 */
[C---:B------:R-:W-:Y:S02]  /*4c20*/  ISETP.GT.AND P2, PT, R2.reuse, 0x21, PT ;  /* 0x000000210200780c */ /* 0x040fe40003f44270 */
[----:B------:R-:W-:Y:S02]  /*4c30*/  ISETP.GT.AND P1, PT, R2, 0x28, PT ;  /* 0x000000280200780c */ /* 0x000fe40003f24270 */
[----:B------:R-:W-:Y:S02]  /*4c40*/  FMNMX.FTZ R4, R11, R4, !PT ;  /* 0x000000040b047209 */ /* 0x000fe40007810000 */
[----:B------:R-:W-:Y:S02]  /*4c50*/  IMNMX R0, R8, R0, PT ;  /* 0x0000000008007217 */ /* 0x000fe40003800200 */
[----:B------:R-:W-:Y:S02]  /*4c60*/  FSEL R151, R17, -INF , P0 ;  /* 0xff80000011977808 */ /* 0x000fe40000000000 */
[----:B------:R-:W-:-:S02]  /*4c70*/  ISETP.GT.AND P0, PT, R2, 0x29, PT ;  /* 0x000000290200780c */ /* 0x000fc40003f04270 */
[----:B------:R-:W-:Y:S02]  /*4c80*/  FSEL R149, R16, -INF , P2 ;  /* 0xff80000010957808 */ /* 0x000fe40001000000 */
[----:B------:R-:W-:Y:S02]  /*4c90*/  FMNMX.FTZ R2, R18, R4, !PT ;  /* 0x0000000412027209 */ /* 0x000fe40007810000 */
[----:B------:R-:W-:Y:S02]  /*4ca0*/  FSEL R148, R13, -INF , P1 ;  /* 0xff8000000d947808 */ /* 0x000fe40000800000 */
[C---:B------:R-:W-:Y:S02]  /*4cb0*/  ISETP.GT.AND P2, PT, R0.reuse, RZ, PT ;  /* 0x000000ff0000720c */ /* 0x040fe40003f44270 */
[----:B------:R-:W-:Y:S02]  /*4cc0*/  ISETP.GT.AND P1, PT, R0, 0x1, PT ;  /* 0x000000010000780c */ /* 0x000fe40003f24270 */
[----:B------:R-:W-:-:S02]  /*4cd0*/  FSEL R150, R12, -INF , P0 ;  /* 0xff8000000c967808 */ /* 0x000fc40000000000 */
[----:B------:R-:W-:Y:S02]  /*4ce0*/  FMNMX.FTZ R2, R19, R2, !PT ;  /* 0x0000000213027209 */ /* 0x000fe40007810000 */
[----:B------:R-:W-:Y:S02]  /*4cf0*/  ISETP.GT.AND P0, PT, R0, 0x8, PT ;  /* 0x000000080000780c */ /* 0x000fe40003f04270 */
[----:B------:R-:W-:Y:S02]  /*4d00*/  FSEL R14, R92, -INF , P2 ;  /* 0xff8000005c0e7808 */ /* 0x000fe40001000000 */
[----:B------:R-:W-:Y:S02]  /*4d10*/  FSEL R17, R90, -INF , P1 ;  /* 0xff8000005a117808 */ /* 0x000fe40000800000 */
        /* <DEDUP_REMOVED lines=9> */
[C---:B------:R-:W-:Y:S02]  /*4db0*/  ISETP.GT.AND P1, PT, R0.reuse, 0x11, PT ;  /* 0x000000110000780c */ /* 0x040fe40003f24270 */
[----:B------:R-:W-:Y:S02]  /*4dc0*/  FSEL R26, R57, -INF , P0 ;  /* 0xff800000391a7808 */ /* 0x000fe40000000000 */
        /* <DEDUP_REMOVED lines=15> */
[----:B------:R-:W-:Y:S02]  /*4ec0*/  FSEL R143, R25, -INF , P0 ;  /* 0xff800000198f7808 */ /* 0x000fe40000000000 */
[----:B------:R-:W-:Y:S02]  /*4ed0*/  FMNMX.FTZ R2, R31, R5, !PT ;  /* 0x000000051f027209 */ /* 0x000fe40007810000 */
[----:B------:R-:W-:Y:S02]  /*4ee0*/  ISETP.GT.AND P0, PT, R0, 0x28, PT ;  /* 0x000000280000780c */ /* 0x000fe40003f04270 */
[----:B------:R-:W-:Y:S02]  /*4ef0*/  FSEL R142, R24, -INF , P1 ;  /* 0xff800000188e7808 */ /* 0x000fe40000800000 */
[----:B------:R-:W-:Y:S01]  /*4f00*/  FMNMX.FTZ R2, R143, R2, !PT ;  /* 0x000000028f027209 */ /* 0x000fe20007810000 */
[----:B------:R-:W1:Y:S01]  /*4f10*/  SHFL.BFLY PT, R6, R4, 0x2, 0x1f ;  /* 0x0c401f0004067f89 */ /* 0x000e6200000e0000 */
[----:B------:R-:W-:-:S02]  /*4f20*/  ISETP.GT.AND P1, PT, R0, 0x29, PT ;  /* 0x000000290000780c */ /* 0x000fc40003f24270 */
[----:B------:R-:W-:Y:S02]  /*4f30*/  FSEL R141, R23, -INF , P0 ;  /* 0xff800000178d7808 */ /* 0x000fe40000000000 */
[----:B------:R-:W-:Y:S02]  /*4f40*/  FMNMX.FTZ R2, R142, R2, !PT ;  /* 0x000000028e027209 */ /* 0x000fe40007810000 */
[----:B------:R-:W-:Y:S02]  /*4f50*/  FSEL R140, R21, -INF , P1 ;  /* 0xff800000158c7808 */ /* 0x000fe40000800000 */
[----:B------:R-:W-:-:S04]  /*4f60*/  FMNMX.FTZ R2, R141, R2, !PT ;  /* 0x000000028d027209 */ /* 0x000fc80007810000 */
[----:B------:R-:W-:-:S05]  /*4f70*/  FMNMX.FTZ R2, R140, R2, !PT ;  /* 0x000000028c027209 */ /* 0x000fca0007810000 */
[----:B------:R-:W2:Y:S01]  /*4f80*/  SHFL.BFLY PT, R5, R2, 0x2, 0x1f ;  /* 0x0c401f0002057f89 */ /* 0x000ea200000e0000 */
[----:B-1----:R-:W-:-:S05]  /*4f90*/  FMNMX.FTZ R0, R4, R6, !PT ;  /* 0x0000000604007209 */ /* 0x002fca0007810000 */
[----:B------:R-:W1:Y:S01]  /*4fa0*/  SHFL.BFLY PT, R4, R0, 0x1, 0x1f ;  /* 0x0c201f0000047f89 */ /* 0x000e6200000e0000 */
[----:B--2---:R-:W-:-:S05]  /*4fb0*/  FMNMX.FTZ R2, R2, R5, !PT ;  /* 0x0000000502027209 */ /* 0x004fca0007810000 */
[----:B------:R-:W2:Y:S01]  /*4fc0*/  SHFL.BFLY PT, R5, R2, 0x1, 0x1f ;  /* 0x0c201f0002057f89 */ /* 0x000ea200000e0000 */
[----:B-1----:R-:W-:-:S04]  /*4fd0*/  FMNMX.FTZ R106, R0, R4, !PT ;  /* 0x00000004006a7209 */ /* 0x002fc80007810000 */
[C---:B------:R-:W-:Y:S01]  /*4fe0*/  FSETP.NEU.FTZ.AND P0, PT, R106.reuse, -INF , PT ;  /* 0xff8000006a00780b */ /* 0x040fe20003f1d000 */
[----:B------:R-:W-:-:S05]  /*4ff0*/  FMUL.FTZ R0, R106, c[0x0][0x2d0] ;  /* 0x0000b4006a007a20 */ /* 0x000fca0000410000 */
[----:B------:R-:W-:Y:S02]  /*5000*/  FSEL R13, R0, RZ, P0 ;  /* 0x000000ff000d7208 */ /* 0x000fe40000000000 */
[----:B--2---:R-:W-:-:S03]  /*5010*/  FMNMX.FTZ R102, R2, R5, !PT ;  /* 0x0000000502667209 */ /* 0x004fc60007810000 */
[----:B------:R-:W-:-:S04]  /*5020*/  FFMA.FTZ R2, R11, c[0x0][0x2d0], -R13 ;  /* 0x0000b4000b027a23 */ /* 0x000fc8000001080d */
[----:B------:R1:W-:Y:S01]  /*5030*/  MUFU.EX2 R202, R2 ;  /* 0x0000000200ca7308 */ /* 0x0003e20000000800 */
[--C-:B------:R-:W-:Y:S01]  /*5040*/  FFMA.FTZ R0, R9, c[0x0][0x2d0], -R13.reuse ;  /* 0x0000b40009007a23 */ /* 0x100fe2000001080d */
[----:B-1----:R-:W1:Y:S06]  /*5050*/  SHFL.IDX PT, R2, R3, RZ, 0x1c1f ;  /* 0x001c1fff03027589 */ /* 0x002e6c00000e0000 */
[----:B------:R2:W-:Y:S01]  /*5060*/  MUFU.EX2 R200, R0 ;  /* 0x0000000000c87308 */ /* 0x0005e20000000800 */
[----:B------:R-:W-:Y:S01]  /*5070*/  FSETP.NEU.FTZ.AND P0, PT, R102, -INF , PT ;  /* 0xff8000006600780b */ /* 0x000fe20003f1d000 */
[----:B------:R-:W3:Y:S01]  /*5080*/  SHFL.IDX PT, R3, R3, 0x1, 0x1c1f ;  /* 0x003c1f0003037f89 */ /* 0x000ee200000e0000 */
[----:B--2---:R-:W-:-:S05]  /*5090*/  FFMA.FTZ R0, R10, c[0x0][0x2d0], -R13 ;  /* 0x0000b4000a007a23 */ /* 0x004fca000001080d */
[----:B------:R2:W-:Y:S01]  /*50a0*/  MUFU.EX2 R199, R0 ;  /* 0x0000000000c77308 */ /* 0x0005e20000000800 */
[----:B-1----:R-:W-:Y:S02]  /*50b0*/  IMAD.IADD R2, R7, 0x1, R2 ;  /* 0x0000000107027824 */ /* 0x002fe400078e0202 */
[----:B--2---:R-:W-:-:S05]  /*50c0*/  FMUL.FTZ R0, R102, c[0x0][0x2d0] ;  /* 0x0000b40066007a20 */ /* 0x004fca0000410000 */
[----:B------:R-:W-:Y:S01]  /*50d0*/  FSEL R12, R0, RZ, P0 ;  /* 0x000000ff000c7208 */ /* 0x000fe20000000000 */
[----:B------:R-:W-:Y:S01]  /*50e0*/  FFMA.FTZ R0, R18, c[0x0][0x2d0], -R13 ;  /* 0x0000b40012007a23 */ /* 0x000fe2000001080d */
[----:B------:R-:W-:-:S03]  /*50f0*/  IMNMX R2, R8, R2, PT ;  /* 0x0000000208027217 */ /* 0x000fc60003800200 */
[----:B------:R1:W2:Y:S01]  /*5100*/  MUFU.EX2 R201, R0 ;  /* 0x0000000000c97308 */ /* 0x0002a20000000800 */
[C---:B------:R-:W-:Y:S02]  /*5110*/  ISETP.GT.AND P2, PT, R2.reuse, RZ, PT ;  /* 0x000000ff0200720c */ /* 0x040fe40003f44270 */
[C---:B------:R-:W-:Y:S02]  /*5120*/  ISETP.GT.AND P1, PT, R2.reuse, 0x1, PT ;  /* 0x000000010200780c */ /* 0x040fe40003f24270 */
[----:B------:R-:W-:Y:S02]  /*5130*/  ISETP.GT.AND P0, PT, R2, 0x8, PT ;  /* 0x000000080200780c */ /* 0x000fe40003f04270 */
[----:B------:R-:W-:Y:S01]  /*5140*/  FSEL R18, R116, -INF , P2 ;  /* 0xff80000074127808 */ /* 0x000fe20001000000 */
[----:B-1----:R-:W-:-:S04]  /*5150*/  FFMA.FTZ R0, R14, c[0x0][0x2d0], -R12 ;  /* 0x0000b4000e007a23 */ /* 0x002fc8000001080c */
[----:B------:R1:W-:Y:S01]  /*5160*/  MUFU.EX2 R179, R0 ;  /* 0x0000000000b37308 */ /* 0x0003e20000000800 */
[----:B------:R-:W-:Y:S02]  /*5170*/  FSEL R21, R108, -INF , P1 ;  /* 0xff8000006c157808 */ /* 0x000fe40000800000 */
[----:B------:R-:W-:Y:S02]  /*5180*/  FSEL R23, R95, -INF , P0 ;  /* 0xff8000005f177808 */ /* 0x000fe40000000000 */
[C---:B------:R-:W-:Y:S02]  /*5190*/  ISETP.GT.AND P2, PT, R2.reuse, 0x9, PT ;  /* 0x000000090200780c */ /* 0x040fe40003f44270 */
[C---:B------:R-:W-:Y:S02]  /*51a0*/  ISETP.GT.AND P1, PT, R2.reuse, 0x10, PT ;  /* 0x000000100200780c */ /* 0x040fe40003f24270 */
[----:B------:R-:W-:Y:S01]  /*51b0*/  ISETP.GT.AND P0, PT, R2, 0x11, PT ;  /* 0x000000110200780c */ /* 0x000fe20003f04270 */
[----:B-1----:R-:W-:-:S04]  /*51c0*/  FFMA.FTZ R0, R17, c[0x0][0x2d0], -R12 ;  /* 0x0000b40011007a23 */ /* 0x002fc8000001080c */
[----:B------:R1:W4:Y:S01]  /*51d0*/  MUFU.EX2 R176, R0 ;  /* 0x0000000000b07308 */ /* 0x0003220000000800 */
[----:B------:R-:W-:Y:S02]  /*51e0*/  FSEL R24, R94, -INF , P2 ;  /* 0xff8000005e187808 */ /* 0x000fe40001000000 */
[----:B------:R-:W-:Y:S01]  /*51f0*/  FSEL R25, R91, -INF , P1 ;  /* 0xff8000005b197808 */ /* 0x000fe20000800000 */
[----:B---3--:R-:W-:Y:S01]  /*5200*/  IMAD.IADD R3, R7, 0x1, R3 ;  /* 0x0000000107037824 */ /* 0x008fe200078e0203 */
[----:B------:R-:W-:Y:S01]  /*5210*/  FSEL R27, R83, -INF , P0 ;  /* 0xff800000531b7808 */ /* 0x000fe20000000000 */
[----:B------:R-:W-:Y:S01]  /*5220*/  LDSM.16.MT88.4 R92, [R186+0x1000] ;  /* 0x00100000ba5c783b */ /* 0x000fe20000004200 */
[C---:B------:R-:W-:Y:S02]  /*5230*/  ISETP.GT.AND P2, PT, R2.reuse, 0x18, PT ;  /* 0x000000180200780c */ /* 0x040fe40003f44270 */
[----:B------:R-:W-:Y:S01]  /*5240*/  ISETP.GT.AND P1, PT, R2, 0x19, PT ;  /* 0x000000190200780c */ /* 0x000fe20003f24270 */
[--C-:B------:R-:W-:Y:S01]  /*5250*/  FFMA.FTZ R4, R30, c[0x0][0x2d0], -R12.reuse ;  /* 0x0000b4001e047a23 */ /* 0x100fe2000001080c */
[----:B------:R-:W-:Y:S01]  /*5260*/  ISETP.GT.AND P0, PT, R2, 0x20, PT ;  /* 0x000000200200780c */ /* 0x000fe20003f04270 */
[----:B------:R-:W-:Y:S01]  /*5270*/  LDSM.16.MT88.4 R88, [R186+0x400] ;  /* 0x00040000ba58783b */ /* 0x000fe20000004200 */
[----:B-1----:R-:W-:Y:S01]  /*5280*/  FFMA.FTZ R0, R16, c[0x0][0x2d0], -R12 ;  /* 0x0000b40010007a23 */ /* 0x002fe2000001080c */
[----:B--2---:R-:W-:-:S02]  /*5290*/  F2FP.BF16.PACK_AB R10, R201, R202 ;  /* 0x000000cac90a723e */ /* 0x004fc400000010ff */
[----:B------:R-:W-:Y:S01]  /*52a0*/  LDSM.16.MT88.4 R80, [R185+0x400] ;  /* 0x00040000b950783b */ /* 0x000fe20000004200 */
[----:B------:R1:W-:Y:S01]  /*52b0*/  MUFU.EX2 R183, R0 ;  /* 0x0000000000b77308 */ /* 0x0003e20000000800 */
[----:B------:R-:W-:Y:S02]  /*52c0*/  FSEL R33, R58, -INF , P2 ;  /* 0xff8000003a217808 */ /* 0x000fe40001000000 */
[----:B------:R-:W-:Y:S02]  /*52d0*/  FSEL R34, R54, -INF , P1 ;  /* 0xff80000036227808 */ /* 0x000fe40000800000 */
[----:B------:R-:W-:Y:S02]  /*52e0*/  FSEL R104, R104, -INF , P0 ;  /* 0xff80000068687808 */ /* 0x000fe40000000000 */
[C---:B------:R-:W-:Y:S02]  /*52f0*/  ISETP.GT.AND P2, PT, R2.reuse, 0x21, PT ;  /* 0x000000210200780c */ /* 0x040fe40003f44270 */
[----:B------:R-:W-:-:S02]  /*5300*/  ISETP.GT.AND P1, PT, R2, 0x28, PT ;  /* 0x000000280200780c */ /* 0x000fc40003f24270 */
[----:B------:R-:W-:Y:S01]  /*5310*/  ISETP.GT.AND P0, PT, R2, 0x29, PT ;  /* 0x000000290200780c */ /* 0x000fe20003f04270 */
[----:B-1----:R-:W-:Y:S02]  /*5320*/  FFMA.FTZ R0, R15, c[0x0][0x2d0], -R12 ;  /* 0x0000b4000f007a23 */ /* 0x002fe4000001080c */
[----:B------:R-:W-:Y:S02]  /*5330*/  FFMA.FTZ R2, R19, c[0x0][0x2d0], -R13 ;  /* 0x0000b40013027a23 */ /* 0x000fe4000001080d */
[----:B------:R1:W2:Y:S08]  /*5340*/  MUFU.EX2 R182, R0 ;  /* 0x0000000000b67308 */ /* 0x0002b00000000800 */
[----:B------:R3:W-:Y:S01]  /*5350*/  MUFU.EX2 R181, R2 ;  /* 0x0000000200b57308 */ /* 0x0007e20000000800 */
[----:B-1----:R-:W-:-:S02]  /*5360*/  IMNMX R0, R8, R3, PT ;  /* 0x0000000308007217 */ /* 0x002fc40003800200 */
[----:B------:R-:W-:-:S04]  /*5370*/  FMNMX.FTZ R3, R18, R21, !PT ;  /* 0x0000001512037209 */ /* 0x000fc80007810000 */
[----:B---3--:R-:W-:Y:S01]  /*5380*/  FMNMX.FTZ R2, R23, R3, !PT ;  /* 0x0000000317027209 */ /* 0x008fe20007810000 */
[----:B------:R-:W-:-:S03]  /*5390*/  FFMA.FTZ R3, R20, c[0x0][0x2d0], -R13 ;  /* 0x0000b40014037a23 */ /* 0x000fc6000001080d */
[----:B------:R-:W-:Y:S01]  /*53a0*/  FMNMX.FTZ R2, R24, R2, !PT ;  /* 0x0000000218027209 */ /* 0x000fe20007810000 */
[----:B------:R1:W3:Y:S03]  /*53b0*/  MUFU.EX2 R180, R3 ;  /* 0x0000000300b47308 */ /* 0x0002e60000000800 */
[----:B------:R-:W-:-:S04]  /*53c0*/  FMNMX.FTZ R2, R25, R2, !PT ;  /* 0x0000000219027209 */ /* 0x000fc80007810000 */
[----:B------:R-:W-:Y:S01]  /*53d0*/  FMNMX.FTZ R2, R27, R2, !PT ;  /* 0x000000021b027209 */ /* 0x000fe20007810000 */
[----:B-1----:R-:W-:-:S03]  /*53e0*/  FFMA.FTZ R3, R22, c[0x0][0x2d0], -R13 ;  /* 0x0000b40016037a23 */ /* 0x002fc6000001080d */
[----:B------:R-:W-:Y:S01]  /*53f0*/  FMNMX.FTZ R2, R33, R2, !PT ;  /* 0x0000000221027209 */ /* 0x000fe20007810000 */
[----:B------:R1:W-:Y:S03]  /*5400*/  MUFU.EX2 R178, R3 ;  /* 0x0000000300b27308 */ /* 0x0003e60000000800 */
[----:B------:R-:W-:Y:S02]  /*5410*/  FMNMX.FTZ R2, R34, R2, !PT ;  /* 0x0000000222027209 */ /* 0x000fe40007810000 */
[----:B------:R-:W-:Y:S02]  /*5420*/  FSEL R103, R103, -INF , P2 ;  /* 0xff80000067677808 */ /* 0x000fe40001000000 */
[----:B------:R-:W-:Y:S02]  /*5430*/  FSEL R101, R101, -INF , P1 ;  /* 0xff80000065657808 */ /* 0x000fe40000800000 */
[----:B------:R-:W-:-:S02]  /*5440*/  ISETP.GT.AND P2, PT, R0, RZ, PT ;  /* 0x000000ff0000720c */ /* 0x000fc40003f44270 */
[----:B------:R-:W-:Y:S01]  /*5450*/  ISETP.GT.AND P1, PT, R0, 0x1, PT ;  /* 0x000000010000780c */ /* 0x000fe20003f24270 */
[----:B-1----:R-:W-:-:S04]  /*5460*/  FFMA.FTZ R3, R29, c[0x0][0x2d0], -R13 ;  /* 0x0000b4001d037a23 */ /* 0x002fc8000001080d */
[----:B------:R1:W-:Y:S01]  /*5470*/  MUFU.EX2 R177, R3 ;  /* 0x0000000300b17308 */ /* 0x0003e20000000800 */
[----:B------:R-:W-:Y:S02]  /*5480*/  FMNMX.FTZ R2, R104, R2, !PT ;  /* 0x0000000268027209 */ /* 0x000fe40007810000 */
[----:B------:R-:W-:Y:S02]  /*5490*/  FSEL R100, R100, -INF , P0 ;  /* 0xff80000064647808 */ /* 0x000fe40000000000 */
[----:B------:R-:W-:Y:S02]  /*54a0*/  ISETP.GT.AND P0, PT, R0, 0x8, PT ;  /* 0x000000080000780c */ /* 0x000fe40003f04270 */
[----:B------:R-:W-:Y:S02]  /*54b0*/  FSEL R22, R117, -INF , P2 ;  /* 0xff80000075167808 */ /* 0x000fe40001000000 */
[----:B------:R-:W-:Y:S01]  /*54c0*/  FSEL R20, R146, -INF , P1 ;  /* 0xff80000092147808 */ /* 0x000fe20000800000 */
[----:B-1----:R-:W-:-:S04]  /*54d0*/  FFMA.FTZ R3, R26, c[0x0][0x2d0], -R12 ;  /* 0x0000b4001a037a23 */ /* 0x002fc8000001080c */
[----:B------:R1:W-:Y:S01]  /*54e0*/  MUFU.EX2 R173, R3 ;  /* 0x0000000300ad7308 */ /* 0x0003e20000000800 */
[----:B------:R-:W-:Y:S02]  /*54f0*/  FMNMX.FTZ R2, R103, R2, !PT ;  /* 0x0000000267027209 */ /* 0x000fe40007810000 */
[----:B------:R-:W-:Y:S02]  /*5500*/  ISETP.GT.AND P2, PT, R0, 0x9, PT ;  /* 0x000000090000780c */ /* 0x000fe40003f44270 */
[----:B------:R-:W-:Y:S02]  /*5510*/  FSEL R17, R145, -INF , P0 ;  /* 0xff80000091117808 */ /* 0x000fe40000000000 */
[----:B------:R-:W-:Y:S01]  /*5520*/  FMNMX.FTZ R2, R101, R2, !PT ;  /* 0x0000000265027209 */ /* 0x000fe20007810000 */
[----:B-1----:R-:W-:-:S04]  /*5530*/  FFMA.FTZ R3, R28, c[0x0][0x2d0], -R12 ;  /* 0x0000b4001c037a23 */ /* 0x002fc8000001080c */
[----:B------:R1:W5:Y:S01]  /*5540*/  MUFU.EX2 R172, R3 ;  /* 0x0000000300ac7308 */ /* 0x0003620000000800 */
[----:B------:R-:W-:Y:S02]  /*5550*/  ISETP.GT.AND P1, PT, R0, 0x10, PT ;  /* 0x000000100000780c */ /* 0x000fe40003f24270 */
[----:B------:R-:W-:Y:S02]  /*5560*/  FSEL R16, R144, -INF , P2 ;  /* 0xff80000090107808 */ /* 0x000fe40001000000 */
[----:B------:R-:W-:Y:S02]  /*5570*/  FMNMX.FTZ R2, R100, R2, !PT ;  /* 0x0000000264027209 */ /* 0x000fe40007810000 */
[----:B------:R-:W-:Y:S02]  /*5580*/  ISETP.GT.AND P0, PT, R0, 0x11, PT ;  /* 0x000000110000780c */ /* 0x000fe40003f04270 */
[----:B-1----:R-:W-:-:S04]  /*5590*/  FMNMX.FTZ R3, R22, R20, !PT ;  /* 0x0000001416037209 */ /* 0x002fc80007810000 */
[----:B------:R-:W-:Y:S02]  /*55a0*/  FMNMX.FTZ R3, R17, R3, !PT ;  /* 0x0000000311037209 */ /* 0x000fe40007810000 */
[----:B------:R-:W-:Y:S02]  /*55b0*/  FSEL R15, R105, -INF , P1 ;  /* 0xff800000690f7808 */ /* 0x000fe40000800000 */
[----:B------:R-:W-:Y:S01]  /*55c0*/  FMNMX.FTZ R3, R16, R3, !PT ;  /* 0x0000000310037209 */ /* 0x000fe20007810000 */
[----:B------:R-:W1:Y:S01]  /*55d0*/  SHFL.BFLY PT, R5, R2, 0x2, 0x1f ;  /* 0x0c401f0002057f89 */ /* 0x000e6200000e0000 */
[----:B------:R-:W-:Y:S02]  /*55e0*/  ISETP.GT.AND P2, PT, R0, 0x18, PT ;  /* 0x000000180000780c */ /* 0x000fe40003f44270 */
[----:B------:R-:W-:Y:S02]  /*55f0*/  FSEL R14, R107, -INF , P0 ;  /* 0xff8000006b0e7808 */ /* 0x000fe40000000000 */
[----:B------:R-:W-:-:S02]  /*5600*/  FMNMX.FTZ R3, R15, R3, !PT ;  /* 0x000000030f037209 */ /* 0x000fc40007810000 */
[----:B------:R-:W-:Y:S02]  /*5610*/  ISETP.GT.AND P1, PT, R0, 0x19, PT ;  /* 0x000000190000780c */ /* 0x000fe40003f24270 */
[----:B------:R-:W-:Y:S02]  /*5620*/  FSEL R19, R60, -INF , P2 ;  /* 0xff8000003c137808 */ /* 0x000fe40001000000 */
[----:B------:R-:W-:Y:S02]  /*5630*/  FMNMX.FTZ R3, R14, R3, !PT ;  /* 0x000000030e037209 */ /* 0x000fe40007810000 */
[----:B------:R-:W-:Y:S02]  /*5640*/  ISETP.GT.AND P0, PT, R0, 0x20, PT ;  /* 0x000000200000780c */ /* 0x000fe40003f04270 */
[----:B------:R-:W-:Y:S02]  /*5650*/  FSEL R32, R59, -INF , P1 ;  /* 0xff8000003b207808 */ /* 0x000fe40000800000 */
[----:B------:R-:W-:-:S02]  /*5660*/  FMNMX.FTZ R3, R19, R3, !PT ;  /* 0x0000000313037209 */ /* 0x000fc40007810000 */
[----:B----4-:R-:W-:Y:S01]  /*5670*/  F2FP.BF16.PACK_AB R9, R176, R179 ;  /* 0x000000b3b009723e */ /* 0x010fe200000010ff */
[----:B------:R4:W-:Y:S01]  /*5680*/  MUFU.EX2 R175, R4 ;  /* 0x0000000400af7308 */ /* 0x0009e20000000800 */
[----:B------:R-:W-:Y:S01]  /*5690*/  FSEL R63, R63, -INF , P0 ;  /* 0xff8000003f3f7808 */ /* 0x000fe20000000000 */
[----:B------:R-:W-:Y:S01]  /*56a0*/  LDSM.16.MT88.4 R56, [R186+0x1c00] ;  /* 0x001c0000ba38783b */ /* 0x000fe20000004200 */
[C---:B------:R-:W-:Y:S02]  /*56b0*/  ISETP.GT.AND P2, PT, R0.reuse, 0x21, PT ;  /* 0x000000210000780c */ /* 0x040fe40003f44270 */
[C---:B------:R-:W-:Y:S02]  /*56c0*/  ISETP.GT.AND P1, PT, R0.reuse, 0x28, PT ;  /* 0x000000280000780c */ /* 0x040fe40003f24270 */
[----:B------:R-:W-:Y:S02]  /*56d0*/  ISETP.GT.AND P0, PT, R0, 0x29, PT ;  /* 0x000000290000780c */ /* 0x000fe40003f04270 */
[----:B------:R-:W-:-:S02]  /*56e0*/  FMNMX.FTZ R0, R32, R3, !PT ;  /* 0x0000000320007209 */ /* 0x000fc40007810000 */
[----:B------:R-:W-:Y:S02]  /*56f0*/  FSEL R62, R62, -INF , P2 ;  /* 0xff8000003e3e7808 */ /* 0x000fe40001000000 */
[----:B------:R-:W-:Y:S02]  /*5700*/  FMNMX.FTZ R0, R63, R0, !PT ;  /* 0x000000003f007209 */ /* 0x000fe40007810000 */
[----:B------:R-:W-:Y:S02]  /*5710*/  F2FP.BF16.PACK_AB R8, R199, R200 ;  /* 0x000000c8c708723e */ /* 0x000fe400000010ff */
[----:B--2---:R-:W-:Y:S02]  /*5720*/  F2FP.BF16.PACK_AB R11, R182, R183 ;  /* 0x000000b7b60b723e */ /* 0x004fe400000010ff */
[----:B------:R-:W-:Y:S02]  /*5730*/  FSEL R61, R61, -INF , P1 ;  /* 0xff8000003d3d7808 */ /* 0x000fe40000800000 */
[----:B------:R-:W-:Y:S01]  /*5740*/  FMNMX.FTZ R0, R62, R0, !PT ;  /* 0x000000003e007209 */ /* 0x000fe20007810000 */
[----:B----4-:R-:W-:Y:S01]  /*5750*/  FFMA.FTZ R4, R31, c[0x0][0x2d0], -R12 ;  /* 0x0000b4001f047a23 */ /* 0x010fe2000001080c */
[----:B-1----:R-:W-:-:S02]  /*5760*/  FMNMX.FTZ R2, R2, R5, !PT ;  /* 0x0000000502027209 */ /* 0x002fc40007810000 */
[----:B------:R-:W-:Y:S02]  /*5770*/  FSEL R60, R35, -INF , P0 ;  /* 0xff800000233c7808 */ /* 0x000fe40000000000 */
[----:B------:R-:W-:Y:S01]  /*5780*/  FMNMX.FTZ R0, R61, R0, !PT ;  /* 0x000000003d007209 */ /* 0x000fe20007810000 */
[----:B------:R-:W-:Y:S01]  /*5790*/  HMMA.16816.F32.BF16 R108, R8, R72, RZ ;  /* 0x00000048086c723c */ /* 0x000fe200000418ff */
[----:B------:R3:W1:Y:S01]  /*57a0*/  MUFU.EX2 R174, R4 ;  /* 0x0000000400ae7308 */ /* 0x0006620000000800 */
[----:B------:R-:W2:Y:S01]  /*57b0*/  SHFL.BFLY PT, R3, R2, 0x1, 0x1f ;  /* 0x0c201f0002037f89 */ /* 0x000ea200000e0000 */
[----:B------:R-:W-:-:S05]  /*57c0*/  FMNMX.FTZ R0, R60, R0, !PT ;  /* 0x000000003c007209 */ /* 0x000fca0007810000 */
        /* <DEDUP_REMOVED lines=10> */
[----:B------:R-:W-:Y:S01]  /*5870*/  HMMA.16816.F32.BF16 R28, R8, R114, RZ ;  /* 0x00000072081c723c */ /* 0x000fe200000418ff */
[----:B------:R-:W4:Y:S01]  /*5880*/  SHFL.BFLY PT, R8, R0, 0x2, 0x1f ;  /* 0x0c401f0000087f89 */ /* 0x000f2200000e0000 */
[----:B---3--:R-:W-:-:S02]  /*5890*/  F2FP.BF16.PACK_AB R4, R180, R181 ;  /* 0x000000b5b404723e */ /* 0x008fc400000010ff */
[----:B-----5:R-:W-:Y:S02]  /*58a0*/  F2FP.BF16.PACK_AB R5, R172, R173 ;  /* 0x000000adac05723e */ /* 0x020fe400000010ff */
[----:B------:R-:W-:Y:S02]  /*58b0*/  F2FP.BF16.PACK_AB R6, R177, R178 ;  /* 0x000000b2b106723e */ /* 0x000fe400000010ff */
[----:B-1----:R-:W-:-:S07]  /*58c0*/  F2FP.BF16.PACK_AB R7, R174, R175 ;  /* 0x000000afae07723e */ /* 0x002fce00000010ff */
[----:B------:R-:W-:Y:S07]  /*58d0*/  HMMA.16816.F32.BF16 R244, R4, R92, R108 ;  /* 0x0000005c04f4723c */ /* 0x000fee000004186c */
[----:B--2---:R-:W-:Y:S02]  /*58e0*/  FMNMX.FTZ R108, R2, R3, !PT ;  /* 0x00000003026c7209 */ /* 0x004fe40007810000 */
[----:B----4-:R-:W-:-:S03]  /*58f0*/  FMNMX.FTZ R0, R0, R8, !PT ;  /* 0x0000000800007209 */ /* 0x010fc60007810000 */
[C---:B------:R-:W-:Y:S01]  /*5900*/  FMUL.FTZ R2, R108.reuse, c[0x0][0x2d0] ;  /* 0x0000b4006c027a20 */ /* 0x040fe20000410000 */
[----:B------:R-:W-:Y:S01]  /*5910*/  FSETP.NEU.FTZ.AND P0, PT, R108, -INF , PT ;  /* 0xff8000006c00780b */ /* 0x000fe20003f1d000 */
[----:B------:R-:W1:Y:S03]  /*5920*/  SHFL.BFLY PT, R8, R0, 0x1, 0x1f ;  /* 0x0c201f0000087f89 */ /* 0x000e6600000e0000 */
[----:B------:R-:W-:-:S05]  /*5930*/  FSEL R2, R2, RZ, P0 ;  /* 0x000000ff02027208 */ /* 0x000fca0000000000 */
[----:B------:R-:W-:-:S04]  /*5940*/  FFMA.FTZ R3, R18, c[0x0][0x2d0], -R2 ;  /* 0x0000b40012037a23 */ /* 0x000fc80000010802 */
[----:B------:R2:W-:Y:S02]  /*5950*/  MUFU.EX2 R171, R3 ;  /* 0x0000000300ab7308 */ /* 0x0005e40000000800 */
[----:B--2---:R-:W-:-:S06]  /*5960*/  FFMA.FTZ R3, R21, c[0x0][0x2d0], -R2 ;  /* 0x0000b40015037a23 */ /* 0x004fcc0000010802 */
[----:B------:R2:W3:Y:S01]  /*5970*/  MUFU.EX2 R168, R3 ;  /* 0x0000000300a87308 */ /* 0x0004e20000000800 */
[----:B-1----:R-:W-:Y:S01]  /*5980*/  FMNMX.FTZ R107, R0, R8, !PT ;  /* 0x00000008006b7209 */ /* 0x002fe20007810000 */
[--C-:B------:R-:W-:Y:S02]  /*5990*/  FFMA.FTZ R0, R27, c[0x0][0x2d0], -R2.reuse ;  /* 0x0000b4001b007a23 */ /* 0x100fe40000010802 */
[----:B--2---:R-:W-:-:S04]  /*59a0*/  FFMA.FTZ R3, R23, c[0x0][0x2d0], -R2 ;  /* 0x0000b40017037a23 */ /* 0x004fc80000010802 */
[----:B------:R1:W-:Y:S01]  /*59b0*/  MUFU.EX2 R167, R3 ;  /* 0x0000000300a77308 */ /* 0x0003e20000000800 */
[----:B------:R-:W-:Y:S01]  /*59c0*/  FSETP.NEU.FTZ.AND P0, PT, R107, -INF , PT ;  /* 0xff8000006b00780b */ /* 0x000fe20003f1d000 */
[----:B-1----:R-:W-:-:S06]  /*59d0*/  FFMA.FTZ R3, R24, c[0x0][0x2d0], -R2 ;  /* 0x0000b40018037a23 */ /* 0x002fcc0000010802 */
[----:B------:R1:W2:Y:S08]  /*59e0*/  MUFU.EX2 R169, R3 ;  /* 0x0000000300a97308 */ /* 0x0002b00000000800 */
[----:B------:R4:W-:Y:S01]  /*59f0*/  MUFU.EX2 R166, R0 ;  /* 0x0000000000a67308 */ /* 0x0009e20000000800 */
[----:B-1----:R-:W-:-:S07]  /*5a00*/  FFMA.FTZ R3, R25, c[0x0][0x2d0], -R2 ;  /* 0x0000b40019037a23 */ /* 0x002fce0000010802 */
[----:B------:R1:W-:Y:S01]  /*5a10*/  MUFU.EX2 R170, R3 ;  /* 0x0000000300aa7308 */ /* 0x0003e20000000800 */
[----:B----4-:R-:W-:-:S05]  /*5a20*/  FMUL.FTZ R0, R107, c[0x0][0x2d0] ;  /* 0x0000b4006b007a20 */ /* 0x010fca0000410000 */
[----:B------:R-:W-:Y:S01]  /*5a30*/  FSEL R0, R0, RZ, P0 ;  /* 0x000000ff00007208 */ /* 0x000fe20000000000 */
[----:B-1----:R-:W-:-:S04]  /*5a40*/  FFMA.FTZ R3, R33, c[0x0][0x2d0], -R2 ;  /* 0x0000b40021037a23 */ /* 0x002fc80000010802 */
[----:B------:R1:W-:Y:S02]  /*5a50*/  MUFU.EX2 R164, R3 ;  /* 0x0000000300a47308 */ /* 0x0003e40000000800 */
[----:B-1----:R-:W-:-:S06]  /*5a60*/  FFMA.FTZ R3, R34, c[0x0][0x2d0], -R2 ;  /* 0x0000b40022037a23 */ /* 0x002fcc0000010802 */
[----:B------:R1:W-:Y:S02]  /*5a70*/  MUFU.EX2 R165, R3 ;  /* 0x0000000300a57308 */ /* 0x0003e40000000800 */
[----:B-1----:R-:W-:-:S06]  /*5a80*/  FFMA.FTZ R3, R22, c[0x0][0x2d0], -R0 ;  /* 0x0000b40016037a23 */ /* 0x002fcc0000010800 */
[----:B------:R1:W-:Y:S02]  /*5a90*/  MUFU.EX2 R109, R3 ;  /* 0x00000003006d7308 */ /* 0x0003e40000000800 */
[----:B-1----:R-:W-:-:S06]  /*5aa0*/  FFMA.FTZ R3, R20, c[0x0][0x2d0], -R0 ;  /* 0x0000b40014037a23 */ /* 0x002fcc0000010800 */
[----:B------:R1:W4:Y:S02]  /*5ab0*/  MUFU.EX2 R105, R3 ;  /* 0x0000000300697308 */ /* 0x0003240000000800 */
[----:B-1----:R-:W-:-:S06]  /*5ac0*/  FFMA.FTZ R3, R17, c[0x0][0x2d0], -R0 ;  /* 0x0000b40011037a23 */ /* 0x002fcc0000010800 */
[----:B------:R1:W-:Y:S02]  /*5ad0*/  MUFU.EX2 R110, R3 ;  /* 0x00000003006e7308 */ /* 0x0003e40000000800 */
[----:B-1----:R-:W-:-:S06]  /*5ae0*/  FFMA.FTZ R3, R16, c[0x0][0x2d0], -R0 ;  /* 0x0000b40010037a23 */ /* 0x002fcc0000010800 */
[----:B------:R1:W5:Y:S01]  /*5af0*/  MUFU.EX2 R111, R3 ;  /* 0x00000003006f7308 */ /* 0x0003620000000800 */
[----:B---3--:R-:W-:Y:S02]  /*5b00*/  F2FP.BF16.PACK_AB R8, R168, R171 ;  /* 0x000000aba808723e */ /* 0x008fe400000010ff */
[----:B--2---:R-:W-:Y:S02]  /*5b10*/  F2FP.BF16.PACK_AB R10, R169, R167 ;  /* 0x000000a7a90a723e */ /* 0x004fe400000010ff */
[----:B----4-:R-:W-:Y:S01]  /*5b20*/  F2FP.BF16.PACK_AB R9, R105, R109 ;  /* 0x0000006d6909723e */ /* 0x010fe200000010ff */
[----:B-1----:R-:W-:-:S04]  /*5b30*/  FFMA.FTZ R3, R15, c[0x0][0x2d0], -R0 ;  /* 0x0000b4000f037a23 */ /* 0x002fc80000010800 */
[----:B------:R1:W-:Y:S01]  /*5b40*/  MUFU.EX2 R161, R3 ;  /* 0x0000000300a17308 */ /* 0x0003e20000000800 */
[----:B-----5:R-:W-:Y:S01]  /*5b50*/  F2FP.BF16.PACK_AB R11, R111, R110 ;  /* 0x0000006e6f0b723e */ /* 0x020fe200000010ff */
[----:B-1----:R-:W-:-:S06]  /*5b60*/  FFMA.FTZ R3, R14, c[0x0][0x2d0], -R0 ;  /* 0x0000b4000e037a23 */ /* 0x002fcc0000010800 */
[----:B------:R1:W2:Y:S01]  /*5b70*/  MUFU.EX2 R163, R3 ;  /* 0x0000000300a37308 */ /* 0x0002a20000000800 */
[----:B------:R-:W-:Y:S01]  /*5b80*/  HMMA.16816.F32.BF16 R20, R8, R76, RZ ;  /* 0x0000004c0814723c */ /* 0x000fe200000418ff */
[----:B-1----:R-:W-:-:S06]  /*5b90*/  FFMA.FTZ R3, R19, c[0x0][0x2d0], -R0 ;  /* 0x0000b40013037a23 */ /* 0x002fcc0000010800 */
[----:B------:R1:W-:Y:S02]  /*5ba0*/  MUFU.EX2 R162, R3 ;  /* 0x0000000300a27308 */ /* 0x0003e40000000800 */
[----:B-1----:R-:W-:-:S06]  /*5bb0*/  FFMA.FTZ R3, R32, c[0x0][0x2d0], -R0 ;  /* 0x0000b40020037a23 */ /* 0x002fcc0000010800 */
[----:B------:R-:W1:Y:S01]  /*5bc0*/  MUFU.EX2 R160, R3 ;  /* 0x0000000300a07308 */ /* 0x000e620000000800 */
[----:B------:R-:W-:Y:S08]  /*5bd0*/  HMMA.16816.F32.BF16 R24, R8, R68, RZ ;  /* 0x000000440818723c */ /* 0x000ff000000418ff */
        /* <DEDUP_REMOVED lines=10> */
[----:B------:R-:W-:Y:S07]  /*5c80*/  HMMA.16816.F32.BF16 R204, R4, R58, R28 ;  /* 0x0000003a04cc723c */ /* 0x000fee000004181c */
[----:B------:R-:W-:-:S02]  /*5c90*/  F2FP.BF16.PACK_AB R4, R166, R170 ;  /* 0x000000aaa604723e */ /* 0x000fc400000010ff */
[----:B--2---:R-:W-:Y:S02]  /*5ca0*/  F2FP.BF16.PACK_AB R5, R163, R161 ;  /* 0x000000a1a305723e */ /* 0x004fe400000010ff */
[----:B------:R-:W-:Y:S02]  /*5cb0*/  F2FP.BF16.PACK_AB R6, R165, R164 ;  /* 0x000000a4a506723e */ /* 0x000fe400000010ff */
[----:B-1----:R-:W-:Y:S01]  /*5cc0*/  F2FP.BF16.PACK_AB R7, R160, R162 ;  /* 0x000000a2a007723e */ /* 0x002fe200000010ff */
[----:B------:R-:W-:Y:S08]  /*5cd0*/  HMMA.16816.F32.BF16 R28, R8, R64, RZ ;  /* 0x00000040081c723c */ /* 0x000ff000000418ff */
[----:B------:R-:W-:Y:S08]  /*5ce0*/  HMMA.16816.F32.BF16 R144, R4, R96, R20 ;  /* 0x000000600490723c */ /* 0x000ff00000041814 */
[C---:B------:R-:W-:Y:S08]  /*5cf0*/  HMMA.16816.F32.BF16 R20, R8.reuse, R84, RZ ;  /* 0x000000540814723c */ /* 0x040ff000000418ff */
[----:B------:R-:W-:Y:S08]  /*5d00*/  HMMA.16816.F32.BF16 R16, R8, R72, RZ ;  /* 0x000000480810723c */ /* 0x000ff000000418ff */
[----:B------:R-:W-:Y:S08]  /*5d10*/  HMMA.16816.F32.BF16 R128, R4, R88, R24 ;  /* 0x000000580480723c */ /* 0x000ff00000041818 */
[----:B------:R-:W-:Y:S08]  /*5d20*/  HMMA.16816.F32.BF16 R24, R8, R78, RZ ;  /* 0x0000004e0818723c */ /* 0x000ff000000418ff */
[----:B------:R-:W-:Y:S08]  /*5d30*/  HMMA.16816.F32.BF16 R116, R4, R80, R28 ;  /* 0x000000500474723c */ /* 0x000ff0000004181c */
[----:B------:R-:W-:Y:S08]  /*5d40*/  HMMA.16816.F32.BF16 R28, R8, R70, RZ ;  /* 0x00000046081c723c */ /* 0x000ff000000418ff */
[----:B------:R-:W-:Y:S08]  /*5d50*/  HMMA.16816.F32.BF16 R68, R4, R124, R20 ;  /* 0x0000007c0444723c */ /* 0x000ff00000041814 */
[----:B------:R-:W-:Y:S01]  /*5d60*/  HMMA.16816.F32.BF16 R20, R8, R74, RZ ;  /* 0x0000004a0814723c */ /* 0x000fe200000418ff */
[----:B------:R-:W-:-:S07]  /*5d70*/  FFMA.FTZ R3, R104, c[0x0][0x2d0], -R2 ;  /* 0x0000b40068037a23 */ /* 0x000fce0000010802 */
[----:B------:R-:W-:Y:S08]  /*5d80*/  HMMA.16816.F32.BF16 R52, R4, R92, R16 ;  /* 0x0000005c0434723c */ /* 0x000ff00000041810 */
[----:B------:R-:W-:Y:S08]  /*5d90*/  HMMA.16816.F32.BF16 R16, R8, R112, RZ ;  /* 0x000000700810723c */ /* 0x000ff000000418ff */
[C---:B------:R-:W-:Y:S01]  /*5da0*/  HMMA.16816.F32.BF16 R48, R4.reuse, R98, R24 ;  /* 0x000000620430723c */ /* 0x040fe20000041818 */
[----:B------:R1:W-:Y:S07]  /*5db0*/  MUFU.EX2 R24, R3 ;  /* 0x0000000300187308 */ /* 0x0003ee0000000800 */
[----:B------:R-:W-:Y:S01]  /*5dc0*/  HMMA.16816.F32.BF16 R40, R4, R94, R20 ;  /* 0x0000005e0428723c */ /* 0x000fe20000041814 */
[----:B-1----:R-:W-:-:S04]  /*5dd0*/  FFMA.FTZ R3, R103, c[0x0][0x2d0], -R2 ;  /* 0x0000b40067037a23 */ /* 0x002fc80000010802 */
[----:B------:R1:W2:Y:S03]  /*5de0*/  MUFU.EX2 R25, R3 ;  /* 0x0000000300197308 */ /* 0x0002a60000000800 */
[----:B------:R-:W-:Y:S01]  /*5df0*/  HMMA.16816.F32.BF16 R36, R8, R86, RZ ;  /* 0x000000560824723c */ /* 0x000fe200000418ff */
[--C-:B-1----:R-:W-:Y:S02]  /*5e00*/  FFMA.FTZ R3, R101, c[0x0][0x2d0], -R2.reuse ;  /* 0x0000b40065037a23 */ /* 0x102fe40000010802 */
[----:B------:R-:W-:-:S04]  /*5e10*/  FFMA.FTZ R2, R100, c[0x0][0x2d0], -R2 ;  /* 0x0000b40064027a23 */ /* 0x000fc80000010802 */
[----:B------:R1:W-:Y:S01]  /*5e20*/  MUFU.EX2 R22, R2 ;  /* 0x0000000200167308 */ /* 0x0003e20000000800 */
[----:B------:R-:W-:Y:S08]  /*5e30*/  HMMA.16816.F32.BF16 R84, R4, R56, R16 ;  /* 0x000000380454723c */ /* 0x000ff00000041810 */
[----:B------:R-:W-:Y:S01]  /*5e40*/  HMMA.16816.F32.BF16 R32, R8, R66, RZ ;  /* 0x000000420820723c */ /* 0x000fe200000418ff */
[----:B------:R-:W-:Y:S07]  /*5e50*/  MUFU.EX2 R26, R3 ;  /* 0x00000003001a7308 */ /* 0x000fee0000000800 */
[----:B------:R-:W-:Y:S01]  /*5e60*/  HMMA.16816.F32.BF16 R28, R4, R90, R28 ;  /* 0x0000005a041c723c */ /* 0x000fe2000004181c */
[--C-:B-1----:R-:W-:Y:S01]  /*5e70*/  FFMA.FTZ R2, R63, c[0x0][0x2d0], -R0.reuse ;  /* 0x0000b4003f027a23 */ /* 0x102fe20000010800 */
[----:B--2---:R-:W-:Y:S01]  /*5e80*/  F2FP.BF16.PACK_AB R96, R25, R24 ;  /* 0x000000181960723e */ /* 0x004fe200000010ff */
[----:B------:R-:W-:Y:S02]  /*5e90*/  LDSM.16.MT88.4 R64, [R186+0x1400] ;  /* 0x00140000ba40783b */ /* 0x000fe40000004200 */
[----:B------:R1:W-:Y:S03]  /*5ea0*/  MUFU.EX2 R18, R2 ;  /* 0x0000000200127308 */ /* 0x0003e60000000800 */
[----:B------:R-:W-:Y:S01]  /*5eb0*/  HMMA.16816.F32.BF16 R8, R8, R114, RZ ;  /* 0x000000720808723c */ /* 0x000fe200000418ff */
[----:B-1----:R-:W-:-:S04]  /*5ec0*/  FFMA.FTZ R2, R62, c[0x0][0x2d0], -R0 ;  /* 0x0000b4003e027a23 */ /* 0x002fc80000010800 */
[----:B------:R1:W2:Y:S02]  /*5ed0*/  MUFU.EX2 R19, R2 ;  /* 0x0000000200137308 */ /* 0x0002a40000000800 */
[--C-:B-1----:R-:W-:Y:S02]  /*5ee0*/  FFMA.FTZ R2, R61, c[0x0][0x2d0], -R0.reuse ;  /* 0x0000b4003d027a23 */ /* 0x102fe40000010800 */
[----:B------:R-:W-:-:S04]  /*5ef0*/  FFMA.FTZ R0, R60, c[0x0][0x2d0], -R0 ;  /* 0x0000b4003c007a23 */ /* 0x000fc80000010800 */
[----:B------:R1:W-:Y:S02]  /*5f00*/  MUFU.EX2 R20, R0 ;  /* 0x0000000000147308 */ /* 0x0003e40000000800 */
[----:B-1----:R-:W-:-:S06]  /*5f10*/  FFMA.FTZ R0, R151, c[0x0][0x2d0], -R13 ;  /* 0x0000b40097007a23 */ /* 0x002fcc000001080d */
[----:B------:R1:W-:Y:S01]  /*5f20*/  MUFU.EX2 R15, R0 ;  /* 0x00000000000f7308 */ /* 0x0003e20000000800 */
[C---:B------:R-:W-:Y:S08]  /*5f30*/  HMMA.16816.F32.BF16 R32, R4.reuse, R82, R32 ;  /* 0x000000520420723c */ /* 0x040ff00000041820 */
[C---:B------:R-:W-:Y:S08]  /*5f40*/  HMMA.16816.F32.BF16 R36, R4.reuse, R126, R36 ;  /* 0x0000007e0424723c */ /* 0x040ff00000041824 */
[----:B------:R-:W-:Y:S01]  /*5f50*/  HMMA.16816.F32.BF16 R44, R4, R58, R8 ;  /* 0x0000003a042c723c */ /* 0x000fe20000041808 */
[----:B-1----:R-:W-:Y:S01]  /*5f60*/  FFMA.FTZ R0, R149, c[0x0][0x2d0], -R13 ;  /* 0x0000b40095007a23 */ /* 0x002fe2000001080d */
[----:B------:R-:W1:Y:S03]  /*5f70*/  LDSM.16.MT88.4 R4, [R186+0x2000] ;  /* 0x00200000ba04783b */ /* 0x000e660000004200 */
[----:B------:R3:W-:Y:S01]  /*5f80*/  MUFU.EX2 R16, R0 ;  /* 0x0000000000107308 */ /* 0x0007e20000000800 */
[----:B------:R-:W4:Y:S01]  /*5f90*/  LDSM.16.MT88.4 R124, [R185+0x800] ;  /* 0x00080000b97c783b */ /* 0x000f220000004200 */
[----:B--2---:R-:W-:-:S02]  /*5fa0*/  F2FP.BF16.PACK_AB R97, R19, R18 ;  /* 0x000000121361723e */ /* 0x004fc400000010ff */
[----:B------:R-:W-:Y:S01]  /*5fb0*/  F2FP.BF16.PACK_AB R98, R22, R26 ;  /* 0x0000001a1662723e */ /* 0x000fe200000010ff */
[----:B------:R-:W-:Y:S01]  /*5fc0*/  LDSM.16.MT88.4 R80, [R185+0x2000] ;  /* 0x00200000b950783b */ /* 0x000fe20000004200 */
[----:B---3--:R-:W-:-:S04]  /*5fd0*/  FFMA.FTZ R0, R148, c[0x0][0x2d0], -R13 ;  /* 0x0000b40094007a23 */ /* 0x008fc8000001080d */
[----:B------:R2:W-:Y:S02]  /*5fe0*/  MUFU.EX2 R17, R0 ;  /* 0x0000000000117308 */ /* 0x0005e40000000800 */
[----:B--2---:R-:W-:-:S06]  /*5ff0*/  FFMA.FTZ R0, R150, c[0x0][0x2d0], -R13 ;  /* 0x0000b40096007a23 */ /* 0x004fcc000001080d */
[----:B------:R2:W-:Y:S08]  /*6000*/  MUFU.EX2 R14, R0 ;  /* 0x00000000000e7308 */ /* 0x0005f00000000800 */
[----:B------:R3:W5:Y:S01]  /*6010*/  MUFU.EX2 R21, R2 ;  /* 0x0000000200157308 */ /* 0x0007620000000800 */
[----:B--2---:R-:W-:-:S07]  /*6020*/  FFMA.FTZ R0, R143, c[0x0][0x2d0], -R12 ;  /* 0x0000b4008f007a23 */ /* 0x004fce000001080c */
[----:B------:R2:W-:Y:S01]  /*6030*/  MUFU.EX2 R3, R0 ;  /* 0x0000000000037308 */ /* 0x0005e20000000800 */
[--C-:B---3--:R-:W-:Y:S02]  /*6040*/  FFMA.FTZ R2, R141, c[0x0][0x2d0], -R12.reuse ;  /* 0x0000b4008d027a23 */ /* 0x108fe4000001080c */
[----:B--2---:R-:W-:-:S05]  /*6050*/  FFMA.FTZ R0, R142, c[0x0][0x2d0], -R12 ;  /* 0x0000b4008e007a23 */ /* 0x004fca000001080c */
[----:B------:R2:W3:Y:S02]  /*6060*/  MUFU.EX2 R11, R0 ;  /* 0x00000000000b7308 */ /* 0x0004e40000000800 */
[----:B--2---:R-:W-:-:S06]  /*6070*/  FFMA.FTZ R0, R140, c[0x0][0x2d0], -R12 ;  /* 0x0000b4008c007a23 */ /* 0x004fcc000001080c */
[----:B------:R2:W-:Y:S01]  /*6080*/  MUFU.EX2 R12, R2 ;  /* 0x00000002000c7308 */ /* 0x0005e20000000800 */
[----:B-----5:R-:W-:Y:S01]  /*6090*/  F2FP.BF16.PACK_AB R99, R20, R21 ;  /* 0x000000151463723e */ /* 0x020fe200000010ff */
[----:B------:R-:W5:Y:S06]  /*60a0*/  LDSM.16.MT88.4 R140, [R186+0x800] ;  /* 0x00080000ba8c783b */ /* 0x000f6c0000004200 */
[----:B------:R1:W1:Y:S01]  /*60b0*/  MUFU.EX2 R13, R0 ;  /* 0x00000000000d7308 */ /* 0x0002620000000800 */
[----:B--2---:R-:W-:-:S04]  /*60c0*/  @P3 IMAD.HI.U32 R2, R237, c[0x0][0x2c8], RZ ;  /* 0x0000b200ed023a27 */ /* 0x004fc800078e00ff */
[----:B-1----:R-:W-:Y:S01]  /*60d0*/  IMAD.MOV.U32 R0, RZ, RZ, R237 ;  /* 0x000000ffff007224 */ /* 0x002fe200078e00ed */
[----:B------:R-:W-:-:S04]  /*60e0*/  @P3 SHF.R.U32.HI R0, RZ, c[0x0][0x2cc], R2 ;  /* 0x0000b300ff003a19 */ /* 0x000fc80000011602 */
[----:B------:R-:W-:-:S05]  /*60f0*/  IADD3 R0, R0, R249, -R251 ;  /* 0x000000f900007210 */ /* 0x000fca0007ffe8fb */
[----:B------:R-:W-:Y:S01]  /*6100*/  IMAD.HI R9, R0, 0x2aaaaaab, RZ ;  /* 0x2aaaaaab00097827 */ /* 0x000fe200078e02ff */
[----:B------:R-:W-:Y:S02]  /*6110*/  F2FP.BF16.PACK_AB R92, R16, R15 ;  /* 0x0000000f105c723e */ /* 0x000fe400000010ff */
[----:B---3--:R-:W-:Y:S02]  /*6120*/  F2FP.BF16.PACK_AB R93, R11, R3 ;  /* 0x000000030b5d723e */ /* 0x008fe400000010ff */
[----:B------:R-:W-:Y:S02]  /*6130*/  F2FP.BF16.PACK_AB R94, R14, R17 ;  /* 0x000000110e5e723e */ /* 0x000fe400000010ff */
[----:B------:R-:W-:Y:S02]  /*6140*/  F2FP.BF16.PACK_AB R95, R13, R12 ;  /* 0x0000000c0d5f723e */ /* 0x000fe400000010ff */
[----:B------:R-:W-:Y:S01]  /*6150*/  SHF.R.U32.HI R10, RZ, 0x1f, R9 ;  /* 0x0000001fff0a7819 */ /* 0x000fe20000011609 */
[----:B------:R-:W-:-:S02]  /*6160*/  FADD.FTZ R2, R171, R168 ;  /* 0x000000a8ab027221 */ /* 0x000fc40000010000 */
[----:B------:R-:W-:Y:S01]  /*6170*/  FADD.FTZ R0, R109, R105 ;  /* 0x000000696d007221 */ /* 0x000fe20000010000 */
[----:B------:R-:W-:Y:S01]  /*6180*/  LEA.HI.SX32 R23, R9, R10, 0x1d ;  /* 0x0000000a09177211 */ /* 0x000fe200078feaff */
[----:B------:R-:W-:Y:S01]  /*6190*/  FADD.FTZ R8, R200, R199 ;  /* 0x000000c7c8087221 */ /* 0x000fe20000010000 */
[----:B------:R-:W-:Y:S01]  /*61a0*/  HMMA.16816.F32.BF16 R88, R92, R4, R228 ;  /* 0x000000045c58723c */ /* 0x000fe200000418e4 */
[----:B------:R-:W-:Y:S02]  /*61b0*/  FADD.FTZ R10, R179, R176 ;  /* 0x000000b0b30a7221 */ /* 0x000fe40000010000 */
        /* <DEDUP_REMOVED lines=17> */
[----:B------:R-:W-:Y:S01]  /*62d0*/  FADD.FTZ R4, R178, R4 ;  /* 0x00000004b2047221 */ /* 0x000fe20000010000 */
[----:B------:R-:W-:Y:S01]  /*62e0*/  IADD3 R110, R203, -0x2, RZ ;  /* 0xfffffffecb6e7810 */ /* 0x000fe20007ffe0ff */
[----:B------:R-:W-:Y:S01]  /*62f0*/  FADD.FTZ R0, R164, R0 ;  /* 0x00000000a4007221 */ /* 0x000fe20000010000 */
[----:B------:R-:W-:Y:S01]  /*6300*/  IMNMX R251, R248, R23, !PT ;  /* 0x00000017f8fb7217 */ /* 0x000fe20007800200 */
[----:B------:R-:W-:Y:S02]  /*6310*/  FADD.FTZ R2, R162, R2 ;  /* 0x00000002a2027221 */ /* 0x000fe40000010000 */
[----:B------:R-:W-:Y:S02]  /*6320*/  FADD.FTZ R5, R175, R5 ;  /* 0x00000005af057221 */ /* 0x000fe40000010000 */
[----:B------:R-:W-:Y:S01]  /*6330*/  FADD.FTZ R4, R177, R4 ;  /* 0x00000004b1047221 */ /* 0x000fe20000010000 */
[----:B------:R-:W-:Y:S01]  /*6340*/  ISETP.GE.AND P0, PT, R110, R251, PT ;  /* 0x000000fb6e00720c */ /* 0x000fe20003f06270 */
        /* <DEDUP_REMOVED lines=11> */
[----:B----4-:R-:W-:Y:S01]  /*6400*/  HMMA.16816.F32.BF16 R112, R92, R124, R152 ;  /* 0x0000007c5c70723c */ /* 0x010fe20000041898 */
[----:B------:R-:W-:Y:S02]  /*6410*/  FADD.FTZ R0, R26, R0 ;  /* 0x000000001a007221 */ /* 0x000fe40000010000 */
[----:B------:R-:W-:-:S02]  /*6420*/  FADD.FTZ R2, R21, R2 ;  /* 0x0000000215027221 */ /* 0x000fc40000010000 */
[----:B------:R-:W-:Y:S02]  /*6430*/  FADD.FTZ R3, R17, R3 ;  /* 0x0000000311037221 */ /* 0x000fe40000010000 */
[----:B------:R-:W-:Y:S01]  /*6440*/  FADD.FTZ R4, R12, R4 ;  /* 0x000000040c047221 */ /* 0x000fe20000010000 */
[----:B------:R-:W-:Y:S08]  /*6450*/  HMMA.16816.F32.BF16 R116, R96, R124, R116 ;  /* 0x0000007c6074723c */ /* 0x000ff00000041874 */
[----:B------:R-:W-:Y:S08]  /*6460*/  HMMA.16816.F32.BF16 R120, R92, R126, R120 ;  /* 0x0000007e5c78723c */ /* 0x000ff00000041878 */
[-C--:B-----5:R-:W-:Y:S08]  /*6470*/  HMMA.16816.F32.BF16 R128, R96, R140.reuse, R128 ;  /* 0x0000008c6080723c */ /* 0x0a0ff00000041880 */
[C---:B------:R-:W-:Y:S08]  /*6480*/  HMMA.16816.F32.BF16 R132, R92.reuse, R140, R212 ;  /* 0x0000008c5c84723c */ /* 0x040ff000000418d4 */
[----:B------:R-:W-:Y:S08]  /*6490*/  HMMA.16816.F32.BF16 R136, R92, R142, R136 ;  /* 0x0000008e5c88723c */ /* 0x000ff00000041888 */
[-C--:B------:R-:W-:Y:S08]  /*64a0*/  HMMA.16816.F32.BF16 R144, R96, R156.reuse, R144 ;  /* 0x0000009c6090723c */ /* 0x080ff00000041890 */
[C---:B------:R-:W-:Y:S08]  /*64b0*/  HMMA.16816.F32.BF16 R148, R92.reuse, R156, R224 ;  /* 0x0000009c5c94723c */ /* 0x040ff000000418e0 */
[C---:B------:R-:W-:Y:S08]  /*64c0*/  HMMA.16816.F32.BF16 R56, R92.reuse, R64, R244 ;  /* 0x000000405c38723c */ /* 0x040ff000000418f4 */
[----:B------:R-:W-:Y:S01]  /*64d0*/  HMMA.16816.F32.BF16 R72, R92, R80, R232 ;  /* 0x000000505c48723c */ /* 0x000fe200000418e8 */
[----:B------:R-:W-:-:S02]  /*64e0*/  FADD.FTZ R244, R22, R0 ;  /* 0x0000000016f47221 */ /* 0x000fc40000010000 */
[----:B------:R-:W-:-:S05]  /*64f0*/  FADD.FTZ R246, R20, R2 ;  /* 0x0000000214f67221 */ /* 0x000fca0000010000 */
[----:B------:R-:W-:Y:S01]  /*6500*/  HMMA.16816.F32.BF16 R152, R92, R158, R220 ;  /* 0x0000009e5c98723c */ /* 0x000fe200000418dc */
[----:B------:R-:W-:Y:S02]  /*6510*/  FADD.FTZ R245, R14, R3 ;  /* 0x000000030ef57221 */ /* 0x000fe40000010000 */
[----:B------:R-:W-:-:S05]  /*6520*/  FADD.FTZ R247, R13, R4 ;  /* 0x000000040df77221 */ /* 0x000fca0000010000 */
        /* <DEDUP_REMOVED lines=8> */
[----:B------:R-:W-:Y:S08]  /*65b0*/  HMMA.16816.F32.BF16 R80, R96, R82, R36 ;  /* 0x000000526050723c */ /* 0x000ff00000041824 */
[-C--:B------:R-:W-:Y:S08]  /*65c0*/  HMMA.16816.F32.BF16 R92, R92, R6.reuse, R204 ;  /* 0x000000065c5c723c */ /* 0x080ff000000418cc */
[----:B------:R-:W-:Y:S01]  /*65d0*/  HMMA.16816.F32.BF16 R96, R96, R6, R44 ;  /* 0x000000066060723c */ /* 0x000fe2000004182c */
[----:B------:R-:W-:Y:S07]  /*65e0*/  @!P0 BRA `(.L_x_1077) ;  /* 0x000035d000008947 */ /* 0x000fee0003800000 */
[----:B------:R-:W-:Y:S01]  /*65f0*/  IMAD.IADD R249, R236, 0x1, R237 ;  /* 0x00000001ecf97824 */ /* 0x000fe200078e02ed */
[----:B------:R-:W-:Y:S01]  /*6600*/  MOV R3, R108 ;  /* 0x0000006c00037202 */ /* 0x000fe20000000f00 */
[----:B------:R-:W-:Y:S01]  /*6610*/  IMAD.MOV.U32 R100, RZ, RZ, R107 ;  /* 0x000000ffff647224 */ /* 0x000fe200078e006b */
[----:B------:R-:W-:Y:S01]  /*6620*/  MOV R104, R106 ;  /* 0x0000006a00687202 */ /* 0x000fe20000000f00 */
[----:B------:R-:W-:Y:S01]  /*6630*/  @P3 IMAD.HI.U32 R0, R249, c[0x0][0x2c8], RZ ;  /* 0x0000b200f9003a27 */ /* 0x000fe200078e00ff */
[----:B------:R-:W-:-:S03]  /*6640*/  MOV R180, R110 ;  /* 0x0000006e00b47202 */ /* 0x000fc60000000f00 */
[----:B------:R-:W-:Y:S01]  /*6650*/  IMAD.MOV.U32 R105, RZ, RZ, R102 ;  /* 0x000000ffff697224 */ /* 0x000fe200078e0066 */
[----:B------:R-:W-:-:S07]  /*6660*/  @P3 SHF.R.U32.HI R252, RZ, c[0x0][0x2cc], R0 ;  /* 0x0000b300fffc3a19 */ /* 0x000fce0000011600 */
.L_x_1082:
[----:B------:R-:W-:Y:S04]  /*6670*/  DEPBAR.LE SB0, 0x0 ;  /* 0x000080000000791a */ /* 0x000fe80000000000 */
[----:B------:R-:W-:Y:S01]  /*6680*/  WARPSYNC 0xffffffff ;  /* 0xffffffff00007948 */ /* 0x000fe20003800000 */
[----:B------:R-:W-:Y:S01]  /*6690*/  BAR.SYNC.DEFER_BLOCKING 0x0 ;  /* 0x0000000000007b1d */ /* 0x000fe20000010000 */
[----:B------:R-:W-:Y:S05]  /*66a0*/  ISETP.GT.AND P0, PT, R248, R180, PT ;  /* 0x000000b4f800720c */ /* 0x000fea0003f04270 */
[----:B------:R1:W2:Y:S01]  /*66b0*/  LDSM.16.M88.4 R48, [R187] ;  /* 0x00000000bb30783b */ /* 0x0002a20000000200 */
[----:B------:R-:W-:Y:S03]  /*66c0*/  BSSY B0, `(.L_x_1078) ;  /* 0x000002a000007945 */ /* 0x000fe60003800000 */
[----:B------:R1:W3:Y:S04]  /*66d0*/  LDSM.16.M88.4 R44, [R187+0x1000] ;  /* 0x00100000bb2c783b */ /* 0x0002e80000000200 */
[----:B------:R1:W4:Y:S04]  /*66e0*/  LDSM.16.M88.4 R16, [R184] ;  /* 0x00000000b810783b */ /* 0x0003280000000200 */
[----:B------:R1:W1:Y:S04]  /*66f0*/  LDSM.16.M88.4 R32, [R184+0x400] ;  /* 0x00040000b820783b */ /* 0x0002680000000200 */
[----:B------:R1:W1:Y:S04]  /*6700*/  LDSM.16.M88.4 R108, [R184+0x800] ;  /* 0x00080000b86c783b */ /* 0x0002680000000200 */
[----:B------:R1:W1:Y:S04]  /*6710*/  LDSM.16.M88.4 R160, [R188] ;  /* 0x00000000bca0783b */ /* 0x0002680000000200 */
[----:B------:R1:W1:Y:S04]  /*6720*/  LDSM.16.M88.4 R168, [R188+0x1000] ;  /* 0x00100000bca8783b */ /* 0x0002680000000200 */
[----:B------:R1:W1:Y:S04]  /*6730*/  LDSM.16.M88.4 R164, [R189] ;  /* 0x00000000bda4783b */ /* 0x0002680000000200 */
[----:B------:R1:W1:Y:S04]  /*6740*/  LDSM.16.M88.4 R172, [R197] ;  /* 0x00000000c5ac783b */ /* 0x0002680000000200 */
[----:B------:R1:W1:Y:S01]  /*6750*/  LDSM.16.M88.4 R176, [R196] ;  /* 0x00000000c4b0783b */ /* 0x0002620000000200 */
[----:B------:R-:W-:-:S05]  /*6760*/  @P0 BRA `(.L_x_1079) ;  /* 0x000001f000000947 */ /* 0x000fca0003800000 */
[----:B------:R-:W5:Y:S01]  /*6770*/  S2R R2, SR_TID.X ;  /* 0x0000000000027919 */ /* 0x000f620000002100 */
[----:B------:R-:W-:Y:S01]  /*6780*/  SHF.R.S32.HI R0, RZ, 0x1f, R180 ;  /* 0x0000001fff007819 */ /* 0x000fe200000114b4 */
[----:B------:R-:W-:Y:S04]  /*6790*/  IMAD.WIDE.U32 R4, R180, c[0x0][0x208], RZ ;  /* 0x00008200b4047a25 */ /* 0x000fe800078e00ff */
[----:B------:R-:W-:Y:S04]  /*67a0*/  IMAD R0, R0, c[0x0][0x208], RZ ;  /* 0x0000820000007a24 */ /* 0x000fe800078e02ff */
[----:B------:R-:W-:Y:S04]  /*67b0*/  IMAD R0, R180, c[0x0][0x20c], R0 ;  /* 0x00008300b4007a24 */ /* 0x000fe800078e0200 */
[----:B------:R-:W-:Y:S02]  /*67c0*/  IMAD.IADD R0, R5, 0x1, R0 ;  /* 0x0000000105007824 */ /* 0x000fe400078e0200 */
[----:B------:R-:W-:Y:S04]  /*67d0*/  IMAD.WIDE.U32 R4, R4, 0x30, RZ ;  /* 0x0000003004047825 */ /* 0x000fe800078e00ff */
[----:B------:R-:W-:Y:S01]  /*67e0*/  IMAD R0, R0, 0x30, RZ ;  /* 0x0000003000007824 */ /* 0x000fe200078e02ff */
[----:B-----5:R-:W-:Y:S02]  /*67f0*/  ISETP.GT.AND P0, PT, R2, 0x3f, PT ;  /* 0x0000003f0200780c */ /* 0x020fe40003f04270 */
[----:B------:R-:W-:Y:S02]  /*6800*/  IADD3 R2, P2, R238, R4, RZ ;  /* 0x00000004ee027210 */ /* 0x000fe40007f5e0ff */
[----:B------:R-:W-:Y:S09]  /*6810*/  IADD3 R0, R5, R0, RZ ;  /* 0x0000000005007210 */ /* 0x000ff20007ffe0ff */
[----:B------:R-:W-:Y:S02]  /*6820*/  @!P0 IMAD.MOV.U32 R7, RZ, RZ, c[0x0][0x208] ;  /* 0x00008200ff078624 */ /* 0x000fe400078e00ff */
[----:B------:R-:W-:Y:S03]  /*6830*/  @!P0 IMAD.MOV.U32 R8, RZ, RZ, c[0x0][0x20c] ;  /* 0x00008300ff088624 */ /* 0x000fe600078e00ff */
[C---:B------:R-:W-:Y:S04]  /*6840*/  @!P0 LEA R6, P1, R7.reuse, R4, 0x5 ;  /* 0x0000000407068211 */ /* 0x040fe800078228ff */
[----:B------:R-:W-:Y:S01]  /*6850*/  @!P0 LEA.HI.X R4, R7, R0, R8, 0x5, P1 ;  /* 0x0000000007048211 */ /* 0x000fe200008f2c08 */
[----:B------:R-:W-:Y:S01]  /*6860*/  IMAD.X R7, R0, 0x1, R240, P2 ;  /* 0x0000000100077824 */ /* 0x000fe200010e06f0 */
[----:B------:R-:W-:Y:S02]  /*6870*/  @!P0 IADD3 R5, P1, R6, R238, RZ ;  /* 0x000000ee06058210 */ /* 0x000fe40007f3e0ff */
[----:B------:R-:W-:Y:S02]  /*6880*/  LEA R6, P2, R2, c[0x0][0x1f8], 0x1 ;  /* 0x00007e0002067a11 */ /* 0x000fe400078408ff */
[----:B------:R-:W-:Y:S02]  /*6890*/  @!P0 IADD3.X R0, R4, R240, RZ, P1, !PT ;  /* 0x000000f004008210 */ /* 0x000fe40000ffe4ff */
[----:B------:R-:W-:Y:S02]  /*68a0*/  LEA.HI.X R7, R2, c[0x0][0x1fc], R7, 0x1, P2 ;  /* 0x00007f0002077a11 */ /* 0x000fe400010f0c07 */
[C---:B------:R-:W-:Y:S03]  /*68b0*/  @!P0 LEA R4, P1, R5.reuse, c[0x0][0x1f8], 0x1 ;  /* 0x00007e0005048a11 */ /* 0x040fe600078208ff */
[----:B------:R-:W-:Y:S01]  /*68c0*/  @!PT LDS RZ, [RZ] ;  /* 0x00000000fffff984 */ /* 0x000fe20000000800 */
[----:B------:R-:W-:Y:S01]  /*68d0*/  @!PT LDS RZ, [RZ] ;  /* 0x00000000fffff984 */ /* 0x000fe20000000800 */
[----:B------:R-:W-:Y:S01]  /*68e0*/  @!PT LDS RZ, [RZ] ;  /* 0x00000000fffff984 */ /* 0x000fe20000000800 */
[----:B------:R4:W-:Y:S01]  /*68f0*/  LDGSTS.E.BYPASS.LTC128B.128 [R198+0x1880], [R6.64], !P6 ;  /* 0x0188000006c67fae */ /* 0x0009e2000f101d46 */
[----:B------:R-:W-:Y:S03]  /*6900*/  @!P0 LEA.HI.X R5, R5, c[0x0][0x1fc], R0, 0x1, P1 ;  /* 0x00007f0005058a11 */ /* 0x000fe600008f0c00 */
[----:B------:R4:W-:Y:S04]  /*6910*/  LDGSTS.E.BYPASS.LTC128B.128 [R198+0x2480], [R6.64+0x40], !P5 ;  /* 0x0248004006c67fae */ /* 0x0009e8000e901d46 */
[----:B------:R4:W-:Y:S04]  /*6920*/  LDGSTS.E.BYPASS.LTC128B.128 [R198+0x3080], [R6.64+0x80], !P4 ;  /* 0x0308008006c67fae */ /* 0x0009e8000e101d46 */
[----:B------:R4:W-:Y:S04]  /*6930*/  @!P0 LDGSTS.E.BYPASS.LTC128B.128 [R198+0x2080], [R4.64], !P6 ;  /* 0x0208000004c68fae */ /* 0x0009e8000f101d46 */
[----:B------:R4:W-:Y:S04]  /*6940*/  @!P0 LDGSTS.E.BYPASS.LTC128B.128 [R198+0x2c80], [R4.64+0x40], !P5 ;  /* 0x02c8004004c68fae */ /* 0x0009e8000e901d46 */
[----:B------:R4:W-:Y:S02]  /*6950*/  @!P0 LDGSTS.E.BYPASS.LTC128B.128 [R198+0x3880], [R4.64+0x80], !P4 ;  /* 0x0388008004c68fae */ /* 0x0009e4000e101d46 */
.L_x_1079:
[----:B------:R-:W-:Y:S05]  /*6960*/  BSYNC B0 ;  /* 0x0000000000007941 */ /* 0x000fea0003800000 */
.L_x_1078:
[-C--:B--2-4-:R-:W-:Y:S01]  /*6970*/  HMMA.16816.F32.BF16 R4, R48, R16.reuse, RZ ;  /* 0x000000103004723c */ /* 0x094fe200000418ff */
[----:B------:R-:W0:Y:S01]  /*6980*/  LDGDEPBAR ;  /* 0x00000000000079af */ /* 0x000e220000000000 */
[----:B------:R-:W-:Y:S01]  /*6990*/  BSSY B0, `(.L_x_1080) ;  /* 0x00000eb000007945 */ /* 0x000fe20003800000 */
[----:B------:R-:W-:Y:S05]  /*69a0*/  ISETP.GT.AND P0, PT, R180, R248, PT ;  /* 0x000000f8b400720c */ /* 0x000fea0003f04270 */
[C---:B---3--:R-:W-:Y:S08]  /*69b0*/  HMMA.16816.F32.BF16 R8, R44.reuse, R16, RZ ;  /* 0x000000102c08723c */ /* 0x048ff000000418ff */
[-C--:B------:R-:W-:Y:S08]  /*69c0*/  HMMA.16816.F32.BF16 R12, R44, R18.reuse, RZ ;  /* 0x000000122c0c723c */ /* 0x080ff000000418ff */
[C---:B------:R-:W-:Y:S08]  /*69d0*/  HMMA.16816.F32.BF16 R16, R48.reuse, R18, RZ ;  /* 0x000000123010723c */ /* 0x040ff000000418ff */
[-C--:B-1----:R-:W-:Y:S08]  /*69e0*/  HMMA.16816.F32.BF16 R20, R48, R32.reuse, RZ ;  /* 0x000000203014723c */ /* 0x082ff000000418ff */
        /* <DEDUP_REMOVED lines=188> */
[----:B-1234-:R-:W-:Y:S04]  /*75b0*/  IADD3 R0, -R250, 0x30, RZ ;  /* 0x00000030fa007810 */ /* 0x01efe80007ffe1ff */
[C---:B------:R-:W-:Y:S02]  /*75c0*/  ISETP.GE.AND P0, PT, R0.reuse, 0x21, PT ;  /* 0x000000210000780c */ /* 0x040fe40003f06270 */
[----:B------:R-:W-:Y:S11]  /*75d0*/  ISETP.GE.AND P1, PT, R0, 0x1, PT ;  /* 0x000000010000780c */ /* 0x000ff60003f26270 */
[----:B------:R-:W-:Y:S01]  /*75e0*/  @P0 IMAD.MOV.U32 R6, RZ, RZ, c[0x0][0x1e0] ;  /* 0x00007800ff060624 */ /* 0x000fe200078e00ff */
[C---:B------:R-:W-:Y:S01]  /*75f0*/  @P0 IADD3 R0, R180.reuse, -0x1, RZ ;  /* 0xffffffffb4000810 */ /* 0x040fe20007ffe0ff */
[----:B------:R-:W-:Y:S01]  /*7600*/  @P0 IMAD.MOV.U32 R7, RZ, RZ, 0x5 ;  /* 0x00000005ff070424 */ /* 0x000fe200078e00ff */
[----:B------:R-:W-:Y:S02]  /*7610*/  @P1 IADD3 R2, R180, -0x1, RZ ;  /* 0xffffffffb4021810 */ /* 0x000fe40007ffe0ff */
[----:B------:R-:W-:Y:S02]  /*7620*/  @P0 SHF.R.S32.HI R4, RZ, 0x1f, R0 ;  /* 0x0000001fff040819 */ /* 0x000fe40000011400 */
[----:B------:R-:W-:Y:S02]  /*7630*/  @P1 SHF.R.S32.HI R5, RZ, 0x1f, R2 ;  /* 0x0000001fff051819 */ /* 0x000fe40000011402 */
[----:B------:R-:W-:Y:S01]  /*7640*/  @P0 SHF.L.U64.HI R7, R6, R7, c[0x0][0x1e4] ;  /* 0x0000790006070619 */ /* 0x000fe20000010207 */
[----:B------:R-:W-:Y:S01]  /*7650*/  @P0 IMAD R4, R4, c[0x0][0x1e0], RZ ;  /* 0x0000780004040a24 */ /* 0x000fe200078e02ff */
[----:B------:R-:W-:Y:S01]  /*7660*/  @P0 SHF.L.U32 R6, R6, 0x5, RZ ;  /* 0x0000000506060819 */ /* 0x000fe200000006ff */
[----:B------:R-:W-:Y:S02]  /*7670*/  @P1 IMAD R8, R5, c[0x0][0x1e0], RZ ;  /* 0x0000780005081a24 */ /* 0x000fe400078e02ff */
[C---:B------:R-:W-:Y:S02]  /*7680*/  @P0 IMAD R10, R0.reuse, c[0x0][0x1e4], R4 ;  /* 0x00007900000a0a24 */ /* 0x040fe400078e0204 */
[----:B------:R-:W-:Y:S04]  /*7690*/  @P0 IMAD.WIDE.U32 R4, R0, c[0x0][0x1e0], RZ ;  /* 0x0000780000040a25 */ /* 0x000fe800078e00ff */
[C---:B------:R-:W-:Y:S02]  /*76a0*/  @P1 IMAD R0, R2.reuse, c[0x0][0x1e4], R8 ;  /* 0x0000790002001a24 */ /* 0x040fe400078e0208 */
[----:B------:R-:W-:Y:S04]  /*76b0*/  @P1 IMAD.WIDE.U32 R8, R2, c[0x0][0x1e0], RZ ;  /* 0x0000780002081a25 */ /* 0x000fe800078e00ff */
[----:B------:R-:W-:Y:S01]  /*76c0*/  @P0 IMAD.WIDE.U32 R6, R4, 0x30, R6 ;  /* 0x0000003004060825 */ /* 0x000fe200078e0006 */
[----:B------:R-:W-:Y:S03]  /*76d0*/  @P1 MOV R4, R242 ;  /* 0x000000f200041202 */ /* 0x000fe60000000f00 */
[----:B------:R-:W-:Y:S01]  /*76e0*/  @P1 IMAD.IADD R9, R9, 0x1, R0 ;  /* 0x0000000109091824 */ /* 0x000fe200078e0200 */
[----:B------:R-:W-:Y:S01]  /*76f0*/  @P0 IADD3 R0, P2, R242, R6, RZ ;  /* 0x00000006f2000210 */ /* 0x000fe20007f5e0ff */
[----:B------:R-:W-:Y:S02]  /*7700*/  @P0 IMAD.IADD R2, R5, 0x1, R10 ;  /* 0x0000000105020824 */ /* 0x000fe400078e020a */
[----:B------:R-:W-:Y:S02]  /*7710*/  @P1 IMAD.MOV.U32 R5, RZ, RZ, R241 ;  /* 0x000000ffff051224 */ /* 0x000fe400078e00f1 */
[----:B------:R-:W-:Y:S02]  /*7720*/  @P0 IMAD R2, R2, 0x30, RZ ;  /* 0x0000003002020824 */ /* 0x000fe400078e02ff */
[----:B------:R-:W-:Y:S04]  /*7730*/  @P1 IMAD.WIDE.U32 R4, R8, 0x30, R4 ;  /* 0x0000003008041825 */ /* 0x000fe800078e0004 */
[----:B------:R-:W-:Y:S01]  /*7740*/  @P1 IMAD R8, R9, 0x30, RZ ;  /* 0x0000003009081824 */ /* 0x000fe200078e02ff */
[----:B------:R-:W-:Y:S02]  /*7750*/  @P0 IADD3.X R9, R241, R2, R7, P2, !PT ;  /* 0x00000002f1090210 */ /* 0x000fe400017fe407 */
[C---:B------:R-:W-:Y:S02]  /*7760*/  @P1 LEA R6, P2, R4.reuse, c[0x0][0x1c8], 0x1 ;  /* 0x0000720004061a11 */ /* 0x040fe400078408ff */
[----:B------:R-:W-:Y:S04]  /*7770*/  @P1 IADD3 R2, R5, R8, RZ ;  /* 0x0000000805021210 */ /* 0x000fe80007ffe0ff */
[----:B------:R-:W-:Y:S02]  /*7780*/  @P1 LEA.HI.X R7, R4, c[0x0][0x1cc], R2, 0x1, P2 ;  /* 0x0000730004071a11 */ /* 0x000fe400010f0c02 */
[C---:B------:R-:W-:Y:S03]  /*7790*/  @P0 LEA R4, P2, R0.reuse, c[0x0][0x1c8], 0x1 ;  /* 0x0000720000040a11 */ /* 0x040fe600078408ff */
[----:B------:R-:W-:Y:S01]  /*77a0*/  @!PT LDS RZ, [RZ] ;  /* 0x00000000fffff984 */ /* 0x000fe20000000800 */
[----:B------:R-:W-:Y:S01]  /*77b0*/  @!PT LDS RZ, [RZ] ;  /* 0x00000000fffff984 */ /* 0x000fe20000000800 */
[----:B------:R-:W-:Y:S01]  /*77c0*/  @!PT LDS RZ, [RZ] ;  /* 0x00000000fffff984 */ /* 0x000fe20000000800 */
[----:B------:R1:W-:Y:S01]  /*77d0*/  @P1 LDGSTS.E.BYPASS.LTC128B.128 [R198+0x3c80], [R6.64], !P6 ;  /* 0x03c8000006c61fae */ /* 0x0003e2000f101d46 */
[----:B------:R-:W-:Y:S04]  /*77e0*/  @P0 LEA.HI.X R5, R0, c[0x0][0x1cc], R9, 0x1, P2 ;  /* 0x0000730000050a11 */ /* 0x000fe800010f0c09 */
[----:B------:R1:W-:Y:S05]  /*77f0*/  @P1 LDGSTS.E.BYPASS.LTC128B.128 [R198+0x4880], [R6.64+0x40], !P5 ;  /* 0x0488004006c61fae */ /* 0x0003ea000e901d46 */
[----:B------:R1:W-:Y:S05]  /*7800*/  @P1 LDGSTS.E.BYPASS.LTC128B.128 [R198+0x5480], [R6.64+0x80], !P4 ;  /* 0x0548008006c61fae */ /* 0x0003ea000e101d46 */
[----:B------:R1:W-:Y:S05]  /*7810*/  @P0 LDGSTS.E.BYPASS.LTC128B.128 [R198+0x4480], [R4.64], !P6 ;  /* 0x0448000004c60fae */ /* 0x0003ea000f101d46 */
[----:B------:R1:W-:Y:S05]  /*7820*/  @P0 LDGSTS.E.BYPASS.LTC128B.128 [R198+0x5080], [R4.64+0x40], !P5 ;  /* 0x0508004004c60fae */ /* 0x0003ea000e901d46 */
[----:B------:R1:W-:Y:S02]  /*7830*/  @P0 LDGSTS.E.BYPASS.LTC128B.128 [R198+0x5c80], [R4.64+0x80], !P4 ;  /* 0x05c8008004c60fae */ /* 0x0003e4000e101d46 */
.L_x_1081:
[----:B--234-:R-:W-:Y:S05]  /*7840*/  BSYNC B0 ;  /* 0x0000000000007941 */ /* 0x01cfea0003800000 */
.L_x_1080:
[----:B-1----:R-:W2:Y:S01]  /*7850*/  LDL R7, [R1+0x24] ;  /* 0x0000240001077983 */ /* 0x002ea20000100800 */
[----:B------:R-:W-:Y:S01]  /*7860*/  MOV R4, R249 ;  /* 0x000000f900047202 */ /* 0x000fe20000000f00 */
[----:B------:R-:W-:Y:S01]  /*7870*/  IMAD R0, R180, -0x30, RZ ;  /* 0xffffffd0b4007824 */ /* 0x000fe200078e02ff */
[----:B------:R-:W-:Y:S01]  /*7880*/  @P3 MOV R4, R252 ;  /* 0x000000fc00043202 */ /* 0x000fe20000000f00 */
[----:B------:R-:W3:Y:S04]  /*7890*/  LDL R6, [R1+0x4] ;  /* 0x0000040001067983 */ /* 0x000ee80000100800 */
[----:B------:R-:W3:Y:S04]  /*78a0*/  LDL R5, [R1+0x10] ;  /* 0x0000100001057983 */ /* 0x000ee80000100800 */
[----:B------:R-:W1:Y:S08]  /*78b0*/  SHFL.IDX PT, R2, R4, RZ, 0x1c1f ;  /* 0x001c1fff04027589 */ /* 0x000e7000000e0000 */
[----:B------:R-:W-:Y:S08]  /*78c0*/  LDSM.16.MT88.4 R36, [R186] ;  /* 0x00000000ba24783b */ /* 0x000ff00000004200 */
[----:B------:R-:W0:Y:S01]  /*78d0*/  LDGDEPBAR ;  /* 0x00000000000079af */ /* 0x000e220000000000 */
[----:B--2---:R-:W-:Y:S04]  /*78e0*/  IADD3 R0, -R7, 0x1, R0 ;  /* 0x0000000107007810 */ /* 0x004fe80007ffe100 */
[----:B---3--:R-:W-:Y:S03]  /*78f0*/  IADD3 R5, -R5, R0, R6 ;  /* 0x0000000005057210 */ /* 0x008fe60007ffe106 */
[----:B------:R-:W2:Y:S01]  /*7900*/  SHFL.IDX PT, R6, R4, 0x1, 0x1c1f ;  /* 0x003c1f0004067f89 */ /* 0x000ea200000e0000 */
[----:B-1----:R-:W-:Y:S04]  /*7910*/  IADD3 R0, R5, R2, RZ ;  /* 0x0000000205007210 */ /* 0x002fe80007ffe0ff */
[C---:B------:R-:W-:Y:S02]  /*7920*/  ISETP.GT.AND P0, PT, R0.reuse, RZ, PT ;  /* 0x000000ff0000720c */ /* 0x040fe40003f04270 */
[C---:B------:R-:W-:Y:S02]  /*7930*/  ISETP.GT.AND P1, PT, R0.reuse, 0x1, PT ;  /* 0x000000010000780c */ /* 0x040fe40003f24270 */
[----:B------:R-:W-:Y:S02]  /*7940*/  FSEL R7, R173, -INF , P0 ;  /* 0xff800000ad077808 */ /* 0x000fe40000000000 */
[----:B------:R-:W-:Y:S02]  /*7950*/  ISETP.GT.AND P0, PT, R0, 0x8, PT ;  /* 0x000000080000780c */ /* 0x000fe40003f04270 */
[----:B------:R-:W-:Y:S02]  /*7960*/  FMNMX.FTZ R2, R7, R3, !PT ;  /* 0x0000000307027209 */ /* 0x000fe40007810000 */
[----:B------:R-:W-:Y:S02]  /*7970*/  FSEL R8, R172, -INF , P1 ;  /* 0xff800000ac087808 */ /* 0x000fe40000800000 */
[----:B------:R-:W-:Y:S02]  /*7980*/  FSEL R10, R103, -INF , P0 ;  /* 0xff800000670a7808 */ /* 0x000fe40000000000 */
[----:B------:R-:W-:Y:S02]  /*7990*/  FMNMX.FTZ R2, R8, R2, !PT ;  /* 0x0000000208027209 */ /* 0x000fe40007810000 */
[----:B------:R-:W-:Y:S02]  /*79a0*/  ISETP.GT.AND P1, PT, R0, 0x9, PT ;  /* 0x000000090000780c */ /* 0x000fe40003f24270 */
[----:B------:R-:W-:Y:S02]  /*79b0*/  FMNMX.FTZ R2, R10, R2, !PT ;  /* 0x000000020a027209 */ /* 0x000fe40007810000 */
[----:B------:R-:W-:Y:S02]  /*79c0*/  FSEL R15, R15, -INF , P1 ;  /* 0xff8000000f0f7808 */ /* 0x000fe40000800000 */
[C---:B------:R-:W-:Y:S02]  /*79d0*/  ISETP.GT.AND P0, PT, R0.reuse, 0x10, PT ;  /* 0x000000100000780c */ /* 0x040fe40003f04270 */
[----:B------:R-:W-:Y:S02]  /*79e0*/  FMNMX.FTZ R2, R15, R2, !PT ;  /* 0x000000020f027209 */ /* 0x000fe40007810000 */
[----:B------:R-:W-:Y:S02]  /*79f0*/  ISETP.GT.AND P1, PT, R0, 0x11, PT ;  /* 0x000000110000780c */ /* 0x000fe40003f24270 */
[----:B------:R-:W-:Y:S02]  /*7a00*/  FSEL R182, R102, -INF , P0 ;  /* 0xff80000066b67808 */ /* 0x000fe40000000000 */
[----:B------:R-:W-:Y:S02]  /*7a10*/  FSEL R181, R101, -INF , P1 ;  /* 0xff80000065b57808 */ /* 0x000fe40000800000 */
[----:B------:R-:W-:Y:S02]  /*7a20*/  ISETP.GT.AND P0, PT, R0, 0x18, PT ;  /* 0x000000180000780c */ /* 0x000fe40003f04270 */
[----:B------:R-:W-:Y:S02]  /*7a30*/  FMNMX.FTZ R2, R182, R2, !PT ;  /* 0x00000002b6027209 */ /* 0x000fe40007810000 */
[----:B------:R-:W-:Y:S02]  /*7a40*/  FSEL R199, R18, -INF , P0 ;  /* 0xff80000012c77808 */ /* 0x000fe40000000000 */
[----:B------:R-:W-:Y:S02]  /*7a50*/  ISETP.GT.AND P1, PT, R0, 0x19, PT ;  /* 0x000000190000780c */ /* 0x000fe40003f24270 */
[----:B------:R-:W-:Y:S02]  /*7a60*/  FMNMX.FTZ R2, R181, R2, !PT ;  /* 0x00000002b5027209 */ /* 0x000fe40007810000 */
[----:B------:R-:W-:Y:S02]  /*7a70*/  FSEL R183, R16, -INF , P1 ;  /* 0xff80000010b77808 */ /* 0x000fe40000800000 */
[----:B------:R-:W-:Y:S01]  /*7a80*/  FMNMX.FTZ R2, R199, R2, !PT ;  /* 0x00000002c7027209 */ /* 0x000fe20007810000 */
[----:B------:R-:W-:Y:S01]  /*7a90*/  SHFL.IDX PT, R16, R4, 0x3, 0x1c1f ;  /* 0x007c1f0004107f89 */ /* 0x000fe200000e0000 */
[C---:B------:R-:W-:Y:S02]  /*7aa0*/  ISETP.GT.AND P2, PT, R0.reuse, 0x20, PT ;  /* 0x000000200000780c */ /* 0x040fe40003f44270 */
[C---:B------:R-:W-:Y:S02]  /*7ab0*/  ISETP.GT.AND P1, PT, R0.reuse, 0x28, PT ;  /* 0x000000280000780c */ /* 0x040fe40003f24270 */
[----:B------:R-:W-:Y:S02]  /*7ac0*/  ISETP.GT.AND P0, PT, R0, 0x21, PT ;  /* 0x000000210000780c */ /* 0x000fe40003f04270 */
[----:B------:R-:W-:Y:S02]  /*7ad0*/  FSEL R226, R12, -INF , P2 ;  /* 0xff8000000ce27808 */ /* 0x000fe40001000000 */
[----:B------:R-:W-:Y:S01]  /*7ae0*/  ISETP.GT.AND P2, PT, R0, 0x29, PT ;  /* 0x000000290000780c */ /* 0x000fe20003f44270 */
[----:B------:R1:W3:Y:S01]  /*7af0*/  SHFL.IDX PT, R12, R4, 0x2, 0x1c1f ;  /* 0x005c1f00040c7f89 */ /* 0x0002e200000e0000 */
[----:B------:R-:W-:Y:S02]  /*7b00*/  FMNMX.FTZ R0, R183, R2, !PT ;  /* 0x00000002b7007209 */ /* 0x000fe40007810000 */
[----:B------:R-:W-:Y:S02]  /*7b10*/  FSEL R225, R14, -INF , P0 ;  /* 0xff8000000ee17808 */ /* 0x000fe40000000000 */
[----:B------:R-:W-:Y:S02]  /*7b20*/  FMNMX.FTZ R0, R226, R0, !PT ;  /* 0x00000000e2007209 */ /* 0x000fe40007810000 */
[----:B------:R-:W-:Y:S02]  /*7b30*/  FSEL R224, R11, -INF , P1 ;  /* 0xff8000000be07808 */ /* 0x000fe40000800000 */
[----:B------:R-:W-:Y:S02]  /*7b40*/  FMNMX.FTZ R0, R225, R0, !PT ;  /* 0x00000000e1007209 */ /* 0x000fe40007810000 */
[----:B------:R-:W-:Y:S02]  /*7b50*/  FSEL R223, R13, -INF , P2 ;  /* 0xff8000000ddf7808 */ /* 0x000fe40001000000 */
[----:B------:R-:W-:Y:S02]  /*7b60*/  FMNMX.FTZ R0, R224, R0, !PT ;  /* 0x00000000e0007209 */ /* 0x000fe40007810000 */
[----:B--2---:R-:W-:Y:S02]  /*7b70*/  IADD3 R2, R5, R6, RZ ;  /* 0x0000000605027210 */ /* 0x004fe40007ffe0ff */
[----:B------:R-:W-:Y:S02]  /*7b80*/  FMNMX.FTZ R6, R223, R0, !PT ;  /* 0x00000000df067209 */ /* 0x000fe40007810000 */
[C---:B------:R-:W-:Y:S02]  /*7b90*/  ISETP.GT.AND P0, PT, R2.reuse, RZ, PT ;  /* 0x000000ff0200720c */ /* 0x040fe40003f04270 */
[----:B------:R-:W-:Y:S01]  /*7ba0*/  ISETP.GT.AND P1, PT, R2, 0x1, PT ;  /* 0x000000010200780c */ /* 0x000fe20003f24270 */
[----:B------:R-:W2:Y:S01]  /*7bb0*/  SHFL.BFLY PT, R13, R6, 0x2, 0x1f ;  /* 0x0c401f00060d7f89 */ /* 0x000ea200000e0000 */
[----:B------:R-:W-:Y:S02]  /*7bc0*/  FSEL R9, R177, -INF , P0 ;  /* 0xff800000b1097808 */ /* 0x000fe40000000000 */
[----:B------:R-:W-:Y:S02]  /*7bd0*/  FSEL R11, R176, -INF , P1 ;  /* 0xff800000b00b7808 */ /* 0x000fe40000800000 */
[----:B-1----:R-:W-:Y:S02]  /*7be0*/  FMNMX.FTZ R4, R9, R100, !PT ;  /* 0x0000006409047209 */ /* 0x002fe40007810000 */
[C---:B------:R-:W-:Y:S02]  /*7bf0*/  ISETP.GT.AND P0, PT, R2.reuse, 0x8, PT ;  /* 0x000000080200780c */ /* 0x040fe40003f04270 */
[----:B------:R-:W-:Y:S02]  /*7c00*/  FMNMX.FTZ R0, R11, R4, !PT ;  /* 0x000000040b007209 */ /* 0x000fe40007810000 */
[C---:B------:R-:W-:Y:S02]  /*7c10*/  ISETP.GT.AND P1, PT, R2.reuse, 0x9, PT ;  /* 0x000000090200780c */ /* 0x040fe40003f24270 */
[----:B------:R-:W-:Y:S02]  /*7c20*/  FSEL R14, R109, -INF , P0 ;  /* 0xff8000006d0e7808 */ /* 0x000fe40000000000 */
[----:B------:R-:W-:Y:S02]  /*7c30*/  ISETP.GT.AND P0, PT, R2, 0x10, PT ;  /* 0x000000100200780c */ /* 0x000fe40003f04270 */
[----:B------:R-:W-:Y:S02]  /*7c40*/  FSEL R18, R111, -INF , P1 ;  /* 0xff8000006f127808 */ /* 0x000fe40000800000 */
[----:B------:R-:W-:Y:S02]  /*7c50*/  FMNMX.FTZ R0, R14, R0, !PT ;  /* 0x000000000e007209 */ /* 0x000fe40007810000 */
[C---:B------:R-:W-:Y:S02]  /*7c60*/  ISETP.GT.AND P1, PT, R2.reuse, 0x11, PT ;  /* 0x000000110200780c */ /* 0x040fe40003f24270 */
[----:B------:R-:W-:Y:S02]  /*7c70*/  FSEL R179, R107, -INF , P0 ;  /* 0xff8000006bb37808 */ /* 0x000fe40000000000 */
[----:B------:R-:W-:Y:S02]  /*7c80*/  ISETP.GT.AND P0, PT, R2, 0x18, PT ;  /* 0x000000180200780c */ /* 0x000fe40003f04270 */
[----:B------:R-:W-:Y:S02]  /*7c90*/  FMNMX.FTZ R4, R18, R0, !PT ;  /* 0x0000000012047209 */ /* 0x000fe40007810000 */
[----:B---3--:R-:W-:Y:S02]  /*7ca0*/  IADD3 R0, R5, R12, RZ ;  /* 0x0000000c05007210 */ /* 0x008fe40007ffe0ff */
[----:B------:R-:W-:Y:S02]  /*7cb0*/  FSEL R178, R106, -INF , P1 ;  /* 0xff8000006ab27808 */ /* 0x000fe40000800000 */
[C---:B------:R-:W-:Y:S02]  /*7cc0*/  ISETP.GT.AND P2, PT, R2.reuse, 0x21, PT ;  /* 0x000000210200780c */ /* 0x040fe40003f44270 */
[C---:B------:R-:W-:Y:S02]  /*7cd0*/  ISETP.GT.AND P1, PT, R2.reuse, 0x19, PT ;  /* 0x000000190200780c */ /* 0x040fe40003f24270 */
[----:B------:R-:W-:Y:S02]  /*7ce0*/  FSEL R177, R23, -INF , P0 ;  /* 0xff80000017b17808 */ /* 0x000fe40000000000 */
[----:B------:R-:W-:Y:S02]  /*7cf0*/  ISETP.GT.AND P0, PT, R2, 0x20, PT ;  /* 0x000000200200780c */ /* 0x000fe40003f04270 */
[----:B------:R-:W-:Y:S02]  /*7d00*/  FSEL R221, R21, -INF , P2 ;  /* 0xff80000015dd7808 */ /* 0x000fe40001000000 */
[----:B------:R-:W-:Y:S02]  /*7d10*/  FSEL R176, R22, -INF , P1 ;  /* 0xff80000016b07808 */ /* 0x000fe40000800000 */
[----:B------:R-:W-:Y:S02]  /*7d20*/  ISETP.GT.AND P1, PT, R2, 0x28, PT ;  /* 0x000000280200780c */ /* 0x000fe40003f24270 */
[----:B------:R-:W-:Y:S02]  /*7d30*/  ISETP.GT.AND P2, PT, R0, RZ, PT ;  /* 0x000000ff0000720c */ /* 0x000fe40003f44270 */
[----:B------:R-:W-:Y:S02]  /*7d40*/  FSEL R222, R20, -INF , P0 ;  /* 0xff80000014de7808 */ /* 0x000fe40000000000 */
[----:B------:R-:W-:Y:S02]  /*7d50*/  ISETP.GT.AND P0, PT, R2, 0x29, PT ;  /* 0x000000290200780c */ /* 0x000fe40003f04270 */
[----:B--2---:R-:W-:Y:S02]  /*7d60*/  FMNMX.FTZ R2, R6, R13, !PT ;  /* 0x0000000d06027209 */ /* 0x004fe40007810000 */
[----:B------:R-:W-:Y:S02]  /*7d70*/  FSEL R220, R19, -INF , P1 ;  /* 0xff80000013dc7808 */ /* 0x000fe40000800000 */
[C---:B------:R-:W-:Y:S01]  /*7d80*/  ISETP.GT.AND P1, PT, R0.reuse, 0x1, PT ;  /* 0x000000010000780c */ /* 0x040fe20003f24270 */
[----:B------:R-:W1:Y:S01]  /*7d90*/  SHFL.BFLY PT, R23, R2, 0x1, 0x1f ;  /* 0x0c201f0002177f89 */ /* 0x000e6200000e0000 */
[----:B------:R-:W-:Y:S02]  /*7da0*/  FSEL R6, R205, -INF , P2 ;  /* 0xff800000cd067808 */ /* 0x000fe40001000000 */
[----:B------:R-:W-:Y:S02]  /*7db0*/  FSEL R219, R17, -INF , P0 ;  /* 0xff80000011db7808 */ /* 0x000fe40000000000 */
[----:B------:R-:W-:Y:S02]  /*7dc0*/  ISETP.GT.AND P0, PT, R0, 0x8, PT ;  /* 0x000000080000780c */ /* 0x000fe40003f04270 */
[----:B------:R-:W-:Y:S02]  /*7dd0*/  FSEL R13, R204, -INF , P1 ;  /* 0xff800000cc0d7808 */ /* 0x000fe40000800000 */
[----:B------:R-:W-:Y:S02]  /*7de0*/  FMNMX.FTZ R19, R6, R104, !PT ;  /* 0x0000006806137209 */ /* 0x000fe40007810000 */
[----:B------:R-:W-:Y:S02]  /*7df0*/  ISETP.GT.AND P2, PT, R0, 0x9, PT ;  /* 0x000000090000780c */ /* 0x000fe40003f44270 */
[----:B------:R-:W-:Y:S02]  /*7e00*/  FMNMX.FTZ R19, R13, R19, !PT ;  /* 0x000000130d137209 */ /* 0x000fe40007810000 */
[----:B------:R-:W-:Y:S02]  /*7e10*/  FMNMX.FTZ R12, R179, R4, !PT ;  /* 0x00000004b30c7209 */ /* 0x000fe40007810000 */
[----:B------:R-:W-:Y:S02]  /*7e20*/  IADD3 R4, R5, R16, RZ ;  /* 0x0000001005047210 */ /* 0x000fe40007ffe0ff */
[----:B------:R-:W-:Y:S02]  /*7e30*/  FSEL R16, R201, -INF , P0 ;  /* 0xff800000c9107808 */ /* 0x000fe40000000000 */
[----:B------:R-:W-:Y:S02]  /*7e40*/  FSEL R17, R200, -INF , P2 ;  /* 0xff800000c8117808 */ /* 0x000fe40001000000 */
[----:B------:R-:W-:Y:S02]  /*7e50*/  FMNMX.FTZ R21, R16, R19, !PT ;  /* 0x0000001310157209 */ /* 0x000fe40007810000 */
[C---:B------:R-:W-:Y:S02]  /*7e60*/  ISETP.GT.AND P1, PT, R0.reuse, 0x10, PT ;  /* 0x000000100000780c */ /* 0x040fe40003f24270 */
[----:B------:R-:W-:Y:S02]  /*7e70*/  ISETP.GT.AND P0, PT, R0, 0x11, PT ;  /* 0x000000110000780c */ /* 0x000fe40003f04270 */
[----:B------:R-:W-:Y:S02]  /*7e80*/  ISETP.GT.AND P2, PT, R4, RZ, PT ;  /* 0x000000ff0400720c */ /* 0x000fe40003f44270 */
[----:B------:R-:W-:Y:S02]  /*7e90*/  FMNMX.FTZ R5, R178, R12, !PT ;  /* 0x0000000cb2057209 */ /* 0x000fe40007810000 */
[----:B------:R-:W-:Y:S02]  /*7ea0*/  FMNMX.FTZ R21, R17, R21, !PT ;  /* 0x0000001511157209 */ /* 0x000fe40007810000 */
[----:B------:R-:W-:Y:S02]  /*7eb0*/  FSEL R169, R165, -INF , P1 ;  /* 0xff800000a5a97808 */ /* 0x000fe40000800000 */
[----:B------:R-:W-:Y:S02]  /*7ec0*/  ISETP.GT.AND P1, PT, R0, 0x18, PT ;  /* 0x000000180000780c */ /* 0x000fe40003f24270 */
[----:B------:R-:W-:Y:S02]  /*7ed0*/  FSEL R171, R164, -INF , P0 ;  /* 0xff800000a4ab7808 */ /* 0x000fe40000000000 */
[----:B------:R-:W-:Y:S02]  /*7ee0*/  ISETP.GT.AND P0, PT, R4, 0x1, PT ;  /* 0x000000010400780c */ /* 0x000fe40003f04270 */
[----:B------:R-:W-:Y:S02]  /*7ef0*/  FSEL R12, R206, -INF , P2 ;  /* 0xff800000ce0c7808 */ /* 0x000fe40001000000 */
[----:B------:R-:W-:Y:S02]  /*7f00*/  ISETP.GT.AND P2, PT, R0, 0x19, PT ;  /* 0x000000190000780c */ /* 0x000fe40003f44270 */
[----:B------:R-:W-:Y:S02]  /*7f10*/  FMNMX.FTZ R5, R177, R5, !PT ;  /* 0x00000005b1057209 */ /* 0x000fe40007810000 */
[----:B------:R-:W-:Y:S02]  /*7f20*/  FSEL R20, R207, -INF , P0 ;  /* 0xff800000cf147808 */ /* 0x000fe40000000000 */
[----:B------:R-:W-:Y:S02]  /*7f30*/  FSEL R172, R108, -INF , P2 ;  /* 0xff8000006cac7808 */ /* 0x000fe40001000000 */
[----:B------:R-:W-:Y:S02]  /*7f40*/  FSEL R173, R110, -INF , P1 ;  /* 0xff8000006ead7808 */ /* 0x000fe40000800000 */
[----:B------:R-:W-:Y:S02]  /*7f50*/  ISETP.GT.AND P1, PT, R4, 0x8, PT ;  /* 0x000000080400780c */ /* 0x000fe40003f24270 */
[----:B------:R-:W-:Y:S02]  /*7f60*/  ISETP.GT.AND P0, PT, R0, 0x20, PT ;  /* 0x000000200000780c */ /* 0x000fe40003f04270 */
[----:B------:R-:W-:Y:S02]  /*7f70*/  ISETP.GT.AND P2, PT, R4, 0x9, PT ;  /* 0x000000090400780c */ /* 0x000fe40003f44270 */
[----:B------:R-:W-:Y:S02]  /*7f80*/  FMNMX.FTZ R21, R169, R21, !PT ;  /* 0x00000015a9157209 */ /* 0x000fe40007810000 */
[----:B------:R-:W-:Y:S02]  /*7f90*/  FMNMX.FTZ R5, R176, R5, !PT ;  /* 0x00000005b0057209 */ /* 0x000fe40007810000 */
[----:B------:R-:W-:Y:S02]  /*7fa0*/  FSEL R19, R202, -INF , P1 ;  /* 0xff800000ca137808 */ /* 0x000fe40000800000 */
[----:B------:R-:W-:Y:S02]  /*7fb0*/  ISETP.GT.AND P1, PT, R0, 0x21, PT ;  /* 0x000000210000780c */ /* 0x000fe40003f24270 */
[----:B------:R-:W-:Y:S02]  /*7fc0*/  FSEL R218, R24, -INF , P0 ;  /* 0xff80000018da7808 */ /* 0x000fe40000000000 */
[C---:B------:R-:W-:Y:S02]  /*7fd0*/  ISETP.GT.AND P0, PT, R0.reuse, 0x28, PT ;  /* 0x000000280000780c */ /* 0x040fe40003f04270 */
[----:B------:R-:W-:Y:S02]  /*7fe0*/  FSEL R24, R203, -INF , P2 ;  /* 0xff800000cb187808 */ /* 0x000fe40001000000 */
[----:B------:R-:W-:Y:S02]  /*7ff0*/  ISETP.GT.AND P2, PT, R0, 0x29, PT ;  /* 0x000000290000780c */ /* 0x000fe40003f44270 */
[----:B------:R-:W-:Y:S02]  /*8000*/  FMNMX.FTZ R0, R171, R21, !PT ;  /* 0x00000015ab007209 */ /* 0x000fe40007810000 */
[----:B------:R-:W-:Y:S02]  /*8010*/  FMNMX.FTZ R21, R12, R105, !PT ;  /* 0x000000690c157209 */ /* 0x000fe40007810000 */
[----:B------:R-:W-:Y:S02]  /*8020*/  FMNMX.FTZ R5, R222, R5, !PT ;  /* 0x00000005de057209 */ /* 0x000fe40007810000 */
[----:B-1----:R-:W-:Y:S02]  /*8030*/  FMNMX.FTZ R108, R2, R23, !PT ;  /* 0x00000017026c7209 */ /* 0x002fe40007810000 */
[----:B------:R-:W-:Y:S02]  /*8040*/  FMNMX.FTZ R2, R173, R0, !PT ;  /* 0x00000000ad027209 */ /* 0x000fe40007810000 */
[----:B------:R-:W-:Y:S02]  /*8050*/  FMNMX.FTZ R0, R20, R21, !PT ;  /* 0x0000001514007209 */ /* 0x000fe40007810000 */
[----:B------:R-:W-:Y:S02]  /*8060*/  FMNMX.FTZ R5, R221, R5, !PT ;  /* 0x00000005dd057209 */ /* 0x000fe40007810000 */
[----:B------:R-:W-:Y:S02]  /*8070*/  FMNMX.FTZ R0, R19, R0, !PT ;  /* 0x0000000013007209 */ /* 0x000fe40007810000 */
[----:B------:R-:W-:Y:S02]  /*8080*/  FSEL R217, R27, -INF , P1 ;  /* 0xff8000001bd97808 */ /* 0x000fe40000800000 */
[----:B------:R-:W-:Y:S02]  /*8090*/  ISETP.GT.AND P1, PT, R4, 0x10, PT ;  /* 0x000000100400780c */ /* 0x000fe40003f24270 */
[----:B------:R-:W-:Y:S02]  /*80a0*/  FMNMX.FTZ R5, R220, R5, !PT ;  /* 0x00000005dc057209 */ /* 0x000fe40007810000 */
[----:B------:R-:W-:Y:S02]  /*80b0*/  FSEL R167, R167, -INF , P1 ;  /* 0xff800000a7a77808 */ /* 0x000fe40000800000 */
[----:B------:R-:W-:Y:S02]  /*80c0*/  FMNMX.FTZ R0, R24, R0, !PT ;  /* 0x0000000018007209 */ /* 0x000fe40007810000 */
[----:B------:R-:W-:Y:S02]  /*80d0*/  ISETP.GT.AND P1, PT, R4, 0x11, PT ;  /* 0x000000110400780c */ /* 0x000fe40003f24270 */
[----:B------:R-:W-:Y:S02]  /*80e0*/  FSEL R215, R26, -INF , P0 ;  /* 0xff8000001ad77808 */ /* 0x000fe40000000000 */
[----:B------:R-:W-:Y:S02]  /*80f0*/  ISETP.GT.AND P0, PT, R4, 0x18, PT ;  /* 0x000000180400780c */ /* 0x000fe40003f04270 */
[----:B------:R-:W-:Y:S02]  /*8100*/  FMNMX.FTZ R5, R219, R5, !PT ;  /* 0x00000005db057209 */ /* 0x000fe40007810000 */
[----:B------:R-:W-:Y:S01]  /*8110*/  FMNMX.FTZ R21, R167, R0, !PT ;  /* 0x00000000a7157209 */ /* 0x000fe20007810000 */
[----:B------:R-:W-:Y:S01]  /*8120*/  FMUL.FTZ R0, R108, c[0x0][0x2d0] ;  /* 0x0000b4006c007a20 */ /* 0x000fe20000410000 */
[----:B------:R-:W-:Y:S01]  /*8130*/  FSEL R168, R174, -INF , P1 ;  /* 0xff800000aea87808 */ /* 0x000fe20000800000 */
[----:B------:R-:W1:Y:S01]  /*8140*/  SHFL.BFLY PT, R22, R5, 0x2, 0x1f ;  /* 0x0c401f0005167f89 */ /* 0x000e6200000e0000 */
[----:B------:R-:W-:Y:S02]  /*8150*/  FSEL R174, R166, -INF , P0 ;  /* 0xff800000a6ae7808 */ /* 0x000fe40000000000 */
[----:B------:R-:W-:Y:S02]  /*8160*/  FSETP.NEU.FTZ.AND P0, PT, R108, -INF , PT ;  /* 0xff8000006c00780b */ /* 0x000fe40003f1d000 */
[----:B------:R-:W-:Y:S02]  /*8170*/  FMNMX.FTZ R2, R172, R2, !PT ;  /* 0x00000002ac027209 */ /* 0x000fe40007810000 */
[----:B------:R-:W-:Y:S02]  /*8180*/  FSEL R111, R0, RZ, P0 ;  /* 0x000000ff006f7208 */ /* 0x000fe40000000000 */
[----:B------:R-:W-:Y:S02]  /*8190*/  FMNMX.FTZ R21, R168, R21, !PT ;  /* 0x00000015a8157209 */ /* 0x000fe40007810000 */
[----:B------:R-:W-:Y:S01]  /*81a0*/  ISETP.GT.AND P1, PT, R4, 0x19, PT ;  /* 0x000000190400780c */ /* 0x000fe20003f24270 */
[--C-:B------:R-:W-:Y:S01]  /*81b0*/  FFMA.FTZ R0, R7, c[0x0][0x2d0], -R111.reuse ;  /* 0x0000b40007007a23 */ /* 0x100fe2000001086f */
[----:B------:R-:W-:Y:S02]  /*81c0*/  FMNMX.FTZ R2, R218, R2, !PT ;  /* 0x00000002da027209 */ /* 0x000fe40007810000 */
[----:B------:R-:W-:Y:S01]  /*81d0*/  FMNMX.FTZ R21, R174, R21, !PT ;  /* 0x00000015ae157209 */ /* 0x000fe20007810000 */
[----:B------:R2:W-:Y:S01]  /*81e0*/  MUFU.EX2 R201, R0 ;  /* 0x0000000000c97308 */ /* 0x0005e20000000800 */
[----:B------:R-:W-:Y:S02]  /*81f0*/  FSEL R175, R175, -INF , P1 ;  /* 0xff800000afaf7808 */ /* 0x000fe40000800000 */
[----:B------:R-:W-:Y:S02]  /*8200*/  FSEL R212, R25, -INF , P2 ;  /* 0xff80000019d47808 */ /* 0x000fe40001000000 */
[C---:B------:R-:W-:Y:S02]  /*8210*/  ISETP.GT.AND P2, PT, R4.reuse, 0x20, PT ;  /* 0x000000200400780c */ /* 0x040fe40003f44270 */
[----:B------:R-:W-:Y:S02]  /*8220*/  FMNMX.FTZ R2, R217, R2, !PT ;  /* 0x00000002d9027209 */ /* 0x000fe40007810000 */
[----:B-1----:R-:W-:Y:S02]  /*8230*/  FMNMX.FTZ R5, R5, R22, !PT ;  /* 0x0000001605057209 */ /* 0x002fe40007810000 */
[----:B------:R-:W-:Y:S02]  /*8240*/  FMNMX.FTZ R7, R175, R21, !PT ;  /* 0x00000015af077209 */ /* 0x000fe40007810000 */
[----:B------:R-:W-:Y:S01]  /*8250*/  ISETP.GT.AND P1, PT, R4, 0x21, PT ;  /* 0x000000210400780c */ /* 0x000fe20003f24270 */
[----:B------:R-:W1:Y:S01]  /*8260*/  SHFL.BFLY PT, R23, R5, 0x1, 0x1f ;  /* 0x0c201f0005177f89 */ /* 0x000e6200000e0000 */
[----:B------:R-:W-:Y:S02]  /*8270*/  FSEL R211, R31, -INF , P2 ;  /* 0xff8000001fd37808 */ /* 0x000fe40001000000 */
[----:B------:R-:W-:Y:S02]  /*8280*/  FMNMX.FTZ R2, R215, R2, !PT ;  /* 0x00000002d7027209 */ /* 0x000fe40007810000 */
[----:B------:R-:W-:Y:S02]  /*8290*/  FSEL R207, R30, -INF , P1 ;  /* 0xff8000001ecf7808 */ /* 0x000fe40000800000 */
[----:B------:R-:W-:Y:S02]  /*82a0*/  FMNMX.FTZ R7, R211, R7, !PT ;  /* 0x00000007d3077209 */ /* 0x000fe40007810000 */
[----:B------:R-:W-:Y:S01]  /*82b0*/  FMNMX.FTZ R2, R212, R2, !PT ;  /* 0x00000002d4027209 */ /* 0x000fe20007810000 */
[--C-:B--2---:R-:W-:Y:S01]  /*82c0*/  FFMA.FTZ R0, R8, c[0x0][0x2d0], -R111.reuse ;  /* 0x0000b40008007a23 */ /* 0x104fe2000001086f */
[C---:B------:R-:W-:Y:S02]  /*82d0*/  ISETP.GT.AND P2, PT, R4.reuse, 0x28, PT ;  /* 0x000000280400780c */ /* 0x040fe40003f44270 */
[----:B------:R-:W-:Y:S01]  /*82e0*/  ISETP.GT.AND P1, PT, R4, 0x29, PT ;  /* 0x000000290400780c */ /* 0x000fe20003f24270 */
[----:B------:R2:W3:Y:S01]  /*82f0*/  MUFU.EX2 R209, R0 ;  /* 0x0000000000d17308 */ /* 0x0004e20000000800 */
[----:B------:R-:W-:Y:S01]  /*8300*/  FMNMX.FTZ R4, R207, R7, !PT ;  /* 0x00000007cf047209 */ /* 0x000fe20007810000 */
[--C-:B------:R-:W-:Y:S01]  /*8310*/  FFMA.FTZ R7, R10, c[0x0][0x2d0], -R111.reuse ;  /* 0x0000b4000a077a23 */ /* 0x100fe2000001086f */
[----:B------:R-:W4:Y:S01]  /*8320*/  SHFL.BFLY PT, R22, R2, 0x2, 0x1f ;  /* 0x0c401f0002167f89 */ /* 0x000f2200000e0000 */
[----:B------:R-:W-:Y:S02]  /*8330*/  FSEL R205, R29, -INF , P2 ;  /* 0xff8000001dcd7808 */ /* 0x000fe40001000000 */
[----:B------:R-:W-:Y:S04]  /*8340*/  FSEL R103, R28, -INF , P1 ;  /* 0xff8000001c677808 */ /* 0x000fe80000800000 */
[----:B------:R5:W-:Y:S01]  /*8350*/  MUFU.EX2 R234, R7 ;  /* 0x0000000700ea7308 */ /* 0x000be20000000800 */
[----:B-1----:R-:W-:Y:S01]  /*8360*/  FMNMX.FTZ R107, R5, R23, !PT ;  /* 0x00000017056b7209 */ /* 0x002fe20007810000 */
[----:B------:R-:W-:Y:S03]  /*8370*/  FFMA.FTZ R5, R15, c[0x0][0x2d0], -R111 ;  /* 0x0000b4000f057a23 */ /* 0x000fe6000001086f */
[----:B------:R-:W-:Y:S05]  /*8380*/  FSETP.NEU.FTZ.AND P2, PT, R107, -INF , PT ;  /* 0xff8000006b00780b */ /* 0x000fea0003f5d000 */
[----:B------:R1:W1:Y:S01]  /*8390*/  MUFU.EX2 R235, R5 ;  /* 0x0000000500eb7308 */ /* 0x0002620000000800 */
[----:B--2---:R-:W-:Y:S02]  /*83a0*/  FMNMX.FTZ R0, R205, R4, !PT ;  /* 0x00000004cd007209 */ /* 0x004fe40007810000 */
[----:B---3--:R-:W-:Y:S02]  /*83b0*/  F2FP.BF16.PACK_AB R160, R209, R201 ;  /* 0x000000c9d1a0723e */ /* 0x008fe400000010ff */
[----:B------:R-:W-:Y:S02]  /*83c0*/  FMNMX.FTZ R0, R103, R0, !PT ;  /* 0x0000000067007209 */ /* 0x000fe40007810000 */
[----:B----4-:R-:W-:Y:S03]  /*83d0*/  FMNMX.FTZ R4, R2, R22, !PT ;  /* 0x0000001602047209 */ /* 0x010fe60007810000 */
[----:B------:R-:W2:Y:S01]  /*83e0*/  SHFL.BFLY PT, R2, R0, 0x2, 0x1f ;  /* 0x0c401f0000027f89 */ /* 0x000ea200000e0000 */
[----:B-----5:R-:W-:Y:S05]  /*83f0*/  FMUL.FTZ R7, R107, c[0x0][0x2d0] ;  /* 0x0000b4006b077a20 */ /* 0x020fea0000410000 */
[----:B------:R-:W-:Y:S02]  /*8400*/  FSEL R109, R7, RZ, P2 ;  /* 0x000000ff076d7208 */ /* 0x000fe40001000000 */
[----:B------:R-:W3:Y:S03]  /*8410*/  SHFL.BFLY PT, R8, R4, 0x1, 0x1f ;  /* 0x0c201f0004087f89 */ /* 0x000ee600000e0000 */
[--C-:B-1----:R-:W-:Y:S01]  /*8420*/  FFMA.FTZ R5, R9, c[0x0][0x2d0], -R109.reuse ;  /* 0x0000b40009057a23 */ /* 0x102fe2000001086d */
[----:B------:R-:W-:Y:S03]  /*8430*/  F2FP.BF16.PACK_AB R162, R235, R234 ;  /* 0x000000eaeba2723e */ /* 0x000fe600000010ff */
[----:B------:R1:W-:Y:S01]  /*8440*/  MUFU.EX2 R170, R5 ;  /* 0x0000000500aa7308 */ /* 0x0003e20000000800 */
[----:B--2---:R-:W-:Y:S01]  /*8450*/  FMNMX.FTZ R0, R0, R2, !PT ;  /* 0x0000000200007209 */ /* 0x004fe20007810000 */
[--C-:B------:R-:W-:Y:S08]  /*8460*/  FFMA.FTZ R2, R14, c[0x0][0x2d0], -R109.reuse ;  /* 0x0000b4000e027a23 */ /* 0x100ff0000001086d */
[----:B------:R2:W-:Y:S01]  /*8470*/  MUFU.EX2 R232, R2 ;  /* 0x0000000200e87308 */ /* 0x0005e20000000800 */
[----:B---3--:R-:W-:Y:S01]  /*8480*/  FMNMX.FTZ R106, R4, R8, !PT ;  /* 0x00000008046a7209 */ /* 0x008fe20007810000 */
[--C-:B------:R-:W-:Y:S03]  /*8490*/  FFMA.FTZ R4, R18, c[0x0][0x2d0], -R109.reuse ;  /* 0x0000b40012047a23 */ /* 0x100fe6000001086d */
[C---:B------:R-:W-:Y:S01]  /*84a0*/  FSETP.NEU.FTZ.AND P1, PT, R106.reuse, -INF , PT ;  /* 0xff8000006a00780b */ /* 0x040fe20003f3d000 */
[----:B-1----:R-:W-:Y:S04]  /*84b0*/  FFMA.FTZ R5, R11, c[0x0][0x2d0], -R109 ;  /* 0x0000b4000b057a23 */ /* 0x002fe8000001086d */
[----:B------:R-:W1:Y:S10]  /*84c0*/  MUFU.EX2 R237, R4 ;  /* 0x0000000400ed7308 */ /* 0x000e740000000800 */
[----:B------:R3:W4:Y:S01]  /*84d0*/  MUFU.EX2 R233, R5 ;  /* 0x0000000500e97308 */ /* 0x0007220000000800 */
[----:B--2---:R-:W2:Y:S01]  /*84e0*/  SHFL.BFLY PT, R2, R0, 0x1, 0x1f ;  /* 0x0c201f0000027f89 */ /* 0x004ea200000e0000 */
[----:B-1----:R-:W-:Y:S01]  /*84f0*/  F2FP.BF16.PACK_AB R163, R237, R232 ;  /* 0x000000e8eda3723e */ /* 0x002fe200000010ff */
[----:B---3--:R-:W-:Y:S01]  /*8500*/  FMUL.FTZ R5, R106, c[0x0][0x2d0] ;  /* 0x0000b4006a057a20 */ /* 0x008fe20000410000 */
[----:B----4-:R-:W-:Y:S02]  /*8510*/  F2FP.BF16.PACK_AB R161, R233, R170 ;  /* 0x000000aae9a1723e */ /* 0x010fe400000010ff */
[----:B--2---:R-:W-:Y:S02]  /*8520*/  FMNMX.FTZ R102, R0, R2, !PT ;  /* 0x0000000200667209 */ /* 0x004fe40007810000 */
[----:B------:R-:W-:Y:S05]  /*8530*/  FSEL R110, R5, RZ, P1 ;  /* 0x000000ff056e7208 */ /* 0x000fea0000800000 */
[--C-:B------:R-:W-:Y:S02]  /*8540*/  FFMA.FTZ R4, R13, c[0x0][0x2d0], -R110.reuse ;  /* 0x0000b4000d047a23 */ /* 0x100fe4000001086e */
[--C-:B------:R-:W-:Y:S02]  /*8550*/  FFMA.FTZ R0, R16, c[0x0][0x2d0], -R110.reuse ;  /* 0x0000b40010007a23 */ /* 0x100fe4000001086e */
[----:B------:R1:W-:Y:S01]  /*8560*/  MUFU.EX2 R230, R4 ;  /* 0x0000000400e67308 */ /* 0x0003e20000000800 */
[--C-:B------:R-:W-:Y:S02]  /*8570*/  FFMA.FTZ R2, R17, c[0x0][0x2d0], -R110.reuse ;  /* 0x0000b40011027a23 */ /* 0x100fe4000001086e */
[----:B------:R-:W-:Y:S07]  /*8580*/  FFMA.FTZ R6, R6, c[0x0][0x2d0], -R110 ;  /* 0x0000b40006067a23 */ /* 0x000fee000001086e */
[----:B------:R2:W-:Y:S10]  /*8590*/  MUFU.EX2 R229, R0 ;  /* 0x0000000000e57308 */ /* 0x0005f40000000800 */
[----:B------:R3:W-:Y:S01]  /*85a0*/  MUFU.EX2 R236, R2 ;  /* 0x0000000200ec7308 */ /* 0x0007e20000000800 */
[----:B-1----:R-:W-:Y:S09]  /*85b0*/  FMUL.FTZ R4, R102, c[0x0][0x2d0] ;  /* 0x0000b40066047a20 */ /* 0x002ff20000410000 */
[----:B------:R-:W-:Y:S01]  /*85c0*/  MUFU.EX2 R166, R6 ;  /* 0x0000000600a67308 */ /* 0x000fe20000000800 */
[----:B--2---:R-:W-:Y:S02]  /*85d0*/  FSEL R0, R108, RZ, P0 ;  /* 0x000000ff6c007208 */ /* 0x004fe40000000000 */
[----:B------:R-:W-:Y:S03]  /*85e0*/  FSETP.NEU.FTZ.AND P0, PT, R102, -INF , PT ;  /* 0xff8000006600780b */ /* 0x000fe60003f1d000 */
[----:B------:R-:W-:Y:S01]  /*85f0*/  FADD.FTZ R0, -R0, R3 ;  /* 0x0000000300007221 */ /* 0x000fe20000010100 */
[----:B------:R-:W-:Y:S03]  /*8600*/  FSEL R164, R4, RZ, P0 ;  /* 0x000000ff04a47208 */ /* 0x000fe60000000000 */
[----:B------:R-:W-:Y:S02]  /*8610*/  FMUL.FTZ R0, R0, c[0x0][0x2d0] ;  /* 0x0000b40000007a20 */ /* 0x000fe40000410000 */
[--C-:B---3--:R-:W-:Y:S02]  /*8620*/  FFMA.FTZ R2, R12, c[0x0][0x2d0], -R164.reuse ;  /* 0x0000b4000c027a23 */ /* 0x108fe400000108a4 */
[----:B------:R-:W1:Y:S10]  /*8630*/  MUFU.EX2 R101, R0 ;  /* 0x0000000000657308 */ /* 0x000e740000000800 */
[----:B------:R2:W-:Y:S01]  /*8640*/  MUFU.EX2 R165, R2 ;  /* 0x0000000200a57308 */ /* 0x0005e20000000800 */
[C---:B-1----:R-:W-:Y:S01]  /*8650*/  FMUL.FTZ R4, R101.reuse, R116 ;  /* 0x0000007465047220 */ /* 0x042fe20000410000 */
[----:B------:R-:W-:Y:S01]  /*8660*/  F2FP.BF16.PACK_AB R116, R230, R166 ;  /* 0x000000a6e674723e */ /* 0x000fe200000010ff */
[C---:B------:R-:W-:Y:S02]  /*8670*/  FMUL.FTZ R5, R101.reuse, R117 ;  /* 0x0000007565057220 */ /* 0x040fe40000410000 */
[C---:B------:R-:W-:Y:S02]  /*8680*/  FMUL.FTZ R16, R101.reuse, R124 ;  /* 0x0000007c65107220 */ /* 0x040fe40000410000 */
[C---:B------:R-:W-:Y:S02]  /*8690*/  FMUL.FTZ R17, R101.reuse, R125 ;  /* 0x0000007d65117220 */ /* 0x040fe40000410000 */
[C---:B------:R-:W-:Y:S02]  /*86a0*/  FMUL.FTZ R33, R101.reuse, R141 ;  /* 0x0000008d65217220 */ /* 0x040fe40000410000 */
[--C-:B--2---:R-:W-:Y:S02]  /*86b0*/  FFMA.FTZ R2, R20, c[0x0][0x2d0], -R164.reuse ;  /* 0x0000b40014027a23 */ /* 0x104fe400000108a4 */
[----:B------:R-:W1:Y:S01]  /*86c0*/  LDSM.16.MT88.4 R20, [R185] ;  /* 0x00000000b914783b */ /* 0x000e620000004200 */
[C---:B------:R-:W-:Y:S01]  /*86d0*/  FMUL.FTZ R32, R101.reuse, R140 ;  /* 0x0000008c65207220 */ /* 0x040fe20000410000 */
[----:B------:R-:W2:Y:S01]  /*86e0*/  MUFU.EX2 R227, R2 ;  /* 0x0000000200e37308 */ /* 0x000ea20000000800 */
[C---:B------:R-:W-:Y:S02]  /*86f0*/  FMUL.FTZ R48, R101.reuse, R156 ;  /* 0x0000009c65307220 */ /* 0x040fe40000410000 */
        /* <DEDUP_REMOVED lines=10> */
[----:B------:R-:W-:Y:S01]  /*87a0*/  FMUL.FTZ R85, R101, R85 ;  /* 0x0000005565557220 */ /* 0x000fe20000410000 */
[----:B--2---:R-:W-:Y:S01]  /*87b0*/  F2FP.BF16.PACK_AB R117, R227, R165 ;  /* 0x000000a5e375723e */ /* 0x004fe200000010ff */
[----:B------:R-:W-:Y:S02]  /*87c0*/  FFMA.FTZ R2, R19, c[0x0][0x2d0], -R164 ;  /* 0x0000b40013027a23 */ /* 0x000fe400000108a4 */
[C---:B------:R-:W-:Y:S02]  /*87d0*/  FMUL.FTZ R96, R101.reuse, R96 ;  /* 0x0000006065607220 */ /* 0x040fe40000410000 */
[----:B------:R2:W-:Y:S01]  /*87e0*/  MUFU.EX2 R228, R2 ;  /* 0x0000000200e47308 */ /* 0x0005e20000000800 */
[----:B------:R-:W-:Y:S01]  /*87f0*/  FMUL.FTZ R97, R101, R97 ;  /* 0x0000006165617220 */ /* 0x000fe20000410000 */
[----:B--2---:R-:W-:Y:S05]  /*8800*/  FSEL R2, R107, RZ, P2 ;  /* 0x000000ff6b027208 */ /* 0x004fea0001000000 */
[----:B------:R-:W-:Y:S01]  /*8810*/  FADD.FTZ R0, -R2, R100 ;  /* 0x0000006402007221 */ /* 0x000fe20000010100 */
[----:B------:R-:W-:Y:S03]  /*8820*/  FSEL R2, R106, RZ, P1 ;  /* 0x000000ff6a027208 */ /* 0x000fe60000800000 */
[----:B------:R-:W-:Y:S04]  /*8830*/  FMUL.FTZ R0, R0, c[0x0][0x2d0] ;  /* 0x0000b40000007a20 */ /* 0x000fe80000410000 */
[----:B------:R2:W3:Y:S02]  /*8840*/  MUFU.EX2 R100, R0 ;  /* 0x0000000000647308 */ /* 0x0004e40000000800 */
[----:B--2---:R-:W-:Y:S01]  /*8850*/  FADD.FTZ R0, -R2, R104 ;  /* 0x0000006802007221 */ /* 0x004fe20000010100 */
[----:B------:R-:W-:Y:S01]  /*8860*/  FSEL R2, R102, RZ, P0 ;  /* 0x000000ff66027208 */ /* 0x000fe20000000000 */
[----:B---3--:R-:W-:Y:S01]  /*8870*/  FMUL.FTZ R6, R100, R118 ;  /* 0x0000007664067220 */ /* 0x008fe20000410000 */
[----:B------:R-:W-:Y:S01]  /*8880*/  F2FP.BF16.PACK_AB R118, R236, R229 ;  /* 0x000000e5ec76723e */ /* 0x000fe200000010ff */
[----:B------:R-:W-:Y:S01]  /*8890*/  FMUL.FTZ R0, R0, c[0x0][0x2d0] ;  /* 0x0000b40000007a20 */ /* 0x000fe20000410000 */
[----:B------:R-:W-:Y:S01]  /*88a0*/  ISETP.GT.AND P0, PT, R180, R251, PT ;  /* 0x000000fbb400720c */ /* 0x000fe20003f04270 */
[C---:B------:R-:W-:Y:S02]  /*88b0*/  FMUL.FTZ R7, R100.reuse, R119 ;  /* 0x0000007764077220 */ /* 0x040fe40000410000 */
[----:B------:R2:W3:Y:S01]  /*88c0*/  MUFU.EX2 R3, R0 ;  /* 0x0000000000037308 */ /* 0x0004e20000000800 */
[C---:B------:R-:W-:Y:S02]  /*88d0*/  FMUL.FTZ R18, R100.reuse, R126 ;  /* 0x0000007e64127220 */ /* 0x040fe40000410000 */
[C---:B------:R-:W-:Y:S02]  /*88e0*/  FMUL.FTZ R19, R100.reuse, R127 ;  /* 0x0000007f64137220 */ /* 0x040fe40000410000 */
[-C--:B-1----:R-:W-:Y:S01]  /*88f0*/  HMMA.16816.F32.BF16 R4, R160, R20.reuse, R4 ;  /* 0x00000014a004723c */ /* 0x082fe20000041804 */
[C---:B------:R-:W-:Y:S01]  /*8900*/  FMUL.FTZ R34, R100.reuse, R142 ;  /* 0x0000008e64227220 */ /* 0x040fe20000410000 */
[----:B------:R-:W-:Y:S01]  /*8910*/  LDSM.16.MT88.4 R124, [R186+0x400] ;  /* 0x00040000ba7c783b */ /* 0x000fe20000004200 */
[C---:B------:R-:W-:Y:S02]  /*8920*/  FMUL.FTZ R35, R100.reuse, R143 ;  /* 0x0000008f64237220 */ /* 0x040fe40000410000 */
[C---:B------:R-:W-:Y:S02]  /*8930*/  FMUL.FTZ R50, R100.reuse, R158 ;  /* 0x0000009e64327220 */ /* 0x040fe40000410000 */
[C---:B------:R-:W-:Y:S02]  /*8940*/  FMUL.FTZ R51, R100.reuse, R159 ;  /* 0x0000009f64337220 */ /* 0x040fe40000410000 */
[----:B------:R-:W-:Y:S01]  /*8950*/  FFMA.FTZ R104, R183, c[0x0][0x2d0], -R111 ;  /* 0x0000b400b7687a23 */ /* 0x000fe2000001086f */
[----:B------:R-:W-:Y:S02]  /*8960*/  LDSM.16.MT88.4 R156, [R185+0x1400] ;  /* 0x00140000b99c783b */ /* 0x000fe40000004200 */
[C---:B------:R-:W-:Y:S01]  /*8970*/  FMUL.FTZ R54, R100.reuse, R54 ;  /* 0x0000003664367220 */ /* 0x040fe20000410000 */
[----:B------:R-:W-:Y:S01]  /*8980*/  MUFU.EX2 R216, R104 ;  /* 0x0000006800d87308 */ /* 0x000fe20000000800 */
[C---:B------:R-:W-:Y:S02]  /*8990*/  FMUL.FTZ R55, R100.reuse, R55 ;  /* 0x0000003764377220 */ /* 0x040fe40000410000 */
[C---:B------:R-:W-:Y:S02]  /*89a0*/  FFMA.FTZ R140, R100.reuse, R246, R170 ;  /* 0x000000f6648c7223 */ /* 0x040fe400000100aa */
[----:B------:R-:W-:Y:S02]  /*89b0*/  FMUL.FTZ R66, R100, R66 ;  /* 0x0000004264427220 */ /* 0x000fe40000410000 */
[----:B--2---:R-:W-:Y:S02]  /*89c0*/  FADD.FTZ R0, -R2, R105 ;  /* 0x0000006902007221 */ /* 0x004fe40000010100 */
[----:B------:R-:W-:Y:S02]  /*89d0*/  FFMA.FTZ R2, R24, c[0x0][0x2d0], -R164 ;  /* 0x0000b40018027a23 */ /* 0x000fe400000108a4 */
[----:B------:R-:W-:Y:S02]  /*89e0*/  FMUL.FTZ R0, R0, c[0x0][0x2d0] ;  /* 0x0000b40000007a20 */ /* 0x000fe40000410000 */
[----:B------:R-:W1:Y:S01]  /*89f0*/  MUFU.EX2 R231, R2 ;  /* 0x0000000200e77308 */ /* 0x000e620000000800 */
[C---:B---3--:R-:W-:Y:S02]  /*8a00*/  FMUL.FTZ R8, R3.reuse, R112 ;  /* 0x0000007003087220 */ /* 0x048fe40000410000 */
[C---:B------:R-:W-:Y:S02]  /*8a10*/  FMUL.FTZ R9, R3.reuse, R113 ;  /* 0x0000007103097220 */ /* 0x040fe40000410000 */
[C---:B------:R-:W-:Y:S02]  /*8a20*/  FMUL.FTZ R12, R3.reuse, R120 ;  /* 0x00000078030c7220 */ /* 0x040fe40000410000 */
[C---:B------:R-:W-:Y:S02]  /*8a30*/  FMUL.FTZ R13, R3.reuse, R121 ;  /* 0x00000079030d7220 */ /* 0x040fe40000410000 */
        /* <DEDUP_REMOVED lines=10> */
[--C-:B------:R-:W-:Y:S02]  /*8ae0*/  FFMA.FTZ R2, R182, c[0x0][0x2d0], -R111.reuse ;  /* 0x0000b400b6027a23 */ /* 0x100fe4000001086f */
[----:B------:R-:W-:Y:S02]  /*8af0*/  FFMA.FTZ R105, R199, c[0x0][0x2d0], -R111 ;  /* 0x0000b400c7697a23 */ /* 0x000fe4000001086f */
[----:B------:R1:W-:Y:S01]  /*8b00*/  MUFU.EX2 R202, R2 ;  /* 0x0000000200ca7308 */ /* 0x0003e20000000800 */
[C---:B------:R-:W-:Y:S02]  /*8b10*/  FMUL.FTZ R56, R3.reuse, R56 ;  /* 0x0000003803387220 */ /* 0x040fe40000410000 */
[----:B------:R-:W-:Y:S02]  /*8b20*/  FMUL.FTZ R57, R3, R57 ;  /* 0x0000003903397220 */ /* 0x000fe40000410000 */
[C---:B--2---:R-:W-:Y:S02]  /*8b30*/  FMUL.FTZ R10, R0.reuse, R114 ;  /* 0x00000072000a7220 */ /* 0x044fe40000410000 */
[----:B------:R-:W-:Y:S02]  /*8b40*/  FMUL.FTZ R11, R0, R115 ;  /* 0x00000073000b7220 */ /* 0x000fe40000410000 */
[----:B------:R-:W2:Y:S01]  /*8b50*/  LDSM.16.MT88.4 R112, [R185+0xc00] ;  /* 0x000c0000b970783b */ /* 0x000ea20000004200 */
[--C-:B------:R-:W-:Y:S01]  /*8b60*/  FFMA.FTZ R133, R221, c[0x0][0x2d0], -R109.reuse ;  /* 0x0000b400dd857a23 */ /* 0x100fe2000001086d */
[----:B------:R-:W-:Y:S01]  /*8b70*/  MUFU.EX2 R208, R105 ;  /* 0x0000006900d07308 */ /* 0x000fe20000000800 */
[----:B------:R-:W-:Y:S02]  /*8b80*/  FFMA.FTZ R132, R220, c[0x0][0x2d0], -R109 ;  /* 0x0000b400dc847a23 */ /* 0x000fe4000001086d */
[C---:B------:R-:W-:Y:S01]  /*8b90*/  HMMA.16816.F32.BF16 R8, R116.reuse, R20, R8 ;  /* 0x000000147408723c */ /* 0x040fe20000041808 */
[C---:B------:R-:W-:Y:S02]  /*8ba0*/  FMUL.FTZ R14, R0.reuse, R122 ;  /* 0x0000007a000e7220 */ /* 0x040fe40000410000 */
[C---:B------:R-:W-:Y:S02]  /*8bb0*/  FMUL.FTZ R15, R0.reuse, R123 ;  /* 0x0000007b000f7220 */ /* 0x040fe40000410000 */
[----:B------:R-:W-:Y:S02]  /*8bc0*/  FMUL.FTZ R26, R0, R134 ;  /* 0x00000086001a7220 */ /* 0x000fe40000410000 */
[C---:B------:R-:W-:Y:S02]  /*8bd0*/  FMUL.FTZ R20, R101.reuse, R128 ;  /* 0x0000008065147220 */ /* 0x040fe40000410000 */
[----:B------:R-:W-:Y:S01]  /*8be0*/  FMUL.FTZ R21, R101, R129 ;  /* 0x0000008165157220 */ /* 0x000fe20000410000 */
[-C--:B------:R-:W-:Y:S02]  /*8bf0*/  HMMA.16816.F32.BF16 R12, R116, R22.reuse, R12 ;  /* 0x00000016740c723c */ /* 0x080fe4000004180c */
[----:B-1----:R-:W-:Y:S02]  /*8c00*/  FFMA.FTZ R2, R181, c[0x0][0x2d0], -R111 ;  /* 0x0000b400b5027a23 */ /* 0x002fe4000001086f */
[----:B------:R-:W-:Y:S02]  /*8c10*/  FFMA.FTZ R134, R222, c[0x0][0x2d0], -R109 ;  /* 0x0000b400de867a23 */ /* 0x000fe4000001086d */
[----:B------:R1:W-:Y:S01]  /*8c20*/  MUFU.EX2 R210, R2 ;  /* 0x0000000200d27308 */ /* 0x0003e20000000800 */
[C---:B------:R-:W-:Y:S01]  /*8c30*/  FMUL.FTZ R27, R0.reuse, R135 ;  /* 0x00000087001b7220 */ /* 0x040fe20000410000 */
[C---:B------:R-:W-:Y:S01]  /*8c40*/  HMMA.16816.F32.BF16 R16, R160.reuse, R22, R16 ;  /* 0x00000016a010723c */ /* 0x040fe20000041810 */
[C---:B------:R-:W-:Y:S03]  /*8c50*/  FMUL.FTZ R30, R0.reuse, R138 ;  /* 0x0000008a001e7220 */ /* 0x040fe60000410000 */
[C---:B------:R-:W-:Y:S02]  /*8c60*/  FMUL.FTZ R31, R0.reuse, R139 ;  /* 0x0000008b001f7220 */ /* 0x040fe40000410000 */
[----:B------:R-:W-:Y:S02]  /*8c70*/  FMUL.FTZ R42, R0, R150 ;  /* 0x00000096002a7220 */ /* 0x000fe40000410000 */
[C---:B------:R-:W-:Y:S01]  /*8c80*/  FMUL.FTZ R22, R100.reuse, R130 ;  /* 0x0000008264167220 */ /* 0x040fe20000410000 */
[----:B------:R-:W-:Y:S03]  /*8c90*/  MUFU.EX2 R170, R134 ;  /* 0x0000008600aa7308 */ /* 0x000fe60000000800 */
[----:B------:R-:W-:Y:S02]  /*8ca0*/  FMUL.FTZ R23, R100, R131 ;  /* 0x0000008364177220 */ /* 0x000fe40000410000 */
[----:B------:R-:W-:Y:S01]  /*8cb0*/  LDSM.16.MT88.4 R128, [R185+0x1000] ;  /* 0x00100000b980783b */ /* 0x000fe20000004200 */
[----:B------:R-:W-:Y:S02]  /*8cc0*/  FFMA.FTZ R135, R224, c[0x0][0x2d0], -R111 ;  /* 0x0000b400e0877a23 */ /* 0x000fe4000001086f */
[C---:B------:R-:W-:Y:S02]  /*8cd0*/  FMUL.FTZ R43, R0.reuse, R151 ;  /* 0x00000097002b7220 */ /* 0x040fe40000410000 */
[-C--:B------:R-:W-:Y:S01]  /*8ce0*/  HMMA.16816.F32.BF16 R20, R160, R36.reuse, R20 ;  /* 0x00000024a014723c */ /* 0x080fe20000041814 */
[C---:B------:R-:W-:Y:S02]  /*8cf0*/  FMUL.FTZ R46, R0.reuse, R154 ;  /* 0x0000009a002e7220 */ /* 0x040fe40000410000 */
[--C-:B-1----:R-:W-:Y:S02]  /*8d00*/  FFMA.FTZ R2, R179, c[0x0][0x2d0], -R109.reuse ;  /* 0x0000b400b3027a23 */ /* 0x102fe4000001086d */
[C---:B------:R-:W-:Y:S02]  /*8d10*/  FMUL.FTZ R47, R0.reuse, R155 ;  /* 0x0000009b002f7220 */ /* 0x040fe40000410000 */
[----:B------:R1:W-:Y:S01]  /*8d20*/  MUFU.EX2 R200, R2 ;  /* 0x0000000200c87308 */ /* 0x0003e20000000800 */
[C---:B------:R-:W-:Y:S01]  /*8d30*/  HMMA.16816.F32.BF16 R24, R116.reuse, R36, R24 ;  /* 0x000000247418723c */ /* 0x040fe20000041818 */
[C---:B------:R-:W-:Y:S03]  /*8d40*/  FMUL.FTZ R58, R0.reuse, R58 ;  /* 0x0000003a003a7220 */ /* 0x040fe60000410000 */
[C---:B------:R-:W-:Y:S02]  /*8d50*/  FMUL.FTZ R59, R0.reuse, R59 ;  /* 0x0000003b003b7220 */ /* 0x040fe40000410000 */
[----:B------:R-:W-:Y:S02]  /*8d60*/  FMUL.FTZ R60, R3, R60 ;  /* 0x0000003c033c7220 */ /* 0x000fe40000410000 */
[-C--:B------:R-:W-:Y:S01]  /*8d70*/  HMMA.16816.F32.BF16 R28, R116, R38.reuse, R28 ;  /* 0x00000026741c723c */ /* 0x080fe2000004181c */
[C---:B------:R-:W-:Y:S03]  /*8d80*/  FMUL.FTZ R36, R101.reuse, R144 ;  /* 0x0000009065247220 */ /* 0x040fe60000410000 */
[----:B------:R-:W-:Y:S02]  /*8d90*/  FMUL.FTZ R37, R101, R145 ;  /* 0x0000009165257220 */ /* 0x000fe40000410000 */
[C---:B------:R-:W-:Y:S02]  /*8da0*/  FMUL.FTZ R61, R3.reuse, R61 ;  /* 0x0000003d033d7220 */ /* 0x040fe40000410000 */
[C---:B------:R-:W-:Y:S01]  /*8db0*/  HMMA.16816.F32.BF16 R32, R160.reuse, R38, R32 ;  /* 0x00000026a020723c */ /* 0x040fe20000041820 */
[C---:B------:R-:W-:Y:S03]  /*8dc0*/  FMUL.FTZ R62, R0.reuse, R62 ;  /* 0x0000003e003e7220 */ /* 0x040fe60000410000 */
[----:B------:R-:W-:Y:S02]  /*8dd0*/  FMUL.FTZ R63, R0, R63 ;  /* 0x0000003f003f7220 */ /* 0x000fe40000410000 */
[----:B------:R-:W-:Y:S02]  /*8de0*/  FMUL.FTZ R67, R100, R67 ;  /* 0x0000004364437220 */ /* 0x000fe40000410000 */
[--C-:B-1----:R-:W-:Y:S04]  /*8df0*/  FFMA.FTZ R2, R178, c[0x0][0x2d0], -R109.reuse ;  /* 0x0000b400b2027a23 */ /* 0x102fe8000001086d */
[----:B------:R1:W-:Y:S01]  /*8e00*/  MUFU.EX2 R206, R2 ;  /* 0x0000000200ce7308 */ /* 0x0003e20000000800 */
[C---:B------:R-:W-:Y:S02]  /*8e10*/  FMUL.FTZ R38, R100.reuse, R146 ;  /* 0x0000009264267220 */ /* 0x040fe40000410000 */
[C---:B------:R-:W-:Y:S02]  /*8e20*/  FMUL.FTZ R39, R100.reuse, R147 ;  /* 0x0000009364277220 */ /* 0x040fe40000410000 */
[C---:B------:R-:W-:Y:S02]  /*8e30*/  FMUL.FTZ R70, R100.reuse, R70 ;  /* 0x0000004664467220 */ /* 0x040fe40000410000 */
[----:B------:R-:W-:Y:S02]  /*8e40*/  FMUL.FTZ R71, R100, R71 ;  /* 0x0000004764477220 */ /* 0x000fe40000410000 */
[C---:B------:R-:W-:Y:S01]  /*8e50*/  FMUL.FTZ R72, R3.reuse, R72 ;  /* 0x0000004803487220 */ /* 0x040fe20000410000 */
[-C--:B--2---:R-:W-:Y:S01]  /*8e60*/  HMMA.16816.F32.BF16 R36, R160, R112.reuse, R36 ;  /* 0x00000070a024723c */ /* 0x084fe20000041824 */
[C---:B------:R-:W-:Y:S02]  /*8e70*/  FMUL.FTZ R73, R3.reuse, R73 ;  /* 0x0000004903497220 */ /* 0x040fe40000410000 */
[C---:B------:R-:W-:Y:S02]  /*8e80*/  FMUL.FTZ R74, R0.reuse, R74 ;  /* 0x0000004a004a7220 */ /* 0x040fe40000410000 */
[C---:B------:R-:W-:Y:S02]  /*8e90*/  FMUL.FTZ R75, R0.reuse, R75 ;  /* 0x0000004b004b7220 */ /* 0x040fe40000410000 */
[C---:B------:R-:W-:Y:S01]  /*8ea0*/  FMUL.FTZ R76, R3.reuse, R76 ;  /* 0x0000004c034c7220 */ /* 0x040fe20000410000 */
[C---:B------:R-:W-:Y:S01]  /*8eb0*/  HMMA.16816.F32.BF16 R40, R116.reuse, R112, R40 ;  /* 0x000000707428723c */ /* 0x040fe20000041828 */
[----:B------:R-:W-:Y:S03]  /*8ec0*/  FMUL.FTZ R77, R3, R77 ;  /* 0x0000004d034d7220 */ /* 0x000fe60000410000 */
[C---:B------:R-:W-:Y:S02]  /*8ed0*/  FMUL.FTZ R78, R0.reuse, R78 ;  /* 0x0000004e004e7220 */ /* 0x040fe40000410000 */
[--C-:B-1----:R-:W-:Y:S02]  /*8ee0*/  FFMA.FTZ R2, R177, c[0x0][0x2d0], -R109.reuse ;  /* 0x0000b400b1027a23 */ /* 0x102fe4000001086d */
[-C--:B------:R-:W-:Y:S01]  /*8ef0*/  HMMA.16816.F32.BF16 R44, R116, R114.reuse, R44 ;  /* 0x00000072742c723c */ /* 0x080fe2000004182c */
[----:B------:R-:W-:Y:S01]  /*8f00*/  FMUL.FTZ R79, R0, R79 ;  /* 0x0000004f004f7220 */ /* 0x000fe20000410000 */
[----:B------:R1:W-:Y:S02]  /*8f10*/  MUFU.EX2 R213, R2 ;  /* 0x0000000200d57308 */ /* 0x0003e40000000800 */
[C---:B------:R-:W-:Y:S02]  /*8f20*/  FMUL.FTZ R82, R100.reuse, R82 ;  /* 0x0000005264527220 */ /* 0x040fe40000410000 */
[----:B------:R-:W-:Y:S02]  /*8f30*/  FMUL.FTZ R83, R100, R83 ;  /* 0x0000005364537220 */ /* 0x000fe40000410000 */
[C---:B------:R-:W-:Y:S01]  /*8f40*/  HMMA.16816.F32.BF16 R48, R160.reuse, R114, R48 ;  /* 0x00000072a030723c */ /* 0x040fe20000041830 */
[----:B------:R-:W2:Y:S03]  /*8f50*/  LDSM.16.MT88.4 R112, [R186+0xc00] ;  /* 0x000c0000ba70783b */ /* 0x000ea60000004200 */
[C---:B------:R-:W-:Y:S02]  /*8f60*/  FMUL.FTZ R88, R3.reuse, R88 ;  /* 0x0000005803587220 */ /* 0x040fe40000410000 */
[C---:B------:R-:W-:Y:S02]  /*8f70*/  FMUL.FTZ R89, R3.reuse, R89 ;  /* 0x0000005903597220 */ /* 0x040fe40000410000 */
[C---:B------:R-:W-:Y:S04]  /*8f80*/  FMUL.FTZ R90, R0.reuse, R90 ;  /* 0x0000005a005a7220 */ /* 0x040fe80000410000 */
[----:B------:R-:W-:Y:S02]  /*8f90*/  FMUL.FTZ R91, R0, R91 ;  /* 0x0000005b005b7220 */ /* 0x000fe40000410000 */
[C---:B------:R-:W-:Y:S02]  /*8fa0*/  FMUL.FTZ R92, R3.reuse, R92 ;  /* 0x0000005c035c7220 */ /* 0x040fe40000410000 */
[C---:B------:R-:W-:Y:S02]  /*8fb0*/  FMUL.FTZ R93, R3.reuse, R93 ;  /* 0x0000005d035d7220 */ /* 0x040fe40000410000 */
[----:B-1----:R-:W-:Y:S02]  /*8fc0*/  FFMA.FTZ R2, R176, c[0x0][0x2d0], -R109 ;  /* 0x0000b400b0027a23 */ /* 0x002fe4000001086d */
[C---:B------:R-:W-:Y:S02]  /*8fd0*/  FMUL.FTZ R94, R0.reuse, R94 ;  /* 0x0000005e005e7220 */ /* 0x040fe40000410000 */
[----:B------:R1:W-:Y:S01]  /*8fe0*/  MUFU.EX2 R214, R2 ;  /* 0x0000000200d67308 */ /* 0x0003e20000000800 */
[----:B------:R-:W-:Y:S02]  /*8ff0*/  FMUL.FTZ R95, R0, R95 ;  /* 0x0000005f005f7220 */ /* 0x000fe40000410000 */
[C---:B------:R-:W-:Y:S02]  /*9000*/  FMUL.FTZ R86, R100.reuse, R86 ;  /* 0x0000005664567220 */ /* 0x040fe40000410000 */
[C---:B------:R-:W-:Y:S02]  /*9010*/  FMUL.FTZ R87, R100.reuse, R87 ;  /* 0x0000005764577220 */ /* 0x040fe40000410000 */
[C---:B------:R-:W-:Y:S02]  /*9020*/  FMUL.FTZ R98, R100.reuse, R98 ;  /* 0x0000006264627220 */ /* 0x040fe40000410000 */
[----:B------:R-:W-:Y:S02]  /*9030*/  FMUL.FTZ R99, R100, R99 ;  /* 0x0000006364637220 */ /* 0x000fe40000410000 */
[----:B------:R-:W-:Y:S02]  /*9040*/  FFMA.FTZ R166, R3, R245, R166 ;  /* 0x000000f503a67223 */ /* 0x000fe400000100a6 */
[----:B------:R-:W-:Y:S02]  /*9050*/  FFMA.FTZ R3, R211, c[0x0][0x2d0], -R164 ;  /* 0x0000b400d3037a23 */ /* 0x000fe400000108a4 */
[----:B------:R-:W-:Y:S02]  /*9060*/  FFMA.FTZ R165, R0, R247, R165 ;  /* 0x000000f700a57223 */ /* 0x000fe400000100a5 */
[----:B------:R-:W-:Y:S01]  /*9070*/  FFMA.FTZ R137, R226, c[0x0][0x2d0], -R111 ;  /* 0x0000b400e2897a23 */ /* 0x000fe2000001086f */
[-C--:B--2---:R-:W-:Y:S01]  /*9080*/  HMMA.16816.F32.BF16 R52, R160, R112.reuse, R52 ;  /* 0x00000070a034723c */ /* 0x084fe20000041834 */
[----:B------:R-:W-:Y:S02]  /*9090*/  FADD.FTZ R0, R227, R165 ;  /* 0x000000a5e3007221 */ /* 0x000fe40000010000 */
[--C-:B------:R-:W-:Y:S02]  /*90a0*/  FFMA.FTZ R136, R225, c[0x0][0x2d0], -R111.reuse ;  /* 0x0000b400e1887a23 */ /* 0x100fe4000001086f */
[--C-:B-1----:R-:W-:Y:S02]  /*90b0*/  FFMA.FTZ R2, R169, c[0x0][0x2d0], -R110.reuse ;  /* 0x0000b400a9027a23 */ /* 0x102fe4000001086e */
[----:B------:R-:W-:Y:S01]  /*90c0*/  FFMA.FTZ R111, R223, c[0x0][0x2d0], -R111 ;  /* 0x0000b400df6f7a23 */ /* 0x000fe2000001086f */
[C---:B------:R-:W-:Y:S01]  /*90d0*/  HMMA.16816.F32.BF16 R56, R116.reuse, R112, R56 ;  /* 0x000000707438723c */ /* 0x040fe20000041838 */
[----:B------:R1:W-:Y:S03]  /*90e0*/  MUFU.EX2 R183, R2 ;  /* 0x0000000200b77308 */ /* 0x0003e60000000800 */
[----:B------:R-:W-:Y:S02]  /*90f0*/  FFMA.FTZ R109, R219, c[0x0][0x2d0], -R109 ;  /* 0x0000b400db6d7a23 */ /* 0x000fe4000001086d */
[--C-:B------:R-:W-:Y:S02]  /*9100*/  FFMA.FTZ R105, R218, c[0x0][0x2d0], -R110.reuse ;  /* 0x0000b400da697a23 */ /* 0x100fe4000001086e */
[-C--:B------:R-:W-:Y:S01]  /*9110*/  HMMA.16816.F32.BF16 R60, R116, R114.reuse, R60 ;  /* 0x00000072743c723c */ /* 0x080fe2000004183c */
[--C-:B------:R-:W-:Y:S02]  /*9120*/  FFMA.FTZ R104, R217, c[0x0][0x2d0], -R110.reuse ;  /* 0x0000b400d9687a23 */ /* 0x100fe4000001086e */
[----:B------:R-:W-:Y:S01]  /*9130*/  MUFU.EX2 R177, R111 ;  /* 0x0000006f00b17308 */ /* 0x000fe20000000800 */
[----:B------:R-:W-:Y:S02]  /*9140*/  FFMA.FTZ R138, R215, c[0x0][0x2d0], -R110 ;  /* 0x0000b400d78a7a23 */ /* 0x000fe4000001086e */
[----:B------:R-:W-:Y:S02]  /*9150*/  FFMA.FTZ R100, R207, c[0x0][0x2d0], -R164 ;  /* 0x0000b400cf647a23 */ /* 0x000fe400000108a4 */
[C---:B------:R-:W-:Y:S01]  /*9160*/  HMMA.16816.F32.BF16 R64, R160.reuse, R114, R64 ;  /* 0x00000072a040723c */ /* 0x040fe20000041840 */
[----:B------:R-:W2:Y:S04]  /*9170*/  LDSM.16.MT88.4 R112, [R185+0x1800] ;  /* 0x00180000b970783b */ /* 0x000ea80000004200 */
[----:B------:R3:W-:Y:S01]  /*9180*/  MUFU.EX2 R111, R3 ;  /* 0x00000003006f7308 */ /* 0x0007e20000000800 */
[----:B-1----:R-:W-:Y:S09]  /*9190*/  FFMA.FTZ R2, R171, c[0x0][0x2d0], -R110 ;  /* 0x0000b400ab027a23 */ /* 0x002ff2000001086e */
[----:B------:R1:W4:Y:S10]  /*91a0*/  MUFU.EX2 R199, R2 ;  /* 0x0000000200c77308 */ /* 0x0003340000000800 */
[----:B------:R-:W-:Y:S01]  /*91b0*/  MUFU.EX2 R171, R137 ;  /* 0x0000008900ab7308 */ /* 0x000fe20000000800 */
[----:B---3--:R-:W-:Y:S02]  /*91c0*/  FADD.FTZ R3, R233, R140 ;  /* 0x0000008ce9037221 */ /* 0x008fe40000010000 */
[----:B------:R-:W-:Y:S07]  /*91d0*/  LDSM.16.MT88.4 R140, [R186+0x800] ;  /* 0x00080000ba8c783b */ /* 0x000fee0000004200 */
[----:B------:R-:W-:Y:S01]  /*91e0*/  MUFU.EX2 R176, R109 ;  /* 0x0000006d00b07308 */ /* 0x000fe20000000800 */
[--C-:B-1----:R-:W-:Y:S01]  /*91f0*/  FFMA.FTZ R2, R173, c[0x0][0x2d0], -R110.reuse ;  /* 0x0000b400ad027a23 */ /* 0x102fe2000001086e */
[----:B----4-:R-:W-:Y:S01]  /*9200*/  F2FP.BF16.PACK_AB R120, R199, R183 ;  /* 0x000000b7c778723e */ /* 0x010fe200000010ff */
[-C--:B--2---:R-:W-:Y:S07]  /*9210*/  HMMA.16816.F32.BF16 R68, R160, R112.reuse, R68 ;  /* 0x00000070a044723c */ /* 0x084fee0000041844 */
[----:B------:R1:W-:Y:S01]  /*9220*/  MUFU.EX2 R203, R2 ;  /* 0x0000000200cb7308 */ /* 0x0003e20000000800 */
[C---:B------:R-:W-:Y:S09]  /*9230*/  HMMA.16816.F32.BF16 R72, R116.reuse, R112, R72 ;  /* 0x000000707448723c */ /* 0x040ff20000041848 */
[----:B------:R-:W-:Y:S01]  /*9240*/  MUFU.EX2 R173, R136 ;  /* 0x0000008800ad7308 */ /* 0x000fe20000000800 */
[-C--:B------:R-:W-:Y:S08]  /*9250*/  HMMA.16816.F32.BF16 R76, R116, R114.reuse, R76 ;  /* 0x00000072744c723c */ /* 0x080ff0000004184c */
[C---:B------:R-:W-:Y:S01]  /*9260*/  HMMA.16816.F32.BF16 R80, R160.reuse, R114, R80 ;  /* 0x00000072a050723c */ /* 0x040fe20000041850 */
[----:B------:R-:W2:Y:S01]  /*9270*/  LDSM.16.MT88.4 R112, [R186+0x1800] ;  /* 0x00180000ba70783b */ /* 0x000ea20000004200 */
[----:B------:R-:W-:Y:S02]  /*9280*/  MUFU.EX2 R169, R104 ;  /* 0x0000006800a97308 */ /* 0x000fe40000000800 */
[--C-:B-1----:R-:W-:Y:S02]  /*9290*/  FFMA.FTZ R2, R172, c[0x0][0x2d0], -R110.reuse ;  /* 0x0000b400ac027a23 */ /* 0x102fe4000001086e */
[----:B------:R-:W-:Y:S06]  /*92a0*/  FFMA.FTZ R110, R212, c[0x0][0x2d0], -R110 ;  /* 0x0000b400d46e7a23 */ /* 0x000fec000001086e */
[----:B------:R1:W3:Y:S10]  /*92b0*/  MUFU.EX2 R204, R2 ;  /* 0x0000000200cc7308 */ /* 0x0002f40000000800 */
[----:B------:R-:W-:Y:S10]  /*92c0*/  MUFU.EX2 R172, R133 ;  /* 0x0000008500ac7308 */ /* 0x000ff40000000800 */
[----:B------:R-:W4:Y:S01]  /*92d0*/  MUFU.EX2 R109, R100 ;  /* 0x00000064006d7308 */ /* 0x000f220000000800 */
[--C-:B-1----:R-:W-:Y:S01]  /*92e0*/  FFMA.FTZ R2, R167, c[0x0][0x2d0], -R164.reuse ;  /* 0x0000b400a7027a23 */ /* 0x102fe200000108a4 */
[----:B---3--:R-:W-:Y:S01]  /*92f0*/  F2FP.BF16.PACK_AB R122, R204, R203 ;  /* 0x000000cbcc7a723e */ /* 0x008fe200000010ff */
[-C--:B--2---:R-:W-:Y:S07]  /*9300*/  HMMA.16816.F32.BF16 R84, R160, R112.reuse, R84 ;  /* 0x00000070a054723c */ /* 0x084fee0000041854 */
[----:B------:R1:W-:Y:S01]  /*9310*/  MUFU.EX2 R182, R2 ;  /* 0x0000000200b67308 */ /* 0x0003e20000000800 */
[C---:B------:R-:W-:Y:S09]  /*9320*/  HMMA.16816.F32.BF16 R88, R116.reuse, R112, R88 ;  /* 0x000000707458723c */ /* 0x040ff20000041858 */
[----:B------:R2:W-:Y:S03]  /*9330*/  MUFU.EX2 R104, R110 ;  /* 0x0000006e00687308 */ /* 0x0005e60000000800 */
[----:B------:R-:W-:Y:S01]  /*9340*/  F2FP.BF16.PACK_AB R112, R210, R202 ;  /* 0x000000cad270723e */ /* 0x000fe200000010ff */
[-C--:B------:R-:W-:Y:S01]  /*9350*/  HMMA.16816.F32.BF16 R92, R116, R114.reuse, R92 ;  /* 0x00000072745c723c */ /* 0x080fe2000004185c */
[----:B------:R-:W3:Y:S01]  /*9360*/  LDSM.16.MT88.4 R116, [R185+0x400] ;  /* 0x00040000b974783b */ /* 0x000ee20000004200 */
[----:B------:R-:W-:Y:S02]  /*9370*/  F2FP.BF16.PACK_AB R113, R206, R200 ;  /* 0x000000c8ce71723e */ /* 0x000fe400000010ff */
[----:B----4-:R-:W-:Y:S04]  /*9380*/  F2FP.BF16.PACK_AB R165, R109, R111 ;  /* 0x0000006f6da5723e */ /* 0x010fe800000010ff */
[----:B------:R-:W-:Y:S01]  /*9390*/  HMMA.16816.F32.BF16 R96, R160, R114, R96 ;  /* 0x00000072a060723c */ /* 0x000fe20000041860 */
[--C-:B-1----:R-:W-:Y:S02]  /*93a0*/  FFMA.FTZ R2, R168, c[0x0][0x2d0], -R164.reuse ;  /* 0x0000b400a8027a23 */ /* 0x102fe400000108a4 */
[----:B------:R-:W-:Y:S04]  /*93b0*/  MUFU.EX2 R168, R105 ;  /* 0x0000006900a87308 */ /* 0x000fe80000000800 */
[----:B------:R-:W-:Y:S02]  /*93c0*/  F2FP.BF16.PACK_AB R114, R216, R208 ;  /* 0x000000d0d872723e */ /* 0x000fe400000010ff */
[----:B------:R-:W-:Y:S03]  /*93d0*/  F2FP.BF16.PACK_AB R115, R214, R213 ;  /* 0x000000d5d673723e */ /* 0x000fe600000010ff */
[----:B------:R-:W-:Y:S01]  /*93e0*/  F2FP.BF16.PACK_AB R160, R173, R171 ;  /* 0x000000abada0723e */ /* 0x000fe200000010ff */
[----:B------:R1:W4:Y:S01]  /*93f0*/  MUFU.EX2 R181, R2 ;  /* 0x0000000200b57308 */ /* 0x0003220000000800 */
[----:B------:R-:W-:Y:S01]  /*9400*/  F2FP.BF16.PACK_AB R161, R172, R170 ;  /* 0x000000aaaca1723e */ /* 0x000fe200000010ff */
[----:B--2---:R-:W-:Y:S08]  /*9410*/  FADD.FTZ R110, R232, R3 ;  /* 0x00000003e86e7221 */ /* 0x004ff00000010000 */
[----:B------:R-:W-:Y:S01]  /*9420*/  MUFU.EX2 R105, R138 ;  /* 0x0000008a00697308 */ /* 0x000fe20000000800 */
[-C--:B---3--:R-:W-:Y:S01]  /*9430*/  HMMA.16816.F32.BF16 R4, R112, R116.reuse, R4 ;  /* 0x000000747004723c */ /* 0x088fe20000041804 */
[--C-:B-1----:R-:W-:Y:S01]  /*9440*/  FFMA.FTZ R2, R174, c[0x0][0x2d0], -R164.reuse ;  /* 0x0000b400ae027a23 */ /* 0x102fe200000108a4 */
[----:B----4-:R-:W-:Y:S07]  /*9450*/  F2FP.BF16.PACK_AB R121, R181, R182 ;  /* 0x000000b6b579723e */ /* 0x010fee00000010ff */
[----:B------:R-:W1:Y:S10]  /*9460*/  MUFU.EX2 R174, R132 ;  /* 0x0000008400ae7308 */ /* 0x000e740000000800 */
[----:B------:R2:W-:Y:S01]  /*9470*/  MUFU.EX2 R178, R2 ;  /* 0x0000000200b27308 */ /* 0x0005e20000000800 */
[----:B-1----:R-:W-:Y:S01]  /*9480*/  F2FP.BF16.PACK_AB R163, R176, R174 ;  /* 0x000000aeb0a3723e */ /* 0x002fe200000010ff */
[--C-:B--2---:R-:W-:Y:S08]  /*9490*/  FFMA.FTZ R2, R175, c[0x0][0x2d0], -R164.reuse ;  /* 0x0000b400af027a23 */ /* 0x104ff000000108a4 */
[----:B------:R1:W2:Y:S10]  /*94a0*/  MUFU.EX2 R175, R135 ;  /* 0x0000008700af7308 */ /* 0x0002b40000000800 */
[----:B------:R-:W3:Y:S01]  /*94b0*/  MUFU.EX2 R179, R2 ;  /* 0x0000000200b37308 */ /* 0x000ee20000000800 */
[----:B-1----:R-:W-:Y:S01]  /*94c0*/  LDSM.16.MT88.4 R132, [R185+0x800] ;  /* 0x00080000b984783b */ /* 0x002fe20000004200 */
[----:B--2---:R-:W-:Y:S02]  /*94d0*/  F2FP.BF16.PACK_AB R162, R177, R175 ;  /* 0x000000afb1a2723e */ /* 0x004fe400000010ff */
[----:B---3--:R-:W-:Y:S01]  /*94e0*/  F2FP.BF16.PACK_AB R123, R179, R178 ;  /* 0x000000b2b37b723e */ /* 0x008fe200000010ff */
[----:B------:R-:W-:Y:S02]  /*94f0*/  FFMA.FTZ R2, R101, R244, R201 ;  /* 0x000000f465027223 */ /* 0x000fe400000100c9 */
[--C-:B------:R-:W-:Y:S02]  /*9500*/  FFMA.FTZ R101, R205, c[0x0][0x2d0], -R164.reuse ;  /* 0x0000b400cd657a23 */ /* 0x100fe400000108a4 */
[----:B------:R-:W-:Y:S02]  /*9510*/  FFMA.FTZ R164, R103, c[0x0][0x2d0], -R164 ;  /* 0x0000b40067a47a23 */ /* 0x000fe400000108a4 */
[C---:B------:R-:W-:Y:S01]  /*9520*/  HMMA.16816.F32.BF16 R8, R120.reuse, R116, R8 ;  /* 0x000000747808723c */ /* 0x040fe20000041808 */
[----:B------:R-:W-:Y:S01]  /*9530*/  MUFU.EX2 R103, R101 ;  /* 0x0000006500677308 */ /* 0x000fe20000000800 */
[----:B------:R-:W-:Y:S02]  /*9540*/  FADD.FTZ R139, R209, R2 ;  /* 0x00000002d18b7221 */ /* 0x000fe40000010000 */
[----:B------:R-:W-:Y:S01]  /*9550*/  FADD.FTZ R2, R230, R166 ;  /* 0x000000a6e6027221 */ /* 0x000fe20000010000 */
[----:B------:R-:W-:Y:S01]  /*9560*/  F2FP.BF16.PACK_AB R166, R104, R105 ;  /* 0x0000006968a6723e */ /* 0x000fe200000010ff */
[----:B------:R-:W-:Y:S02]  /*9570*/  FADD.FTZ R100, R234, R139 ;  /* 0x0000008bea647221 */ /* 0x000fe40000010000 */
[-C--:B------:R-:W-:Y:S01]  /*9580*/  HMMA.16816.F32.BF16 R12, R120, R118.reuse, R12 ;  /* 0x00000076780c723c */ /* 0x080fe2000004180c */
[----:B------:R-:W-:Y:S02]  /*9590*/  FADD.FTZ R3, R229, R2 ;  /* 0x00000002e5037221 */ /* 0x000fe40000010000 */
[----:B------:R1:W2:Y:S01]  /*95a0*/  MUFU.EX2 R101, R164 ;  /* 0x000000a400657308 */ /* 0x0002a20000000800 */
[----:B------:R-:W-:Y:S02]  /*95b0*/  FADD.FTZ R2, R228, R0 ;  /* 0x00000000e4027221 */ /* 0x000fe40000010000 */
[----:B------:R-:W-:Y:S02]  /*95c0*/  FADD.FTZ R100, R235, R100 ;  /* 0x00000064eb647221 */ /* 0x000fe40000010000 */
[C---:B------:R-:W-:Y:S01]  /*95d0*/  HMMA.16816.F32.BF16 R16, R112.reuse, R118, R16 ;  /* 0x000000767010723c */ /* 0x040fe20000041810 */
[----:B------:R-:W3:Y:S03]  /*95e0*/  LDSM.16.MT88.4 R116, [R186+0x1000] ;  /* 0x00100000ba74783b */ /* 0x000ee60000004200 */
[----:B------:R-:W-:Y:S01]  /*95f0*/  FADD.FTZ R0, R237, R110 ;  /* 0x0000006eed007221 */ /* 0x000fe20000010000 */
[----:B------:R-:W-:Y:S01]  /*9600*/  IADD3 R110, R180, -0x1, RZ ;  /* 0xffffffffb46e7810 */ /* 0x000fe20007ffe0ff */
[----:B------:R-:W-:Y:S02]  /*9610*/  FADD.FTZ R3, R236, R3 ;  /* 0x00000003ec037221 */ /* 0x000fe40000010000 */
[-C--:B------:R-:W-:Y:S01]  /*9620*/  HMMA.16816.F32.BF16 R20, R112, R124.reuse, R20 ;  /* 0x0000007c7014723c */ /* 0x080fe20000041814 */
[----:B------:R-:W-:Y:S03]  /*9630*/  FADD.FTZ R2, R231, R2 ;  /* 0x00000002e7027221 */ /* 0x000fe60000010000 */
[----:B------:R-:W-:Y:S01]  /*9640*/  FADD.FTZ R3, R183, R3 ;  /* 0x00000003b7037221 */ /* 0x000fe20000010000 */
[----:B------:R-:W-:Y:S01]  /*9650*/  MOV R180, R110 ;  /* 0x0000006e00b47202 */ /* 0x000fe20000000f00 */
[----:B------:R-:W-:Y:S02]  /*9660*/  FADD.FTZ R2, R182, R2 ;  /* 0x00000002b6027221 */ /* 0x000fe40000010000 */
[C---:B------:R-:W-:Y:S01]  /*9670*/  HMMA.16816.F32.BF16 R24, R120.reuse, R124, R24 ;  /* 0x0000007c7818723c */ /* 0x040fe20000041818 */
[----:B-1----:R-:W-:Y:S03]  /*9680*/  F2FP.BF16.PACK_AB R164, R169, R168 ;  /* 0x000000a8a9a4723e */ /* 0x002fe600000010ff */
[----:B--2---:R-:W-:Y:S04]  /*9690*/  F2FP.BF16.PACK_AB R167, R101, R103 ;  /* 0x0000006765a7723e */ /* 0x004fe800000010ff */
        /* <DEDUP_REMOVED lines=8> */
[-C--:B---3--:R-:W-:Y:S08]  /*9720*/  HMMA.16816.F32.BF16 R52, R112, R116.reuse, R52 ;  /* 0x000000747034723c */ /* 0x088ff00000041834 */
[C---:B------:R-:W-:Y:S08]  /*9730*/  HMMA.16816.F32.BF16 R56, R120.reuse, R116, R56 ;  /* 0x000000747838723c */ /* 0x040ff00000041838 */
[-C--:B------:R-:W-:Y:S08]  /*9740*/  HMMA.16816.F32.BF16 R60, R120, R118.reuse, R60 ;  /* 0x00000076783c723c */ /* 0x080ff0000004183c */
[C---:B------:R-:W-:Y:S08]  /*9750*/  HMMA.16816.F32.BF16 R64, R112.reuse, R118, R64 ;  /* 0x000000767040723c */ /* 0x040ff00000041840 */
        /* <DEDUP_REMOVED lines=31> */
[----:B------:R-:W-:Y:S06]  /*9950*/  FADD.FTZ R5, R181, R2 ;  /* 0x00000002b5057221 */ /* 0x000fec0000010000 */
        /* <DEDUP_REMOVED lines=28> */
[----:B------:R-:W-:Y:S01]  /*9b20*/  MOV R105, R102 ;  /* 0x0000006600697202 */ /* 0x000fe20000000f00 */
[----:B------:R-:W-:Y:S02]  /*9b30*/  FADD.FTZ R0, R103, R0 ;  /* 0x0000000067007221 */ /* 0x000fe40000010000 */
[----:B------:R-:W-:Y:S01]  /*9b40*/  HMMA.16816.F32.BF16 R96, R160, R14, R96 ;  /* 0x0000000ea060723c */ /* 0x000fe20000041860 */
[----:B------:R-:W-:Y:S03]  /*9b50*/  FADD.FTZ R244, R177, R4 ;  /* 0x00000004b1f47221 */ /* 0x000fe60000010000 */
[----:B------:R-:W-:Y:S01]  /*9b60*/  FADD.FTZ R246, R176, R3 ;  /* 0x00000003b0f67221 */ /* 0x000fe20000010000 */
[----:B------:R-:W-:Y:S01]  /*9b70*/  MOV R3, R108 ;  /* 0x0000006c00037202 */ /* 0x000fe20000000f00 */
[----:B------:R-:W-:Y:S01]  /*9b80*/  FADD.FTZ R245, R104, R2 ;  /* 0x0000000268f57221 */ /* 0x000fe20000010000 */
[----:B------:R-:W-:Y:S01]  /*9b90*/  MOV R104, R106 ;  /* 0x0000006a00687202 */ /* 0x000fe20000000f00 */
[----:B------:R-:W-:Y:S01]  /*9ba0*/  FADD.FTZ R247, R101, R0 ;  /* 0x0000000065f77221 */ /* 0x000fe20000010000 */
[----:B------:R-:W-:-:S05]  /*9bb0*/  @P0 BRA `(.L_x_1082) ;  /* 0xffffcab000000947 */ /* 0x000fca000383ffff */
.L_x_1077:
[----:B------:R-:W-:-:S13]  /*9bc0*/  ISETP.GE.AND P0, PT, R110, R248, PT ;  /* 0x000000f86e00720c */ /* 0x000fda0003f06270 */
[----:B------:R-:W-:Y:S05]  /*9bd0*/  @!P0 BRA `(.L_x_1083) ;  /* 0x00002f9000008947 */ /* 0x000fea0003800000 */
.L_x_1086:
[----:B------:R-:W-:Y:S04]  /*9be0*/  DEPBAR.LE SB0, 0x0 ;  /* 0x000080000000791a */ /* 0x000fe80000000000 */
[----:B------:R-:W-:Y:S01]  /*9bf0*/  WARPSYNC 0xffffffff ;  /* 0xffffffff00007948 */ /* 0x000fe20003800000 */
[----:B------:R-:W-:Y:S01]  /*9c00*/  BAR.SYNC.DEFER_BLOCKING 0x0 ;  /* 0x0000000000007b1d */ /* 0x000fe20000010000 */
[----:B------:R-:W-:Y:S05]  /*9c10*/  SHF.R.S32.HI R0, RZ, 0x1f, R110 ;  /* 0x0000001fff007819 */ /* 0x000fea000001146e */
[----:B------:R-:W-:Y:S04]  /*9c20*/  IMAD R0, R0, c[0x0][0x208], RZ ;  /* 0x0000820000007a24 */ /* 0x000fe800078e02ff */
[----:B------:R-:W-:Y:S01]  /*9c30*/  IMAD R0, R110, c[0x0][0x20c], R0 ;  /* 0x000083006e007a24 */ /* 0x000fe200078e0200 */
[----:B------:R-:W-:Y:S01]  /*9c40*/  LDSM.16.M88.4 R48, [R187] ;  /* 0x00000000bb30783b */ /* 0x000fe20000000200 */
[----:B------:R-:W-:Y:S07]  /*9c50*/  BSSY B0, `(.L_x_1084) ;  /* 0x000013b000007945 */ /* 0x000fee0003800000 */
[----:B------:R-:W1:Y:S08]  /*9c60*/  S2R R2, SR_TID.X ;  /* 0x0000000000027919 */ /* 0x000e700000002100 */
[----:B------:R-:W2:Y:S08]  /*9c70*/  LDSM.16.M88.4 R16, [R184] ;  /* 0x00000000b810783b */ /* 0x000eb00000000200 */
[----:B------:R-:W3:Y:S08]  /*9c80*/  LDSM.16.M88.4 R44, [R187+0x1000] ;  /* 0x00100000bb2c783b */ /* 0x000ef00000000200 */
[----:B------:R-:W4:Y:S08]  /*9c90*/  LDSM.16.M88.4 R32, [R184+0x400] ;  /* 0x00040000b820783b */ /* 0x000f300000000200 */
[----:B------:R-:W5:Y:S08]  /*9ca0*/  LDSM.16.M88.4 R160, [R184+0x800] ;  /* 0x00080000b8a0783b */ /* 0x000f700000000200 */
[----:B------:R-:W-:Y:S08]  /*9cb0*/  LDSM.16.M88.4 R164, [R188] ;  /* 0x00000000bca4783b */ /* 0x000ff00000000200 */
[----:B------:R-:W2:Y:S08]  /*9cc0*/  LDSM.16.M88.4 R168, [R189] ;  /* 0x00000000bda8783b */ /* 0x000eb00000000200 */
[----:B------:R-:W2:Y:S08]  /*9cd0*/  LDSM.16.M88.4 R172, [R188+0x1000] ;  /* 0x00100000bcac783b */ /* 0x000eb00000000200 */
[----:B------:R-:W3:Y:S08]  /*9ce0*/  LDSM.16.M88.4 R176, [R197] ;  /* 0x00000000c5b0783b */ /* 0x000ef00000000200 */
[----:B------:R-:W4:Y:S01]  /*9cf0*/  LDSM.16.M88.4 R180, [R196] ;  /* 0x00000000c4b4783b */ /* 0x000f220000000200 */
[----:B-1----:R-:W-:Y:S01]  /*9d00*/  ISETP.GT.AND P0, PT, R2, 0x3f, PT ;  /* 0x0000003f0200780c */ /* 0x002fe20003f04270 */
[----:B------:R-:W-:Y:S05]  /*9d10*/  IMAD.WIDE.U32 R2, R110, c[0x0][0x208], RZ ;  /* 0x000082006e027a25 */ /* 0x000fea00078e00ff */
[----:B------:R-:W-:Y:S01]  /*9d20*/  IADD3 R0, R3, R0, RZ ;  /* 0x0000000003007210 */ /* 0x000fe20007ffe0ff */
[----:B------:R-:W-:Y:S04]  /*9d30*/  IMAD.WIDE.U32 R2, R2, 0x30, RZ ;  /* 0x0000003002027825 */ /* 0x000fe800078e00ff */
[----:B------:R-:W-:Y:S01]  /*9d40*/  IMAD R0, R0, 0x30, RZ ;  /* 0x0000003000007824 */ /* 0x000fe200078e02ff */
[----:B------:R-:W-:Y:S02]  /*9d50*/  IADD3 R8, P1, R238, R2, RZ ;  /* 0x00000002ee087210 */ /* 0x000fe40007f3e0ff */
[----:B------:R-:W-:Y:S02]  /*9d60*/  @!P0 MOV R4, c[0x0][0x208] ;  /* 0x0000820000048a02 */ /* 0x000fe40000000f00 */
[----:B------:R-:W-:Y:S02]  /*9d70*/  IADD3 R0, R3, R0, RZ ;  /* 0x0000000003007210 */ /* 0x000fe40007ffe0ff */
[----:B------:R-:W-:Y:S02]  /*9d80*/  @!P0 MOV R5, c[0x0][0x20c] ;  /* 0x0000830000058a02 */ /* 0x000fe40000000f00 */
[----:B------:R-:W-:Y:S02]  /*9d90*/  IADD3.X R9, R0, R240, RZ, P1, !PT ;  /* 0x000000f000097210 */ /* 0x000fe40000ffe4ff */
[----:B------:R-:W-:Y:S02]  /*9da0*/  LEA R26, P1, R8, c[0x0][0x1f8], 0x1 ;  /* 0x00007e00081a7a11 */ /* 0x000fe400078208ff */
[----:B------:R-:W-:Y:S02]  /*9db0*/  @!P0 LEA R20, P2, R4, R2, 0x5 ;  /* 0x0000000204148211 */ /* 0x000fe400078428ff */
[----:B------:R-:W-:Y:S02]  /*9dc0*/  LEA.HI.X R27, R8, c[0x0][0x1fc], R9, 0x1, P1 ;  /* 0x00007f00081b7a11 */ /* 0x000fe400008f0c09 */
[----:B------:R-:W-:Y:S02]  /*9dd0*/  @!P0 LEA.HI.X R3, R4, R0, R5, 0x5, P2 ;  /* 0x0000000004038211 */ /* 0x000fe400010f2c05 */
[-C--:B--2---:R-:W-:Y:S01]  /*9de0*/  HMMA.16816.F32.BF16 R4, R48, R16.reuse, RZ ;  /* 0x000000103004723c */ /* 0x084fe200000418ff */
[----:B------:R-:W-:Y:S01]  /*9df0*/  @!PT LDS RZ, [RZ] ;  /* 0x00000000fffff984 */ /* 0x000fe20000000800 */
[----:B------:R-:W-:Y:S01]  /*9e00*/  @!PT LDS RZ, [RZ] ;  /* 0x00000000fffff984 */ /* 0x000fe20000000800 */
[----:B------:R-:W-:Y:S01]  /*9e10*/  @!PT LDS RZ, [RZ] ;  /* 0x00000000fffff984 */ /* 0x000fe20000000800 */
[----:B------:R1:W-:Y:S02]  /*9e20*/  LDGSTS.E.BYPASS.LTC128B.128 [R198+0x1880], [R26.64], !P6 ;  /* 0x018800001ac67fae */ /* 0x0003e4000f101d46 */
[----:B------:R-:W-:Y:S04]  /*9e30*/  IADD3 R12, P3, P2, R2, 0x20, R238 ;  /* 0x00000020020c7810 */ /* 0x000fe80007a7e0ee */
[----:B------:R-:W-:Y:S01]  /*9e40*/  IADD3.X R13, R0, RZ, R240, P3, P2 ;  /* 0x000000ff000d7210 */ /* 0x000fe20001fe44f0 */
[C---:B---3--:R-:W-:Y:S04]  /*9e50*/  HMMA.16816.F32.BF16 R8, R44.reuse, R16, RZ ;  /* 0x000000102c08723c */ /* 0x048fe800000418ff */
[----:B------:R-:W-:Y:S02]  /*9e60*/  LEA R30, P3, R12, c[0x0][0x1f8], 0x1 ;  /* 0x00007e000c1e7a11 */ /* 0x000fe400078608ff */
[----:B------:R-:W-:Y:S02]  /*9e70*/  IADD3 R2, P2, P1, R2, 0x40, R238 ;  /* 0x0000004002027810 */ /* 0x000fe4000795e0ee */
[----:B------:R-:W-:Y:S02]  /*9e80*/  LEA.HI.X R31, R12, c[0x0][0x1fc], R13, 0x1, P3 ;  /* 0x00007f000c1f7a11 */ /* 0x000fe400018f0c0d */
[-C--:B------:R-:W-:Y:S02]  /*9e90*/  HMMA.16816.F32.BF16 R12, R44, R18.reuse, RZ ;  /* 0x000000122c0c723c */ /* 0x080fe400000418ff */
[----:B------:R-:W-:Y:S01]  /*9ea0*/  LEA R28, P3, R2, c[0x0][0x1f8], 0x1 ;  /* 0x00007e00021c7a11 */ /* 0x000fe200078608ff */
[----:B------:R2:W-:Y:S01]  /*9eb0*/  LDGSTS.E.BYPASS.LTC128B.128 [R198+0x2480], [R30.64], !P5 ;  /* 0x024800001ec67fae */ /* 0x0005e2000e901d46 */
[----:B------:R-:W-:Y:S02]  /*9ec0*/  IADD3.X R0, R0, RZ, R240, P2, P1 ;  /* 0x000000ff00007210 */ /* 0x000fe400017e24f0 */
[----:B------:R-:W-:Y:S02]  /*9ed0*/  @!P0 IADD3 R24, P2, P1, R20, 0x20, R238 ;  /* 0x0000002014188810 */ /* 0x000fe4000795e0ee */
[C---:B------:R-:W-:Y:S04]  /*9ee0*/  HMMA.16816.F32.BF16 R16, R48.reuse, R18, RZ ;  /* 0x000000123010723c */ /* 0x040fe800000418ff */
[----:B------:R-:W-:Y:S02]  /*9ef0*/  LEA.HI.X R29, R2, c[0x0][0x1fc], R0, 0x1, P3 ;  /* 0x00007f00021d7a11 */ /* 0x000fe400018f0c00 */
[C---:B------:R-:W-:Y:S02]  /*9f00*/  @!P0 IADD3.X R39, R3.reuse, RZ, R240, P2, P1 ;  /* 0x000000ff03278210 */ /* 0x040fe400017e24f0 */
[C---:B------:R-:W-:Y:S01]  /*9f10*/  @!P0 IADD3 R2, P3, P2, R20.reuse, 0x40, R238 ;  /* 0x0000004014028810 */ /* 0x040fe20007a7e0ee */
[----:B------:R2:W-:Y:S03]  /*9f20*/  LDGSTS.E.BYPASS.LTC128B.128 [R198+0x3080], [R28.64], !P4 ;  /* 0x030800001cc67fae */ /* 0x0005e6000e101d46 */
[----:B------:R-:W-:Y:S02]  /*9f30*/  @!P0 IADD3 R0, P1, R20, R238, RZ ;  /* 0x000000ee14008210 */ /* 0x000fe40007f3e0ff */
[-C--:B----4-:R-:W-:Y:S01]  /*9f40*/  HMMA.16816.F32.BF16 R20, R48, R32.reuse, RZ ;  /* 0x000000203014723c */ /* 0x090fe200000418ff */
[C---:B------:R-:W-:Y:S02]  /*9f50*/  @!P0 IADD3.X R25, R3.reuse, RZ, R240, P3, P2 ;  /* 0x000000ff03198210 */ /* 0x040fe40001fe44f0 */
[----:B------:R-:W-:Y:S02]  /*9f60*/  @!P0 LEA R36, P3, R0, c[0x0][0x1f8], 0x1 ;  /* 0x00007e0000248a11 */ /* 0x000fe400078608ff */
[----:B------:R-:W-:Y:S02]  /*9f70*/  @!P0 IADD3.X R3, R3, R240, RZ, P1, !PT ;  /* 0x000000f003038210 */ /* 0x000fe40000ffe4ff */
[----:B------:R-:W-:Y:S02]  /*9f80*/  @!P0 LEA R40, P2, R24, c[0x0][0x1f8], 0x1 ;  /* 0x00007e0018288a11 */ /* 0x000fe400078408ff */
[----:B------:R-:W-:Y:S03]  /*9f90*/  @!P0 LEA.HI.X R37, R0, c[0x0][0x1fc], R3, 0x1, P3 ;  /* 0x00007f0000258a11 */ /* 0x000fe600018f0c03 */
[----:B------:R-:W-:Y:S02]  /*9fa0*/  @!P0 LEA.HI.X R41, R24, c[0x0][0x1fc], R39, 0x1, P2 ;  /* 0x00007f0018298a11 */ /* 0x000fe400010f0c27 */
[----:B------:R5:W-:Y:S01]  /*9fb0*/  @!P0 LDGSTS.E.BYPASS.LTC128B.128 [R198+0x2080], [R36.64], !P6 ;  /* 0x0208000024c68fae */ /* 0x000be2000f101d46 */
[----:B------:R-:W-:Y:S02]  /*9fc0*/  @!P0 LEA R38, P1, R2, c[0x0][0x1f8], 0x1 ;  /* 0x00007e0002268a11 */ /* 0x000fe400078208ff */
[----:B------:R-:W-:Y:S02]  /*9fd0*/  ISETP.GT.AND P2, PT, R110, R248, PT ;  /* 0x000000f86e00720c */ /* 0x000fe40003f44270 */
[----:B------:R-:W-:Y:S02]  /*9fe0*/  @!P0 LEA.HI.X R39, R2, c[0x0][0x1fc], R25, 0x1, P1 ;  /* 0x00007f0002278a11 */ /* 0x000fe400008f0c19 */
[C---:B-1----:R-:W-:Y:S01]  /*9ff0*/  HMMA.16816.F32.BF16 R24, R44.reuse, R32, RZ ;  /* 0x000000202c18723c */ /* 0x042fe200000418ff */
[----:B------:R1:W-:Y:S07]  /*a000*/  @!P0 LDGSTS.E.BYPASS.LTC128B.128 [R198+0x2c80], [R40.64], !P5 ;  /* 0x02c8000028c68fae */ /* 0x0003ee000e901d46 */
[-C--:B--2---:R-:W-:Y:S01]  /*a010*/  HMMA.16816.F32.BF16 R28, R44, R34.reuse, RZ ;  /* 0x000000222c1c723c */ /* 0x084fe200000418ff */
[----:B------:R5:W-:Y:S07]  /*a020*/  @!P0 LDGSTS.E.BYPASS.LTC128B.128 [R198+0x3880], [R38.64], !P4 ;  /* 0x0388000026c68fae */ /* 0x000bee000e101d46 */
[C---:B------:R-:W-:Y:S01]  /*a030*/  HMMA.16816.F32.BF16 R32, R48.reuse, R34, RZ ;  /* 0x000000223020723c */ /* 0x040fe200000418ff */
[----:B------:R-:W0:Y:S07]  /*a040*/  LDGDEPBAR ;  /* 0x00000000000079af */ /* 0x000e2e0000000000 */
[-C--:B-----5:R-:W-:Y:S08]  /*a050*/  HMMA.16816.F32.BF16 R36, R48, R160.reuse, RZ ;  /* 0x000000a03024723c */ /* 0x0a0ff000000418ff */
[C---:B-1----:R-:W-:Y:S08]  /*a060*/  HMMA.16816.F32.BF16 R40, R44.reuse, R160, RZ ;  /* 0x000000a02c28723c */ /* 0x042ff000000418ff */
        /* <DEDUP_REMOVED lines=107> */
[----:B------:R-:W2:Y:S01]  /*a720*/  MUFU.TANH R209, R2 ;  /* 0x0000000200d17308 */ /* 0x000ea20000002400 */
[----:B-1----:R-:W-:Y:S09]  /*a730*/  FMUL.FTZ R0, R12, c[0x0][0x320] ;  /* 0x0000c8000c007a20 */ /* 0x002ff20000410000 */
[----:B------:R1:W1:Y:S10]  /*a740*/  MUFU.TANH R163, R0 ;  /* 0x0000000000a37308 */ /* 0x0002740000002400 */
[----:B------:R-:W3:Y:S01]  /*a750*/  MUFU.TANH R210, R3 ;  /* 0x0000000300d27308 */ /* 0x000ee20000002400 */
[-C--:B--2---:R-:W-:Y:S05]  /*a760*/  HMMA.16816.F32.BF16 R36, R168, R8.reuse, R36 ;  /* 0x00000008a824723c */ /* 0x084fea0000041824 */
[----:B-1----:R-:W-:Y:S03]  /*a770*/  FMUL.FTZ R0, R13, c[0x0][0x320] ;  /* 0x0000c8000d007a20 */ /* 0x002fe60000410000 */
[C---:B------:R-:W-:Y:S01]  /*a780*/  HMMA.16816.F32.BF16 R40, R172.reuse, R8, R40 ;  /* 0x00000008ac28723c */ /* 0x040fe20000041828 */
[----:B------:R1:W2:Y:S07]  /*a790*/  MUFU.TANH R162, R0 ;  /* 0x0000000000a27308 */ /* 0x0002ae0000002400 */
[-C--:B------:R-:W-:Y:S08]  /*a7a0*/  HMMA.16816.F32.BF16 R44, R172, R10.reuse, R44 ;  /* 0x0000000aac2c723c */ /* 0x080ff0000004182c */
[----:B------:R-:W-:Y:S04]  /*a7b0*/  HMMA.16816.F32.BF16 R48, R168, R10, R48 ;  /* 0x0000000aa830723c */ /* 0x000fe80000041830 */
[----:B-1----:R-:W-:Y:S04]  /*a7c0*/  FMUL.FTZ R0, R14, c[0x0][0x320] ;  /* 0x0000c8000e007a20 */ /* 0x002fe80000410000 */
[----:B------:R1:W1:Y:S11]  /*a7d0*/  MUFU.TANH R167, R0 ;  /* 0x0000000000a77308 */ /* 0x0002760000002400 */
[----:B------:R-:W-:Y:S05]  /*a7e0*/  @!UPT UIADD3 URZ, URZ, URZ, URZ ;  /* 0x0000003f3f3ff290 */ /* 0x000fea000fffe03f */
[----:B------:R-:W-:Y:S04]  /*a7f0*/  FMUL.FTZ R2, R48, c[0x0][0x320] ;  /* 0x0000c80030027a20 */ /* 0x000fe80000410000 */
[----:B------:R5:W2:Y:S01]  /*a800*/  MUFU.TANH R170, R2 ;  /* 0x0000000200aa7308 */ /* 0x000aa20000002400 */
[----:B-1----:R-:W-:Y:S09]  /*a810*/  FMUL.FTZ R0, R15, c[0x0][0x320] ;  /* 0x0000c8000f007a20 */ /* 0x002ff20000410000 */
[----:B------:R1:W1:Y:S01]  /*a820*/  MUFU.TANH R166, R0 ;  /* 0x0000000000a67308 */ /* 0x0002620000002400 */
[----:B-----5:R-:W-:Y:S01]  /*a830*/  MOV R2, R107 ;  /* 0x0000006b00027202 */ /* 0x020fe20000000f00 */
        /* <DEDUP_REMOVED lines=62> */
[----:B--234-:R-:W-:Y:S02]  /*ac20*/  IADD3 R3, -R250, 0x30, RZ ;  /* 0x00000030fa037810 */ /* 0x01cfe40007ffe1ff */
[----:B------:R-:W-:Y:S02]  /*ac30*/  P2R R12, PR, RZ, 0x4 ;  /* 0x00000004ff0c7803 */ /* 0x000fe40000000000 */
[----:B------:R-:W-:Y:S11]  /*ac40*/  ISETP.GE.AND P0, PT, R3, 0x21, PT ;  /* 0x000000210300780c */ /* 0x000ff60003f06270 */
[----:B------:R-:W-:Y:S02]  /*ac50*/  @!UPT UIADD3 URZ, URZ, URZ, URZ ;  /* 0x0000003f3f3ff290 */ /* 0x000fe4000fffe03f */
[----:B------:R-:W-:Y:S01]  /*ac60*/  @P0 IADD3 R5, R110, -0x1, RZ ;  /* 0xffffffff6e050810 */ /* 0x000fe20007ffe0ff */
[----:B------:R-:W-:Y:S02]  /*ac70*/  @P0 IMAD.MOV.U32 R11, RZ, RZ, c[0x0][0x1e0] ;  /* 0x00007800ff0b0624 */ /* 0x000fe400078e00ff */
[----:B------:R-:W-:Y:S01]  /*ac80*/  @P0 IMAD.MOV.U32 R7, RZ, RZ, 0x5 ;  /* 0x00000005ff070424 */ /* 0x000fe200078e00ff */
[----:B------:R-:W-:Y:S01]  /*ac90*/  @P0 SHF.R.S32.HI R6, RZ, 0x1f, R5 ;  /* 0x0000001fff060819 */ /* 0x000fe20000011405 */
[----:B------:R-:W-:Y:S03]  /*aca0*/  @P0 IMAD.WIDE.U32 R8, R5, c[0x0][0x1e0], RZ ;  /* 0x0000780005080a25 */ /* 0x000fe600078e00ff */
[----:B------:R-:W-:Y:S01]  /*acb0*/  @P0 SHF.L.U64.HI R7, R11, R7, c[0x0][0x1e4] ;  /* 0x000079000b070619 */ /* 0x000fe20000010207 */
[----:B------:R-:W-:Y:S04]  /*acc0*/  @P0 IMAD R6, R6, c[0x0][0x1e0], RZ ;  /* 0x0000780006060a24 */ /* 0x000fe800078e02ff */
[----:B------:R-:W-:Y:S02]  /*acd0*/  @P0 IMAD R10, R5, c[0x0][0x1e4], R6 ;  /* 0x00007900050a0a24 */ /* 0x000fe400078e0206 */
[----:B------:R-:W-:Y:S02]  /*ace0*/  @P0 IMAD.SHL.U32 R6, R11, 0x20, RZ ;  /* 0x000000200b060824 */ /* 0x000fe400078e00ff */
[----:B------:R-:W-:Y:S02]  /*acf0*/  @P0 IMAD.IADD R5, R9, 0x1, R10 ;  /* 0x0000000109050824 */ /* 0x000fe400078e020a */
[----:B------:R-:W-:Y:S04]  /*ad00*/  @P0 IMAD.WIDE.U32 R6, R8, 0x30, R6 ;  /* 0x0000003008060825 */ /* 0x000fe800078e0006 */
[----:B------:R-:W-:Y:S01]  /*ad10*/  @P0 IMAD R5, R5, 0x30, RZ ;  /* 0x0000003005050824 */ /* 0x000fe200078e02ff */
[C-C-:B------:R-:W-:Y:S03]  /*ad20*/  @P0 IADD3 R18, P3, P1, R6.reuse, 0x20, R242.reuse ;  /* 0x0000002006120810 */ /* 0x140fe6000797e0f2 */
[----:B------:R-:W-:Y:S05]  /*ad30*/  @P0 IMAD.IADD R7, R5, 0x1, R7 ;  /* 0x0000000105070824 */ /* 0x000fea00078e0207 */
[C-C-:B------:R-:W-:Y:S02]  /*ad40*/  @P0 IADD3.X R20, R7.reuse, RZ, R241.reuse, P3, P1 ;  /* 0x000000ff07140210 */ /* 0x140fe40001fe24f1 */
[--C-:B------:R-:W-:Y:S04]  /*ad50*/  @P0 IADD3 R19, P3, P1, R6, 0x40, R242.reuse ;  /* 0x0000004006130810 */ /* 0x100fe8000797e0f2 */
[--C-:B------:R-:W-:Y:S02]  /*ad60*/  @P0 IADD3.X R21, R7, RZ, R241.reuse, P3, P1 ;  /* 0x000000ff07150210 */ /* 0x100fe40001fe24f1 */
        /* <DEDUP_REMOVED lines=11> */
[C---:B------:R-:W-:Y:S02]  /*ae20*/  @P1 IMAD.SHL.U32 R5, R8.reuse, 0x2, RZ ;  /* 0x0000000208051824 */ /* 0x040fe400078e00ff */
[----:B------:R-:W-:Y:S04]  /*ae30*/  @P1 IMAD R3, R3, 0x30, RZ ;  /* 0x0000003003031824 */ /* 0x000fe800078e02ff */
[----:B------:R-:W-:Y:S01]  /*ae40*/  @P1 IMAD.IADD R3, R9, 0x1, R3 ;  /* 0x0000000109031824 */ /* 0x000fe200078e0203 */
[----:B------:R-:W-:Y:S04]  /*ae50*/  @P1 IADD3 R9, P2, R5, 0x40, RZ ;  /* 0x0000004005091810 */ /* 0x000fe80007f5e0ff */
[----:B------:R-:W-:Y:S02]  /*ae60*/  @P1 IADD3 R16, P3, R9, c[0x0][0x1c8], RZ ;  /* 0x0000720009101a10 */ /* 0x000fe40007f7e0ff */
[----:B------:R-:W-:Y:S04]  /*ae70*/  @P1 SHF.L.U64.HI R3, R8, 0x1, R3 ;  /* 0x0000000108031819 */ /* 0x000fe80000010203 */
[--C-:B------:R-:W-:Y:S02]  /*ae80*/  @P1 IADD3.X R17, RZ, c[0x0][0x1cc], R3.reuse, P3, P2 ;  /* 0x00007300ff111a10 */ /* 0x100fe40001fe4403 */
[----:B------:R-:W-:Y:S04]  /*ae90*/  @P1 IADD3 R8, P2, R5, 0x80, RZ ;  /* 0x0000008005081810 */ /* 0x000fe80007f5e0ff */
[----:B------:R-:W-:Y:S04]  /*aea0*/  @P1 IADD3 R14, P3, R8, c[0x0][0x1c8], RZ ;  /* 0x00007200080e1a10 */ /* 0x000fe80007f7e0ff */
[----:B------:R-:W-:Y:S02]  /*aeb0*/  @P1 IADD3.X R15, RZ, c[0x0][0x1cc], R3, P3, P2 ;  /* 0x00007300ff0f1a10 */ /* 0x000fe40001fe4403 */
[----:B------:R-:W-:Y:S02]  /*aec0*/  @P0 IADD3 R6, P3, R242, R6, RZ ;  /* 0x00000006f2060210 */ /* 0x000fe40007f7e0ff */
[----:B------:R-:W-:Y:S03]  /*aed0*/  ISETP.NE.AND P2, PT, R12, RZ, PT ;  /* 0x000000ff0c00720c */ /* 0x000fe60003f45270 */
        /* <DEDUP_REMOVED lines=18> */
.L_x_1085:
[----:B--234-:R-:W-:Y:S05]  /*b000*/  BSYNC B0 ;  /* 0x0000000000007941 */ /* 0x01cfea0003800000 */
.L_x_1084:
        /* <DEDUP_REMOVED lines=14> */
[----:B-1----:R-:W-:Y:S02]  /*b0f0*/  FMNMX.FTZ R6, R180, R106, !PT ;  /* 0x0000006ab4067209 */ /* 0x002fe40007810000 */
        /* <DEDUP_REMOVED lines=14> */
[----:B------:R-:W-:Y:S01]  /*b1e0*/  SHFL.BFLY PT, R8, R5, 0x2, 0x1f ;  /* 0x0c401f0005087f89 */ /* 0x000fe200000e0000 */
[----:B------:R-:W-:Y:S02]  /*b1f0*/  FMNMX.FTZ R3, R207, R3, !PT ;  /* 0x00000003cf037209 */ /* 0x000fe40007810000 */
[----:B------:R-:W-:Y:S02]  /*b200*/  FMNMX.FTZ R6, R211, R6, !PT ;  /* 0x00000006d3067209 */ /* 0x000fe40007810000 */
[----:B------:R-:W-:Y:S02]  /*b210*/  FMNMX.FTZ R3, R170, R3, !PT ;  /* 0x00000003aa037209 */ /* 0x000fe40007810000 */
[----:B------:R-:W-:Y:S02]  /*b220*/  FMNMX.FTZ R6, R216, R6, !PT ;  /* 0x00000006d8067209 */ /* 0x000fe40007810000 */
[----:B------:R-:W-:Y:S02]  /*b230*/  FMNMX.FTZ R3, R169, R3, !PT ;  /* 0x00000003a9037209 */ /* 0x000fe40007810000 */
[----:B------:R-:W-:Y:S02]  /*b240*/  FMNMX.FTZ R6, R217, R6, !PT ;  /* 0x00000006d9067209 */ /* 0x000fe40007810000 */
[----:B------:R-:W-:Y:S01]  /*b250*/  IADD3 R110, R110, -0x1, RZ ;  /* 0xffffffff6e6e7810 */ /* 0x000fe20007ffe0ff */
[----:B------:R-:W-:Y:S01]  /*b260*/  SHFL.BFLY PT, R7, R3, 0x2, 0x1f ;  /* 0x0c401f0003077f89 */ /* 0x000fe200000e0000 */
[----:B------:R-:W-:Y:S04]  /*b270*/  FMNMX.FTZ R6, R205, R6, !PT ;  /* 0x00000006cd067209 */ /* 0x000fe80007810000 */
[----:B------:R-:W-:Y:S04]  /*b280*/  FMNMX.FTZ R6, R175, R6, !PT ;  /* 0x00000006af067209 */ /* 0x000fe80007810000 */
[----:B------:R-:W-:Y:S04]  /*b290*/  FMNMX.FTZ R6, R174, R6, !PT ;  /* 0x00000006ae067209 */ /* 0x000fe80007810000 */
[----:B------:R-:W-:Y:S05]  /*b2a0*/  FMNMX.FTZ R6, R173, R6, !PT ;  /* 0x00000006ad067209 */ /* 0x000fea0007810000 */
[----:B------:R-:W1:Y:S02]  /*b2b0*/  SHFL.BFLY PT, R9, R6, 0x2, 0x1f ;  /* 0x0c401f0006097f89 */ /* 0x000e6400000e0000 */
[----:B-1----:R-:W-:Y:S02]  /*b2c0*/  FMNMX.FTZ R6, R6, R9, !PT ;  /* 0x0000000906067209 */ /* 0x002fe40007810000 */
[----:B------:R-:W-:Y:S02]  /*b2d0*/  FMNMX.FTZ R5, R5, R8, !PT ;  /* 0x0000000805057209 */ /* 0x000fe40007810000 */
[----:B------:R-:W-:Y:S02]  /*b2e0*/  FMNMX.FTZ R3, R3, R7, !PT ;  /* 0x0000000703037209 */ /* 0x000fe40007810000 */
[----:B------:R-:W1:Y:S01]  /*b2f0*/  SHFL.BFLY PT, R9, R6, 0x1, 0x1f ;  /* 0x0c201f0006097f89 */ /* 0x000e6200000e0000 */
[----:B------:R-:W-:Y:S04]  /*b300*/  FMNMX.FTZ R7, R176, R102, !PT ;  /* 0x00000066b0077209 */ /* 0x000fe80007810000 */
[----:B------:R-:W-:Y:S03]  /*b310*/  FMNMX.FTZ R7, R181, R7, !PT ;  /* 0x00000007b5077209 */ /* 0x000fe60007810000 */
[----:B------:R-:W2:Y:S01]  /*b320*/  SHFL.BFLY PT, R8, R5, 0x1, 0x1f ;  /* 0x0c201f0005087f89 */ /* 0x000ea200000e0000 */
[----:B------:R-:W-:Y:S04]  /*b330*/  FMNMX.FTZ R7, R167, R7, !PT ;  /* 0x00000007a7077209 */ /* 0x000fe80007810000 */
[----:B------:R-:W-:Y:S03]  /*b340*/  FMNMX.FTZ R7, R166, R7, !PT ;  /* 0x00000007a6077209 */ /* 0x000fe60007810000 */
[----:B------:R-:W3:Y:S01]  /*b350*/  SHFL.BFLY PT, R10, R3, 0x1, 0x1f ;  /* 0x0c201f00030a7f89 */ /* 0x000ee200000e0000 */
[----:B------:R-:W-:Y:S04]  /*b360*/  FMNMX.FTZ R7, R210, R7, !PT ;  /* 0x00000007d2077209 */ /* 0x000fe80007810000 */
[----:B------:R-:W-:Y:S02]  /*b370*/  FMNMX.FTZ R7, R209, R7, !PT ;  /* 0x00000007d1077209 */ /* 0x000fe40007810000 */
[----:B-1----:R-:W-:Y:S02]  /*b380*/  FMNMX.FTZ R106, R6, R9, !PT ;  /* 0x00000009066a7209 */ /* 0x002fe40007810000 */
[----:B--2---:R-:W-:Y:S05]  /*b390*/  FMNMX.FTZ R107, R5, R8, !PT ;  /* 0x00000008056b7209 */ /* 0x004fea0007810000 */
[----:B------:R-:W-:Y:S01]  /*b3a0*/  FADD.FTZ R2, -R107, R2 ;  /* 0x000000026b027221 */ /* 0x000fe20000010100 */
[----:B---3--:R-:W-:Y:S03]  /*b3b0*/  FMNMX.FTZ R108, R3, R10, !PT ;  /* 0x0000000a036c7209 */ /* 0x008fe60007810000 */
[----:B------:R-:W-:Y:S01]  /*b3c0*/  FMUL.FTZ R2, R2, c[0x0][0x2d0] ;  /* 0x0000b40002027a20 */ /* 0x000fe20000410000 */
[----:B------:R-:W-:Y:S03]  /*b3d0*/  FMNMX.FTZ R3, R219, R7, !PT ;  /* 0x00000007db037209 */ /* 0x000fe60007810000 */
[----:B------:R1:W2:Y:S01]  /*b3e0*/  MUFU.EX2 R101, R2 ;  /* 0x0000000200657308 */ /* 0x0002a20000000800 */
[----:B------:R-:W-:Y:S01]  /*b3f0*/  FMNMX.FTZ R3, R218, R3, !PT ;  /* 0x00000003da037209 */ /* 0x000fe20007810000 */
[C---:B------:R-:W-:Y:S02]  /*b400*/  FADD.FTZ R0, -R108.reuse, R0 ;  /* 0x000000006c007221 */ /* 0x040fe40000010100 */
[----:B------:R-:W-:Y:S01]  /*b410*/  FMUL.FTZ R168, R108, c[0x0][0x2d0] ;  /* 0x0000b4006ca87a20 */ /* 0x000fe20000410000 */
[----:B------:R-:W-:Y:S01]  /*b420*/  FMNMX.FTZ R5, R212, R3, !PT ;  /* 0x00000003d4057209 */ /* 0x000fe20007810000 */
[----:B------:R-:W-:Y:S03]  /*b430*/  FMUL.FTZ R3, R0, c[0x0][0x2d0] ;  /* 0x0000b40000037a20 */ /* 0x000fe60000410000 */
[----:B------:R-:W-:Y:S01]  /*b440*/  FMNMX.FTZ R0, R214, R5, !PT ;  /* 0x00000005d6007209 */ /* 0x000fe20007810000 */
[----:B------:R3:W4:Y:S03]  /*b450*/  MUFU.EX2 R103, R3 ;  /* 0x0000000300677308 */ /* 0x0007260000000800 */
[----:B------:R-:W-:Y:S04]  /*b460*/  FMNMX.FTZ R0, R105, R0, !PT ;  /* 0x0000000069007209 */ /* 0x000fe80007810000 */
[----:B------:R-:W-:Y:S01]  /*b470*/  FMNMX.FTZ R0, R104, R0, !PT ;  /* 0x0000000068007209 */ /* 0x000fe20007810000 */
[----:B-1----:R-:W-:Y:S02]  /*b480*/  FADD.FTZ R2, -R106, R4 ;  /* 0x000000046a027221 */ /* 0x002fe40000010100 */
[--C-:B------:R-:W-:Y:S02]  /*b490*/  FFMA.FTZ R4, R165, c[0x0][0x2d0], -R168.reuse ;  /* 0x0000b400a5047a23 */ /* 0x100fe400000108a8 */
[----:B------:R-:W-:Y:S02]  /*b4a0*/  FMUL.FTZ R2, R2, c[0x0][0x2d0] ;  /* 0x0000b40002027a20 */ /* 0x000fe40000410000 */
[----:B------:R-:W-:Y:S01]  /*b4b0*/  MUFU.EX2 R227, R4 ;  /* 0x0000000400e37308 */ /* 0x000fe20000000800 */
[C---:B--2---:R-:W-:Y:S02]  /*b4c0*/  FMUL.FTZ R6, R101.reuse, R118 ;  /* 0x0000007665067220 */ /* 0x044fe40000410000 */
[----:B------:R-:W-:Y:S01]  /*b4d0*/  FMUL.FTZ R7, R101, R119 ;  /* 0x0000007765077220 */ /* 0x000fe20000410000 */
[----:B---3--:R-:W1:Y:S01]  /*b4e0*/  SHFL.BFLY PT, R3, R0, 0x2, 0x1f ;  /* 0x0c401f0000037f89 */ /* 0x008e6200000e0000 */
[C---:B----4-:R-:W-:Y:S02]  /*b4f0*/  FMUL.FTZ R5, R103.reuse, R117 ;  /* 0x0000007567057220 */ /* 0x050fe40000410000 */
[C---:B------:R-:W-:Y:S02]  /*b500*/  FMUL.FTZ R16, R103.reuse, R124 ;  /* 0x0000007c67107220 */ /* 0x040fe40000410000 */
[----:B------:R-:W-:Y:S01]  /*b510*/  FMUL.FTZ R17, R103, R125 ;  /* 0x0000007d67117220 */ /* 0x000fe20000410000 */
[----:B------:R2:W3:Y:S01]  /*b520*/  MUFU.EX2 R100, R2 ;  /* 0x0000000200647308 */ /* 0x0004e20000000800 */
[C---:B------:R-:W-:Y:S02]  /*b530*/  FMUL.FTZ R18, R101.reuse, R126 ;  /* 0x0000007e65127220 */ /* 0x040fe40000410000 */
[----:B------:R-:W-:Y:S02]  /*b540*/  FMUL.FTZ R19, R101, R127 ;  /* 0x0000007f65137220 */ /* 0x000fe40000410000 */
[C---:B------:R-:W-:Y:S01]  /*b550*/  FMUL.FTZ R32, R103.reuse, R140 ;  /* 0x0000008c67207220 */ /* 0x040fe20000410000 */
[----:B------:R-:W-:Y:S01]  /*b560*/  LDSM.16.MT88.4 R124, [R185+0x400] ;  /* 0x00040000b97c783b */ /* 0x000fe20000004200 */
[----:B------:R-:W-:Y:S02]  /*b570*/  FMUL.FTZ R33, R103, R141 ;  /* 0x0000008d67217220 */ /* 0x000fe40000410000 */
[C---:B------:R-:W-:Y:S02]  /*b580*/  FMUL.FTZ R34, R101.reuse, R142 ;  /* 0x0000008e65227220 */ /* 0x040fe40000410000 */
[----:B------:R-:W-:Y:S02]  /*b590*/  FMUL.FTZ R35, R101, R143 ;  /* 0x0000008f65237220 */ /* 0x000fe40000410000 */
[C---:B------:R-:W-:Y:S01]  /*b5a0*/  FMUL.FTZ R48, R103.reuse, R156 ;  /* 0x0000009c67307220 */ /* 0x040fe20000410000 */
[----:B------:R-:W-:Y:S01]  /*b5b0*/  LDSM.16.MT88.4 R140, [R186+0x800] ;  /* 0x00080000ba8c783b */ /* 0x000fe20000004200 */
[----:B------:R-:W-:Y:S02]  /*b5c0*/  FMUL.FTZ R49, R103, R157 ;  /* 0x0000009d67317220 */ /* 0x000fe40000410000 */
[C---:B------:R-:W-:Y:S01]  /*b5d0*/  FMUL.FTZ R50, R101.reuse, R158 ;  /* 0x0000009e65327220 */ /* 0x040fe20000410000 */
[----:B-1----:R-:W-:Y:S01]  /*b5e0*/  FMNMX.FTZ R0, R0, R3, !PT ;  /* 0x0000000300007209 */ /* 0x002fe20007810000 */
[----:B------:R-:W-:Y:S02]  /*b5f0*/  FMUL.FTZ R51, R101, R159 ;  /* 0x0000009f65337220 */ /* 0x000fe40000410000 */
[C---:B------:R-:W-:Y:S01]  /*b600*/  FMUL.FTZ R52, R103.reuse, R52 ;  /* 0x0000003467347220 */ /* 0x040fe20000410000 */
[----:B------:R-:W-:Y:S01]  /*b610*/  LDSM.16.MT88.4 R156, [R185+0x1400] ;  /* 0x00140000b99c783b */ /* 0x000fe20000004200 */
[----:B------:R-:W-:Y:S02]  /*b620*/  FMUL.FTZ R53, R103, R53 ;  /* 0x0000003567357220 */ /* 0x000fe40000410000 */
[----:B--2---:R-:W-:Y:S02]  /*b630*/  FFMA.FTZ R2, R164, c[0x0][0x2d0], -R168 ;  /* 0x0000b400a4027a23 */ /* 0x004fe400000108a8 */
[----:B------:R-:W-:Y:S02]  /*b640*/  FMUL.FTZ R164, R107, c[0x0][0x2d0] ;  /* 0x0000b4006ba47a20 */ /* 0x000fe40000410000 */
[----:B------:R1:W-:Y:S01]  /*b650*/  MUFU.EX2 R228, R2 ;  /* 0x0000000200e47308 */ /* 0x0003e20000000800 */
[----:B---3--:R-:W-:Y:S02]  /*b660*/  FMUL.FTZ R8, R100, R112 ;  /* 0x0000007064087220 */ /* 0x008fe40000410000 */
[--C-:B------:R-:W-:Y:S02]  /*b670*/  FFMA.FTZ R3, R178, c[0x0][0x2d0], -R164.reuse ;  /* 0x0000b400b2037a23 */ /* 0x100fe400000108a4 */
        /* <DEDUP_REMOVED lines=10> */
[C---:B------:R-:W-:Y:S02]  /*b720*/  FMUL.FTZ R44, R100.reuse, R152 ;  /* 0x00000098642c7220 */ /* 0x040fe40000410000 */
[----:B-1----:R-:W-:Y:S02]  /*b730*/  FFMA.FTZ R2, R177, c[0x0][0x2d0], -R164 ;  /* 0x0000b400b1027a23 */ /* 0x002fe400000108a4 */
[C---:B------:R-:W-:Y:S02]  /*b740*/  FMUL.FTZ R45, R100.reuse, R153 ;  /* 0x00000099642d7220 */ /* 0x040fe40000410000 */
[----:B------:R1:W3:Y:S01]  /*b750*/  MUFU.EX2 R226, R2 ;  /* 0x0000000200e27308 */ /* 0x0002e20000000800 */
[C---:B------:R-:W-:Y:S02]  /*b760*/  FMUL.FTZ R54, R101.reuse, R54 ;  /* 0x0000003665367220 */ /* 0x040fe40000410000 */
[----:B------:R-:W-:Y:S02]  /*b770*/  FMUL.FTZ R55, R101, R55 ;  /* 0x0000003765377220 */ /* 0x000fe40000410000 */
[--C-:B--2---:R-:W-:Y:S02]  /*b780*/  FFMA.FTZ R3, R161, c[0x0][0x2d0], -R168.reuse ;  /* 0x0000b400a1037a23 */ /* 0x104fe400000108a8 */
[C---:B------:R-:W-:Y:S02]  /*b790*/  FMUL.FTZ R56, R100.reuse, R56 ;  /* 0x0000003864387220 */ /* 0x040fe40000410000 */
[C---:B------:R-:W-:Y:S01]  /*b7a0*/  FMUL.FTZ R57, R100.reuse, R57 ;  /* 0x0000003964397220 */ /* 0x040fe20000410000 */
[----:B------:R2:W-:Y:S01]  /*b7b0*/  MUFU.EX2 R236, R3 ;  /* 0x0000000300ec7308 */ /* 0x0005e20000000800 */
[C---:B------:R-:W-:Y:S02]  /*b7c0*/  FMUL.FTZ R60, R100.reuse, R60 ;  /* 0x0000003c643c7220 */ /* 0x040fe40000410000 */
[C---:B------:R-:W-:Y:S02]  /*b7d0*/  FMUL.FTZ R61, R100.reuse, R61 ;  /* 0x0000003d643d7220 */ /* 0x040fe40000410000 */
[C---:B------:R-:W-:Y:S02]  /*b7e0*/  FMUL.FTZ R64, R103.reuse, R64 ;  /* 0x0000004067407220 */ /* 0x040fe40000410000 */
[----:B------:R-:W-:Y:S02]  /*b7f0*/  FMUL.FTZ R65, R103, R65 ;  /* 0x0000004167417220 */ /* 0x000fe40000410000 */
[C---:B------:R-:W-:Y:S02]  /*b800*/  FMUL.FTZ R66, R101.reuse, R66 ;  /* 0x0000004265427220 */ /* 0x040fe40000410000 */
[----:B------:R-:W-:Y:S02]  /*b810*/  FMUL.FTZ R67, R101, R67 ;  /* 0x0000004365437220 */ /* 0x000fe40000410000 */
[----:B------:R-:W-:Y:S01]  /*b820*/  FMUL.FTZ R68, R103, R68 ;  /* 0x0000004467447220 */ /* 0x000fe20000410000 */
[----:B-1----:R-:W1:Y:S01]  /*b830*/  SHFL.BFLY PT, R2, R0, 0x1, 0x1f ;  /* 0x0c201f0000027f89 */ /* 0x002e6200000e0000 */
[----:B---3--:R-:W-:Y:S01]  /*b840*/  F2FP.BF16.PACK_AB R117, R229, R226 ;  /* 0x000000e2e575723e */ /* 0x008fe200000010ff */
[----:B------:R-:W-:Y:S02]  /*b850*/  FMUL.FTZ R69, R103, R69 ;  /* 0x0000004567457220 */ /* 0x000fe40000410000 */
[C---:B------:R-:W-:Y:S02]  /*b860*/  FMUL.FTZ R70, R101.reuse, R70 ;  /* 0x0000004665467220 */ /* 0x040fe40000410000 */
[----:B------:R-:W-:Y:S02]  /*b870*/  FMUL.FTZ R71, R101, R71 ;  /* 0x0000004765477220 */ /* 0x000fe40000410000 */
[C---:B------:R-:W-:Y:S02]  /*b880*/  FMUL.FTZ R72, R100.reuse, R72 ;  /* 0x0000004864487220 */ /* 0x040fe40000410000 */
[----:B--2---:R-:W-:Y:S02]  /*b890*/  FFMA.FTZ R3, R111, c[0x0][0x2d0], -R168 ;  /* 0x0000b4006f037a23 */ /* 0x004fe400000108a8 */
[C---:B------:R-:W-:Y:S02]  /*b8a0*/  FMUL.FTZ R73, R100.reuse, R73 ;  /* 0x0000004964497220 */ /* 0x040fe40000410000 */
[----:B------:R2:W3:Y:S01]  /*b8b0*/  MUFU.EX2 R237, R3 ;  /* 0x0000000300ed7308 */ /* 0x0004e20000000800 */
[C---:B------:R-:W-:Y:S02]  /*b8c0*/  FMUL.FTZ R76, R100.reuse, R76 ;  /* 0x0000004c644c7220 */ /* 0x040fe40000410000 */
[----:B------:R-:W-:Y:S02]  /*b8d0*/  FMUL.FTZ R77, R100, R77 ;  /* 0x0000004d644d7220 */ /* 0x000fe40000410000 */
[C---:B------:R-:W-:Y:S02]  /*b8e0*/  FMUL.FTZ R80, R103.reuse, R80 ;  /* 0x0000005067507220 */ /* 0x040fe40000410000 */
[----:B------:R-:W-:Y:S02]  /*b8f0*/  FMUL.FTZ R81, R103, R81 ;  /* 0x0000005167517220 */ /* 0x000fe40000410000 */
[C---:B------:R-:W-:Y:S01]  /*b900*/  FMUL.FTZ R82, R101.reuse, R82 ;  /* 0x0000005265527220 */ /* 0x040fe20000410000 */
[----:B-1----:R-:W-:Y:S01]  /*b910*/  FMNMX.FTZ R2, R0, R2, !PT ;  /* 0x0000000200027209 */ /* 0x002fe20007810000 */
[--C-:B------:R-:W-:Y:S02]  /*b920*/  FFMA.FTZ R0, R160, c[0x0][0x2d0], -R164.reuse ;  /* 0x0000b400a0007a23 */ /* 0x100fe400000108a4 */
[----:B------:R-:W-:Y:S02]  /*b930*/  FMUL.FTZ R160, R106, c[0x0][0x2d0] ;  /* 0x0000b4006aa07a20 */ /* 0x000fe40000410000 */
[----:B------:R1:W-:Y:S01]  /*b940*/  MUFU.EX2 R234, R0 ;  /* 0x0000000000ea7308 */ /* 0x0003e20000000800 */
[----:B------:R-:W-:Y:S02]  /*b950*/  FMUL.FTZ R83, R101, R83 ;  /* 0x0000005365537220 */ /* 0x000fe40000410000 */
[C---:B------:R-:W-:Y:S02]  /*b960*/  FMUL.FTZ R84, R103.reuse, R84 ;  /* 0x0000005467547220 */ /* 0x040fe40000410000 */
[----:B------:R-:W-:Y:S02]  /*b970*/  FMUL.FTZ R85, R103, R85 ;  /* 0x0000005567557220 */ /* 0x000fe40000410000 */
[----:B------:R-:W-:Y:S02]  /*b980*/  FMUL.FTZ R86, R101, R86 ;  /* 0x0000005665567220 */ /* 0x000fe40000410000 */
[--C-:B--2---:R-:W-:Y:S01]  /*b990*/  FFMA.FTZ R3, R109, c[0x0][0x2d0], -R164.reuse ;  /* 0x0000b4006d037a23 */ /* 0x104fe200000108a4 */
[----:B---3--:R-:W-:Y:S01]  /*b9a0*/  F2FP.BF16.PACK_AB R118, R237, R236 ;  /* 0x000000eced76723e */ /* 0x008fe200000010ff */
[----:B------:R-:W-:Y:S02]  /*b9b0*/  FFMA.FTZ R109, R202, c[0x0][0x2d0], -R164 ;  /* 0x0000b400ca6d7a23 */ /* 0x000fe400000108a4 */
[----:B------:R2:W3:Y:S01]  /*b9c0*/  MUFU.EX2 R235, R3 ;  /* 0x0000000300eb7308 */ /* 0x0004e20000000800 */
[----:B------:R-:W-:Y:S02]  /*b9d0*/  FMUL.FTZ R87, R101, R87 ;  /* 0x0000005765577220 */ /* 0x000fe40000410000 */
[C---:B------:R-:W-:Y:S02]  /*b9e0*/  FMUL.FTZ R88, R100.reuse, R88 ;  /* 0x0000005864587220 */ /* 0x040fe40000410000 */
[C---:B------:R-:W-:Y:S02]  /*b9f0*/  FMUL.FTZ R89, R100.reuse, R89 ;  /* 0x0000005964597220 */ /* 0x040fe40000410000 */
[C---:B------:R-:W-:Y:S02]  /*ba00*/  FMUL.FTZ R92, R100.reuse, R92 ;  /* 0x0000005c645c7220 */ /* 0x040fe40000410000 */
[----:B------:R-:W-:Y:S02]  /*ba10*/  FMUL.FTZ R93, R100, R93 ;  /* 0x0000005d645d7220 */ /* 0x000fe40000410000 */
[----:B-1----:R-:W-:Y:S02]  /*ba20*/  FADD.FTZ R0, -R2, R102 ;  /* 0x0000006602007221 */ /* 0x002fe40000010100 */
[----:B------:R-:W-:Y:S02]  /*ba30*/  FFMA.FTZ R102, R203, c[0x0][0x2d0], -R168 ;  /* 0x0000b400cb667a23 */ /* 0x000fe400000108a8 */
[----:B------:R-:W-:Y:S02]  /*ba40*/  FMUL.FTZ R0, R0, c[0x0][0x2d0] ;  /* 0x0000b40000007a20 */ /* 0x000fe40000410000 */
[----:B------:R1:W-:Y:S01]  /*ba50*/  MUFU.EX2 R222, R102 ;  /* 0x0000006600de7308 */ /* 0x0003e20000000800 */
[C---:B------:R-:W-:Y:S02]  /*ba60*/  FMUL.FTZ R96, R103.reuse, R96 ;  /* 0x0000006067607220 */ /* 0x040fe40000410000 */
[----:B------:R-:W-:Y:S02]  /*ba70*/  FMUL.FTZ R97, R103, R97 ;  /* 0x0000006167617220 */ /* 0x000fe40000410000 */
[C---:B------:R-:W-:Y:S02]  /*ba80*/  FMUL.FTZ R98, R101.reuse, R98 ;  /* 0x0000006265627220 */ /* 0x040fe40000410000 */
[--C-:B--2---:R-:W-:Y:S01]  /*ba90*/  FFMA.FTZ R3, R180, c[0x0][0x2d0], -R160.reuse ;  /* 0x0000b400b4037a23 */ /* 0x104fe200000108a0 */
[----:B---3--:R-:W-:Y:S01]  /*baa0*/  F2FP.BF16.PACK_AB R119, R234, R235 ;  /* 0x000000ebea77723e */ /* 0x008fe200000010ff */
[----:B------:R-:W-:Y:S01]  /*bab0*/  FMUL.FTZ R99, R101, R99 ;  /* 0x0000006365637220 */ /* 0x000fe20000410000 */
[----:B------:R-:W2:Y:S01]  /*bac0*/  MUFU.EX2 R0, R0 ;  /* 0x0000000000007308 */ /* 0x000ea20000000800 */
[--C-:B------:R-:W-:Y:S02]  /*bad0*/  FFMA.FTZ R137, R174, c[0x0][0x2d0], -R160.reuse ;  /* 0x0000b400ae897a23 */ /* 0x100fe400000108a0 */
[----:B------:R-:W-:Y:S02]  /*bae0*/  FFMA.FTZ R136, R173, c[0x0][0x2d0], -R160 ;  /* 0x0000b400ad887a23 */ /* 0x000fe400000108a0 */
[--C-:B------:R-:W-:Y:S02]  /*baf0*/  FFMA.FTZ R111, R208, c[0x0][0x2d0], -R164.reuse ;  /* 0x0000b400d06f7a23 */ /* 0x100fe400000108a4 */
[----:B------:R-:W-:Y:S03]  /*bb00*/  FFMA.FTZ R132, R171, c[0x0][0x2d0], -R164 ;  /* 0x0000b400ab847a23 */ /* 0x000fe600000108a4 */
[----:B------:R3:W-:Y:S01]  /*bb10*/  MUFU.EX2 R224, R3 ;  /* 0x0000000300e07308 */ /* 0x0007e20000000800 */
[----:B-1----:R-:W-:Y:S09]  /*bb20*/  FFMA.FTZ R102, R201, c[0x0][0x2d0], -R168 ;  /* 0x0000b400c9667a23 */ /* 0x002ff200000108a8 */
[----:B------:R1:W-:Y:S01]  /*bb30*/  MUFU.EX2 R223, R102 ;  /* 0x0000006600df7308 */ /* 0x0003e20000000800 */
[C---:B--2---:R-:W-:Y:S02]  /*bb40*/  FMUL.FTZ R10, R0.reuse, R114 ;  /* 0x00000072000a7220 */ /* 0x044fe40000410000 */
[C---:B------:R-:W-:Y:S02]  /*bb50*/  FMUL.FTZ R11, R0.reuse, R115 ;  /* 0x00000073000b7220 */ /* 0x040fe40000410000 */
[C---:B------:R-:W-:Y:S02]  /*bb60*/  FMUL.FTZ R14, R0.reuse, R122 ;  /* 0x0000007a000e7220 */ /* 0x040fe40000410000 */
[C---:B------:R-:W-:Y:S03]  /*bb70*/  FMUL.FTZ R15, R0.reuse, R123 ;  /* 0x0000007b000f7220 */ /* 0x040fe60000410000 */
[----:B------:R-:W-:Y:S01]  /*bb80*/  MUFU.EX2 R201, R109 ;  /* 0x0000006d00c97308 */ /* 0x000fe20000000800 */
[----:B------:R-:W2:Y:S01]  /*bb90*/  LDSM.16.MT88.4 R120, [R185+0xc00] ;  /* 0x000c0000b978783b */ /* 0x000ea20000004200 */
[C---:B------:R-:W-:Y:S02]  /*bba0*/  FMUL.FTZ R26, R0.reuse, R134 ;  /* 0x00000086001a7220 */ /* 0x040fe40000410000 */
[----:B---3--:R-:W-:Y:S02]  /*bbb0*/  FFMA.FTZ R3, R179, c[0x0][0x2d0], -R160 ;  /* 0x0000b400b3037a23 */ /* 0x008fe400000108a0 */
[C---:B------:R-:W-:Y:S02]  /*bbc0*/  FMUL.FTZ R27, R0.reuse, R135 ;  /* 0x00000087001b7220 */ /* 0x040fe40000410000 */
[C---:B------:R-:W-:Y:S02]  /*bbd0*/  FMUL.FTZ R30, R0.reuse, R138 ;  /* 0x0000008a001e7220 */ /* 0x040fe40000410000 */
[----:B------:R-:W3:Y:S01]  /*bbe0*/  MUFU.EX2 R225, R3 ;  /* 0x0000000300e17308 */ /* 0x000ee20000000800 */
[C---:B------:R-:W-:Y:S02]  /*bbf0*/  FMUL.FTZ R31, R0.reuse, R139 ;  /* 0x0000008b001f7220 */ /* 0x040fe40000410000 */
[----:B-1----:R-:W-:Y:S02]  /*bc00*/  FFMA.FTZ R102, R199, c[0x0][0x2d0], -R164 ;  /* 0x0000b400c7667a23 */ /* 0x002fe400000108a4 */
        /* <DEDUP_REMOVED lines=10> */
[C---:B------:R-:W-:Y:S01]  /*bcb0*/  FMUL.FTZ R75, R0.reuse, R75 ;  /* 0x0000004b004b7220 */ /* 0x040fe20000410000 */
[----:B---3--:R-:W-:Y:S01]  /*bcc0*/  F2FP.BF16.PACK_AB R112, R225, R224 ;  /* 0x000000e0e170723e */ /* 0x008fe200000010ff */
[----:B------:R-:W-:Y:S02]  /*bcd0*/  FFMA.FTZ R3, R163, c[0x0][0x2d0], -R160 ;  /* 0x0000b400a3037a23 */ /* 0x000fe400000108a0 */
[C---:B------:R-:W-:Y:S02]  /*bce0*/  FMUL.FTZ R78, R0.reuse, R78 ;  /* 0x0000004e004e7220 */ /* 0x040fe40000410000 */
[----:B------:R3:W-:Y:S01]  /*bcf0*/  MUFU.EX2 R232, R3 ;  /* 0x0000000300e87308 */ /* 0x0007e20000000800 */
[C---:B------:R-:W-:Y:S02]  /*bd00*/  FMUL.FTZ R79, R0.reuse, R79 ;  /* 0x0000004f004f7220 */ /* 0x040fe40000410000 */
[----:B------:R-:W-:Y:S02]  /*bd10*/  FMUL.FTZ R90, R0, R90 ;  /* 0x0000005a005a7220 */ /* 0x000fe40000410000 */
[----:B-1----:R-:W-:Y:S02]  /*bd20*/  FFMA.FTZ R102, R204, c[0x0][0x2d0], -R164 ;  /* 0x0000b400cc667a23 */ /* 0x002fe400000108a4 */
[C---:B------:R-:W-:Y:S02]  /*bd30*/  FMUL.FTZ R91, R0.reuse, R91 ;  /* 0x0000005b005b7220 */ /* 0x040fe40000410000 */
[C---:B------:R-:W-:Y:S01]  /*bd40*/  FMUL.FTZ R94, R0.reuse, R94 ;  /* 0x0000005e005e7220 */ /* 0x040fe20000410000 */
[----:B------:R1:W-:Y:S01]  /*bd50*/  MUFU.EX2 R220, R102 ;  /* 0x0000006600dc7308 */ /* 0x0003e20000000800 */
[----:B------:R-:W-:Y:S02]  /*bd60*/  FMUL.FTZ R95, R0, R95 ;  /* 0x0000005f005f7220 */ /* 0x000fe40000410000 */
[--C-:B------:R-:W-:Y:S02]  /*bd70*/  FFMA.FTZ R138, R175, c[0x0][0x2d0], -R160.reuse ;  /* 0x0000b400af8a7a23 */ /* 0x100fe400000108a0 */
[----:B------:R-:W-:Y:S02]  /*bd80*/  FFMA.FTZ R135, R205, c[0x0][0x2d0], -R160 ;  /* 0x0000b400cd877a23 */ /* 0x000fe400000108a0 */
[----:B------:R-:W-:Y:S04]  /*bd90*/  FFMA.FTZ R109, R206, c[0x0][0x2d0], -R164 ;  /* 0x0000b400ce6d7a23 */ /* 0x000fe800000108a4 */
[----:B------:R-:W-:Y:S01]  /*bda0*/  MUFU.EX2 R173, R109 ;  /* 0x0000006d00ad7308 */ /* 0x000fe20000000800 */
[----:B---3--:R-:W-:Y:S09]  /*bdb0*/  FFMA.FTZ R3, R162, c[0x0][0x2d0], -R160 ;  /* 0x0000b400a2037a23 */ /* 0x008ff200000108a0 */
[----:B------:R3:W4:Y:S01]  /*bdc0*/  MUFU.EX2 R233, R3 ;  /* 0x0000000300e97308 */ /* 0x0007220000000800 */
[--C-:B-1----:R-:W-:Y:S09]  /*bdd0*/  FFMA.FTZ R102, R182, c[0x0][0x2d0], -R168.reuse ;  /* 0x0000b400b6667a23 */ /* 0x102ff200000108a8 */
[----:B------:R1:W-:Y:S01]  /*bde0*/  MUFU.EX2 R204, R102 ;  /* 0x0000006600cc7308 */ /* 0x0003e20000000800 */
[----:B---3--:R-:W-:Y:S01]  /*bdf0*/  FMUL.FTZ R3, R2, c[0x0][0x2d0] ;  /* 0x0000b40002037a20 */ /* 0x008fe20000410000 */
[----:B----4-:R-:W-:Y:S03]  /*be00*/  F2FP.BF16.PACK_AB R114, R233, R232 ;  /* 0x000000e8e972723e */ /* 0x010fe600000010ff */
[--C-:B------:R-:W-:Y:S02]  /*be10*/  FFMA.FTZ R4, R176, c[0x0][0x2d0], -R3.reuse ;  /* 0x0000b400b0047a23 */ /* 0x100fe40000010803 */
[--C-:B------:R-:W-:Y:S03]  /*be20*/  FFMA.FTZ R134, R212, c[0x0][0x2d0], -R3.reuse ;  /* 0x0000b400d4867a23 */ /* 0x100fe60000010803 */
[----:B------:R3:W4:Y:S01]  /*be30*/  MUFU.EX2 R161, R4 ;  /* 0x0000000400a17308 */ /* 0x0007220000000800 */
[--C-:B------:R-:W-:Y:S02]  /*be40*/  FFMA.FTZ R133, R214, c[0x0][0x2d0], -R3.reuse ;  /* 0x0000b400d6857a23 */ /* 0x100fe40000010803 */
[----:B-1----:R-:W-:Y:S02]  /*be50*/  FFMA.FTZ R102, R183, c[0x0][0x2d0], -R168 ;  /* 0x0000b400b7667a23 */ /* 0x002fe400000108a8 */
[--C-:B------:R-:W-:Y:S05]  /*be60*/  FFMA.FTZ R105, R105, c[0x0][0x2d0], -R3.reuse ;  /* 0x0000b40069697a23 */ /* 0x100fea0000010803 */
[----:B------:R1:W-:Y:S10]  /*be70*/  MUFU.EX2 R203, R102 ;  /* 0x0000006600cb7308 */ /* 0x0003f40000000800 */
[----:B------:R-:W-:Y:S01]  /*be80*/  MUFU.EX2 R165, R133 ;  /* 0x0000008500a57308 */ /* 0x000fe20000000800 */
[----:B---3--:R-:W-:Y:S02]  /*be90*/  FFMA.FTZ R4, R181, c[0x0][0x2d0], -R3 ;  /* 0x0000b400b5047a23 */ /* 0x008fe40000010803 */
[----:B----4-:R-:W-:Y:S07]  /*bea0*/  FFMA.FTZ R0, R0, R247, R161 ;  /* 0x000000f700007223 */ /* 0x010fee00000100a1 */
[----:B------:R3:W4:Y:S01]  /*beb0*/  MUFU.EX2 R162, R4 ;  /* 0x0000000400a27308 */ /* 0x0007220000000800 */
[----:B-1----:R-:W-:Y:S09]  /*bec0*/  FFMA.FTZ R102, R200, c[0x0][0x2d0], -R164 ;  /* 0x0000b400c8667a23 */ /* 0x002ff200000108a4 */
[----:B------:R1:W-:Y:S01]  /*bed0*/  MUFU.EX2 R202, R102 ;  /* 0x0000006600ca7308 */ /* 0x0003e20000000800 */
[--C-:B---3--:R-:W-:Y:S01]  /*bee0*/  FFMA.FTZ R4, R167, c[0x0][0x2d0], -R3.reuse ;  /* 0x0000b400a7047a23 */ /* 0x108fe20000010803 */
[C---:B----4-:R-:W-:Y:S08]  /*bef0*/  F2FP.BF16.PACK_AB R113, R162.reuse, R161 ;  /* 0x000000a1a271723e */ /* 0x050ff000000010ff */
[----:B------:R-:W-:Y:S01]  /*bf00*/  MUFU.EX2 R167, R138 ;  /* 0x0000008a00a77308 */ /* 0x000fe20000000800 */
[----:B------:R-:W-:Y:S02]  /*bf10*/  FADD.FTZ R0, R162, R0 ;  /* 0x00000000a2007221 */ /* 0x000fe40000010000 */
[----:B-1----:R-:W-:Y:S07]  /*bf20*/  FFMA.FTZ R102, R215, c[0x0][0x2d0], -R160 ;  /* 0x0000b400d7667a23 */ /* 0x002fee00000108a0 */
[----:B------:R1:W3:Y:S10]  /*bf30*/  MUFU.EX2 R230, R4 ;  /* 0x0000000400e67308 */ /* 0x0002f40000000800 */
[----:B------:R4:W-:Y:S01]  /*bf40*/  MUFU.EX2 R199, R102 ;  /* 0x0000006600c77308 */ /* 0x0009e20000000800 */
[----:B-1----:R-:W-:Y:S09]  /*bf50*/  FFMA.FTZ R4, R166, c[0x0][0x2d0], -R3 ;  /* 0x0000b400a6047a23 */ /* 0x002ff20000010803 */
[----:B------:R1:W-:Y:S01]  /*bf60*/  MUFU.EX2 R166, R105 ;  /* 0x0000006900a67308 */ /* 0x0003e20000000800 */
[----:B---3--:R-:W-:Y:S02]  /*bf70*/  FADD.FTZ R0, R230, R0 ;  /* 0x00000000e6007221 */ /* 0x008fe40000010000 */
[----:B----4-:R-:W-:Y:S07]  /*bf80*/  FFMA.FTZ R102, R211, c[0x0][0x2d0], -R160 ;  /* 0x0000b400d3667a23 */ /* 0x010fee00000108a0 */
[----:B------:R3:W4:Y:S10]  /*bf90*/  MUFU.EX2 R231, R4 ;  /* 0x0000000400e77308 */ /* 0x0007340000000800 */
[----:B------:R5:W-:Y:S01]  /*bfa0*/  MUFU.EX2 R200, R102 ;  /* 0x0000006600c87308 */ /* 0x000be20000000800 */
[----:B-1----:R-:W-:Y:S04]  /*bfb0*/  FFMA.FTZ R105, R101, R246, R226 ;  /* 0x000000f665697223 */ /* 0x002fe800000100e2 */
[----:B------:R-:W-:Y:S02]  /*bfc0*/  FADD.FTZ R105, R229, R105 ;  /* 0x00000069e5697221 */ /* 0x000fe40000010000 */
[----:B---3--:R-:W-:Y:S01]  /*bfd0*/  FMUL.FTZ R4, R103, R116 ;  /* 0x0000007467047220 */ /* 0x008fe20000410000 */
[----:B------:R-:W-:Y:S01]  /*bfe0*/  F2FP.BF16.PACK_AB R116, R228, R227 ;  /* 0x000000e3e474723e */ /* 0x000fe200000010ff */
[C---:B----4-:R-:W-:Y:S01]  /*bff0*/  FADD.FTZ R0, R231.reuse, R0 ;  /* 0x00000000e7007221 */ /* 0x050fe20000010000 */
[----:B------:R-:W-:Y:S05]  /*c000*/  F2FP.BF16.PACK_AB R115, R231, R230 ;  /* 0x000000e6e773723e */ /* 0x000fea00000010ff */
[-C--:B------:R-:W-:Y:S05]  /*c010*/  HMMA.16816.F32.BF16 R4, R116, R20.reuse, R4 ;  /* 0x000000147404723c */ /* 0x080fea0000041804 */
[--C-:B-----5:R-:W-:Y:S03]  /*c020*/  FFMA.FTZ R102, R210, c[0x0][0x2d0], -R3.reuse ;  /* 0x0000b400d2667a23 */ /* 0x120fe60000010803 */
[C---:B------:R-:W-:Y:S01]  /*c030*/  HMMA.16816.F32.BF16 R8, R112.reuse, R20, R8 ;  /* 0x000000147008723c */ /* 0x040fe20000041808 */
[----:B------:R1:W-:Y:S06]  /*c040*/  MUFU.EX2 R182, R102 ;  /* 0x0000006600b67308 */ /* 0x0003ec0000000800 */
[C---:B------:R-:W-:Y:S01]  /*c050*/  FMUL.FTZ R20, R103.reuse, R128 ;  /* 0x0000008067147220 */ /* 0x040fe20000410000 */
[-C--:B------:R-:W-:Y:S04]  /*c060*/  HMMA.16816.F32.BF16 R12, R112, R22.reuse, R12 ;  /* 0x00000016700c723c */ /* 0x080fe8000004180c */
[----:B------:R-:W-:Y:S02]  /*c070*/  FMUL.FTZ R21, R103, R129 ;  /* 0x0000008167157220 */ /* 0x000fe40000410000 */
[--C-:B------:R-:W-:Y:S02]  /*c080*/  FFMA.FTZ R129, R170, c[0x0][0x2d0], -R168.reuse ;  /* 0x0000b400aa817a23 */ /* 0x100fe400000108a8 */
[C---:B------:R-:W-:Y:S01]  /*c090*/  HMMA.16816.F32.BF16 R16, R116.reuse, R22, R16 ;  /* 0x000000167410723c */ /* 0x040fe20000041810 */
[----:B------:R-:W-:Y:S03]  /*c0a0*/  MUFU.EX2 R170, R132 ;  /* 0x0000008400aa7308 */ /* 0x000fe60000000800 */
[--C-:B------:R-:W-:Y:S03]  /*c0b0*/  FFMA.FTZ R128, R169, c[0x0][0x2d0], -R168.reuse ;  /* 0x0000b400a9807a23 */ /* 0x100fe600000108a8 */
[C---:B------:R-:W-:Y:S02]  /*c0c0*/  FMUL.FTZ R22, R101.reuse, R130 ;  /* 0x0000008265167220 */ /* 0x040fe40000410000 */
[----:B------:R-:W-:Y:S02]  /*c0d0*/  FMUL.FTZ R23, R101, R131 ;  /* 0x0000008365177220 */ /* 0x000fe40000410000 */
[----:B------:R-:W-:Y:S01]  /*c0e0*/  MUFU.EX2 R176, R129 ;  /* 0x0000008100b07308 */ /* 0x000fe20000000800 */
[--C-:B-1----:R-:W-:Y:S02]  /*c0f0*/  FFMA.FTZ R102, R209, c[0x0][0x2d0], -R3.reuse ;  /* 0x0000b400d1667a23 */ /* 0x102fe40000010803 */
[--C-:B------:R-:W-:Y:S02]  /*c100*/  FFMA.FTZ R131, R213, c[0x0][0x2d0], -R168.reuse ;  /* 0x0000b400d5837a23 */ /* 0x100fe400000108a8 */
[-C--:B------:R-:W-:Y:S03]  /*c110*/  HMMA.16816.F32.BF16 R20, R116, R36.reuse, R20 ;  /* 0x000000247414723c */ /* 0x080fe60000041814 */
[----:B------:R-:W-:Y:S02]  /*c120*/  FFMA.FTZ R130, R207, c[0x0][0x2d0], -R168 ;  /* 0x0000b400cf827a23 */ /* 0x000fe400000108a8 */
[----:B------:R1:W-:Y:S03]  /*c130*/  MUFU.EX2 R183, R102 ;  /* 0x0000006600b77308 */ /* 0x0003e60000000800 */
[C---:B------:R-:W-:Y:S07]  /*c140*/  HMMA.16816.F32.BF16 R24, R112.reuse, R36, R24 ;  /* 0x000000247018723c */ /* 0x040fee0000041818 */
[C---:B------:R-:W-:Y:S01]  /*c150*/  FMUL.FTZ R36, R103.reuse, R144 ;  /* 0x0000009067247220 */ /* 0x040fe20000410000 */
[-C--:B------:R-:W-:Y:S01]  /*c160*/  HMMA.16816.F32.BF16 R28, R112, R38.reuse, R28 ;  /* 0x00000026701c723c */ /* 0x080fe2000004181c */
[----:B------:R-:W-:Y:S03]  /*c170*/  MUFU.EX2 R171, R131 ;  /* 0x0000008300ab7308 */ /* 0x000fe60000000800 */
[----:B------:R-:W-:Y:S04]  /*c180*/  FMUL.FTZ R37, R103, R145 ;  /* 0x0000009167257220 */ /* 0x000fe80000410000 */
[C---:B------:R-:W-:Y:S03]  /*c190*/  HMMA.16816.F32.BF16 R32, R116.reuse, R38, R32 ;  /* 0x000000267420723c */ /* 0x040fe60000041820 */
[----:B------:R-:W-:Y:S01]  /*c1a0*/  MUFU.EX2 R175, R130 ;  /* 0x0000008200af7308 */ /* 0x000fe20000000800 */
[--C-:B-1----:R-:W-:Y:S03]  /*c1b0*/  FFMA.FTZ R102, R216, c[0x0][0x2d0], -R160.reuse ;  /* 0x0000b400d8667a23 */ /* 0x102fe600000108a0 */
[C---:B------:R-:W-:Y:S02]  /*c1c0*/  FMUL.FTZ R38, R101.reuse, R146 ;  /* 0x0000009265267220 */ /* 0x040fe40000410000 */
[----:B------:R-:W-:Y:S04]  /*c1d0*/  FMUL.FTZ R39, R101, R147 ;  /* 0x0000009365277220 */ /* 0x000fe80000410000 */
[----:B------:R1:W-:Y:S03]  /*c1e0*/  MUFU.EX2 R180, R102 ;  /* 0x0000006600b47308 */ /* 0x0003e60000000800 */
[-C--:B--2---:R-:W-:Y:S07]  /*c1f0*/  HMMA.16816.F32.BF16 R36, R116, R120.reuse, R36 ;  /* 0x000000787424723c */ /* 0x084fee0000041824 */
[----:B------:R-:W-:Y:S01]  /*c200*/  MUFU.EX2 R177, R128 ;  /* 0x0000008000b17308 */ /* 0x000fe20000000800 */
[C---:B------:R-:W-:Y:S08]  /*c210*/  HMMA.16816.F32.BF16 R40, R112.reuse, R120, R40 ;  /* 0x000000787028723c */ /* 0x040ff00000041828 */
[-C--:B------:R-:W-:Y:S01]  /*c220*/  HMMA.16816.F32.BF16 R44, R112, R122.reuse, R44 ;  /* 0x0000007a702c723c */ /* 0x080fe2000004182c */
[----:B------:R-:W-:Y:S03]  /*c230*/  MUFU.EX2 R168, R137 ;  /* 0x0000008900a87308 */ /* 0x000fe60000000800 */
[----:B-1----:R-:W-:Y:S04]  /*c240*/  FFMA.FTZ R102, R217, c[0x0][0x2d0], -R160 ;  /* 0x0000b400d9667a23 */ /* 0x002fe800000108a0 */
[C---:B------:R-:W-:Y:S01]  /*c250*/  HMMA.16816.F32.BF16 R48, R116.reuse, R122, R48 ;  /* 0x0000007a7430723c */ /* 0x040fe20000041830 */
[----:B------:R-:W1:Y:S02]  /*c260*/  LDSM.16.MT88.4 R120, [R186+0xc00] ;  /* 0x000c0000ba78783b */ /* 0x000e640000004200 */
[----:B------:R2:W-:Y:S10]  /*c270*/  MUFU.EX2 R181, R102 ;  /* 0x0000006600b57308 */ /* 0x0005f40000000800 */
[----:B------:R-:W3:Y:S01]  /*c280*/  MUFU.EX2 R169, R136 ;  /* 0x0000008800a97308 */ /* 0x000ee20000000800 */
[--C-:B--2---:R-:W-:Y:S09]  /*c290*/  FFMA.FTZ R102, R219, c[0x0][0x2d0], -R3.reuse ;  /* 0x0000b400db667a23 */ /* 0x104ff20000010803 */
[----:B------:R2:W-:Y:S01]  /*c2a0*/  MUFU.EX2 R179, R102 ;  /* 0x0000006600b37308 */ /* 0x0005e20000000800 */
[----:B---3--:R-:W-:Y:S01]  /*c2b0*/  F2FP.BF16.PACK_AB R162, R169, R168 ;  /* 0x000000a8a9a2723e */ /* 0x008fe200000010ff */
[-C--:B-1----:R-:W-:Y:S08]  /*c2c0*/  HMMA.16816.F32.BF16 R52, R116, R120.reuse, R52 ;  /* 0x000000787434723c */ /* 0x082ff00000041834 */
[C---:B------:R-:W-:Y:S04]  /*c2d0*/  HMMA.16816.F32.BF16 R56, R112.reuse, R120, R56 ;  /* 0x000000787038723c */ /* 0x040fe80000041838 */
[--C-:B--2---:R-:W-:Y:S04]  /*c2e0*/  FFMA.FTZ R102, R218, c[0x0][0x2d0], -R3.reuse ;  /* 0x0000b400da667a23 */ /* 0x104fe80000010803 */
[-C--:B------:R-:W-:Y:S01]  /*c2f0*/  HMMA.16816.F32.BF16 R60, R112, R122.reuse, R60 ;  /* 0x0000007a703c723c */ /* 0x080fe2000004183c */
[----:B------:R1:W-:Y:S03]  /*c300*/  MUFU.EX2 R178, R102 ;  /* 0x0000006600b27308 */ /* 0x0003e60000000800 */
[----:B------:R-:W-:Y:S02]  /*c310*/  FFMA.FTZ R3, R104, c[0x0][0x2d0], -R3 ;  /* 0x0000b40068037a23 */ /* 0x000fe40000010803 */
[----:B------:R-:W-:Y:S01]  /*c320*/  FFMA.FTZ R104, R100, R245, R224 ;  /* 0x000000f564687223 */ /* 0x000fe200000100e0 */
[----:B------:R-:W-:Y:S01]  /*c330*/  F2FP.BF16.PACK_AB R100, R175, R171 ;  /* 0x000000abaf64723e */ /* 0x000fe200000010ff */
[C---:B------:R-:W-:Y:S01]  /*c340*/  HMMA.16816.F32.BF16 R64, R116.reuse, R122, R64 ;  /* 0x0000007a7440723c */ /* 0x040fe20000041840 */
[----:B------:R-:W2:Y:S02]  /*c350*/  LDSM.16.MT88.4 R120, [R185+0x1800] ;  /* 0x00180000b978783b */ /* 0x000ea40000004200 */
[----:B------:R-:W3:Y:S01]  /*c360*/  MUFU.EX2 R109, R3 ;  /* 0x00000003006d7308 */ /* 0x000ee20000000800 */
[----:B------:R-:W-:Y:S02]  /*c370*/  FADD.FTZ R104, R225, R104 ;  /* 0x00000068e1687221 */ /* 0x000fe40000010000 */
[----:B-1----:R-:W-:Y:S07]  /*c380*/  FFMA.FTZ R102, R172, c[0x0][0x2d0], -R164 ;  /* 0x0000b400ac667a23 */ /* 0x002fee00000108a4 */
[----:B------:R-:W1:Y:S01]  /*c390*/  MUFU.EX2 R172, R111 ;  /* 0x0000006f00ac7308 */ /* 0x000e620000000800 */
[----:B---3--:R-:W-:Y:S01]  /*c3a0*/  F2FP.BF16.PACK_AB R163, R109, R166 ;  /* 0x000000a66da3723e */ /* 0x008fe200000010ff */
[----:B------:R-:W-:Y:S08]  /*c3b0*/  FFMA.FTZ R3, R103, R244, R227 ;  /* 0x000000f467037223 */ /* 0x000ff000000100e3 */
[----:B------:R3:W4:Y:S01]  /*c3c0*/  MUFU.EX2 R174, R102 ;  /* 0x0000006600ae7308 */ /* 0x0007220000000800 */
[----:B------:R-:W-:Y:S04]  /*c3d0*/  FADD.FTZ R3, R228, R3 ;  /* 0x00000003e4037221 */ /* 0x000fe80000010000 */
[----:B------:R-:W-:Y:S05]  /*c3e0*/  FADD.FTZ R3, R236, R3 ;  /* 0x00000003ec037221 */ /* 0x000fea0000010000 */
[----:B------:R-:W5:Y:S01]  /*c3f0*/  MUFU.EX2 R164, R135 ;  /* 0x0000008700a47308 */ /* 0x000f620000000800 */
[-C--:B--2---:R-:W-:Y:S03]  /*c400*/  HMMA.16816.F32.BF16 R68, R116, R120.reuse, R68 ;  /* 0x000000787444723c */ /* 0x084fe60000041844 */
[----:B-1----:R-:W-:Y:S01]  /*c410*/  F2FP.BF16.PACK_AB R101, R173, R172 ;  /* 0x000000acad65723e */ /* 0x002fe200000010ff */
[----:B------:R-:W-:Y:S04]  /*c420*/  FADD.FTZ R3, R237, R3 ;  /* 0x00000003ed037221 */ /* 0x000fe80000010000 */
[C---:B------:R-:W-:Y:S01]  /*c430*/  HMMA.16816.F32.BF16 R72, R112.reuse, R120, R72 ;  /* 0x000000787048723c */ /* 0x040fe20000041848 */
[----:B------:R-:W1:Y:S03]  /*c440*/  MUFU.EX2 R111, R134 ;  /* 0x00000086006f7308 */ /* 0x000e660000000800 */
[----:B------:R-:W-:Y:S01]  /*c450*/  FADD.FTZ R3, R222, R3 ;  /* 0x00000003de037221 */ /* 0x000fe20000010000 */
[----:B---3--:R-:W-:Y:S02]  /*c460*/  F2FP.BF16.PACK_AB R102, R177, R176 ;  /* 0x000000b0b166723e */ /* 0x008fe400000010ff */
[----:B----4-:R-:W-:Y:S01]  /*c470*/  F2FP.BF16.PACK_AB R103, R170, R174 ;  /* 0x000000aeaa67723e */ /* 0x010fe200000010ff */
[-C--:B------:R-:W-:Y:S04]  /*c480*/  HMMA.16816.F32.BF16 R76, R112, R122.reuse, R76 ;  /* 0x0000007a704c723c */ /* 0x080fe8000004184c */
[----:B------:R-:W-:Y:S01]  /*c490*/  FADD.FTZ R3, R223, R3 ;  /* 0x00000003df037221 */ /* 0x000fe20000010000 */
[----:B-----5:R-:W-:Y:S03]  /*c4a0*/  F2FP.BF16.PACK_AB R160, R167, R164 ;  /* 0x000000a4a7a0723e */ /* 0x020fe600000010ff */
[C---:B------:R-:W-:Y:S01]  /*c4b0*/  HMMA.16816.F32.BF16 R80, R116.reuse, R122, R80 ;  /* 0x0000007a7450723c */ /* 0x040fe20000041850 */
[----:B------:R-:W2:Y:S03]  /*c4c0*/  LDSM.16.MT88.4 R120, [R186+0x1800] ;  /* 0x00180000ba78783b */ /* 0x000ea60000004200 */
[----:B-1----:R-:W-:Y:S04]  /*c4d0*/  F2FP.BF16.PACK_AB R161, R165, R111 ;  /* 0x0000006fa5a1723e */ /* 0x002fe800000010ff */
[-C--:B--2---:R-:W-:Y:S08]  /*c4e0*/  HMMA.16816.F32.BF16 R84, R116, R120.reuse, R84 ;  /* 0x000000787454723c */ /* 0x084ff00000041854 */
[C---:B------:R-:W-:Y:S08]  /*c4f0*/  HMMA.16816.F32.BF16 R88, R112.reuse, R120, R88 ;  /* 0x000000787058723c */ /* 0x040ff00000041858 */
[-C--:B------:R-:W-:Y:S07]  /*c500*/  HMMA.16816.F32.BF16 R92, R112, R122.reuse, R92 ;  /* 0x0000007a705c723c */ /* 0x080fee000004185c */
[----:B------:R-:W-:Y:S01]  /*c510*/  F2FP.BF16.PACK_AB R112, R223, R222 ;  /* 0x000000dedf70723e */ /* 0x000fe200000010ff */
[----:B------:R-:W-:Y:S01]  /*c520*/  HMMA.16816.F32.BF16 R96, R116, R122, R96 ;  /* 0x0000007a7460723c */ /* 0x000fe20000041860 */
[----:B------:R-:W1:Y:S03]  /*c530*/  LDSM.16.MT88.4 R120, [R186+0x400] ;  /* 0x00040000ba78783b */ /* 0x000e660000004200 */
[----:B------:R-:W-:Y:S02]  /*c540*/  F2FP.BF16.PACK_AB R113, R220, R221 ;  /* 0x000000dddc71723e */ /* 0x000fe400000010ff */
[----:B------:R-:W-:Y:S02]  /*c550*/  F2FP.BF16.PACK_AB R114, R203, R204 ;  /* 0x000000cccb72723e */ /* 0x000fe400000010ff */
[----:B------:R-:W-:Y:S04]  /*c560*/  F2FP.BF16.PACK_AB R115, R202, R201 ;  /* 0x000000c9ca73723e */ /* 0x000fe800000010ff */
[----:B------:R-:W-:Y:S02]  /*c570*/  F2FP.BF16.PACK_AB R116, R200, R199 ;  /* 0x000000c7c874723e */ /* 0x000fe400000010ff */
        /* <DEDUP_REMOVED lines=95> */
.L_x_1083:
[----:B------:R-:W-:Y:S02]  /*cb70*/  MOV R9, 0x1f ;  /* 0x0000001f00097802 */ /* 0x000fe40000000f00 */
[----:B------:R-:W-:Y:S01]  /*cb80*/  MOV R8, 0xffffffff ;  /* 0xffffffff00087802 */ /* 0x000fe20000000f00 */
[----:B------:R-:W-:Y:S05]  /*cb90*/  BRA.DIV ~URZ, `(.L_x_1087) ;  /* 0x00005d027f007947 */ /* 0x000fea000b800000 */
[----:B------:R1:W2:Y:S02]  /*cba0*/  SHFL.BFLY PT, R0, R244, 0x2, 0x1f ;  /* 0x0c401f00f4007f89 */ /* 0x0002a400000e0000 */
.L_x_1167:
        /* <DEDUP_REMOVED lines=15> */
.L_x_1168:
        /* <DEDUP_REMOVED lines=58> */
[----:B------:R-:W-:Y:S01]  /*d040*/  FMUL.FTZ R49, R2, R57 ;  /* 0x0000003902317220 */ /* 0x000fe20000410000 */
        /* <DEDUP_REMOVED lines=75> */
.L_x_1062:
[----:B------:R2:W5:Y:S04]  /*d500*/  LDL R6, [R1] ;  /* 0x0000000001067983 */ /* 0x0005680000100800 */
        /* <DEDUP_REMOVED lines=17> */
[----:B------:R1:W-:Y:S02]  /*d620*/  STL [R1], R6 ;  /* 0x0000000601007387 */ /* 0x0003e40000100800 */
.L_x_1090:
[----:B--2---:R-:W-:Y:S05]  /*d630*/  BSYNC B0 ;  /* 0x0000000000007941 */ /* 0x004fea0003800000 */
.L_x_1089:
        /* <DEDUP_REMOVED lines=130> */
.L_x_1093:
        /* <DEDUP_REMOVED lines=24> */
[----:B--2---:R-:W-:Y:S01]  /*dfe0*/  IMAD.IADD R10, R4, 0x1, R75 ;  /* 0x00000001040a7824 */ /* 0x004fe200078e024b */
        /* <DEDUP_REMOVED lines=37> */
[----:B------:R-:W3:Y:S04]  /*e240*/  SHFL.IDX PT, R9, R3, 0x2, 0x1c1f ;  /* 0x005c1f0003097f89 */ /* 0x000ee800000e0000 */
[----:B------:R4:W-:Y:S01]  /*e250*/  SHFL.IDX PT, R7, R3, 0x3, 0x1c1f ;  /* 0x007c1f0003077f89 */ /* 0x0009e200000e0000 */
[----:B------:R-:W-:-:S03]  /*e260*/  IMAD R4, R11, c[0x0][0x4e8], RZ ;  /* 0x00013a000b047a24 */ /* 0x000fc600078e02ff */
[----:B------:R1:W1:Y:S01]  /*e270*/  SHFL.IDX PT, R6, R5, 0x3, 0x1c1f ;  /* 0x007c1f0005067f89 */ /* 0x00026200000e0000 */
[----:B------:R-:W-:Y:S01]  /*e280*/  LOP3.LUT P0, RZ, R16, 0x3, RZ, 0xc0, !PT ;  /* 0x0000000310ff7812 */ /* 0x000fe2000780c0ff */
[----:B----4-:R-:W-:-:S05]  /*e290*/  IMAD.IADD R3, R77, 0x1, R75 ;  /* 0x000000014d037824 */ /* 0x010fca00078e024b */
[C---:B------:R-:W-:Y:S02]  /*e2a0*/  IADD3 R16, R3.reuse, 0x8, RZ ;  /* 0x0000000803107810 */ /* 0x040fe40007ffe0ff */
[C---:B------:R-:W-:Y:S02]  /*e2b0*/  IADD3 R11, R3.reuse, 0x40, RZ ;  /* 0x00000040030b7810 */ /* 0x040fe40007ffe0ff */
[C---:B-1----:R-:W-:Y:S02]  /*e2c0*/  IADD3 R5, R3.reuse, 0x48, RZ ;  /* 0x0000004803057810 */ /* 0x042fe40007ffe0ff */
[-C--:B------:R-:W-:Y:S02]  /*e2d0*/  ISETP.GE.OR P5, PT, R3, R4.reuse, P0 ;  /* 0x000000040300720c */ /* 0x080fe400007a6670 */
[-C--:B------:R-:W-:Y:S02]  /*e2e0*/  ISETP.GE.OR P4, PT, R16, R4.reuse, P0 ;  /* 0x000000041000720c */ /* 0x080fe40000786670 */
[----:B------:R-:W-:-:S02]  /*e2f0*/  ISETP.GE.OR P1, PT, R11, R4, P0 ;  /* 0x000000040b00720c */ /* 0x000fc40000726670 */
[----:B------:R-:W-:-:S07]  /*e300*/  ISETP.GE.OR P0, PT, R5, R4, P0 ;  /* 0x000000040500720c */ /* 0x000fce0000706670 */
[----:B------:R1:W-:Y:S01]  /*e310*/  @!P5 ST.E [R14.64], R23 ;  /* 0x000000170e00d985 */ /* 0x0003e2000c101906 */
[----:B------:R-:W-:-:S03]  /*e320*/  ISETP.GE.AND P5, PT, R5, R4, PT ;  /* 0x000000040500720c */ /* 0x000fc60003fa6270 */
[----:B--2---:R1:W-:Y:S01]  /*e330*/  @!P4 ST.E [R12.64], R24 ;  /* 0x000000180c00c985 */ /* 0x0043e2000c101906 */
[----:B------:R-:W-:-:S03]  /*e340*/  ISETP.GE.AND P4, PT, R11, R4, PT ;  /* 0x000000040b00720c */ /* 0x000fc60003f86270 */
[----:B---3--:R1:W-:Y:S01]  /*e350*/  @!P1 ST.E [R8.64], R25 ;  /* 0x0000001908009985 */ /* 0x0083e2000c101906 */
[----:B------:R-:W-:-:S03]  /*e360*/  ISETP.GE.AND P1, PT, R3, R4, PT ;  /* 0x000000040300720c */ /* 0x000fc60003f26270 */
        /* <DEDUP_REMOVED lines=8> */
[----:B---3--:R-:W-:-:S04]  /*e3f0*/  SHF.R.S32.HI R77, RZ, 0x1f, R78 ;  /* 0x0000001fff4d7819 */ /* 0x008fc8000001144e */
[----:B------:R-:W-:-:S04]  /*e400*/  LEA.HI R77, R77, R78, RZ, 0x2 ;  /* 0x0000004e4d4d7211 */ /* 0x000fc800078f10ff */
[----:B------:R-:W-:-:S04]  /*e410*/  LOP3.LUT R77, R77, 0xfffffffc, RZ, 0xc0, !PT ;  /* 0xfffffffc4d4d7812 */ /* 0x000fc800078ec0ff */
[----:B------:R-:W-:Y:S02]  /*e420*/  IADD3 R77, -R77, R78, RZ ;  /* 0x0000004e4d4d7210 */ /* 0x000fe40007ffe1ff */
[----:B------:R-:W-:Y:S02]  /*e430*/  IADD3 R3, R7, R2, RZ ;  /* 0x0000000207037210 */ /* 0x000fe40007ffe0ff */
[----:B------:R-:W-:Y:S02]  /*e440*/  LEA R5, R77, R250, 0x5 ;  /* 0x000000fa4d057211 */ /* 0x000fe400078e28ff */
[----:B------:R-:W-:Y:S02]  /*e450*/  MOV R2, R6 ;  /* 0x0000000600027202 */ /* 0x000fe40000000f00 */
[----:B------:R-:W-:-:S03]  /*e460*/  IADD3 R5, R75, R5, RZ ;  /* 0x000000054b057210 */ /* 0x000fc60007ffe0ff */
[----:B------:R-:W-:Y:S01]  /*e470*/  IMAD.WIDE.U32 R6, R76, c[0x0][0x3e8], R2 ;  /* 0x0000fa004c067a25 */ /* 0x000fe200078e0002 */
[----:B------:R-:W-:-:S03]  /*e480*/  SHF.R.S32.HI R3, RZ, 0x1f, R0 ;  /* 0x0000001fff037819 */ /* 0x000fc60000011400 */
[----:B------:R-:W-:-:S04]  /*e490*/  @P2 IMAD.HI.U32 R9, R5, c[0x0][0x4ec], RZ ;  /* 0x00013b0005092a27 */ /* 0x000fc800078e00ff */
[----:B------:R-:W-:Y:S01]  /*e4a0*/  IMAD.MOV.U32 R2, RZ, RZ, R5 ;  /* 0x000000ffff027224 */ /* 0x000fe200078e0005 */
[----:B------:R-:W-:Y:S01]  /*e4b0*/  @P2 SHF.R.U32.HI R2, RZ, c[0x0][0x4f0], R9 ;  /* 0x00013c00ff022a19 */ /* 0x000fe20000011609 */
[----:B------:R-:W-:Y:S02]  /*e4c0*/  IMAD R8, R3, c[0x0][0x3f0], RZ ;  /* 0x0000fc0003087a24 */ /* 0x000fe400078e02ff */
[----:B------:R-:W-:Y:S02]  /*e4d0*/  IMAD R7, R76, c[0x0][0x3ec], R7 ;  /* 0x0000fb004c077a24 */ /* 0x000fe400078e0207 */
[C---:B------:R-:W-:Y:S01]  /*e4e0*/  IMAD R9, R0.reuse, c[0x0][0x3f4], R8 ;  /* 0x0000fd0000097a24 */ /* 0x040fe200078e0208 */
[----:B------:R-:W-:Y:S01]  /*e4f0*/  SHF.R.S32.HI R8, RZ, 0x1f, R2 ;  /* 0x0000001fff087819 */ /* 0x000fe20000011402 */
[----:B------:R-:W-:Y:S01]  /*e500*/  IMAD.WIDE.U32 R6, R0, c[0x0][0x3f0], R6 ;  /* 0x0000fc0000067a25 */ /* 0x000fe200078e0006 */
[----:B------:R-:W-:-:S03]  /*e510*/  IADD3 R0, -R2, RZ, RZ ;  /* 0x000000ff02007210 */ /* 0x000fc60007ffe1ff */
[----:B------:R-:W-:Y:S02]  /*e520*/  IMAD.IADD R7, R7, 0x1, R9 ;  /* 0x0000000107077824 */ /* 0x000fe400078e0209 */
[----:B------:R-:W-:-:S05]  /*e530*/  IMAD R0, R0, c[0x0][0x4e8], R5 ;  /* 0x00013a0000007a24 */ /* 0x000fca00078e0205 */
[----:B------:R-:W-:-:S05]  /*e540*/  SHF.R.S32.HI R5, RZ, 0x1f, R0 ;  /* 0x0000001fff057819 */ /* 0x000fca0000011400 */
[----:B------:R-:W-:Y:S01]  /*e550*/  IMAD R5, R5, c[0x0][0x3d8], RZ ;  /* 0x0000f60005057a24 */ /* 0x000fe200078e02ff */
[----:B------:R-:W-:Y:S02]  /*e560*/  IADD3 R11, R250, R75, RZ ;  /* 0x0000004bfa0b7210 */ /* 0x000fe40007ffe0ff */
[----:B--2---:R-:W-:-:S05]  /*e570*/  SHF.L.U32 R3, R18, 0x1, RZ ;  /* 0x0000000112037819 */ /* 0x004fca00000006ff */
        /* <DEDUP_REMOVED lines=23> */
.L_x_1169:
[----:B------:R-:W-:Y:S05]  /*e6f0*/  BRA.DIV ~URZ, `(.L_x_1096) ;  /* 0x000044a27f007947 */ /* 0x000fea000b800000 */
[----:B------:R3:W4:Y:S02]  /*e700*/  SHFL.IDX PT, R0, R13, RZ, 0x1c1f ;  /* 0x001c1fff0d007589 */ /* 0x00072400000e0000 */
.L_x_1170:
        /* <DEDUP_REMOVED lines=20> */
.L_x_1098:
[----:B------:R-:W-:Y:S05]  /*e850*/  BSYNC B0 ;  /* 0x0000000000007941 */ /* 0x000fea0003800000 */
.L_x_1097:
[----:B------:R-:W-:Y:S05]  /*e860*/  BRA.DIV ~URZ, `(.L_x_1099) ;  /* 0x000043927f007947 */ /* 0x000fea000b800000 */
[----:B--2---:R2:W1:Y:S04]  /*e870*/  SHFL.IDX PT, R10, R12, 0x1, 0x1c1f ;  /* 0x003c1f000c0a7f89 */ /* 0x00446800000e0000 */
[----:B----4-:R2:W4:Y:S02]  /*e880*/  SHFL.IDX PT, R0, R13, 0x1, 0x1c1f ;  /* 0x003c1f000d007f89 */ /* 0x01052400000e0000 */
.L_x_1171:
        /* <DEDUP_REMOVED lines=21> */
.L_x_1101:
[----:B------:R-:W-:Y:S05]  /*e9e0*/  BSYNC B0 ;  /* 0x0000000000007941 */ /* 0x000fea0003800000 */
.L_x_1100:
[----:B------:R-:W-:Y:S05]  /*e9f0*/  BRA.DIV ~URZ, `(.L_x_1102) ;  /* 0x000042c27f007947 */ /* 0x000fea000b800000 */
[----:B-1----:R1:W2:Y:S02]  /*ea00*/  SHFL.IDX PT, R10, R12, 0x2, 0x1c1f ;  /* 0x005c1f000c0a7f89 */ /* 0x0022a400000e0000 */
.L_x_1172:
[----:B------:R-:W-:Y:S05]  /*ea10*/  BRA.DIV ~URZ, `(.L_x_1103) ;  /* 0x000043127f007947 */ /* 0x000fea000b800000 */
[----:B----4-:R4:W1:Y:S02]  /*ea20*/  SHFL.IDX PT, R0, R13, 0x2, 0x1c1f ;  /* 0x005c1f000d007f89 */ /* 0x01086400000e0000 */
.L_x_1173:
        /* <DEDUP_REMOVED lines=21> */
.L_x_1105:
[----:B------:R-:W-:Y:S05]  /*eb80*/  BSYNC B0 ;  /* 0x0000000000007941 */ /* 0x000fea0003800000 */
.L_x_1104:
[----:B------:R-:W-:Y:S05]  /*eb90*/  BRA.DIV ~URZ, `(.L_x_1106) ;  /* 0x000041f27f007947 */ /* 0x000fea000b800000 */
[----:B-1----:R1:W3:Y:S04]  /*eba0*/  SHFL.IDX PT, R6, R12, 0x3, 0x1c1f ;  /* 0x007c1f000c067f89 */ /* 0x0022e800000e0000 */
[----:B------:R1:W4:Y:S02]  /*ebb0*/  SHFL.IDX PT, R0, R13, 0x3, 0x1c1f ;  /* 0x007c1f000d007f89 */ /* 0x00032400000e0000 */
.L_x_1174:
        /* <DEDUP_REMOVED lines=22> */
.L_x_1094:
        /* <DEDUP_REMOVED lines=35> */
.L_x_1175:
[----:B------:R-:W-:Y:S05]  /*ef50*/  BRA.DIV ~URZ, `(.L_x_1109) ;  /* 0x00003f627f007947 */ /* 0x000fea000b800000 */
[----:B------:R3:W4:Y:S02]  /*ef60*/  SHFL.IDX PT, R0, R13, RZ, 0x1c1f ;  /* 0x001c1fff0d007589 */ /* 0x00072400000e0000 */
.L_x_1176:
        /* <DEDUP_REMOVED lines=23> */
[----:B------:R-:W-:-:S04]  /*f0e0*/  @!P6 LEA R2, P2, R5, R0, 0x2 ;  /* 0x000000000502e211 */ /* 0x000fc800078410ff */
[----:B----4-:R-:W-:Y:S02]  /*f0f0*/  @!P6 LEA.HI.X R3, R5, R4, R6, 0x2, P2 ;  /* 0x000000040503e211 */ /* 0x010fe400010f1406 */
[C---:B------:R-:W-:Y:S01]  /*f100*/  @!P3 LEA R6, P2, R9.reuse, R0, 0x2 ;  /* 0x000000000906b211 */ /* 0x040fe200078410ff */
[----:B------:R-:W3:Y:S01]  /*f110*/  LDL R5, [R1+0x44] ;  /* 0x0000440001057983 */ /* 0x000ee20000100800 */
[C---:B--2---:R-:W-:Y:S02]  /*f120*/  ISETP.GE.AND P1, PT, R10.reuse, c[0x0][0x3c8], PT ;  /* 0x0000f2000a007a0c */ /* 0x044fe40003f26270 */
[----:B------:R-:W-:Y:S02]  /*f130*/  @!P3 LEA.HI.X R7, R9, R4, R16, 0x2, P2 ;  /* 0x000000040907b211 */ /* 0x000fe400010f1410 */
        /* <DEDUP_REMOVED lines=9> */
[----:B------:R-:W-:-:S03]  /*f1d0*/  ISETP.GE.AND P3, PT, R23, c[0x0][0x3c8], PT ;  /* 0x0000f20017007a0c */ /* 0x000fc60003f66270 */
[----:B------:R1:W-:Y:S01]  /*f1e0*/  @!P1 ST.E.64 [R2.64], R128 ;  /* 0x0000008002009985 */ /* 0x0003e2000c101b06 */
[----:B------:R-:W-:-:S05]  /*f1f0*/  ISETP.GE.AND P1, PT, R21, c[0x0][0x3c8], PT ;  /* 0x0000f20015007a0c */ /* 0x000fca0003f26270 */
[----:B-1----:R-:W-:-:S04]  /*f200*/  @!P6 LEA R6, P2, R25, R0, 0x2 ;  /* 0x000000001906e211 */ /* 0x002fc800078410ff */
[----:B------:R-:W-:Y:S02]  /*f210*/  @!P6 LEA.HI.X R7, R25, R4, R75, 0x2, P2 ;  /* 0x000000041907e211 */ /* 0x000fe400010f144b */
[----:B------:R-:W-:-:S03]  /*f220*/  @!P3 LEA R2, P2, R23, R0, 0x2 ;  /* 0x000000001702b211 */ /* 0x000fc600078410ff */
[----:B------:R1:W-:Y:S01]  /*f230*/  @!P6 ST.E.64 [R6.64], R140 ;  /* 0x0000008c0600e985 */ /* 0x0003e2000c101b06 */
[----:B------:R-:W-:Y:S02]  /*f240*/  @!P3 LEA.HI.X R3, R23, R4, R24, 0x2, P2 ;  /* 0x000000041703b211 */ /* 0x000fe400010f1418 */
[----:B------:R-:W-:-:S03]  /*f250*/  ISETP.GE.AND P6, PT, R19, c[0x0][0x3c8], PT ;  /* 0x0000f20013007a0c */ /* 0x000fc60003fc6270 */
[----:B------:R1:W-:Y:S01]  /*f260*/  @!P3 ST.E.64 [R2.64], R144 ;  /* 0x000000900200b985 */ /* 0x0003e2000c101b06 */
[----:B------:R-:W-:Y:S02]  /*f270*/  ISETP.GE.AND P3, PT, R17, c[0x0][0x3c8], PT ;  /* 0x0000f20011007a0c */ /* 0x000fe40003f66270 */
[----:B-1----:R-:W-:-:S04]  /*f280*/  @!P1 LEA R6, P2, R21, R0, 0x2 ;  /* 0x0000000015069211 */ /* 0x002fc800078410ff */
[----:B------:R-:W-:-:S03]  /*f290*/  @!P1 LEA.HI.X R7, R21, R4, R22, 0x2, P2 ;  /* 0x0000000415079211 */ /* 0x000fc600010f1416 */
[C---:B------:R-:W-:Y:S02]  /*f2a0*/  @!P6 LEA R2, P2, R19.reuse, R0, 0x2 ;  /* 0x000000001302e211 */ /* 0x040fe400078410ff */
[----:B------:R1:W-:Y:S01]  /*f2b0*/  @!P1 ST.E.64 [R6.64], R156 ;  /* 0x0000009c06009985 */ /* 0x0003e2000c101b06 */
[----:B------:R-:W-:Y:S02]  /*f2c0*/  ISETP.GE.AND P1, PT, R8, c[0x0][0x3c8], PT ;  /* 0x0000f20008007a0c */ /* 0x000fe40003f26270 */
[----:B------:R-:W-:-:S05]  /*f2d0*/  @!P6 LEA.HI.X R3, R19, R4, R20, 0x2, P2 ;  /* 0x000000041303e211 */ /* 0x000fca00010f1414 */
[----:B------:R1:W-:Y:S01]  /*f2e0*/  @!P6 ST.E.64 [R2.64], R164 ;  /* 0x000000a40200e985 */ /* 0x0003e2000c101b06 */
[----:B------:R-:W-:Y:S02]  /*f2f0*/  ISETP.GE.AND P6, PT, R15, c[0x0][0x3c8], PT ;  /* 0x0000f2000f007a0c */ /* 0x000fe40003fc6270 */
[----:B-1----:R-:W-:-:S04]  /*f300*/  @!P3 LEA R6, P2, R17, R0, 0x2 ;  /* 0x000000001106b211 */ /* 0x002fc800078410ff */
[----:B------:R-:W-:Y:S02]  /*f310*/  @!P3 LEA.HI.X R7, R17, R4, R18, 0x2, P2 ;  /* 0x000000041107b211 */ /* 0x000fe400010f1412 */
[----:B------:R-:W-:-:S03]  /*f320*/  @!P1 LEA R2, P2, R8, R0, 0x2 ;  /* 0x0000000008029211 */ /* 0x000fc600078410ff */
[----:B------:R1:W-:Y:S01]  /*f330*/  @!P3 ST.E.64 [R6.64], R166 ;  /* 0x000000a60600b985 */ /* 0x0003e2000c101b06 */
[----:B------:R-:W-:Y:S02]  /*f340*/  ISETP.GE.AND P3, PT, R11, c[0x0][0x3c8], PT ;  /* 0x0000f2000b007a0c */ /* 0x000fe40003f66270 */
[----:B--2---:R-:W-:Y:S02]  /*f350*/  @!P1 LEA.HI.X R3, R8, R4, R9, 0x2, P2 ;  /* 0x0000000408039211 */ /* 0x004fe400010f1409 */
[----:B---3--:R-:W-:-:S03]  /*f360*/  ISETP.GE.AND P2, PT, R5, c[0x0][0x3c8], PT ;  /* 0x0000f20005007a0c */ /* 0x008fc60003f46270 */
[----:B------:R2:W-:Y:S01]  /*f370*/  @!P1 ST.E.64 [R2.64], R100 ;  /* 0x0000006402009985 */ /* 0x0005e2000c101b06 */
[----:B------:R-:W-:-:S04]  /*f380*/  @!P6 LEA R8, P1, R15, R0, 0x2 ;  /* 0x000000000f08e211 */ /* 0x000fc800078210ff */
[----:B-----5:R-:W-:Y:S02]  /*f390*/  @!P6 LEA.HI.X R9, R15, R4, R16, 0x2, P1 ;  /* 0x000000040f09e211 */ /* 0x020fe400008f1410 */
[----:B-1----:R-:W-:-:S03]  /*f3a0*/  @!P3 LEA R6, P1, R11, R0, 0x2 ;  /* 0x000000000b06b211 */ /* 0x002fc600078210ff */
[----:B------:R1:W-:Y:S01]  /*f3b0*/  @!P6 ST.E.64 [R8.64], R170 ;  /* 0x000000aa0800e985 */ /* 0x0003e2000c101b06 */
[----:B----4-:R-:W-:Y:S02]  /*f3c0*/  @!P3 LEA.HI.X R7, R11, R4, R14, 0x2, P1 ;  /* 0x000000040b07b211 */ /* 0x010fe400008f140e */
[----:B--2---:R-:W-:-:S04]  /*f3d0*/  @!P2 LEA R2, P1, R5, R0, 0x2 ;  /* 0x000000000502a211 */ /* 0x004fc800078210ff */
[----:B------:R-:W-:Y:S01]  /*f3e0*/  @!P2 LEA.HI.X R3, R5, R4, R10, 0x2, P1 ;  /* 0x000000040503a211 */ /* 0x000fe200008f140a */
[----:B------:R1:W-:Y:S04]  /*f3f0*/  @!P3 ST.E.64 [R6.64], R168 ;  /* 0x000000a80600b985 */ /* 0x0003e8000c101b06 */
[----:B------:R1:W-:Y:S04]  /*f400*/  @!P2 ST.E.64 [R2.64], R84 ;  /* 0x000000540200a985 */ /* 0x0003e8000c101b06 */
.L_x_1111:
[----:B------:R-:W-:Y:S05]  /*f410*/  BSYNC B0 ;  /* 0x0000000000007941 */ /* 0x000fea0003800000 */
.L_x_1110:
[----:B------:R-:W-:Y:S05]  /*f420*/  BRA.DIV ~URZ, `(.L_x_1112) ;  /* 0x00003af27f007947 */ /* 0x000fea000b800000 */
[----:B--2---:R2:W1:Y:S04]  /*f430*/  SHFL.IDX PT, R4, R12, 0x1, 0x1c1f ;  /* 0x003c1f000c047f89 */ /* 0x00446800000e0000 */
[----:B----4-:R2:W4:Y:S02]  /*f440*/  SHFL.IDX PT, R0, R13, 0x1, 0x1c1f ;  /* 0x003c1f000d007f89 */ /* 0x01052400000e0000 */
.L_x_1177:
[----:B------:R-:W-:Y:S01]  /*f450*/  BSSY B0, `(.L_x_1113) ;  /* 0x000004a000007945 */ /* 0x000fe20003800000 */
[----:B------:R-:W-:Y:S05]  /*f460*/  @P0 BRA `(.L_x_1114) ;  /* 0x0000048000000947 */ /* 0x000fea0003800000 */
[----:B------:R-:W5:Y:S04]  /*f470*/  LDL R5, [R1+0x24] ;  /* 0x0000240001057983 */ /* 0x000f680000100800 */
[----:B--2---:R-:W2:Y:S04]  /*f480*/  LDL R14, [R1+0x6c] ;  /* 0x00006c00010e7983 */ /* 0x004ea80000100800 */
[----:B-1-3--:R-:W3:Y:S04]  /*f490*/  LDL R6, [R1+0xb4] ;  /* 0x0000b40001067983 */ /* 0x00aee80000100800 */
[----:B----4-:R-:W4:Y:S04]  /*f4a0*/  LDL R16, [R1+0xb0] ;  /* 0x0000b00001107983 */ /* 0x010f280000100800 */
        /* <DEDUP_REMOVED lines=19> */
[----:B------:R-:W-:-:S04]  /*f5e0*/  @!P2 LEA R2, P3, R5, R0, 0x2 ;  /* 0x000000000502a211 */ /* 0x000fc800078610ff */
[----:B---3--:R-:W-:Y:S02]  /*f5f0*/  @!P2 LEA.HI.X R3, R5, R4, R6, 0x2, P3 ;  /* 0x000000040503a211 */ /* 0x008fe400018f1406 */
[----:B------:R-:W2:Y:S01]  /*f600*/  LDL R5, [R1+0x44] ;  /* 0x0000440001057983 */ /* 0x000ea20000100800 */
[----:B------:R-:W-:-:S04]  /*f610*/  @!P6 LEA R6, P3, R14, R0, 0x2 ;  /* 0x000000000e06e211 */ /* 0x000fc800078610ff */
[----:B----4-:R-:W-:Y:S02]  /*f620*/  @!P6 LEA.HI.X R7, R14, R4, R16, 0x2, P3 ;  /* 0x000000040e07e211 */ /* 0x010fe400018f1410 */
[----:B------:R-:W3:Y:S04]  /*f630*/  LDL R16, [R1+0x8c] ;  /* 0x00008c0001107983 */ /* 0x000ee80000100800 */
[----:B------:R-:W4:Y:S01]  /*f640*/  LDL R14, [R1+0x88] ;  /* 0x00008800010e7983 */ /* 0x000f220000100800 */
[----:B------:R-:W-:Y:S02]  /*f650*/  ISETP.GE.AND P1, PT, R76, c[0x0][0x3c8], PT ;  /* 0x0000f2004c007a0c */ /* 0x000fe40003f26270 */
[----:B------:R-:W-:Y:S01]  /*f660*/  ISETP.GE.AND P0, PT, R25, c[0x0][0x3c8], PT ;  /* 0x0000f20019007a0c */ /* 0x000fe20003f06270 */
[----:B------:R1:W-:Y:S01]  /*f670*/  @!P2 ST.E.64 [R2.64], R124 ;  /* 0x0000007c0200a985 */ /* 0x0003e2000c101b06 */
[----:B------:R-:W-:-:S03]  /*f680*/  ISETP.GE.AND P2, PT, R8, c[0x0][0x3c8], PT ;  /* 0x0000f20008007a0c */ /* 0x000fc60003f46270 */
[----:B------:R5:W-:Y:S01]  /*f690*/  @!P6 ST.E.64 [R6.64], R126 ;  /* 0x0000007e0600e985 */ /* 0x000be2000c101b06 */
[----:B------:R-:W-:-:S05]  /*f6a0*/  ISETP.GE.AND P6, PT, R23, c[0x0][0x3c8], PT ;  /* 0x0000f20017007a0c */ /* 0x000fca0003fc6270 */
[----:B-1----:R-:W-:-:S04]  /*f6b0*/  @!P1 LEA R2, P3, R76, R0, 0x2 ;  /* 0x000000004c029211 */ /* 0x002fc800078610ff */
[----:B------:R-:W-:Y:S02]  /*f6c0*/  @!P1 LEA.HI.X R3, R76, R4, R77, 0x2, P3 ;  /* 0x000000044c039211 */ /* 0x000fe400018f144d */
[----:B-----5:R-:W-:-:S03]  /*f6d0*/  @!P0 LEA R6, P3, R25, R0, 0x2 ;  /* 0x0000000019068211 */ /* 0x020fc600078610ff */
[----:B------:R1:W-:Y:S01]  /*f6e0*/  @!P1 ST.E.64 [R2.64], R130 ;  /* 0x0000008202009985 */ /* 0x0003e2000c101b06 */
[----:B------:R-:W-:Y:S02]  /*f6f0*/  @!P0 LEA.HI.X R7, R25, R4, R75, 0x2, P3 ;  /* 0x0000000419078211 */ /* 0x000fe400018f144b */
[----:B------:R-:W-:-:S03]  /*f700*/  ISETP.GE.AND P1, PT, R21, c[0x0][0x3c8], PT ;  /* 0x0000f20015007a0c */ /* 0x000fc60003f26270 */
[----:B------:R5:W-:Y:S01]  /*f710*/  @!P0 ST.E.64 [R6.64], R96 ;  /* 0x0000006006008985 */ /* 0x000be2000c101b06 */
[----:B------:R-:W-:Y:S02]  /*f720*/  ISETP.GE.AND P0, PT, R10, c[0x0][0x3c8], PT ;  /* 0x0000f2000a007a0c */ /* 0x000fe40003f06270 */
[----:B-1----:R-:W-:-:S04]  /*f730*/  @!P2 LEA R2, P3, R8, R0, 0x2 ;  /* 0x000000000802a211 */ /* 0x002fc800078610ff */
[----:B------:R-:W-:Y:S02]  /*f740*/  @!P2 LEA.HI.X R3, R8, R4, R9, 0x2, P3 ;  /* 0x000000040803a211 */ /* 0x000fe400018f1409 */
[----:B------:R-:W-:-:S03]  /*f750*/  @!P6 LEA R8, P3, R23, R0, 0x2 ;  /* 0x000000001708e211 */ /* 0x000fc600078610ff */
[----:B------:R1:W-:Y:S01]  /*f760*/  @!P2 ST.E.64 [R2.64], R104 ;  /* 0x000000680200a985 */ /* 0x0003e2000c101b06 */
[----:B------:R-:W-:Y:S02]  /*f770*/  @!P6 LEA.HI.X R9, R23, R4, R24, 0x2, P3 ;  /* 0x000000041709e211 */ /* 0x000fe400018f1418 */
[----:B------:R-:W-:Y:S02]  /*f780*/  ISETP.GE.AND P3, PT, R19, c[0x0][0x3c8], PT ;  /* 0x0000f20013007a0c */ /* 0x000fe40003f66270 */
[C---:B-----5:R-:W-:Y:S01]  /*f790*/  @!P1 LEA R6, P2, R21.reuse, R0, 0x2 ;  /* 0x0000000015069211 */ /* 0x060fe200078410ff */
[----:B------:R5:W-:Y:S03]  /*f7a0*/  @!P6 ST.E.64 [R8.64], R110 ;  /* 0x0000006e0800e985 */ /* 0x000be6000c101b06 */
        /* <DEDUP_REMOVED lines=9> */
[----:B-----5:R-:W-:-:S04]  /*f840*/  @!P2 LEA R8, P6, R17, R0, 0x2 ;  /* 0x000000001108a211 */ /* 0x020fc800078c10ff */
[----:B------:R-:W-:Y:S02]  /*f850*/  @!P2 LEA.HI.X R9, R17, R4, R18, 0x2, P6 ;  /* 0x000000041109a211 */ /* 0x000fe400030f1412 */
[----:B------:R-:W-:Y:S01]  /*f860*/  @!P1 LEA R6, P6, R15, R0, 0x2 ;  /* 0x000000000f069211 */ /* 0x000fe200078c10ff */
[----:B------:R1:W-:Y:S04]  /*f870*/  @!P3 ST.E.64 [R10.64], R146 ;  /* 0x000000920a00b985 */ /* 0x0003e8000c101b06 */
[----:B------:R1:W-:Y:S01]  /*f880*/  @!P2 ST.E.64 [R8.64], R142 ;  /* 0x0000008e0800a985 */ /* 0x0003e2000c101b06 */
[----:B--2---:R-:W-:Y:S02]  /*f890*/  ISETP.GE.AND P0, PT, R5, c[0x0][0x3c8], PT ;  /* 0x0000f20005007a0c */ /* 0x004fe40003f06270 */
[----:B---3--:R-:W-:-:S11]  /*f8a0*/  @!P1 LEA.HI.X R7, R15, R4, R16, 0x2, P6 ;  /* 0x000000040f079211 */ /* 0x008fd600030f1410 */
[----:B-1----:R-:W-:-:S04]  /*f8b0*/  @!P0 LEA R2, P6, R5, R0, 0x2 ;  /* 0x0000000005028211 */ /* 0x002fc800078c10ff */
[----:B----4-:R-:W-:Y:S01]  /*f8c0*/  @!P0 LEA.HI.X R3, R5, R4, R14, 0x2, P6 ;  /* 0x0000000405038211 */ /* 0x010fe200030f140e */
[----:B------:R1:W-:Y:S04]  /*f8d0*/  @!P1 ST.E.64 [R6.64], R82 ;  /* 0x0000005206009985 */ /* 0x0003e8000c101b06 */
[----:B------:R1:W-:Y:S04]  /*f8e0*/  @!P0 ST.E.64 [R2.64], R80 ;  /* 0x0000005002008985 */ /* 0x0003e8000c101b06 */
.L_x_1114:
[----:B------:R-:W-:Y:S05]  /*f8f0*/  BSYNC B0 ;  /* 0x0000000000007941 */ /* 0x000fea0003800000 */
.L_x_1113:
[----:B------:R-:W-:Y:S05]  /*f900*/  BRA.DIV ~URZ, `(.L_x_1115) ;  /* 0x000036d27f007947 */ /* 0x000fea000b800000 */
[----:B-1----:R1:W2:Y:S02]  /*f910*/  SHFL.IDX PT, R4, R12, 0x2, 0x1c1f ;  /* 0x005c1f000c047f89 */ /* 0x0022a400000e0000 */
.L_x_1178:
[----:B------:R-:W-:Y:S05]  /*f920*/  BRA.DIV ~URZ, `(.L_x_1116) ;  /* 0x000037227f007947 */ /* 0x000fea000b800000 */
[----:B----4-:R4:W1:Y:S02]  /*f930*/  SHFL.IDX PT, R0, R13, 0x2, 0x1c1f ;  /* 0x005c1f000d007f89 */ /* 0x01086400000e0000 */
.L_x_1179:
        /* <DEDUP_REMOVED lines=24> */
[----:B-----5:R-:W-:-:S13]  /*fac0*/  ISETP.GE.AND P0, PT, R11, c[0x0][0x3c8], PT ;  /* 0x0000f2000b007a0c */ /* 0x020fda0003f06270 */
[----:B-1----:R-:W-:-:S04]  /*fad0*/  @!P0 LEA R2, P6, R11, R0, 0x2 ;  /* 0x000000000b028211 */ /* 0x002fc800078c10ff */
[----:B---3--:R-:W-:Y:S02]  /*fae0*/  @!P0 LEA.HI.X R3, R11, R4, R14, 0x2, P6 ;  /* 0x000000040b038211 */ /* 0x008fe400030f140e */
[----:B------:R-:W3:Y:S04]  /*faf0*/  LDL R11, [R1+0x98] ;  /* 0x00009800010b7983 */ /* 0x000ee80000100800 */
[----:B------:R-:W5:Y:S01]  /*fb00*/  LDL R14, [R1+0x88] ;  /* 0x00008800010e7983 */ /* 0x000f620000100800 */
[----:B----4-:R-:W-:Y:S02]  /*fb10*/  ISETP.GE.AND P1, PT, R6, c[0x0][0x3c8], PT ;  /* 0x0000f20006007a0c */ /* 0x010fe40003f26270 */
[----:B--2---:R-:W-:Y:S02]  /*fb20*/  ISETP.GE.AND P2, PT, R78, c[0x0][0x3c8], PT ;  /* 0x0000f2004e007a0c */ /* 0x004fe40003f46270 */
[----:B------:R-:W-:Y:S01]  /*fb30*/  ISETP.GE.AND P4, PT, R76, c[0x0][0x3c8], PT ;  /* 0x0000f2004c007a0c */ /* 0x000fe20003f86270 */
[----:B------:R1:W-:Y:S08]  /*fb40*/  @!P0 ST.E.64 [R2.64], R36 ;  /* 0x0000002402008985 */ /* 0x0003f0000c101b06 */
[----:B------:R-:W-:-:S04]  /*fb50*/  @!P1 LEA R8, P3, R6, R0, 0x2 ;  /* 0x0000000006089211 */ /* 0x000fc800078610ff */
[----:B------:R-:W-:Y:S02]  /*fb60*/  @!P1 LEA.HI.X R9, R6, R4, R7, 0x2, P3 ;  /* 0x0000000406099211 */ /* 0x000fe400018f1407 */
[----:B------:R-:W-:Y:S02]  /*fb70*/  ISETP.GE.AND P3, PT, R25, c[0x0][0x3c8], PT ;  /* 0x0000f20019007a0c */ /* 0x000fe40003f66270 */
[C---:B------:R-:W-:Y:S01]  /*fb80*/  @!P2 LEA R6, P0, R78.reuse, R0, 0x2 ;  /* 0x000000004e06a211 */ /* 0x040fe200078010ff */
[----:B------:R2:W-:Y:S01]  /*fb90*/  @!P1 ST.E.64 [R8.64], R38 ;  /* 0x0000002608009985 */ /* 0x0005e2000c101b06 */
[----:B------:R-:W-:Y:S02]  /*fba0*/  ISETP.GE.AND P1, PT, R23, c[0x0][0x3c8], PT ;  /* 0x0000f20017007a0c */ /* 0x000fe40003f26270 */
[----:B------:R-:W-:Y:S02]  /*fbb0*/  @!P2 LEA.HI.X R7, R78, R4, R79, 0x2, P0 ;  /* 0x000000044e07a211 */ /* 0x000fe400000f144f */
[----:B------:R-:W-:-:S02]  /*fbc0*/  ISETP.GE.AND P0, PT, R21, c[0x0][0x3c8], PT ;  /* 0x0000f20015007a0c */ /* 0x000fc40003f06270 */
[----:B-1----:R-:W-:-:S04]  /*fbd0*/  @!P4 LEA R2, P6, R76, R0, 0x2 ;  /* 0x000000004c02c211 */ /* 0x002fc800078c10ff */
[----:B------:R-:W-:Y:S01]  /*fbe0*/  @!P4 LEA.HI.X R3, R76, R4, R77, 0x2, P6 ;  /* 0x000000044c03c211 */ /* 0x000fe200030f144d */
[----:B------:R1:W-:Y:S04]  /*fbf0*/  @!P2 ST.E.64 [R6.64], R40 ;  /* 0x000000280600a985 */ /* 0x0003e8000c101b06 */
[----:B------:R4:W-:Y:S01]  /*fc00*/  @!P4 ST.E.64 [R2.64], R42 ;  /* 0x0000002a0200c985 */ /* 0x0009e2000c101b06 */
[----:B------:R-:W-:Y:S02]  /*fc10*/  ISETP.GE.AND P4, PT, R10, c[0x0][0x3c8], PT ;  /* 0x0000f2000a007a0c */ /* 0x000fe40003f86270 */
[----:B--2---:R-:W-:-:S04]  /*fc20*/  @!P3 LEA R8, P2, R25, R0, 0x2 ;  /* 0x000000001908b211 */ /* 0x004fc800078410ff */
[----:B------:R-:W-:-:S05]  /*fc30*/  @!P3 LEA.HI.X R9, R25, R4, R75, 0x2, P2 ;  /* 0x000000041909b211 */ /* 0x000fca00010f144b */
[----:B------:R-:W-:Y:S01]  /*fc40*/  @!P3 ST.E.64 [R8.64], R66 ;  /* 0x000000420800b985 */ /* 0x000fe2000c101b06 */
[----:B------:R-:W-:Y:S02]  /*fc50*/  ISETP.GE.AND P3, PT, R19, c[0x0][0x3c8], PT ;  /* 0x0000f20013007a0c */ /* 0x000fe40003f66270 */
[-C--:B-1----:R-:W-:Y:S02]  /*fc60*/  @!P0 LEA R6, P2, R21, R0.reuse, 0x2 ;  /* 0x0000000015068211 */ /* 0x082fe400078410ff */
[----:B----4-:R-:W-:Y:S02]  /*fc70*/  @!P1 LEA R2, P6, R23, R0, 0x2 ;  /* 0x0000000017029211 */ /* 0x010fe400078c10ff */
[-C--:B------:R-:W-:Y:S02]  /*fc80*/  @!P0 LEA.HI.X R7, R21, R4.reuse, R22, 0x2, P2 ;  /* 0x0000000415078211 */ /* 0x080fe400010f1416 */
[----:B------:R-:W-:Y:S02]  /*fc90*/  @!P1 LEA.HI.X R3, R23, R4, R24, 0x2, P6 ;  /* 0x0000000417039211 */ /* 0x000fe400030f1418 */
[----:B------:R-:W-:-:S03]  /*fca0*/  ISETP.GE.AND P2, PT, R17, c[0x0][0x3c8], PT ;  /* 0x0000f20011007a0c */ /* 0x000fc60003f46270 */
[----:B------:R1:W-:Y:S01]  /*fcb0*/  @!P1 ST.E.64 [R2.64], R44 ;  /* 0x0000002c02009985 */ /* 0x0003e2000c101b06 */
[----:B------:R-:W-:-:S03]  /*fcc0*/  ISETP.GE.AND P1, PT, R15, c[0x0][0x3c8], PT ;  /* 0x0000f2000f007a0c */ /* 0x000fc60003f26270 */
[----:B------:R2:W-:Y:S01]  /*fcd0*/  @!P0 ST.E.64 [R6.64], R48 ;  /* 0x0000003006008985 */ /* 0x0005e2000c101b06 */
[----:B------:R-:W-:Y:S02]  /*fce0*/  ISETP.GE.AND P0, PT, R5, c[0x0][0x3c8], PT ;  /* 0x0000f20005007a0c */ /* 0x000fe40003f06270 */
        /* <DEDUP_REMOVED lines=8> */
[----:B------:R-:W-:Y:S01]  /*fd70*/  @!P1 LEA.HI.X R7, R15, R4, R16, 0x2, P6 ;  /* 0x000000040f079211 */ /* 0x000fe200030f1410 */
[----:B------:R2:W-:Y:S04]  /*fd80*/  @!P3 ST.E.64 [R10.64], R72 ;  /* 0x000000480a00b985 */ /* 0x0005e8000c101b06 */
[----:B------:R2:W-:Y:S04]  /*fd90*/  @!P2 ST.E.64 [R8.64], R68 ;  /* 0x000000440800a985 */ /* 0x0005e8000c101b06 */
[----:B------:R2:W-:Y:S01]  /*fda0*/  @!P1 ST.E.64 [R6.64], R56 ;  /* 0x0000003806009985 */ /* 0x0005e2000c101b06 */
[----:B-1----:R-:W-:-:S04]  /*fdb0*/  @!P0 LEA R2, P4, R5, R0, 0x2 ;  /* 0x0000000005028211 */ /* 0x002fc800078810ff */
[----:B-----5:R-:W-:-:S05]  /*fdc0*/  @!P0 LEA.HI.X R3, R5, R4, R14, 0x2, P4 ;  /* 0x0000000405038211 */ /* 0x020fca00020f140e */
[----:B------:R2:W-:Y:S04]  /*fdd0*/  @!P0 ST.E.64 [R2.64], R28 ;  /* 0x0000001c02008985 */ /* 0x0005e8000c101b06 */
.L_x_1118:
[----:B------:R-:W-:Y:S05]  /*fde0*/  BSYNC B0 ;  /* 0x0000000000007941 */ /* 0x000fea0003800000 */
.L_x_1117:
[----:B------:R-:W-:Y:S05]  /*fdf0*/  BRA.DIV ~URZ, `(.L_x_1119) ;  /* 0x000032b27f007947 */ /* 0x000fea000b800000 */
[----:B--2---:R2:W3:Y:S04]  /*fe00*/  SHFL.IDX PT, R4, R12, 0x3, 0x1c1f ;  /* 0x007c1f000c047f89 */ /* 0x0044e800000e0000 */
[----:B-1----:R2:W1:Y:S02]  /*fe10*/  SHFL.IDX PT, R0, R13, 0x3, 0x1c1f ;  /* 0x007c1f000d007f89 */ /* 0x00246400000e0000 */
.L_x_1180:
[----:B------:R-:W-:Y:S05]  /*fe20*/  @P5 BRA `(.L_x_1107) ;  /* 0x0000128000005947 */ /* 0x000fea0003800000 */
[----:B------:R-:W5:Y:S04]  /*fe30*/  LDL R9, [R1+0x24] ;  /* 0x0000240001097983 */ /* 0x000f680000100800 */
[----:B--2---:R-:W2:Y:S04]  /*fe40*/  LDL R5, [R1+0x6c] ;  /* 0x00006c0001057983 */ /* 0x004ea80000100800 */
[----:B---34-:R-:W3:Y:S04]  /*fe50*/  LDL R13, [R1+0xb4] ;  /* 0x0000b400010d7983 */ /* 0x018ee80000100800 */
[----:B------:R-:W4:Y:S04]  /*fe60*/  LDL R8, [R1+0xb0] ;  /* 0x0000b00001087983 */ /* 0x000f280000100800 */
        /* <DEDUP_REMOVED lines=19> */
[----:B-1----:R-:W-:-:S04]  /*ffa0*/  @!P4 LEA R6, P6, R9, R0, 0x2 ;  /* 0x000000000906c211 */ /* 0x002fc800078c10ff */
[----:B---3--:R-:W-:Y:S02]  /*ffb0*/  @!P4 LEA.HI.X R7, R9, R4, R13, 0x2, P6 ;  /* 0x000000040907c211 */ /* 0x008fe400030f140d */
[----:B------:R-:W2:Y:S01]  /*ffc0*/  LDL R13, [R1+0x8c] ;  /* 0x00008c00010d7983 */ /* 0x000ea20000100800 */
[----:B------:R-:W-:-:S04]  /*ffd0*/  @!P3 LEA R2, P5, R5, R0, 0x2 ;  /* 0x000000000502b211 */ /* 0x000fc800078a10ff */
[----:B----4-:R-:W-:Y:S02]  /*ffe0*/  @!P3 LEA.HI.X R3, R5, R4, R8, 0x2, P5 ;  /* 0x000000040503b211 */ /* 0x010fe400028f1408 */
[----:B------:R-:W3:Y:S01]  /*fff0*/  LDL R5, [R1+0x44] ;  /* 0x0000440001057983 */ /* 0x000ee20000100800 */
[----:B------:R-:W-:Y:S02]  /*10000*/  ISETP.GE.AND P2, PT, R28, c[0x0][0x3c8], PT ;  /* 0x0000f2001c007a0c */ /* 0x000fe40003f46270 */
[----:B------:R-:W-:Y:S02]  /*10010*/  ISETP.GE.AND P1, PT, R24, c[0x0][0x3c8], PT ;  /* 0x0000f20018007a0c */ /* 0x000fe40003f26270 */
[----:B------:R-:W-:Y:S01]  /*10020*/  ISETP.GE.AND P0, PT, R22, c[0x0][0x3c8], PT ;  /* 0x0000f20016007a0c */ /* 0x000fe20003f06270 */
[----:B------:R1:W-:Y:S01]  /*10030*/  @!P4 ST.E.64 [R6.64], R60 ;  /* 0x0000003c0600c985 */ /* 0x0003e2000c101b06 */
[----:B------:R-:W-:-:S03]  /*10040*/  ISETP.GE.AND P4, PT, R20, c[0x0][0x3c8], PT ;  /* 0x0000f20014007a0c */ /* 0x000fc60003f86270 */
[----:B------:R4:W-:Y:S04]  /*10050*/  @!P3 ST.E.64 [R2.64], R34 ;  /* 0x000000220200b985 */ /* 0x0009e8000c101b06 */
[----:B------:R-:W-:-:S04]  /*10060*/  @!P2 LEA R8, P5, R28, R0, 0x2 ;  /* 0x000000001c08a211 */ /* 0x000fc800078a10ff */
[----:B------:R-:W-:Y:S02]  /*10070*/  @!P2 LEA.HI.X R9, R28, R4, R29, 0x2, P5 ;  /* 0x000000041c09a211 */ /* 0x000fe400028f141d */
[----:B------:R-:W-:-:S03]  /*10080*/  ISETP.GE.AND P5, PT, R10, c[0x0][0x3c8], PT ;  /* 0x0000f2000a007a0c */ /* 0x000fc60003fa6270 */
[----:B------:R-:W-:Y:S01]  /*10090*/  @!P2 ST.E.64 [R8.64], R70 ;  /* 0x000000460800a985 */ /* 0x000fe2000c101b06 */
[-C--:B-1----:R-:W-:Y:S02]  /*100a0*/  @!P1 LEA R6, P6, R24, R0.reuse, 0x2 ;  /* 0x0000000018069211 */ /* 0x082fe400078c10ff */
[----:B----4-:R-:W-:Y:S02]  /*100b0*/  @!P0 LEA R2, P3, R22, R0, 0x2 ;  /* 0x0000000016028211 */ /* 0x010fe400078610ff */
[-C--:B------:R-:W-:Y:S02]  /*100c0*/  @!P1 LEA.HI.X R7, R24, R4.reuse, R25, 0x2, P6 ;  /* 0x0000000418079211 */ /* 0x080fe400030f1419 */
[----:B------:R-:W-:-:S03]  /*100d0*/  @!P0 LEA.HI.X R3, R22, R4, R23, 0x2, P3 ;  /* 0x0000000416038211 */ /* 0x000fc600018f1417 */
[----:B------:R1:W-:Y:S01]  /*100e0*/  @!P1 ST.E.64 [R6.64], R64 ;  /* 0x0000004006009985 */ /* 0x0003e2000c101b06 */
[----:B------:R-:W-:-:S03]  /*100f0*/  ISETP.GE.AND P3, PT, R18, c[0x0][0x3c8], PT ;  /* 0x0000f20012007a0c */ /* 0x000fc60003f66270 */
[----:B------:R4:W-:Y:S01]  /*10100*/  @!P0 ST.E.64 [R2.64], R30 ;  /* 0x0000001e02008985 */ /* 0x0009e2000c101b06 */
[----:B------:R-:W-:Y:S02]  /*10110*/  ISETP.GE.AND P2, PT, R16, c[0x0][0x3c8], PT ;  /* 0x0000f20010007a0c */ /* 0x000fe40003f46270 */
[----:B------:R-:W-:Y:S02]  /*10120*/  ISETP.GE.AND P1, PT, R14, c[0x0][0x3c8], PT ;  /* 0x0000f2000e007a0c */ /* 0x000fe40003f26270 */
[----:B-1----:R-:W-:-:S04]  /*10130*/  @!P4 LEA R6, P0, R20, R0, 0x2 ;  /* 0x000000001406c211 */ /* 0x002fc800078010ff */
[----:B------:R-:W-:Y:S02]  /*10140*/  @!P4 LEA.HI.X R7, R20, R4, R21, 0x2, P0 ;  /* 0x000000041407c211 */ /* 0x000fe400000f1415 */
[----:B------:R-:W-:Y:S02]  /*10150*/  ISETP.GE.AND P0, PT, R12, c[0x0][0x3c8], PT ;  /* 0x0000f2000c007a0c */ /* 0x000fe40003f06270 */
[C---:B----4-:R-:W-:Y:S01]  /*10160*/  @!P5 LEA R2, P6, R10.reuse, R0, 0x2 ;  /* 0x000000000a02d211 */ /* 0x050fe200078c10ff */
[----:B------:R1:W-:Y:S03]  /*10170*/  @!P4 ST.E.64 [R6.64], R46 ;  /* 0x0000002e0600c985 */ /* 0x0003e6000c101b06 */
[----:B------:R-:W-:Y:S02]  /*10180*/  @!P5 LEA.HI.X R3, R10, R4, R11, 0x2, P6 ;  /* 0x000000040a03d211 */ /* 0x000fe400030f140b */
[----:B------:R-:W-:-:S02]  /*10190*/  @!P3 LEA R10, P4, R18, R0, 0x2 ;  /* 0x00000000120ab211 */ /* 0x000fc400078810ff */
[----:B------:R-:W-:Y:S01]  /*101a0*/  @!P2 LEA R8, P6, R16, R0, 0x2 ;  /* 0x000000001008a211 */ /* 0x000fe200078c10ff */
[----:B------:R4:W-:Y:S01]  /*101b0*/  @!P5 ST.E.64 [R2.64], R50 ;  /* 0x000000320200d985 */ /* 0x0009e2000c101b06 */
[-C--:B------:R-:W-:Y:S02]  /*101c0*/  @!P3 LEA.HI.X R11, R18, R4.reuse, R19, 0x2, P4 ;  /* 0x00000004120bb211 */ /* 0x080fe400020f1413 */
[----:B------:R-:W-:-:S03]  /*101d0*/  @!P2 LEA.HI.X R9, R16, R4, R17, 0x2, P6 ;  /* 0x000000041009a211 */ /* 0x000fc600030f1411 */
[----:B------:R2:W-:Y:S04]  /*101e0*/  @!P3 ST.E.64 [R10.64], R62 ;  /* 0x0000003e0a00b985 */ /* 0x0005e8000c101b06 */
[----:B------:R2:W-:Y:S01]  /*101f0*/  @!P2 ST.E.64 [R8.64], R58 ;  /* 0x0000003a0800a985 */ /* 0x0005e2000c101b06 */
[----:B-1----:R-:W-:-:S04]  /*10200*/  @!P1 LEA R6, P5, R14, R0, 0x2 ;  /* 0x000000000e069211 */ /* 0x002fc800078a10ff */
[----:B------:R-:W-:Y:S02]  /*10210*/  @!P1 LEA.HI.X R7, R14, R4, R15, 0x2, P5 ;  /* 0x000000040e079211 */ /* 0x000fe400028f140f */
[----:B----4-:R-:W-:-:S03]  /*10220*/  @!P0 LEA R2, P4, R12, R0, 0x2 ;  /* 0x000000000c028211 */ /* 0x010fc600078810ff */
[----:B------:R1:W-:Y:S01]  /*10230*/  @!P1 ST.E.64 [R6.64], R54 ;  /* 0x0000003606009985 */ /* 0x0003e2000c101b06 */
[----:B--2---:R-:W-:-:S05]  /*10240*/  @!P0 LEA.HI.X R3, R12, R4, R13, 0x2, P4 ;  /* 0x000000040c038211 */ /* 0x004fca00020f140d */
[----:B------:R1:W-:Y:S01]  /*10250*/  @!P0 ST.E.64 [R2.64], R32 ;  /* 0x0000002002008985 */ /* 0x0003e2000c101b06 */
[----:B---3--:R-:W-:-:S13]  /*10260*/  ISETP.GE.AND P0, PT, R5, c[0x0][0x3c8], PT ;  /* 0x0000f20005007a0c */ /* 0x008fda0003f06270 */
[----:B------:R-:W-:Y:S05]  /*10270*/  @P0 BRA `(.L_x_1107) ;  /* 0x00000e3000000947 */ /* 0x000fea0003800000 */
[----:B------:R-:W2:Y:S01]  /*10280*/  LDL R12, [R1+0x88] ;  /* 0x00008800010c7983 */ /* 0x000ea20000100800 */
[----:B-1----:R-:W-:-:S04]  /*10290*/  LEA R2, P0, R5, R0, 0x2 ;  /* 0x0000000005027211 */ /* 0x002fc800078010ff */
[----:B--2---:R-:W-:-:S05]  /*102a0*/  LEA.HI.X R3, R5, R4, R12, 0x2, P0 ;  /* 0x0000000405037211 */ /* 0x004fca00000f140c */
[----:B------:R1:W-:Y:S01]  /*102b0*/  ST.E.64 [R2.64], R26 ;  /* 0x0000001a02007985 */ /* 0x0003e2000c101b06 */
[----:B------:R-:W-:Y:S05]  /*102c0*/  BRA `(.L_x_1107) ;  /* 0x00000de000007947 */ /* 0x000fea0003800000 */
.L_x_1092:
        /* <DEDUP_REMOVED lines=22> */
.L_x_1120:
        /* <DEDUP_REMOVED lines=57> */
.L_x_1122:
[----:B------:R-:W-:Y:S05]  /*107c0*/  BSYNC B0 ;  /* 0x0000000000007941 */ /* 0x000fea0003800000 */
.L_x_1121:
        /* <DEDUP_REMOVED lines=12> */
[----:B------:R-:W-:Y:S02]  /*10890*/  IADD3 R11, R250, R8, RZ ;  /* 0x00000008fa0b7210 */ /* 0x000fe40007ffe0ff */
[----:B------:R-:W-:Y:S01]  /*108a0*/  ISETP.NE.AND P0, PT, R2, 0x1, PT ;  /* 0x000000010200780c */ /* 0x000fe20003f05270 */
[----:B------:R-:W-:-:S04]  /*108b0*/  IMAD.WIDE.U32 R2, R0, c[0x0][0x3a0], RZ ;  /* 0x0000e80000027a25 */ /* 0x000fc800078e00ff */
[----:B------:R-:W-:Y:S01]  /*108c0*/  IMAD R0, R0, c[0x0][0x3a4], R4 ;  /* 0x0000e90000007a24 */ /* 0x000fe200078e0204 */
[----:B------:R-:W-:Y:S01]  /*108d0*/  LEA R4, R5, R250, 0x5 ;  /* 0x000000fa05047211 */ /* 0x000fe200078e28ff */
[----:B------:R-:W-:Y:S02]  /*108e0*/  IMAD R5, R20, c[0x0][0x3f0], RZ ;  /* 0x0000fc0014057a24 */ /* 0x000fe400078e02ff */
[----:B------:R-:W-:Y:S01]  /*108f0*/  IMAD.IADD R3, R3, 0x1, R0 ;  /* 0x0000000103037824 */ /* 0x000fe200078e0200 */
[----:B------:R-:W-:-:S03]  /*10900*/  IADD3 R4, R8, R4, RZ ;  /* 0x0000000408047210 */ /* 0x000fc60007ffe0ff */
        /* <DEDUP_REMOVED lines=24> */
.L_x_1181:
[----:B------:R-:W-:Y:S05]  /*10a90*/  BRA.DIV ~URZ, `(.L_x_1124) ;  /* 0x000027427f007947 */ /* 0x000fea000b800000 */
[----:B------:R3:W4:Y:S02]  /*10aa0*/  SHFL.IDX PT, R0, R12, RZ, 0x1c1f ;  /* 0x001c1fff0c007589 */ /* 0x00072400000e0000 */
.L_x_1182:
        /* <DEDUP_REMOVED lines=21> */
.L_x_1126:
[----:B------:R-:W-:Y:S05]  /*10c00*/  BSYNC B0 ;  /* 0x0000000000007941 */ /* 0x000fea0003800000 */
.L_x_1125:
[----:B------:R-:W-:Y:S05]  /*10c10*/  BRA.DIV ~URZ, `(.L_x_1127) ;  /* 0x000026227f007947 */ /* 0x000fea000b800000 */
[----:B--2---:R2:W1:Y:S04]  /*10c20*/  SHFL.IDX PT, R8, R9, 0x1, 0x1c1f ;  /* 0x003c1f0009087f89 */ /* 0x00446800000e0000 */
[----:B----4-:R2:W4:Y:S02]  /*10c30*/  SHFL.IDX PT, R0, R12, 0x1, 0x1c1f ;  /* 0x003c1f000c007f89 */ /* 0x01052400000e0000 */
.L_x_1183:
        /* <DEDUP_REMOVED lines=21> */
.L_x_1129:
[----:B------:R-:W-:Y:S05]  /*10d90*/  BSYNC B0 ;  /* 0x0000000000007941 */ /* 0x000fea0003800000 */
.L_x_1128:
[----:B------:R-:W-:Y:S05]  /*10da0*/  BRA.DIV ~URZ, `(.L_x_1130) ;  /* 0x000025527f007947 */ /* 0x000fea000b800000 */
[----:B-1----:R1:W2:Y:S02]  /*10db0*/  SHFL.IDX PT, R8, R9, 0x2, 0x1c1f ;  /* 0x005c1f0009087f89 */ /* 0x0022a400000e0000 */
.L_x_1184:
[----:B------:R-:W-:Y:S05]  /*10dc0*/  BRA.DIV ~URZ, `(.L_x_1131) ;  /* 0x000025a27f007947 */ /* 0x000fea000b800000 */
[----:B----4-:R4:W1:Y:S02]  /*10dd0*/  SHFL.IDX PT, R0, R12, 0x2, 0x1c1f ;  /* 0x005c1f000c007f89 */ /* 0x01086400000e0000 */
.L_x_1185:
        /* <DEDUP_REMOVED lines=21> */
.L_x_1133:
[----:B------:R-:W-:Y:S05]  /*10f30*/  BSYNC B0 ;  /* 0x0000000000007941 */ /* 0x000fea0003800000 */
.L_x_1132:
[----:B------:R-:W-:Y:S05]  /*10f40*/  BRA.DIV ~URZ, `(.L_x_1134) ;  /* 0x000024827f007947 */ /* 0x000fea000b800000 */
[----:B--2---:R2:W3:Y:S04]  /*10f50*/  SHFL.IDX PT, R8, R9, 0x3, 0x1c1f ;  /* 0x007c1f0009087f89 */ /* 0x0044e800000e0000 */
[----:B-1----:R2:W1:Y:S02]  /*10f60*/  SHFL.IDX PT, R0, R12, 0x3, 0x1c1f ;  /* 0x007c1f000c007f89 */ /* 0x00246400000e0000 */
.L_x_1186:
        /* <DEDUP_REMOVED lines=20> */
.L_x_1107:
[----:B------:R-:W-:Y:S05]  /*110b0*/  BSYNC B1 ;  /* 0x0000000000017941 */ /* 0x000fea0003800000 */
.L_x_1091:
[----:B-1--4-:R-:W4:Y:S02]  /*110c0*/  LDL R0, [R1+0xbc] ;  /* 0x0000bc0001007983 */ /* 0x012f240000100800 */
[----:B----4-:R-:W-:-:S13]  /*110d0*/  ISETP.NE.AND P0, PT, R0, RZ, PT ;  /* 0x000000ff0000720c */ /* 0x010fda0003f05270 */
[----:B------:R-:W-:Y:S01]  /*110e0*/  @P0 WARPSYNC 0xffffffff ;  /* 0xffffffff00000948 */ /* 0x000fe20003800000 */
[----:B------:R-:W-:Y:S06]  /*110f0*/  @P0 BAR.SYNC.DEFER_BLOCKING 0x5, 0x80 ;  /* 0x0142000000000b1d */ /* 0x000fec0000010000 */
[----:B---3--:R-:W1:Y:S04]  /*11100*/  @P0 LDS.128 R4, [0xc080] ;  /* 0x00c08000ff040984 */ /* 0x008e680000000c00 */
[----:B-1----:R1:W-:Y:S04]  /*11110*/  @P0 STL.64 [R1], R4 ;  /* 0x0000000401000387 */ /* 0x0023e80000100a00 */
        /* <DEDUP_REMOVED lines=9> */
.L_x_1187:
[----:B------:R-:W-:Y:S05]  /*111b0*/  BRA.DIV ~URZ, `(.L_x_1137) ;  /* 0x000023427f007947 */ /* 0x000fea000b800000 */
[----:B------:R3:W4:Y:S02]  /*111c0*/  SHFL.IDX PT, R8, R74, 0x1, 0x1f ;  /* 0x00201f004a087f89 */ /* 0x00072400000e0000 */
.L_x_1188:
        /* <DEDUP_REMOVED lines=19> */
.L_x_1189:
        /* <DEDUP_REMOVED lines=16> */
.L_x_1190:
[----:B---3--:R-:W-:Y:S01]  /*11400*/  IMAD R0, R0, c[0x0][0x538], RZ ;  /* 0x00014e0000007a24 */ /* 0x008fe200078e02ff */
[----:B------:R-:W-:Y:S04]  /*11410*/  BSSY B1, `(.L_x_1140) ;  /* 0x00000ce000017945 */ /* 0x000fe80003800000 */
[----:B----4-:R-:W-:-:S04]  /*11420*/  IADD3 R8, R0, R8, RZ ;  /* 0x0000000800087210 */ /* 0x010fc80007ffe0ff */
[----:B--2---:R-:W-:-:S13]  /*11430*/  ISETP.GT.AND P6, PT, R8, R9, PT ;  /* 0x000000090800720c */ /* 0x004fda0003fc4270 */
[----:B------:R-:W-:Y:S05]  /*11440*/  @P6 BRA `(.L_x_1141) ;  /* 0x0000025000006947 */ /* 0x000fea0003800000 */
.L_x_1145:
        /* <DEDUP_REMOVED lines=17> */
.L_x_1191:
        /* <DEDUP_REMOVED lines=16> */
.L_x_1192:
[----:B--2---:R-:W-:-:S05]  /*11660*/  IMAD R0, R0, c[0x0][0x538], RZ ;  /* 0x00014e0000007a24 */ /* 0x004fca00078e02ff */
[----:B------:R-:W-:-:S04]  /*11670*/  IADD3 R8, R0, R8, RZ ;  /* 0x0000000800087210 */ /* 0x000fc80007ffe0ff */
[----:B------:R-:W-:-:S13]  /*11680*/  ISETP.GT.AND P6, PT, R8, R9, PT ;  /* 0x000000090800720c */ /* 0x000fda0003fc4270 */
[----:B-1----:R-:W-:Y:S05]  /*11690*/  @!P6 BRA `(.L_x_1145) ;  /* 0xfffffdb00000e947 */ /* 0x002fea000383ffff */
.L_x_1141:
[----:B------:R-:W-:-:S05]  /*116a0*/  IADD3 R11, -R0, R8, RZ ;  /* 0x00000008000b7210 */ /* 0x000fca0007ffe1ff */
[----:B------:R-:W-:-:S05]  /*116b0*/  IMAD R0, R4, c[0x0][0x538], R11 ;  /* 0x00014e0004007a24 */ /* 0x000fca00078e020b */
[----:B------:R-:W-:Y:S01]  /*116c0*/  ISETP.GT.AND P0, PT, R0, R9, PT ;  /* 0x000000090000720c */ /* 0x000fe20003f04270 */
[----:B------:R-:W-:-:S12]  /*116d0*/  BRA.DIV ~URZ, `(.L_x_1146) ;  /* 0x000022627f007947 */ /* 0x000fd8000b800000 */
[----:B------:R-:W-:-:S03]  /*116e0*/  VOTE.ANY R10, PT, !P0 ;  /* 0x00000000000a7806 */ /* 0x000fc600040e0100 */
.L_x_1193:
[----:B------:R-:W2:Y:S01]  /*116f0*/  LDL.LU R0, [R1+0xc] ;  /* 0x00000c0001007983 */ /* 0x000ea20000300800 */
[----:B------:R-:W2:Y:S02]  /*11700*/  POPC R8, R10 ;  /* 0x0000000a00087309 */ /* 0x000ea40000000000 */
[----:B--2---:R-:W-:-:S05]  /*11710*/  IADD3 R0, R8, R0, RZ ;  /* 0x0000000008007210 */ /* 0x004fca0007ffe0ff */
[----:B------:R2:W-:Y:S01]  /*11720*/  STL [R1+0xc], R0 ;  /* 0x00000c0001007387 */ /* 0x0005e20000100800 */
[----:B------:R-:W-:Y:S05]  /*11730*/  BRA.DIV ~URZ, `(.L_x_1147) ;  /* 0x000022527f007947 */ /* 0x000fea000b800000 */
[----:B------:R3:W4:Y:S04]  /*11740*/  SHFL.IDX PT, R12, R6, R8, 0x1f ;  /* 0x00001f08060c7589 */ /* 0x00072800000e0000 */
[----:B------:R3:W1:Y:S02]  /*11750*/  SHFL.IDX PT, R7, R7, R8, 0x1f ;  /* 0x00001f0807077589 */ /* 0x00066400000e0000 */
.L_x_1194:
[----:B------:R-:W-:Y:S01]  /*11760*/  ISETP.NE.AND P0, PT, R10, RZ, PT ;  /* 0x000000ff0a00720c */ /* 0x000fe20003f05270 */
[----:B------:R-:W-:-:S12]  /*11770*/  BSSY B0, `(.L_x_1148) ;  /* 0x0000005000007945 */ /* 0x000fd80003800000 */
[----:B------:R-:W-:Y:S05]  /*11780*/  @!P0 BRA `(.L_x_1149) ;  /* 0x0000003000008947 */ /* 0x000fea0003800000 */
[----:B------:R-:W-:Y:S01]  /*11790*/  IADD3 R3, R8, -0x1, RZ ;  /* 0xffffffff08037810 */ /* 0x000fe20007ffe0ff */
[----:B------:R-:W-:Y:S05]  /*117a0*/  BRA.DIV ~URZ, `(.L_x_1150) ;  /* 0x000022b27f007947 */ /* 0x000fea000b800000 */
[----:B------:R2:W3:Y:S02]  /*117b0*/  SHFL.IDX PT, R13, R4, R3, 0x1f ;  /* 0x00001f03040d7589 */ /* 0x0004e400000e0000 */
.L_x_1149:
[----:B------:R-:W-:Y:S05]  /*117c0*/  BSYNC B0 ;  /* 0x0000000000007941 */ /* 0x000fea0003800000 */
.L_x_1148:
[----:B--23--:R-:W-:Y:S01]  /*117d0*/  IMAD R0, R13, c[0x0][0x538], R11 ;  /* 0x00014e000d007a24 */ /* 0x00cfe200078e020b */
[----:B-1----:R-:W-:Y:S01]  /*117e0*/  ISETP.NE.AND P0, PT, R7, 0x1, PT ;  /* 0x000000010700780c */ /* 0x002fe20003f05270 */
[----:B------:R-:W-:Y:S03]  /*117f0*/  BSSY B0, `(.L_x_1151) ;  /* 0x0000086000007945 */ /* 0x000fe60003800000 */
[----:B------:R1:W-:Y:S01]  /*11800*/  STL [R1], R0 ;  /* 0x0000000001007387 */ /* 0x0003e20000100800 */
        /* <DEDUP_REMOVED lines=64> */
.L_x_1152:
        /* <DEDUP_REMOVED lines=68> */
.L_x_1153:
[----:B------:R-:W-:Y:S05]  /*12050*/  BSYNC B0 ;  /* 0x0000000000007941 */ /* 0x000fea0003800000 */
.L_x_1151:
[----:B------:R-:W-:-:S04]  /*12060*/  LOP3.LUT R2, RZ, R2, RZ, 0x33, !PT ;  /* 0x00000002ff027212 */ /* 0x000fc800078e33ff */
[----:B-1----:R-:W-:-:S05]  /*12070*/  IADD3 R0, R2, R12, RZ ;  /* 0x0000000c02007210 */ /* 0x002fca0007ffe0ff */
[----:B------:R1:W-:Y:S01]  /*12080*/  STL [R1+0x4], R0 ;  /* 0x0000040001007387 */ /* 0x0003e20000100800 */
[----:B------:R-:W-:Y:S05]  /*12090*/  BRA `(.L_x_1154) ;  /* 0x0000005000007947 */ /* 0x000fea0003800000 */
.L_x_1142:
[----:B------:R-:W-:Y:S01]  /*120a0*/  MOV R0, c[0x0][0x53c] ;  /* 0x00014f0000007a02 */ /* 0x000fe20000000f00 */
[----:B------:R2:W-:Y:S04]  /*120b0*/  STL [R1], R9 ;  /* 0x0000000901007387 */ /* 0x0005e80000100800 */
[----:B------:R2:W-:Y:S04]  /*120c0*/  STL [R1+0x4], RZ ;  /* 0x000004ff01007387 */ /* 0x0005e80000100800 */
[----:B------:R2:W-:Y:S04]  /*120d0*/  STL [R1+0x8], RZ ;  /* 0x000008ff01007387 */ /* 0x0005e80000100800 */
[----:B------:R2:W-:Y:S02]  /*120e0*/  STL [R1+0xc], R0 ;  /* 0x00000c0001007387 */ /* 0x0005e40000100800 */
.L_x_1154:
[----:B------:R-:W-:Y:S05]  /*120f0*/  BSYNC B1 ;  /* 0x0000000000017941 */ /* 0x000fea0003800000 */
.L_x_1140:
[----:B-1----:R-:W3:Y:S04]  /*12100*/  LDL R4, [R1] ;  /* 0x0000000001047983 */ /* 0x002ee80000100800 */
        /* <DEDUP_REMOVED lines=8> */
.L_x_1135:
[----:B--2---:R-:W2:Y:S02]  /*12190*/  LDL R0, [R1+0xc] ;  /* 0x00000c0001007983 */ /* 0x004ea40000100800 */
[----:B--2---:R-:W-:-:S13]  /*121a0*/  ISETP.GE.AND P0, PT, R0, c[0x0][0x53c], PT ;  /* 0x00014f0000007a0c */ /* 0x004fda0003f06270 */
[----:B-1----:R-:W-:Y:S01]  /*121b0*/  @P0 CALL.REL.NOINC `(.L_x_1155) ;  /* 0x0000001000000944 */ /* 0x002fe20003c00000 */
[----:B------:R-:W-:Y:S05]  /*121c0*/  BRA `(.L_x_1156) ;  /* 0xfffefb1000007947 */ /* 0x000fea000383ffff */
.L_x_1155:
[----:B------:R-:W-:Y:S05]  /*121d0*/  EXIT ;  /* 0x000000000000794d */ /* 0x000fea0003800000 */
.L_x_1045:
[----:B------:R-:W-:Y:S01]  /*121e0*/  IMAD.MOV.U32 R0, RZ, RZ, R5 ;  /* 0x000000ffff007224 */ /* 0x000fe200078e0005 */
[----:B------:R-:W-:Y:S02]  /*121f0*/  MOV R2, 0x1 ;  /* 0x0000000100027802 */ /* 0x000fe40000000f00 */
[----:B------:R-:W-:Y:S02]  /*12200*/  MOV R3, 0x12220 ;  /* 0x0001222000037802 */ /* 0x000fe40000000f00 */
[----:B------:R-:W-:Y:S05]  /*12210*/  CALL.REL.NOINC `($__internal_20_$__cuda_sm70_shflsync_up_p) ;  /* 0x0000193000007944 */ /* 0x000fea0003c00000 */
[----:B------:R-:W-:Y:S01]  /*12220*/  MOV R0, R4 ;  /* 0x0000000400007202 */ /* 0x000fe20000000f00 */
[----:B------:R-:W-:Y:S05]  /*12230*/  BRA `(.L_x_1157) ;  /* 0xfffee22000007947 */ /* 0x000fea000383ffff */
.L_x_1046:
[----:B------:R-:W-:Y:S01]  /*12240*/  IMAD.MOV.U32 R0, RZ, RZ, R5 ;  /* 0x000000ffff007224 */ /* 0x000fe200078e0005 */
[----:B------:R-:W-:Y:S02]  /*12250*/  MOV R2, 0x2 ;  /* 0x0000000200027802 */ /* 0x000fe40000000f00 */
[----:B------:R-:W-:Y:S02]  /*12260*/  MOV R3, 0x12280 ;  /* 0x0001228000037802 */ /* 0x000fe40000000f00 */
[----:B------:R-:W-:Y:S05]  /*12270*/  CALL.REL.NOINC `($__internal_20_$__cuda_sm70_shflsync_up_p) ;  /* 0x000018d000007944 */ /* 0x000fea0003c00000 */
[----:B------:R-:W-:Y:S01]  /*12280*/  SEL R0, R4, RZ, P4 ;  /* 0x000000ff04007207 */ /* 0x000fe20002000000 */
[----:B------:R-:W-:Y:S01]  /*12290*/  IMAD.MOV.U32 R2, RZ, RZ, 0x4 ;  /* 0x00000004ff027424 */ /* 0x000fe200078e00ff */
[----:B------:R-:W-:-:S03]  /*122a0*/  MOV R3, 0x122d0 ;  /* 0x000122d000037802 */ /* 0x000fc60000000f00 */
[----:B------:R-:W-:Y:S02]  /*122b0*/  IMAD.IADD R0, R5, 0x1, R0 ;  /* 0x0000000105007824 */ /* 0x000fe400078e0200 */
        /* <DEDUP_REMOVED lines=14> */
[----:B------:R-:W-:Y:S01]  /*123a0*/  IMAD.IADD R4, R0, 0x1, R4 ;  /* 0x0000000100047824 */ /* 0x000fe200078e0204 */
[----:B------:R-:W-:-:S03]  /*123b0*/  MOV R0, 0x1f ;  /* 0x0000001f00007802 */ /* 0x000fc60000000f00 */
[----:B------:R-:W-:Y:S02]  /*123c0*/  IMAD.MOV.U32 R5, RZ, RZ, R4 ;  /* 0x000000ffff057224 */ /* 0x000fe400078e0004 */
[----:B------:R-:W-:Y:S05]  /*123d0*/  CALL.REL.NOINC `($__internal_19_$__cuda_sm70_shflsync_idx_p) ;  /* 0x0000172000007944 */ /* 0x000fea0003c00000 */
[----:B------:R-:W-:Y:S05]  /*123e0*/  BRA `(.L_x_1158) ;  /* 0xfffee17000007947 */ /* 0x000fea000383ffff */
.L_x_1048:
[----:B------:R-:W-:Y:S02]  /*123f0*/  SEL R0, RZ, 0x1, P0 ;  /* 0x00000001ff007807 */ /* 0x000fe40000000000 */
[----:B------:R-:W-:Y:S02]  /*12400*/  MOV R2, 0x12420 ;  /* 0x0001242000027802 */ /* 0x000fe40000000f00 */
[----:B------:R-:W-:Y:S05]  /*12410*/  CALL.REL.NOINC `($__internal_21_$__cuda_sm70_votesync_ballot) ;  /* 0x000017a000007944 */ /* 0x000fea0003c00000 */
[----:B------:R-:W-:Y:S01]  /*12420*/  MOV R10, R0 ;  /* 0x00000000000a7202 */ /* 0x000fe20000000f00 */
[----:B------:R-:W-:Y:S05]  /*12430*/  BRA `(.L_x_1159) ;  /* 0xfffee1b000007947 */ /* 0x000fea000383ffff */
.L_x_1049:
[----:B------:R-:W-:Y:S01]  /*12440*/  IMAD.MOV.U32 R5, RZ, RZ, R9 ;  /* 0x000000ffff057224 */ /* 0x000fe200078e0009 */
[----:B------:R-:W-:Y:S01]  /*12450*/  MOV R3, R6 ;  /* 0x0000000600037202 */ /* 0x000fe20000000f00 */
[----:B-1----:R-:W-:Y:S01]  /*12460*/  IMAD.MOV.U32 R0, RZ, RZ, 0x1f ;  /* 0x0000001fff007424 */ /* 0x002fe200078e00ff */
[----:B------:R-:W-:Y:S02]  /*12470*/  MOV R2, 0x12490 ;  /* 0x0001249000027802 */ /* 0x000fe40000000f00 */
[----:B------:R-:W-:Y:S05]  /*12480*/  CALL.REL.NOINC `($__internal_19_$__cuda_sm70_shflsync_idx_p) ;  /* 0x0000167000007944 */ /* 0x000fea0003c00000 */
[----:B------:R-:W-:Y:S01]  /*12490*/  IMAD.MOV.U32 R12, RZ, RZ, R0 ;  /* 0x000000ffff0c7224 */ /* 0x000fe200078e0000 */
[----:B------:R-:W-:Y:S01]  /*124a0*/  MOV R5, R8 ;  /* 0x0000000800057202 */ /* 0x000fe20000000f00 */
[----:B------:R-:W-:Y:S01]  /*124b0*/  IMAD.MOV.U32 R7, RZ, RZ, RZ ;  /* 0x000000ffff077224 */ /* 0x000fe200078e00ff */
[----:B------:R-:W-:Y:S01]  /*124c0*/  MOV R3, R6 ;  /* 0x0000000600037202 */ /* 0x000fe20000000f00 */
[----:B------:R-:W-:Y:S01]  /*124d0*/  IMAD.MOV.U32 R0, RZ, RZ, 0x1f ;  /* 0x0000001fff007424 */ /* 0x000fe200078e00ff */
[----:B------:R-:W-:-:S02]  /*124e0*/  MOV R2, 0x12500 ;  /* 0x0001250000027802 */ /* 0x000fc40000000f00 */
[----:B------:R-:W-:Y:S05]  /*124f0*/  CALL.REL.NOINC `($__internal_19_$__cuda_sm70_shflsync_idx_p) ;  /* 0x0000160000007944 */ /* 0x000fea0003c00000 */
[----:B------:R-:W-:Y:S01]  /*12500*/  MOV R9, R0 ;  /* 0x0000000000097202 */ /* 0x000fe20000000f00 */
[----:B------:R-:W-:Y:S05]  /*12510*/  BRA `(.L_x_1160) ;  /* 0xfffee14000007947 */ /* 0x000fea000383ffff */
.L_x_1052:
[----:B------:R-:W-:Y:S01]  /*12520*/  IMAD.MOV.U32 R5, RZ, RZ, R4 ;  /* 0x000000ffff057224 */ /* 0x000fe200078e0004 */
[----:B-1----:R-:W-:-:S02]  /*12530*/  MOV R0, 0x1f ;  /* 0x0000001f00007802 */ /* 0x002fc40000000f00 */
[----:B------:R-:W-:Y:S02]  /*12540*/  MOV R2, 0x12560 ;  /* 0x0001256000027802 */ /* 0x000fe40000000f00 */
[----:B--234-:R-:W-:Y:S05]  /*12550*/  CALL.REL.NOINC `($__internal_19_$__cuda_sm70_shflsync_idx_p) ;  /* 0x000015a000007944 */ /* 0x01cfea0003c00000 */
[----:B------:R-:W-:Y:S01]  /*12560*/  MOV R7, R0 ;  /* 0x0000000000077202 */ /* 0x000fe20000000f00 */
[----:B------:R-:W-:Y:S05]  /*12570*/  BRA `(.L_x_1051) ;  /* 0xfffee14000007947 */ /* 0x000fea000383ffff */
.L_x_1063:
[----:B-1----:R-:W-:Y:S01]  /*12580*/  IMAD.MOV.U32 R5, RZ, RZ, R11 ;  /* 0x000000ffff057224 */ /* 0x002fe200078e000b */
[----:B------:R-:W-:Y:S01]  /*12590*/  MOV R3, RZ ;  /* 0x000000ff00037202 */ /* 0x000fe20000000f00 */
[----:B------:R-:W-:Y:S01]  /*125a0*/  IMAD.MOV.U32 R0, RZ, RZ, 0x1c1f ;  /* 0x00001c1fff007424 */ /* 0x000fe200078e00ff */
[----:B------:R-:W-:Y:S02]  /*125b0*/  MOV R2, 0x125d0 ;  /* 0x000125d000027802 */ /* 0x000fe40000000f00 */
[----:B------:R-:W-:Y:S05]  /*125c0*/  CALL.REL.NOINC `($__internal_19_$__cuda_sm70_shflsync_idx_p) ;  /* 0x0000153000007944 */ /* 0x000fea0003c00000 */
[----:B------:R-:W-:Y:S01]  /*125d0*/  MOV R8, R0 ;  /* 0x0000000000087202 */ /* 0x000fe20000000f00 */
[----:B------:R-:W-:Y:S05]  /*125e0*/  BRA `(.L_x_1161) ;  /* 0xffff081000007947 */ /* 0x000fea000383ffff */
.L_x_1064:
[----:B------:R-:W-:Y:S01]  /*125f0*/  IMAD.MOV.U32 R5, RZ, RZ, R12 ;  /* 0x000000ffff057224 */ /* 0x000fe200078e000c */
[----:B------:R-:W-:Y:S01]  /*12600*/  MOV R3, RZ ;  /* 0x000000ff00037202 */ /* 0x000fe20000000f00 */
[----:B------:R-:W-:Y:S01]  /*12610*/  IMAD.MOV.U32 R0, RZ, RZ, 0x1c1f ;  /* 0x00001c1fff007424 */ /* 0x000fe200078e00ff */
[----:B------:R-:W-:Y:S02]  /*12620*/  MOV R2, 0x12640 ;  /* 0x0001264000027802 */ /* 0x000fe40000000f00 */
[----:B-12---:R-:W-:Y:S05]  /*12630*/  CALL.REL.NOINC `($__internal_19_$__cuda_sm70_shflsync_idx_p) ;  /* 0x000014c000007944 */ /* 0x006fea0003c00000 */
[----:B------:R-:W-:Y:S05]  /*12640*/  BRA `(.L_x_1162) ;  /* 0xffff07d000007947 */ /* 0x000fea000383ffff */
.L_x_1067:
[----:B--2---:R-:W-:Y:S01]  /*12650*/  IMAD.MOV.U32 R5, RZ, RZ, R11 ;  /* 0x000000ffff057224 */ /* 0x004fe200078e000b */
[----:B------:R-:W-:Y:S01]  /*12660*/  MOV R3, 0x1 ;  /* 0x0000000100037802 */ /* 0x000fe20000000f00 */
[----:B----4-:R-:W-:Y:S01]  /*12670*/  IMAD.MOV.U32 R0, RZ, RZ, 0x1c1f ;  /* 0x00001c1fff007424 */ /* 0x010fe200078e00ff */
[----:B------:R-:W-:-:S02]  /*12680*/  MOV R2, 0x126a0 ;  /* 0x000126a000027802 */ /* 0x000fc40000000f00 */
[----:B-1-3--:R-:W-:Y:S05]  /*12690*/  CALL.REL.NOINC `($__internal_19_$__cuda_sm70_shflsync_idx_p) ;  /* 0x0000146000007944 */ /* 0x00afea0003c00000 */
[----:B------:R-:W-:Y:S01]  /*126a0*/  IMAD.MOV.U32 R8, RZ, RZ, R0 ;  /* 0x000000ffff087224 */ /* 0x000fe200078e0000 */
[----:B------:R-:W-:Y:S01]  /*126b0*/  MOV R3, 0x1 ;  /* 0x0000000100037802 */ /* 0x000fe20000000f00 */
[----:B------:R-:W-:Y:S01]  /*126c0*/  IMAD.MOV.U32 R5, RZ, RZ, R12 ;  /* 0x000000ffff057224 */ /* 0x000fe200078e000c */
[----:B------:R-:W-:-:S02]  /*126d0*/  MOV R0, 0x1c1f ;  /* 0x00001c1f00007802 */ /* 0x000fc40000000f00 */
[----:B------:R-:W-:Y:S02]  /*126e0*/  MOV R2, 0x12700 ;  /* 0x0001270000027802 */ /* 0x000fe40000000f00 */
[----:B------:R-:W-:Y:S05]  /*126f0*/  CALL.REL.NOINC `($__internal_19_$__cuda_sm70_shflsync_idx_p) ;  /* 0x0000140000007944 */ /* 0x000fea0003c00000 */
[----:B------:R-:W-:Y:S05]  /*12700*/  BRA `(.L_x_1163) ;  /* 0xffff090000007947 */ /* 0x000fea000383ffff */
.L_x_1070:
[----:B-1----:R-:W-:Y:S01]  /*12710*/  IMAD.MOV.U32 R5, RZ, RZ, R11 ;  /* 0x000000ffff057224 */ /* 0x002fe200078e000b */
[----:B------:R-:W-:Y:S01]  /*12720*/  MOV R3, 0x2 ;  /* 0x0000000200037802 */ /* 0x000fe20000000f00 */
[----:B----4-:R-:W-:Y:S01]  /*12730*/  IMAD.MOV.U32 R0, RZ, RZ, 0x1c1f ;  /* 0x00001c1fff007424 */ /* 0x010fe200078e00ff */
[----:B------:R-:W-:Y:S02]  /*12740*/  MOV R2, 0x12760 ;  /* 0x0001276000027802 */ /* 0x000fe40000000f00 */
[----:B--23--:R-:W-:Y:S05]  /*12750*/  CALL.REL.NOINC `($__internal_19_$__cuda_sm70_shflsync_idx_p) ;  /* 0x000013a000007944 */ /* 0x00cfea0003c00000 */
[----:B------:R-:W-:Y:S01]  /*12760*/  MOV R8, R0 ;  /* 0x0000000000087202 */ /* 0x000fe20000000f00 */
[----:B------:R-:W-:Y:S05]  /*12770*/  BRA `(.L_x_1164) ;  /* 0xffff0a6000007947 */ /* 0x000fea000383ffff */
.L_x_1071:
[----:B------:R-:W-:Y:S01]  /*12780*/  IMAD.MOV.U32 R5, RZ, RZ, R12 ;  /* 0x000000ffff057224 */ /* 0x000fe200078e000c */
[----:B------:R-:W-:Y:S01]  /*12790*/  MOV R3, 0x2 ;  /* 0x0000000200037802 */ /* 0x000fe20000000f00 */
[----:B----4-:R-:W-:Y:S01]  /*127a0*/  IMAD.MOV.U32 R0, RZ, RZ, 0x1c1f ;  /* 0x00001c1fff007424 */ /* 0x010fe200078e00ff */
[----:B------:R-:W-:Y:S02]  /*127b0*/  MOV R2, 0x127d0 ;  /* 0x000127d000027802 */ /* 0x000fe40000000f00 */
[----:B-123--:R-:W-:Y:S05]  /*127c0*/  CALL.REL.NOINC `($__internal_19_$__cuda_sm70_shflsync_idx_p) ;  /* 0x0000133000007944 */ /* 0x00efea0003c00000 */
[----:B------:R-:W-:Y:S05]  /*127d0*/  BRA `(.L_x_1165) ;  /* 0xffff0a2000007947 */ /* 0x000fea000383ffff */
.L_x_1074:
[----:B-1----:R-:W-:Y:S01]  /*127e0*/  IMAD.MOV.U32 R5, RZ, RZ, R11 ;  /* 0x000000ffff057224 */ /* 0x002fe200078e000b */
[----:B------:R-:W-:Y:S01]  /*127f0*/  MOV R3, 0x3 ;  /* 0x0000000300037802 */ /* 0x000fe20000000f00 */
[----:B------:R-:W-:Y:S01]  /*12800*/  IMAD.MOV.U32 R0, RZ, RZ, 0x1c1f ;  /* 0x00001c1fff007424 */ /* 0x000fe200078e00ff */
[----:B------:R-:W-:-:S02]  /*12810*/  MOV R2, 0x12830 ;  /* 0x0001283000027802 */ /* 0x000fc40000000f00 */
[----:B--234-:R-:W-:Y:S05]  /*12820*/  CALL.REL.NOINC `($__internal_19_$__cuda_sm70_shflsync_idx_p) ;  /* 0x000012d000007944 */ /* 0x01cfea0003c00000 */
[----:B------:R-:W-:Y:S01]  /*12830*/  IMAD.MOV.U32 R6, RZ, RZ, R0 ;  /* 0x000000ffff067224 */ /* 0x000fe200078e0000 */
[----:B------:R-:W-:Y:S01]  /*12840*/  MOV R3, 0x3 ;  /* 0x0000000300037802 */ /* 0x000fe20000000f00 */
[----:B------:R-:W-:Y:S01]  /*12850*/  IMAD.MOV.U32 R5, RZ, RZ, R12 ;  /* 0x000000ffff057224 */ /* 0x000fe200078e000c */
[----:B------:R-:W-:-:S02]  /*12860*/  MOV R0, 0x1c1f ;  /* 0x00001c1f00007802 */ /* 0x000fc40000000f00 */
[----:B------:R-:W-:Y:S02]  /*12870*/  MOV R2, 0x12890 ;  /* 0x0001289000027802 */ /* 0x000fe40000000f00 */
[----:B------:R-:W-:Y:S05]  /*12880*/  CALL.REL.NOINC `($__internal_19_$__cuda_sm70_shflsync_idx_p) ;  /* 0x0000127000007944 */ /* 0x000fea0003c00000 */
[----:B------:R-:W-:Y:S05]  /*12890*/  BRA `(.L_x_1166) ;  /* 0xffff0b4000007947 */ /* 0x000fea000383ffff */
.L_x_1087:
[----:B------:R-:W-:Y:S01]  /*128a0*/  IMAD.MOV.U32 R0, RZ, RZ, R244 ;  /* 0x000000ffff007224 */ /* 0x000fe200078e00f4 */
[----:B------:R-:W-:Y:S02]  /*128b0*/  MOV R3, 0x2 ;  /* 0x0000000200037802 */ /* 0x000fe40000000f00 */
[----:B------:R-:W-:Y:S02]  /*128c0*/  MOV R2, 0x128e0 ;  /* 0x000128e000027802 */ /* 0x000fe40000000f00 */
[----:B------:R-:W-:Y:S05]  /*128d0*/  CALL.REL.NOINC `($__internal_18_$__cuda_sm70_shflsync_bfly_p) ;  /* 0x000011e000007944 */ /* 0x000fea0003c00000 */
[----:B------:R-:W-:Y:S05]  /*128e0*/  BRA `(.L_x_1167) ;  /* 0xffffa2c000007947 */ /* 0x000fea000383ffff */
.L_x_1088:
[----:B------:R-:W-:Y:S01]  /*128f0*/  IMAD.MOV.U32 R0, RZ, RZ, R5 ;  /* 0x000000ffff007224 */ /* 0x000fe200078e0005 */
[----:B------:R-:W-:Y:S02]  /*12900*/  MOV R3, 0x1 ;  /* 0x0000000100037802 */ /* 0x000fe40000000f00 */
[----:B------:R-:W-:Y:S02]  /*12910*/  MOV R2, 0x12930 ;  /* 0x0001293000027802 */ /* 0x000fe40000000f00 */
[----:B-1----:R-:W-:Y:S05]  /*12920*/  CALL.REL.NOINC `($__internal_18_$__cuda_sm70_shflsync_bfly_p) ;  /* 0x0000119000007944 */ /* 0x002fea0003c00000 */
[----:B------:R-:W-:Y:S01]  /*12930*/  FADD.FTZ R5, R5, R0 ;  /* 0x0000000005057221 */ /* 0x000fe20000010000 */
[----:B------:R-:W-:Y:S02]  /*12940*/  MOV R0, R246 ;  /* 0x000000f600007202 */ /* 0x000fe40000000f00 */
[----:B------:R-:W-:Y:S02]  /*12950*/  MOV R3, 0x2 ;  /* 0x0000000200037802 */ /* 0x000fe40000000f00 */
[----:B------:R-:W-:-:S02]  /*12960*/  MOV R2, 0x12980 ;  /* 0x0001298000027802 */ /* 0x000fc40000000f00 */
[----:B------:R-:W-:Y:S05]  /*12970*/  CALL.REL.NOINC `($__internal_18_$__cuda_sm70_shflsync_bfly_p) ;  /* 0x0000114000007944 */ /* 0x000fea0003c00000 */
[----:B------:R-:W-:Y:S01]  /*12980*/  FADD.FTZ R7, R246, R0 ;  /* 0x00000000f6077221 */ /* 0x000fe20000010000 */
[----:B------:R-:W-:-:S02]  /*12990*/  MOV R3, 0x1 ;  /* 0x0000000100037802 */ /* 0x000fc40000000f00 */
[----:B------:R-:W-:Y:S02]  /*129a0*/  MOV R2, 0x129d0 ;  /* 0x000129d000027802 */ /* 0x000fe40000000f00 */
[----:B------:R-:W-:Y:S02]  /*129b0*/  MOV R0, R7 ;  /* 0x0000000700007202 */ /* 0x000fe40000000f00 */
[----:B------:R-:W-:Y:S05]  /*129c0*/  CALL.REL.NOINC `($__internal_18_$__cuda_sm70_shflsync_bfly_p) ;  /* 0x000010f000007944 */ /* 0x000fea0003c00000 */
[----:B------:R-:W-:Y:S01]  /*129d0*/  FADD.FTZ R4, R7, R0 ;  /* 0x0000000007047221 */ /* 0x000fe20000010000 */
[----:B------:R-:W-:Y:S02]  /*129e0*/  MOV R0, R245 ;  /* 0x000000f500007202 */ /* 0x000fe40000000f00 */
[----:B------:R-:W-:Y:S02]  /*129f0*/  MOV R3, 0x2 ;  /* 0x0000000200037802 */ /* 0x000fe40000000f00 */
[----:B------:R-:W-:Y:S02]  /*12a00*/  MOV R2, 0x12a20 ;  /* 0x00012a2000027802 */ /* 0x000fe40000000f00 */
[----:B------:R-:W-:Y:S05]  /*12a10*/  CALL.REL.NOINC `($__internal_18_$__cuda_sm70_shflsync_bfly_p) ;  /* 0x000010a000007944 */ /* 0x000fea0003c00000 */
[----:B------:R-:W-:Y:S01]  /*12a20*/  FADD.FTZ R7, R245, R0 ;  /* 0x00000000f5077221 */ /* 0x000fe20000010000 */
[----:B------:R-:W-:Y:S02]  /*12a30*/  MOV R3, 0x1 ;  /* 0x0000000100037802 */ /* 0x000fe40000000f00 */
[----:B------:R-:W-:-:S02]  /*12a40*/  MOV R2, 0x12a70 ;  /* 0x00012a7000027802 */ /* 0x000fc40000000f00 */
        /* <DEDUP_REMOVED lines=9> */
[----:B------:R-:W-:Y:S02]  /*12ae0*/  MOV R2, 0x12b10 ;  /* 0x00012b1000027802 */ /* 0x000fe40000000f00 */
[----:B------:R-:W-:-:S02]  /*12af0*/  MOV R0, R6 ;  /* 0x0000000600007202 */ /* 0x000fc40000000f00 */
[----:B------:R-:W-:Y:S05]  /*12b00*/  CALL.REL.NOINC `($__internal_18_$__cuda_sm70_shflsync_bfly_p) ;  /* 0x00000fb000007944 */ /* 0x000fea0003c00000 */
[----:B------:R-:W-:Y:S01]  /*12b10*/  MOV R8, R0 ;  /* 0x0000000000087202 */ /* 0x000fe20000000f00 */
[----:B------:R-:W-:Y:S05]  /*12b20*/  BRA `(.L_x_1168) ;  /* 0xffffa17000007947 */ /* 0x000fea000383ffff */
.L_x_1095:
[----:B-1234-:R-:W-:Y:S01]  /*12b30*/  IMAD.MOV.U32 R5, RZ, RZ, R12 ;  /* 0x000000ffff057224 */ /* 0x01efe200078e000c */
[----:B------:R-:W-:Y:S01]  /*12b40*/  MOV R3, RZ ;  /* 0x000000ff00037202 */ /* 0x000fe20000000f00 */
[----:B------:R-:W-:Y:S01]  /*12b50*/  IMAD.MOV.U32 R0, RZ, RZ, 0x1c1f ;  /* 0x00001c1fff007424 */ /* 0x000fe200078e00ff */
[----:B------:R-:W-:-:S02]  /*12b60*/  MOV R2, 0x12b80 ;  /* 0x00012b8000027802 */ /* 0x000fc40000000f00 */
[----:B------:R-:W-:Y:S05]  /*12b70*/  CALL.REL.NOINC `($__internal_19_$__cuda_sm70_shflsync_idx_p) ;  /* 0x00000f8000007944 */ /* 0x000fea0003c00000 */
[----:B------:R-:W-:Y:S01]  /*12b80*/  MOV R10, R0 ;  /* 0x00000000000a7202 */ /* 0x000fe20000000f00 */
[----:B------:R-:W-:Y:S05]  /*12b90*/  BRA `(.L_x_1169) ;  /* 0xffffbb5000007947 */ /* 0x000fea000383ffff */
.L_x_1096:
[----:B------:R-:W-:Y:S01]  /*12ba0*/  IMAD.MOV.U32 R5, RZ, RZ, R13 ;  /* 0x000000ffff057224 */ /* 0x000fe200078e000d */
[----:B------:R-:W-:Y:S01]  /*12bb0*/  MOV R3, RZ ;  /* 0x000000ff00037202 */ /* 0x000fe20000000f00 */
[----:B------:R-:W-:Y:S01]  /*12bc0*/  IMAD.MOV.U32 R0, RZ, RZ, 0x1c1f ;  /* 0x00001c1fff007424 */ /* 0x000fe200078e00ff */
[----:B------:R-:W-:-:S02]  /*12bd0*/  MOV R2, 0x12bf0 ;  /* 0x00012bf000027802 */ /* 0x000fc40000000f00 */
[----:B-12---:R-:W-:Y:S05]  /*12be0*/  CALL.REL.NOINC `($__internal_19_$__cuda_sm70_shflsync_idx_p) ;  /* 0x00000f1000007944 */ /* 0x006fea0003c00000 */
[----:B------:R-:W-:Y:S05]  /*12bf0*/  BRA `(.L_x_1170) ;  /* 0xffffbb1000007947 */ /* 0x000fea000383ffff */
.L_x_1099:
[----:B------:R-:W-:Y:S01]  /*12c00*/  IMAD.MOV.U32 R5, RZ, RZ, R12 ;  /* 0x000000ffff057224 */ /* 0x000fe200078e000c */
[----:B--2---:R-:W-:Y:S01]  /*12c10*/  MOV R3, 0x1 ;  /* 0x0000000100037802 */ /* 0x004fe20000000f00 */
        /* <DEDUP_REMOVED lines=10> */
.L_x_1102:
[----:B------:R-:W-:Y:S01]  /*12cc0*/  IMAD.MOV.U32 R5, RZ, RZ, R12 ;  /* 0x000000ffff057224 */ /* 0x000fe200078e000c */
[----:B-1----:R-:W-:Y:S01]  /*12cd0*/  MOV R3, 0x2 ;  /* 0x0000000200037802 */ /* 0x002fe20000000f00 */
[----:B----4-:R-:W-:Y:S01]  /*12ce0*/  IMAD.MOV.U32 R0, RZ, RZ, 0x1c1f ;  /* 0x00001c1fff007424 */ /* 0x010fe200078e00ff */
[----:B------:R-:W-:Y:S02]  /*12cf0*/  MOV R2, 0x12d10 ;  /* 0x00012d1000027802 */ /* 0x000fe40000000f00 */
[----:B--23--:R-:W-:Y:S05]  /*12d00*/  CALL.REL.NOINC `($__internal_19_$__cuda_sm70_shflsync_idx_p) ;  /* 0x00000df000007944 */ /* 0x00cfea0003c00000 */
[----:B------:R-:W-:Y:S01]  /*12d10*/  MOV R10, R0 ;  /* 0x00000000000a7202 */ /* 0x000fe20000000f00 */
[----:B------:R-:W-:Y:S05]  /*12d20*/  BRA `(.L_x_1172) ;  /* 0xffffbce000007947 */ /* 0x000fea000383ffff */
.L_x_1103:
[----:B------:R-:W-:Y:S01]  /*12d30*/  IMAD.MOV.U32 R5, RZ, RZ, R13 ;  /* 0x000000ffff057224 */ /* 0x000fe200078e000d */
[----:B------:R-:W-:Y:S01]  /*12d40*/  MOV R3, 0x2 ;  /* 0x0000000200037802 */ /* 0x000fe20000000f00 */
[----:B----4-:R-:W-:Y:S01]  /*12d50*/  IMAD.MOV.U32 R0, RZ, RZ, 0x1c1f ;  /* 0x00001c1fff007424 */ /* 0x010fe200078e00ff */
[----:B------:R-:W-:Y:S02]  /*12d60*/  MOV R2, 0x12d80 ;  /* 0x00012d8000027802 */ /* 0x000fe40000000f00 */
[----:B-123--:R-:W-:Y:S05]  /*12d70*/  CALL.REL.NOINC `($__internal_19_$__cuda_sm70_shflsync_idx_p) ;  /* 0x00000d8000007944 */ /* 0x00efea0003c00000 */
[----:B------:R-:W-:Y:S05]  /*12d80*/  BRA `(.L_x_1173) ;  /* 0xffffbca000007947 */ /* 0x000fea000383ffff */
.L_x_1106:
[----:B------:R-:W-:Y:S01]  /*12d90*/  IMAD.MOV.U32 R5, RZ, RZ, R12 ;  /* 0x000000ffff057224 */ /* 0x000fe200078e000c */
[----:B-1----:R-:W-:Y:S01]  /*12da0*/  MOV R3, 0x3 ;  /* 0x0000000300037802 */ /* 0x002fe20000000f00 */
        /* <DEDUP_REMOVED lines=10> */
.L_x_1108:
[----:B------:R-:W-:Y:S01]  /*12e50*/  IMAD.MOV.U32 R5, RZ, RZ, R12 ;  /* 0x000000ffff057224 */ /* 0x000fe200078e000c */
[----:B------:R-:W-:Y:S01]  /*12e60*/  MOV R3, RZ ;  /* 0x000000ff00037202 */ /* 0x000fe20000000f00 */
[----:B------:R-:W-:Y:S01]  /*12e70*/  IMAD.MOV.U32 R0, RZ, RZ, 0x1c1f ;  /* 0x00001c1fff007424 */ /* 0x000fe200078e00ff */
[----:B------:R-:W-:Y:S02]  /*12e80*/  MOV R2, 0x12ea0 ;  /* 0x00012ea000027802 */ /* 0x000fe40000000f00 */
[----:B------:R-:W-:Y:S05]  /*12e90*/  CALL.REL.NOINC `($__internal_19_$__cuda_sm70_shflsync_idx_p) ;  /* 0x00000c6000007944 */ /* 0x000fea0003c00000 */
[----:B------:R-:W-:Y:S01]  /*12ea0*/  MOV R4, R0 ;  /* 0x0000000000047202 */ /* 0x000fe20000000f00 */
[----:B------:R-:W-:Y:S05]  /*12eb0*/  BRA `(.L_x_1175) ;  /* 0xffffc09000007947 */ /* 0x000fea000383ffff */
.L_x_1109:
[----:B------:R-:W-:Y:S01]  /*12ec0*/  IMAD.MOV.U32 R5, RZ, RZ, R13 ;  /* 0x000000ffff057224 */ /* 0x000fe200078e000d */
[----:B------:R-:W-:Y:S01]  /*12ed0*/  MOV R3, RZ ;  /* 0x000000ff00037202 */ /* 0x000fe20000000f00 */
[----:B------:R-:W-:Y:S01]  /*12ee0*/  IMAD.MOV.U32 R0, RZ, RZ, 0x1c1f ;  /* 0x00001c1fff007424 */ /* 0x000fe200078e00ff */
[----:B------:R-:W-:Y:S02]  /*12ef0*/  MOV R2, 0x12f10 ;  /* 0x00012f1000027802 */ /* 0x000fe40000000f00 */
[----:B-12---:R-:W-:Y:S05]  /*12f00*/  CALL.REL.NOINC `($__internal_19_$__cuda_sm70_shflsync_idx_p) ;  /* 0x00000bf000007944 */ /* 0x006fea0003c00000 */
[----:B------:R-:W-:Y:S05]  /*12f10*/  BRA `(.L_x_1176) ;  /* 0xffffc05000007947 */ /* 0x000fea000383ffff */
.L_x_1112:
[----:B------:R-:W-:Y:S01]  /*12f20*/  IMAD.MOV.U32 R5, RZ, RZ, R12 ;  /* 0x000000ffff057224 */ /* 0x000fe200078e000c */
[----:B-1----:R-:W-:Y:S01]  /*12f30*/  MOV R3, 0x1 ;  /* 0x0000000100037802 */ /* 0x002fe20000000f00 */
[----:B----4-:R-:W-:Y:S01]  /*12f40*/  IMAD.MOV.U32 R0, RZ, RZ, 0x1c1f ;  /* 0x00001c1fff007424 */ /* 0x010fe200078e00ff */
[----:B------:R-:W-:-:S02]  /*12f50*/  MOV R2, 0x12f70 ;  /* 0x00012f7000027802 */ /* 0x000fc40000000f00 */
[----:B--23--:R-:W-:Y:S05]  /*12f60*/  CALL.REL.NOINC `($__internal_19_$__cuda_sm70_shflsync_idx_p) ;  /* 0x00000b9000007944 */ /* 0x00cfea0003c00000 */
[----:B------:R-:W-:Y:S01]  /*12f70*/  IMAD.MOV.U32 R4, RZ, RZ, R0 ;  /* 0x000000ffff047224 */ /* 0x000fe200078e0000 */
[----:B------:R-:W-:Y:S01]  /*12f80*/  MOV R3, 0x1 ;  /* 0x0000000100037802 */ /* 0x000fe20000000f00 */
[----:B------:R-:W-:Y:S01]  /*12f90*/  IMAD.MOV.U32 R5, RZ, RZ, R13 ;  /* 0x000000ffff057224 */ /* 0x000fe200078e000d */
[----:B------:R-:W-:-:S02]  /*12fa0*/  MOV R0, 0x1c1f ;  /* 0x00001c1f00007802 */ /* 0x000fc40000000f00 */
[----:B------:R-:W-:Y:S02]  /*12fb0*/  MOV R2, 0x12fd0 ;  /* 0x00012fd000027802 */ /* 0x000fe40000000f00 */
[----:B------:R-:W-:Y:S05]  /*12fc0*/  CALL.REL.NOINC `($__internal_19_$__cuda_sm70_shflsync_idx_p) ;  /* 0x00000b3000007944 */ /* 0x000fea0003c00000 */
[----:B------:R-:W-:Y:S05]  /*12fd0*/  BRA `(.L_x_1177) ;  /* 0xffffc47000007947 */ /* 0x000fea000383ffff */
.L_x_1115:
[----:B------:R-:W-:Y:S01]  /*12fe0*/  IMAD.MOV.U32 R5, RZ, RZ, R12 ;  /* 0x000000ffff057224 */ /* 0x000fe200078e000c */
[----:B-1----:R-:W-:Y:S01]  /*12ff0*/  MOV R3, 0x2 ;  /* 0x0000000200037802 */ /* 0x002fe20000000f00 */
[----:B----4-:R-:W-:Y:S01]  /*13000*/  IMAD.MOV.U32 R0, RZ, RZ, 0x1c1f ;  /* 0x00001c1fff007424 */ /* 0x010fe200078e00ff */
[----:B------:R-:W-:Y:S02]  /*13010*/  MOV R2, 0x13030 ;  /* 0x0001303000027802 */ /* 0x000fe40000000f00 */
[----:B--23--:R-:W-:Y:S05]  /*13020*/  CALL.REL.NOINC `($__internal_19_$__cuda_sm70_shflsync_idx_p) ;  /* 0x00000ad000007944 */ /* 0x00cfea0003c00000 */
[----:B------:R-:W-:Y:S01]  /*13030*/  MOV R4, R0 ;  /* 0x0000000000047202 */ /* 0x000fe20000000f00 */
[----:B------:R-:W-:Y:S05]  /*13040*/  BRA `(.L_x_1178) ;  /* 0xffffc8d000007947 */ /* 0x000fea000383ffff */
.L_x_1116:
[----:B------:R-:W-:Y:S01]  /*13050*/  IMAD.MOV.U32 R5, RZ, RZ, R13 ;  /* 0x000000ffff057224 */ /* 0x000fe200078e000d */
[----:B------:R-:W-:Y:S01]  /*13060*/  MOV R3, 0x2 ;  /* 0x0000000200037802 */ /* 0x000fe20000000f00 */
[----:B----4-:R-:W-:Y:S01]  /*13070*/  IMAD.MOV.U32 R0, RZ, RZ, 0x1c1f ;  /* 0x00001c1fff007424 */ /* 0x010fe200078e00ff */
[----:B------:R-:W-:Y:S02]  /*13080*/  MOV R2, 0x130a0 ;  /* 0x000130a000027802 */ /* 0x000fe40000000f00 */
[----:B-123--:R-:W-:Y:S05]  /*13090*/  CALL.REL.NOINC `($__internal_19_$__cuda_sm70_shflsync_idx_p) ;  /* 0x00000a6000007944 */ /* 0x00efea0003c00000 */
[----:B------:R-:W-:Y:S05]  /*130a0*/  BRA `(.L_x_1179) ;  /* 0xffffc89000007947 */ /* 0x000fea000383ffff */
.L_x_1119:
[----:B------:R-:W-:Y:S01]  /*130b0*/  IMAD.MOV.U32 R5, RZ, RZ, R12 ;  /* 0x000000ffff057224 */ /* 0x000fe200078e000c */
[----:B--2---:R-:W-:Y:S01]  /*130c0*/  MOV R3, 0x3 ;  /* 0x0000000300037802 */ /* 0x004fe20000000f00 */
[----:B-1----:R-:W-:Y:S01]  /*130d0*/  IMAD.MOV.U32 R0, RZ, RZ, 0x1c1f ;  /* 0x00001c1fff007424 */ /* 0x002fe200078e00ff */
[----:B------:R-:W-:-:S02]  /*130e0*/  MOV R2, 0x13100 ;  /* 0x0001310000027802 */ /* 0x000fc40000000f00 */
[----:B---34-:R-:W-:Y:S05]  /*130f0*/  CALL.REL.NOINC `($__internal_19_$__cuda_sm70_shflsync_idx_p) ;  /* 0x00000a0000007944 */ /* 0x018fea0003c00000 */
[----:B------:R-:W-:Y:S01]  /*13100*/  IMAD.MOV.U32 R4, RZ, RZ, R0 ;  /* 0x000000ffff047224 */ /* 0x000fe200078e0000 */
[----:B------:R-:W-:Y:S01]  /*13110*/  MOV R3, 0x3 ;  /* 0x0000000300037802 */ /* 0x000fe20000000f00 */
[----:B------:R-:W-:Y:S01]  /*13120*/  IMAD.MOV.U32 R5, RZ, RZ, R13 ;  /* 0x000000ffff057224 */ /* 0x000fe200078e000d */
[----:B------:R-:W-:-:S02]  /*13130*/  MOV R0, 0x1c1f ;  /* 0x00001c1f00007802 */ /* 0x000fc40000000f00 */
[----:B------:R-:W-:Y:S02]  /*13140*/  MOV R2, 0x13160 ;  /* 0x0001316000027802 */ /* 0x000fe40000000f00 */
[----:B------:R-:W-:Y:S05]  /*13150*/  CALL.REL.NOINC `($__internal_19_$__cuda_sm70_shflsync_idx_p) ;  /* 0x000009a000007944 */ /* 0x000fea0003c00000 */
[----:B------:R-:W-:Y:S05]  /*13160*/  BRA `(.L_x_1180) ;  /* 0xffffccb000007947 */ /* 0x000fea000383ffff */
.L_x_1123:
[----:B------:R-:W-:Y:S01]  /*13170*/  IMAD.MOV.U32 R5, RZ, RZ, R9 ;  /* 0x000000ffff057224 */ /* 0x000fe200078e0009 */
[----:B------:R-:W-:Y:S01]  /*13180*/  MOV R3, RZ ;  /* 0x000000ff00037202 */ /* 0x000fe20000000f00 */
[----:B------:R-:W-:Y:S01]  /*13190*/  IMAD.MOV.U32 R0, RZ, RZ, 0x1c1f ;  /* 0x00001c1fff007424 */ /* 0x000fe200078e00ff */
[----:B------:R-:W-:Y:S02]  /*131a0*/  MOV R2, 0x131c0 ;  /* 0x000131c000027802 */ /* 0x000fe40000000f00 */
[----:B------:R-:W-:Y:S05]  /*131b0*/  CALL.REL.NOINC `($__internal_19_$__cuda_sm70_shflsync_idx_p) ;  /* 0x0000094000007944 */ /* 0x000fea0003c00000 */
[----:B------:R-:W-:Y:S01]  /*131c0*/  MOV R8, R0 ;  /* 0x0000000000087202 */ /* 0x000fe20000000f00 */
[----:B------:R-:W-:Y:S05]  /*131d0*/  BRA `(.L_x_1181) ;  /* 0xffffd8b000007947 */ /* 0x000fea000383ffff */
.L_x_1124:
[----:B------:R-:W-:Y:S01]  /*131e0*/  IMAD.MOV.U32 R5, RZ, RZ, R12 ;  /* 0x000000ffff057224 */ /* 0x000fe200078e000c */
[----:B------:R-:W-:Y:S01]  /*131f0*/  MOV R3, RZ ;  /* 0x000000ff00037202 */ /* 0x000fe20000000f00 */
[----:B------:R-:W-:Y:S01]  /*13200*/  IMAD.MOV.U32 R0, RZ, RZ, 0x1c1f ;  /* 0x00001c1fff007424 */ /* 0x000fe200078e00ff */
[----:B------:R-:W-:Y:S02]  /*13210*/  MOV R2, 0x13230 ;  /* 0x0001323000027802 */ /* 0x000fe40000000f00 */
[----:B-12---:R-:W-:Y:S05]  /*13220*/  CALL.REL.NOINC `($__internal_19_$__cuda_sm70_shflsync_idx_p) ;  /* 0x000008d000007944 */ /* 0x006fea0003c00000 */
[----:B------:R-:W-:Y:S05]  /*13230*/  BRA `(.L_x_1182) ;  /* 0xffffd87000007947 */ /* 0x000fea000383ffff */
.L_x_1127:
        /* <DEDUP_REMOVED lines=12> */
.L_x_1130:
[----:B-1----:R-:W-:Y:S01]  /*13300*/  IMAD.MOV.U32 R5, RZ, RZ, R9 ;  /* 0x000000ffff057224 */ /* 0x002fe200078e0009 */
[----:B------:R-:W-:Y:S01]  /*13310*/  MOV R3, 0x2 ;  /* 0x0000000200037802 */ /* 0x000fe20000000f00 */
[----:B----4-:R-:W-:Y:S01]  /*13320*/  IMAD.MOV.U32 R0, RZ, RZ, 0x1c1f ;  /* 0x00001c1fff007424 */ /* 0x010fe200078e00ff */
[----:B------:R-:W-:Y:S02]  /*13330*/  MOV R2, 0x13350 ;  /* 0x0001335000027802 */ /* 0x000fe40000000f00 */
[----:B--23--:R-:W-:Y:S05]  /*13340*/  CALL.REL.NOINC `($__internal_19_$__cuda_sm70_shflsync_idx_p) ;  /* 0x000007b000007944 */ /* 0x00cfea0003c00000 */
[----:B------:R-:W-:Y:S01]  /*13350*/  MOV R8, R0 ;  /* 0x0000000000087202 */ /* 0x000fe20000000f00 */
[----:B------:R-:W-:Y:S05]  /*13360*/  BRA `(.L_x_1184) ;  /* 0xffffda5000007947 */ /* 0x000fea000383ffff */
.L_x_1131:
[----:B------:R-:W-:Y:S01]  /*13370*/  IMAD.MOV.U32 R5, RZ, RZ, R12 ;  /* 0x000000ffff057224 */ /* 0x000fe200078e000c */
[----:B------:R-:W-:Y:S01]  /*13380*/  MOV R3, 0x2 ;  /* 0x0000000200037802 */ /* 0x000fe20000000f00 */
[----:B----4-:R-:W-:Y:S01]  /*13390*/  IMAD.MOV.U32 R0, RZ, RZ, 0x1c1f ;  /* 0x00001c1fff007424 */ /* 0x010fe200078e00ff */
[----:B------:R-:W-:Y:S02]  /*133a0*/  MOV R2, 0x133c0 ;  /* 0x000133c000027802 */ /* 0x000fe40000000f00 */
[----:B-123--:R-:W-:Y:S05]  /*133b0*/  CALL.REL.NOINC `($__internal_19_$__cuda_sm70_shflsync_idx_p) ;  /* 0x0000074000007944 */ /* 0x00efea0003c00000 */
[----:B------:R-:W-:Y:S05]  /*133c0*/  BRA `(.L_x_1185) ;  /* 0xffffda1000007947 */ /* 0x000fea000383ffff */
.L_x_1134:
        /* <DEDUP_REMOVED lines=12> */
.L_x_1136:
[----:B------:R-:W-:Y:S01]  /*13490*/  IMAD.MOV.U32 R5, RZ, RZ, R74 ;  /* 0x000000ffff057224 */ /* 0x000fe200078e004a */
[----:B------:R-:W-:Y:S01]  /*134a0*/  MOV R3, RZ ;  /* 0x000000ff00037202 */ /* 0x000fe20000000f00 */
[----:B------:R-:W-:Y:S01]  /*134b0*/  IMAD.MOV.U32 R0, RZ, RZ, 0x1f ;  /* 0x0000001fff007424 */ /* 0x000fe200078e00ff */
[----:B------:R-:W-:Y:S02]  /*134c0*/  MOV R2, 0x134e0 ;  /* 0x000134e000027802 */ /* 0x000fe40000000f00 */
[----:B--2---:R-:W-:Y:S05]  /*134d0*/  CALL.REL.NOINC `($__internal_19_$__cuda_sm70_shflsync_idx_p) ;  /* 0x0000062000007944 */ /* 0x004fea0003c00000 */
[----:B------:R-:W-:Y:S01]  /*134e0*/  MOV R9, R0 ;  /* 0x0000000000097202 */ /* 0x000fe20000000f00 */
[----:B------:R-:W-:Y:S05]  /*134f0*/  BRA `(.L_x_1187) ;  /* 0xffffdcb000007947 */ /* 0x000fea000383ffff */
.L_x_1137:
[----:B------:R-:W-:Y:S01]  /*13500*/  IMAD.MOV.U32 R5, RZ, RZ, R74 ;  /* 0x000000ffff057224 */ /* 0x000fe200078e004a */
[----:B------:R-:W-:Y:S01]  /*13510*/  MOV R3, 0x1 ;  /* 0x0000000100037802 */ /* 0x000fe20000000f00 */
[----:B------:R-:W-:Y:S01]  /*13520*/  IMAD.MOV.U32 R0, RZ, RZ, 0x1f ;  /* 0x0000001fff007424 */ /* 0x000fe200078e00ff */
[----:B------:R-:W-:Y:S02]  /*13530*/  MOV R2, 0x13550 ;  /* 0x0001355000027802 */ /* 0x000fe40000000f00 */
[----:B-12---:R-:W-:Y:S05]  /*13540*/  CALL.REL.NOINC `($__internal_19_$__cuda_sm70_shflsync_idx_p) ;  /* 0x000005b000007944 */ /* 0x006fea0003c00000 */
[----:B------:R-:W-:Y:S01]  /*13550*/  MOV R8, R0 ;  /* 0x0000000000087202 */ /* 0x000fe20000000f00 */
[----:B------:R-:W-:Y:S05]  /*13560*/  BRA `(.L_x_1188) ;  /* 0xffffdc6000007947 */ /* 0x000fea000383ffff */
.L_x_1138:
[----:B------:R-:W-:Y:S02]  /*13570*/  MOV R2, 0x1 ;  /* 0x0000000100027802 */ /* 0x000fe40000000f00 */
[----:B------:R-:W-:-:S02]  /*13580*/  MOV R3, 0x135a0 ;  /* 0x000135a000037802 */ /* 0x000fc40000000f00 */
[----:B-1234-:R-:W-:Y:S05]  /*13590*/  CALL.REL.NOINC `($__internal_20_$__cuda_sm70_shflsync_up_p) ;  /* 0x000005b000007944 */ /* 0x01efea0003c00000 */
[----:B------:R-:W-:Y:S05]  /*135a0*/  BRA `(.L_x_1189) ;  /* 0xffffdd5000007947 */ /* 0x000fea000383ffff */
.L_x_1139:
[----:B------:R-:W-:Y:S02]  /*135b0*/  MOV R2, 0x2 ;  /* 0x0000000200027802 */ /* 0x000fe40000000f00 */
[----:B------:R-:W-:-:S02]  /*135c0*/  MOV R3, 0x135e0 ;  /* 0x000135e000037802 */ /* 0x000fc40000000f00 */
[----:B--2-4-:R-:W-:Y:S05]  /*135d0*/  CALL.REL.NOINC `($__internal_20_$__cuda_sm70_shflsync_up_p) ;  /* 0x0000057000007944 */ /* 0x014fea0003c00000 */
        /* <DEDUP_REMOVED lines=23> */
.L_x_1143:
[----:B------:R-:W-:Y:S02]  /*13750*/  MOV R2, 0x1 ;  /* 0x0000000100027802 */ /* 0x000fe40000000f00 */
[----:B------:R-:W-:Y:S02]  /*13760*/  MOV R3, 0x13780 ;  /* 0x0001378000037802 */ /* 0x000fe40000000f00 */
[----:B------:R-:W-:Y:S05]  /*13770*/  CALL.REL.NOINC `($__internal_20_$__cuda_sm70_shflsync_up_p) ;  /* 0x000003d000007944 */ /* 0x000fea0003c00000 */
[----:B------:R-:W-:Y:S01]  /*13780*/  MOV R2, R4 ;  /* 0x0000000400027202 */ /* 0x000fe20000000f00 */
[----:B------:R-:W-:Y:S05]  /*13790*/  BRA `(.L_x_1191) ;  /* 0xffffddc000007947 */ /* 0x000fea000383ffff */
.L_x_1144:
        /* <DEDUP_REMOVED lines=26> */
.L_x_1146:
[----:B------:R-:W-:Y:S02]  /*13940*/  SEL R0, RZ, 0x1, P0 ;  /* 0x00000001ff007807 */ /* 0x000fe40000000000 */
[----:B------:R-:W-:Y:S02]  /*13950*/  MOV R2, 0x13970 ;  /* 0x0001397000027802 */ /* 0x000fe40000000f00 */
[----:B-1----:R-:W-:Y:S05]  /*13960*/  CALL.REL.NOINC `($__internal_21_$__cuda_sm70_votesync_ballot) ;  /* 0x0000025000007944 */ /* 0x002fea0003c00000 */
[----:B------:R-:W-:Y:S01]  /*13970*/  MOV R10, R0 ;  /* 0x00000000000a7202 */ /* 0x000fe20000000f00 */
[----:B------:R-:W-:Y:S05]  /*13980*/  BRA `(.L_x_1193) ;  /* 0xffffdd6000007947 */ /* 0x000fea000383ffff */
.L_x_1147:
[----:B------:R-:W-:Y:S01]  /*13990*/  IMAD.MOV.U32 R5, RZ, RZ, R6 ;  /* 0x000000ffff057224 */ /* 0x000fe200078e0006 */
[----:B------:R-:W-:Y:S01]  /*139a0*/  MOV R3, R8 ;  /* 0x0000000800037202 */ /* 0x000fe20000000f00 */
[----:B--2---:R-:W-:Y:S01]  /*139b0*/  IMAD.MOV.U32 R0, RZ, RZ, 0x1f ;  /* 0x0000001fff007424 */ /* 0x004fe200078e00ff */
[----:B------:R-:W-:Y:S02]  /*139c0*/  MOV R2, 0x139e0 ;  /* 0x000139e000027802 */ /* 0x000fe40000000f00 */
[----:B-1----:R-:W-:Y:S05]  /*139d0*/  CALL.REL.NOINC `($__internal_19_$__cuda_sm70_shflsync_idx_p) ;  /* 0x0000012000007944 */ /* 0x002fea0003c00000 */
[----:B------:R-:W-:Y:S01]  /*139e0*/  IMAD.MOV.U32 R12, RZ, RZ, R0 ;  /* 0x000000ffff0c7224 */ /* 0x000fe200078e0000 */
[----:B------:R-:W-:Y:S01]  /*139f0*/  MOV R3, R8 ;  /* 0x0000000800037202 */ /* 0x000fe20000000f00 */
[----:B------:R-:W-:Y:S01]  /*13a00*/  IMAD.MOV.U32 R5, RZ, RZ, R7 ;  /* 0x000000ffff057224 */ /* 0x000fe200078e0007 */
[----:B------:R-:W-:Y:S02]  /*13a10*/  MOV R0, 0x1f ;  /* 0x0000001f00007802 */ /* 0x000fe40000000f00 */
[----:B------:R-:W-:-:S02]  /*13a20*/  MOV R2, 0x13a40 ;  /* 0x00013a4000027802 */ /* 0x000fc40000000f00 */
[----:B------:R-:W-:Y:S05]  /*13a30*/  CALL.REL.NOINC `($__internal_19_$__cuda_sm70_shflsync_idx_p) ;  /* 0x000000c000007944 */ /* 0x000fea0003c00000 */
[----:B------:R-:W-:Y:S01]  /*13a40*/  MOV R7, R0 ;  /* 0x0000000000077202 */ /* 0x000fe20000000f00 */
[----:B------:R-:W-:Y:S05]  /*13a50*/  BRA `(.L_x_1194) ;  /* 0xffffdd0000007947 */ /* 0x000fea000383ffff */
.L_x_1150:
[----:B------:R-:W-:Y:S01]  /*13a60*/  IMAD.MOV.U32 R5, RZ, RZ, R4 ;  /* 0x000000ffff057224 */ /* 0x000fe200078e0004 */
[----:B--2---:R-:W-:-:S02]  /*13a70*/  MOV R0, 0x1f ;  /* 0x0000001f00007802 */ /* 0x004fc40000000f00 */
[----:B------:R-:W-:Y:S02]  /*13a80*/  MOV R2, 0x13aa0 ;  /* 0x00013aa000027802 */ /* 0x000fe40000000f00 */
[----:B-1-34-:R-:W-:Y:S05]  /*13a90*/  CALL.REL.NOINC `($__internal_19_$__cuda_sm70_shflsync_idx_p) ;  /* 0x0000006000007944 */ /* 0x01afea0003c00000 */
[----:B------:R-:W-:Y:S01]  /*13aa0*/  MOV R13, R0 ;  /* 0x00000000000d7202 */ /* 0x000fe20000000f00 */
[----:B------:R-:W-:Y:S05]  /*13ab0*/  BRA `(.L_x_1149) ;  /* 0xffffdd0000007947 */ /* 0x000fea000383ffff */
        .weak           $__internal_18_$__cuda_sm70_shflsync_bfly_p
        .type           $__internal_18_$__cuda_sm70_shflsync_bfly_p,@function
        .size           $__internal_18_$__cuda_sm70_shflsync_bfly_p,($__internal_19_$__cuda_sm70_shflsync_idx_p - $__internal_18_$__cuda_sm70_shflsync_bfly_p)
$__internal_18_$__cuda_sm70_shflsync_bfly_p:
[----:B------:R-:W-:Y:S04]  /*13ac0*/  WARPSYNC R8 ;  /* 0x0000000800007348 */ /* 0x000fe80003800000 */
[----:B------:R1:W2:Y:S02]  /*13ad0*/  SHFL.BFLY PT, R0, R0, R3, R9 ;  /* 0x0c00000300007389 */ /* 0x0002a400000e0009 */
[----:B-1----:R-:W-:-:S04]  /*13ae0*/  MOV R3, 0x0 ;  /* 0x0000000000037802 */ /* 0x002fc80000000f00 */
[----:B--2---:R-:W-:Y:S05]  /*13af0*/  RET.REL.NODEC R2 `(_ZN7cutlass13device_kernelIN5flash19enable_sm80_to_sm89INS1_16FlashAttnFwdSm80INS1_25CollectiveMainloopFwdSm80ILi4ELi1ELb0EN4cute5tupleIJNS5_1CILi128EEENS7_ILi48EEENS7_ILi96EEEEEELi96ENS_10bfloat16_tEfNS_4arch4Sm80ELb1ELb0ELb1ELb1ELb0ELb0ELb1ELb1EEENS1_21CollectiveEpilogueFwdINS6_IJS8_SA_S9_EEENS6_IJNS7_ILi1EEESI_SI_EEESC_SE_Li128ELb1ELb1ELb1ELb0EEENS1_36VarlenDynamicPersistentTileSchedulerILi128ELi48ELi128ELi128ELb1ELb1ELb0ELb1ELb1ELb1EEEEEEEEEvNT_6ParamsE) ;  /* 0xfffec50002007950 */ /* 0x004fea0003c3ffff */
        .weak           $__internal_19_$__cuda_sm70_shflsync_idx_p
        .type           $__internal_19_$__cuda_sm70_shflsync_idx_p,@function
        .size           $__internal_19_$__cuda_sm70_shflsync_idx_p,($__internal_20_$__cuda_sm70_shflsync_up_p - $__internal_19_$__cuda_sm70_shflsync_idx_p)
$__internal_19_$__cuda_sm70_shflsync_idx_p:
[----:B------:R-:W-:-:S04]  /*13b00*/  MOV R15, 0xffffffff ;  /* 0xffffffff000f7802 */ /* 0x000fc80000000f00 */
[----:B------:R-:W-:Y:S04]  /*13b10*/  WARPSYNC R15 ;  /* 0x0000000f00007348 */ /* 0x000fe80003800000 */
[----:B------:R1:W2:Y:S02]  /*13b20*/  SHFL.IDX PT, R0, R5, R3, R0 ;  /* 0x0000000305007389 */ /* 0x0002a400000e0000 */
[----:B-1----:R-:W-:-:S04]  /*13b30*/  MOV R3, 0x0 ;  /* 0x0000000000037802 */ /* 0x002fc80000000f00 */
[----:B--2---:R-:W-:Y:S05]  /*13b40*/  RET.REL.NODEC R2 `(_ZN7cutlass13device_kernelIN5flash19enable_sm80_to_sm89INS1_16FlashAttnFwdSm80INS1_25CollectiveMainloopFwdSm80ILi4ELi1ELb0EN4cute5tupleIJNS5_1CILi128EEENS7_ILi48EEENS7_ILi96EEEEEELi96ENS_10bfloat16_tEfNS_4arch4Sm80ELb1ELb0ELb1ELb1ELb0ELb0ELb1ELb1EEENS1_21CollectiveEpilogueFwdINS6_IJS8_SA_S9_EEENS6_IJNS7_ILi1EEESI_SI_EEESC_SE_Li128ELb1ELb1ELb1ELb0EEENS1_36VarlenDynamicPersistentTileSchedulerILi128ELi48ELi128ELi128ELb1ELb1ELb0ELb1ELb1ELb1EEEEEEEEEvNT_6ParamsE) ;  /* 0xfffec4b002007950 */ /* 0x004fea0003c3ffff */
        .weak           $__internal_20_$__cuda_sm70_shflsync_up_p
        .type           $__internal_20_$__cuda_sm70_shflsync_up_p,@function
        .size           $__internal_20_$__cuda_sm70_shflsync_up_p,($__internal_21_$__cuda_sm70_votesync_ballot - $__internal_20_$__cuda_sm70_shflsync_up_p)
$__internal_20_$__cuda_sm70_shflsync_up_p:
[----:B------:R-:W-:Y:S02]  /*13b50*/  IMAD.MOV.U32 R4, RZ, RZ, RZ ;  /* 0x000000ffff047224 */ /* 0x000fe400078e00ff */
[----:B------:R-:W-:-:S04]  /*13b60*/  IMAD.MOV.U32 R10, RZ, RZ, -0x1 ;  /* 0xffffffffff0a7424 */ /* 0x000fc800078e00ff */
[----:B------:R-:W-:Y:S04]  /*13b70*/  WARPSYNC R10 ;  /* 0x0000000a00007348 */ /* 0x000fe80003800000 */
[----:B------:R1:W2:Y:S02]  /*13b80*/  SHFL.UP PT, R4, R0, R2, R4 ;  /* 0x0400000200047389 */ /* 0x0002a400000e0004 */
[----:B-1----:R-:W-:Y:S02]  /*13b90*/  MOV R2, R3 ;  /* 0x0000000300027202 */ /* 0x002fe40000000f00 */
[----:B------:R-:W-:-:S04]  /*13ba0*/  MOV R3, 0x0 ;  /* 0x0000000000037802 */ /* 0x000fc80000000f00 */
[----:B--2---:R-:W-:Y:S05]  /*13bb0*/  RET.REL.NODEC R2 `(_ZN7cutlass13device_kernelIN5flash19enable_sm80_to_sm89INS1_16FlashAttnFwdSm80INS1_25CollectiveMainloopFwdSm80ILi4ELi1ELb0EN4cute5tupleIJNS5_1CILi128EEENS7_ILi48EEENS7_ILi96EEEEEELi96ENS_10bfloat16_tEfNS_4arch4Sm80ELb1ELb0ELb1ELb1ELb0ELb0ELb1ELb1EEENS1_21CollectiveEpilogueFwdINS6_IJS8_SA_S9_EEENS6_IJNS7_ILi1EEESI_SI_EEESC_SE_Li128ELb1ELb1ELb1ELb0EEENS1_36VarlenDynamicPersistentTileSchedulerILi128ELi48ELi128ELi128ELb1ELb1ELb0ELb1ELb1ELb1EEEEEEEEEvNT_6ParamsE) ;  /* 0xfffec44002007950 */ /* 0x004fea0003c3ffff */
        .weak           $__internal_21_$__cuda_sm70_votesync_ballot
        .type           $__internal_21_$__cuda_sm70_votesync_ballot,@function
        .size           $__internal_21_$__cuda_sm70_votesync_ballot,(.L_x_2873 - $__internal_21_$__cuda_sm70_votesync_ballot)
$__internal_21_$__cuda_sm70_votesync_ballot:
[----:B------:R-:W-:Y:S01]  /*13bc0*/  ISETP.NE.U32.AND P0, PT, R0, 0x1, PT ;  /* 0x000000010000780c */ /* 0x000fe20003f05070 */
[----:B------:R-:W-:-:S04]  /*13bd0*/  IMAD.MOV.U32 R3, RZ, RZ, -0x1 ;  /* 0xffffffffff037424 */ /* 0x000fc800078e00ff */
[----:B------:R-:W-:Y:S08]  /*13be0*/  WARPSYNC R3 ;  /* 0x0000000300007348 */ /* 0x000ff00003800000 */
[----:B------:R-:W-:-:S04]  /*13bf0*/  VOTE.ANY R0, PT, !P0 ;  /* 0x0000000000007806 */ /* 0x000fc800040e0100 */
[----:B------:R-:W-:Y:S01]  /*13c00*/  LOP3.LUT R0, R0, R3, RZ, 0xc0, !PT ;  /* 0x0000000300007212 */ /* 0x000fe200078ec0ff */
[----:B------:R-:W-:-:S04]  /*13c10*/  IMAD.MOV.U32 R3, RZ, RZ, 0x0 ;  /* 0x00000000ff037424 */ /* 0x000fc800078e00ff */
[----:B------:R-:W-:Y:S05]  /*13c20*/  RET.REL.NODEC R2 `(_ZN7cutlass13device_kernelIN5flash19enable_sm80_to_sm89INS1_16FlashAttnFwdSm80INS1_25CollectiveMainloopFwdSm80ILi4ELi1ELb0EN4cute5tupleIJNS5_1CILi128EEENS7_ILi48EEENS7_ILi96EEEEEELi96ENS_10bfloat16_tEfNS_4arch4Sm80ELb1ELb0ELb1ELb1ELb0ELb0ELb1ELb1EEENS1_21CollectiveEpilogueFwdINS6_IJS8_SA_S9_EEENS6_IJNS7_ILi1EEESI_SI_EEESC_SE_Li128ELb1ELb1ELb1ELb0EEENS1_36VarlenDynamicPersistentTileSchedulerILi128ELi48ELi128ELi128ELb1ELb1ELb0ELb1ELb1ELb1EEEEEEEEEvNT_6ParamsE) ;  /* 0xfffec3d002007950 */ /* 0x000fea0003c3ffff */
.L_x_1195:
        /* <DEDUP_REMOVED lines=13> */
.L_x_2873:


//--------------------- .text._ZN7cutlass13device_kernelIN5flash19enable_sm80_to_sm89INS1_16FlashAttnFwdSm80INS1_25CollectiveMainloopFwdSm80ILi4ELi1ELb0EN4cute5tupleIJNS5_1CILi128EEENS7_ILi48EEENS7_ILi96EEEEEELi96ENS_10bfloat16_tEfNS_4arch4Sm80ELb1ELb0ELb1ELb1ELb0ELb1ELb1ELb1EEENS1_21CollectiveEpilogueFwdINS6_IJS8_SA_S9_EEENS6_IJNS7_ILi1EEESI_SI_EEESC_SE_Li128ELb1ELb1ELb1ELb0EEENS1_36VarlenDynamicPersistentTileSchedulerILi128ELi48ELi128ELi128ELb1ELb1ELb0ELb1ELb1ELb1EEEEEEEEEvNT_6ParamsE --------------------------
	.section	.text._ZN7cutlass13device_kernelIN5flash19enable_sm80_to_sm89INS1_16FlashAttnFwdSm80INS1_25CollectiveMainloopFwdSm80ILi4ELi1ELb0EN4cute5tupleIJNS5_1CILi128EEENS7_ILi48EEENS7_ILi96EEEEEELi96ENS_10bfloat16_tEfNS_4arch4Sm80ELb1ELb0ELb1ELb1ELb0ELb1ELb1ELb1EEENS1_21CollectiveEpilogueFwdINS6_IJS8_SA_S9_EEENS6_IJNS7_ILi1EEESI_SI_EEESC_SE_Li128ELb1ELb1ELb1ELb0EEENS1_36VarlenDynamicPersistentTileSchedulerILi128ELi48ELi128ELi128ELb1ELb1ELb0ELb1ELb1ELb1EEEEEEEEEvNT_6ParamsE,"ax",@progbits
	.sectioninfo	@"SHI_REGISTERS=255"
	.align	128
.text._ZN7cutlass13device_kernelIN5flash19enable_sm80_to_sm89INS1_16FlashAttnFwdSm80INS1_25CollectiveMainloopFwdSm80ILi4ELi1ELb0EN4cute5tupleIJNS5_1CILi128EEENS7_ILi48EEENS7_ILi96EEEEEELi96ENS_10bfloat16_tEfNS_4arch4Sm80ELb1ELb0ELb1ELb1ELb0ELb1ELb1ELb1EEENS1_21CollectiveEpilogueFwdINS6_IJS8_SA_S9_EEENS6_IJNS7_ILi1EEESI_SI_EEESC_SE_Li128ELb1ELb1ELb1ELb0EEENS1_36VarlenDynamicPersistentTileSchedulerILi128ELi48ELi128ELi128ELb1ELb1ELb0ELb1ELb1ELb1EEEEEEEEEvNT_6ParamsE:
        .type           _ZN7cutlass13device_kernelIN5flash19enable_sm80_to_sm89INS1_16FlashAttnFwdSm80INS1_25CollectiveMainloopFwdSm80ILi4ELi1ELb0EN4cute5tupleIJNS5_1CILi128EEENS7_ILi48EEENS7_ILi96EEEEEELi96ENS_10bfloat16_tEfNS_4arch4Sm80ELb1ELb0ELb1ELb1ELb0ELb1ELb1ELb1EEENS1_21CollectiveEpilogueFwdINS6_IJS8_SA_S9_EEENS6_IJNS7_ILi1EEESI_SI_EEESC_SE_Li128ELb1ELb1ELb1ELb0EEENS1_36VarlenDynamicPersistentTileSchedulerILi128ELi48ELi128ELi128ELb1ELb1ELb0ELb1ELb1ELb1EEEEEEEEEvNT_6ParamsE,@function
        .size           _ZN7cutlass13device_kernelIN5flash19enable_sm80_to_sm89INS1_16FlashAttnFwdSm80INS1_25CollectiveMainloopFwdSm80ILi4ELi1ELb0EN4cute5tupleIJNS5_1CILi128EEENS7_ILi48EEENS7_ILi96EEEEEELi96ENS_10bfloat16_tEfNS_4arch4Sm80ELb1ELb0ELb1ELb1ELb0ELb1ELb1ELb1EEENS1_21CollectiveEpilogueFwdINS6_IJS8_SA_S9_EEENS6_IJNS7_ILi1EEESI_SI_EEESC_SE_Li128ELb1ELb1ELb1ELb0EEENS1_36VarlenDynamicPersistentTileSchedulerILi128ELi48ELi128ELi128ELb1ELb1ELb0ELb1ELb1ELb1EEEEEEEEEvNT_6ParamsE,(.L_x_2878 - _ZN7cutlass13device_kernelIN5flash19enable_sm80_to_sm89INS1_16FlashAttnFwdSm80INS1_25CollectiveMainloopFwdSm80ILi4ELi1ELb0EN4cute5tupleIJNS5_1CILi128EEENS7_ILi48EEENS7_ILi96EEEEEELi96ENS_10bfloat16_tEfNS_4arch4Sm80ELb1ELb0ELb1ELb1ELb0ELb1ELb1ELb1EEENS1_21CollectiveEpilogueFwdINS6_IJS8_SA_S9_EEENS6_IJNS7_ILi1EEESI_SI_EEESC_SE_Li128ELb1ELb1ELb1ELb0EEENS1_36VarlenDynamicPersistentTileSchedulerILi128ELi48ELi128ELi128ELb1ELb1ELb0ELb1ELb1ELb1EEEEEEEEEvNT_6ParamsE)
        .other          _ZN7cutlass13device_kernelIN5flash19enable_sm80_to_sm89INS1_16FlashAttnFwdSm80INS1_25CollectiveMainloopFwdSm80ILi4ELi1ELb0EN4cute5tupleIJNS5_1CILi128EEENS7_ILi48EEENS7_ILi96EEEEEELi96ENS_10bfloat16_tEfNS_4arch4Sm80ELb1ELb0ELb1ELb1ELb0ELb1ELb1ELb1EEENS1_21CollectiveEpilogueFwdINS6_IJS8_SA_S9_EEENS6_IJNS7_ILi1EEESI_SI_EEESC_SE_Li128ELb1ELb1ELb1ELb0EEENS1_36VarlenDynamicPersistentTileSchedulerILi128ELi48ELi128ELi128ELb1ELb1ELb0ELb1ELb1ELb1EEEEEEEEEvNT_6ParamsE,@"STO_CUDA_ENTRY STV_DEFAULT"
_ZN7cutlass13device_kernelIN5flash19enable_sm80_to_sm89INS1_16FlashAttnFwdSm80INS1_25CollectiveMainloopFwdSm80ILi4ELi1ELb0EN4cute5tupleIJNS5_1CILi128EEENS7_ILi48EEENS7_ILi96EEEEEELi96ENS_10bfloat16_tEfNS_4arch4Sm80ELb1ELb0ELb1ELb1ELb0ELb1ELb1ELb1EEENS1_21CollectiveEpilogueFwdINS6_IJS8_SA_S9_EEENS6_IJNS7_ILi1EEESI_SI_EEESC_SE_Li128ELb1ELb1ELb1ELb0EEENS1_36VarlenDynamicPersistentTileSchedulerILi128ELi48ELi128ELi128ELb1ELb1ELb0ELb1ELb1ELb1EEEEEEEEEvNT_6ParamsE:
        /* <DEDUP_REMOVED lines=54> */
.L_x_1201:
        /* <DEDUP_REMOVED lines=16> */
.L_x_1385:
        /* <DEDUP_REMOVED lines=16> */
.L_x_1386:
[----:B--2---:R-:W-:-:S05]  /*0560*/  IMAD R0, R0, c[0x0][0x538], RZ ;  /* 0x00014e0000007a24 */ /* 0x004fca00078e02ff */
[----:B------:R-:W-:-:S04]  /*0570*/  IADD3 R7, R0, R7, RZ ;  /* 0x0000000700077210 */ /* 0x000fc80007ffe0ff */
[----:B------:R-:W-:-:S13]  /*0580*/  ISETP.GT.AND P0, PT, R7, UR4, PT ;  /* 0x0000000407007c0c */ /* 0x000fda000bf04270 */
[----:B-1----:R-:W-:Y:S05]  /*0590*/  @!P0 BRA `(.L_x_1201) ;  /* 0xfffffdc000008947 */ /* 0x002fea000383ffff */
.L_x_1197:
[----:B------:R-:W-:-:S05]  /*05a0*/  IADD3 R11, -R0, R7, RZ ;  /* 0x00000007000b7210 */ /* 0x000fca0007ffe1ff */
[----:B------:R-:W-:-:S05]  /*05b0*/  IMAD R0, R4, c[0x0][0x538], R11 ;  /* 0x00014e0004007a24 */ /* 0x000fca00078e020b */
[----:B------:R-:W-:Y:S01]  /*05c0*/  ISETP.GT.AND P0, PT, R0, UR4, PT ;  /* 0x0000000400007c0c */ /* 0x000fe2000bf04270 */
[----:B------:R-:W-:-:S12]  /*05d0*/  BRA.DIV ~URZ, `(.L_x_1202) ;  /* 0x0001e6b27f007947 */ /* 0x000fd8000b800000 */
[----:B------:R-:W-:-:S04]  /*05e0*/  VOTE.ANY R10, PT, !P0 ;  /* 0x00000000000a7806 */ /* 0x000fc800040e0100 */
.L_x_1387:
[----:B------:R-:W1:Y:S02]  /*05f0*/  POPC R7, R10 ;  /* 0x0000000a00077309 */ /* 0x000e640000000000 */
[----:B-1----:R-:W-:-:S05]  /*0600*/  IADD3 R0, R7, R6, RZ ;  /* 0x0000000607007210 */ /* 0x002fca0007ffe0ff */
[----:B------:R1:W-:Y:S01]  /*0610*/  STL [R1+0x44], R0 ;  /* 0x0000440001007387 */ /* 0x0003e20000100800 */
[----:B------:R-:W-:Y:S05]  /*0620*/  BRA.DIV ~URZ, `(.L_x_1203) ;  /* 0x0001e6b27f007947 */ /* 0x000fea000b800000 */
[----:B------:R2:W3:Y:S01]  /*0630*/  SHFL.IDX PT, R12, R9, R7, 0x1f ;  /* 0x00001f07090c7589 */ /* 0x0004e200000e0000 */
[----:B------:R-:W-:-:S03]  /*0640*/  MOV R6, RZ ;  /* 0x000000ff00067202 */ /* 0x000fc60000000f00 */
[----:B------:R2:W4:Y:S04]  /*0650*/  SHFL.IDX PT, R9, R8, R7, 0x1f ;  /* 0x00001f0708097589 */ /* 0x00052800000e0000 */
.L_x_1388:
[----:B------:R-:W-:Y:S01]  /*0660*/  ISETP.NE.AND P0, PT, R10, RZ, PT ;  /* 0x000000ff0a00720c */ /* 0x000fe20003f05270 */
[----:B------:R-:W-:-:S12]  /*0670*/  BSSY B0, `(.L_x_1204) ;  /* 0x0000005000007945 */ /* 0x000fd80003800000 */
[----:B------:R-:W-:Y:S05]  /*0680*/  @!P0 BRA `(.L_x_1205) ;  /* 0x0000003000008947 */ /* 0x000fea0003800000 */
[----:B------:R-:W-:Y:S01]  /*0690*/  IADD3 R3, R7, -0x1, RZ ;  /* 0xffffffff07037810 */ /* 0x000fe20007ffe0ff */
[----:B------:R-:W-:Y:S05]  /*06a0*/  BRA.DIV ~URZ, `(.L_x_1206) ;  /* 0x0001e7127f007947 */ /* 0x000fea000b800000 */
[----:B------:R1:W2:Y:S02]  /*06b0*/  SHFL.IDX PT, R6, R4, R3, 0x1f ;  /* 0x00001f0304067589 */ /* 0x0002a400000e0000 */
.L_x_1205:
[----:B------:R-:W-:Y:S05]  /*06c0*/  BSYNC B0 ;  /* 0x0000000000007941 */ /* 0x000fea0003800000 */
.L_x_1204:
        /* <DEDUP_REMOVED lines=69> */
.L_x_1208:
        /* <DEDUP_REMOVED lines=70> */
.L_x_1209:
[----:B------:R-:W-:Y:S05]  /*0f80*/  BSYNC B0 ;  /* 0x0000000000007941 */ /* 0x000fea0003800000 */
.L_x_1207:
[----:B------:R-:W-:-:S04]  /*0f90*/  LOP3.LUT R0, RZ, R0, RZ, 0x33, !PT ;  /* 0x00000000ff007212 */ /* 0x000fc800078e33ff */
[----:B------:R-:W-:-:S05]  /*0fa0*/  IADD3 R0, R0, R12, RZ ;  /* 0x0000000c00007210 */ /* 0x000fca0007ffe0ff */
[----:B------:R2:W-:Y:S01]  /*0fb0*/  STL [R1+0x3c], R0 ;  /* 0x00003c0001007387 */ /* 0x0005e20000100800 */
[----:B------:R-:W-:Y:S05]  /*0fc0*/  BRA `(.L_x_1210) ;  /* 0x0000006000007947 */ /* 0x000fea0003800000 */
.L_x_1198:
[----:B------:R-:W-:Y:S01]  /*0fd0*/  MOV R0, UR4 ;  /* 0x0000000400007c02 */ /* 0x000fe20008000f00 */
[----:B------:R-:W-:Y:S04]  /*0fe0*/  STL [R1+0x3c], RZ ;  /* 0x00003cff01007387 */ /* 0x000fe80000100800 */
[----:B------:R-:W-:Y:S04]  /*0ff0*/  STL [R1+0x40], RZ ;  /* 0x000040ff01007387 */ /* 0x000fe80000100800 */
[----:B------:R1:W-:Y:S02]  /*1000*/  STL [R1+0x38], R0 ;  /* 0x0000380001007387 */ /* 0x0003e40000100800 */
[----:B-1----:R-:W-:-:S05]  /*1010*/  MOV R0, c[0x0][0x53c] ;  /* 0x00014f0000007a02 */ /* 0x002fca0000000f00 */
[----:B------:R1:W-:Y:S02]  /*1020*/  STL [R1+0x44], R0 ;  /* 0x0000440001007387 */ /* 0x0003e40000100800 */
.L_x_1210:
        /* <DEDUP_REMOVED lines=8> */
.L_x_1196:
        /* <DEDUP_REMOVED lines=9> */
[----:B------:R-:W-:Y:S02]  /*1140*/  SHF.R.S32.HI R2, RZ, 0x3, R16 ;  /* 0x00000003ff027819 */ /* 0x000fe40000011410 */
[CC--:B------:R-:W-:Y:S01]  /*1150*/  LEA.HI R11, R7.reuse, R24.reuse, RZ, 0x5 ;  /* 0x00000018070b7211 */ /* 0x0c0fe200078f28ff */
[----:B------:R-:W-:Y:S01]  /*1160*/  IMAD.IADD R3, R24, 0x1, -R0 ;  /* 0x0000000118037824 */ /* 0x000fe200078e0a00 */
[----:B------:R-:W-:Y:S01]  /*1170*/  LOP3.LUT R4, R12, 0xfffffffc, RZ, 0xc0, !PT ;  /* 0xfffffffc0c047812 */ /* 0x000fe200078ec0ff */
[----:B------:R-:W-:Y:S01]  /*1180*/  IMAD.SHL.U32 R0, R2, 0x40, RZ ;  /* 0x0000004002007824 */ /* 0x000fe200078e00ff */
[----:B------:R-:W-:Y:S02]  /*1190*/  LEA.HI R7, R7, R24, RZ, 0x4 ;  /* 0x0000001807077211 */ /* 0x000fe400078f20ff */
[----:B------:R-:W-:Y:S01]  /*11a0*/  SHF.R.S32.HI R14, RZ, 0x1, R15 ;  /* 0x00000001ff0e7819 */ /* 0x000fe2000001140f */
[----:B------:R-:W-:Y:S01]  /*11b0*/  IMAD.IADD R25, R24, 0x1, -R4 ;  /* 0x0000000118197824 */ /* 0x000fe200078e0a04 */
[----:B------:R-:W-:-:S02]  /*11c0*/  SHF.R.S32.HI R8, RZ, 0x4, R7 ;  /* 0x00000004ff087819 */ /* 0x000fc40000011407 */
[----:B------:R-:W-:Y:S01]  /*11d0*/  LEA.HI R5, R15, R14, RZ, 0x1 ;  /* 0x0000000e0f057211 */ /* 0x000fe200078f08ff */
[----:B------:R-:W-:Y:S01]  /*11e0*/  IMAD.SHL.U32 R30, R25, 0x8, RZ ;  /* 0x00000008191e7824 */ /* 0x000fe200078e00ff */
[----:B------:R-:W-:Y:S02]  /*11f0*/  LEA.HI R6, R7, R8, RZ, 0x1 ;  /* 0x0000000807067211 */ /* 0x000fe400078f08ff */
[----:B------:R-:W-:Y:S02]  /*1200*/  LOP3.LUT R2, R5, 0x7fffffe, RZ, 0xc0, !PT ;  /* 0x07fffffe05027812 */ /* 0x000fe400078ec0ff */
[----:B------:R-:W-:Y:S02]  /*1210*/  LOP3.LUT R0, R0, 0xc0, RZ, 0xc0, !PT ;  /* 0x000000c000007812 */ /* 0x000fe400078ec0ff */
[----:B------:R-:W-:Y:S01]  /*1220*/  LEA.HI R10, R3, R3, RZ, 0x1 ;  /* 0x00000003030a7211 */ /* 0x000fe200078f08ff */
[----:B------:R-:W-:Y:S01]  /*1230*/  IMAD.IADD R2, R14, 0x1, -R2 ;  /* 0x000000010e027824 */ /* 0x000fe200078e0a02 */
[----:B------:R-:W-:-:S02]  /*1240*/  LOP3.LUT R6, R6, 0xfffffffe, RZ, 0xc0, !PT ;  /* 0xfffffffe06067812 */ /* 0x000fc400078ec0ff */
[----:B------:R-:W-:Y:S01]  /*1250*/  SHF.R.U32.HI R5, RZ, 0x3, R0 ;  /* 0x00000003ff057819 */ /* 0x000fe20000011600 */
[----:B------:R-:W-:Y:S01]  /*1260*/  IMAD R20, R8, 0x8, R2 ;  /* 0x0000000808147824 */ /* 0x000fe200078e0202 */
[----:B------:R-:W-:Y:S01]  /*1270*/  LOP3.LUT R0, R0, 0x18, R30, 0xf8, !PT ;  /* 0x0000001800007812 */ /* 0x000fe200078ef81e */
[----:B------:R-:W-:Y:S01]  /*1280*/  IMAD.IADD R17, R8, 0x1, -R6 ;  /* 0x0000000108117824 */ /* 0x000fe200078e0a06 */
[----:B------:R-:W-:Y:S01]  /*1290*/  LOP3.LUT R4, R10, 0x3fffffe, RZ, 0xc0, !PT ;  /* 0x03fffffe0a047812 */ /* 0x000fe200078ec0ff */
[----:B------:R-:W-:Y:S01]  /*12a0*/  IMAD.SHL.U32 R20, R20, 0x20, RZ ;  /* 0x0000002014147824 */ /* 0x000fe200078e00ff */
[----:B------:R-:W-:Y:S02]  /*12b0*/  LOP3.LUT R9, R0, R5, RZ, 0x3c, !PT ;  /* 0x0000000500097212 */ /* 0x000fe400078e3cff */
        /* <DEDUP_REMOVED lines=37> */
[----:B------:R-:W-:-:S03]  /*1510*/  SHF.R.S32.HI R31, RZ, 0x1f, R30 ;  /* 0x0000001fff1f7819 */ /* 0x000fc6000001141e */
        /* <DEDUP_REMOVED lines=9> */
[----:B------:R-:W-:Y:S01]  /*15b0*/  LOP3.LUT P3, RZ, R2, 0x2, RZ, 0xc0, !PT ;  /* 0x0000000202ff7812 */ /* 0x000fe2000786c0ff */
[----:B------:R-:W-:Y:S01]  /*15c0*/  IMAD.IADD R7, R23, 0x1, -R3 ;  /* 0x0000000117077824 */ /* 0x000fe200078e0a03 */
[----:B------:R-:W-:Y:S02]  /*15d0*/  LEA.HI R4, R4, R5, RZ, 0x2 ;  /* 0x0000000504047211 */ /* 0x000fe400078f10ff */
[----:B------:R-:W-:Y:S01]  /*15e0*/  LOP3.LUT R3, R0, 0xffffff00, RZ, 0xc0, !PT ;  /* 0xffffff0000037812 */ /* 0x000fe200078ec0ff */
[----:B------:R-:W-:Y:S01]  /*15f0*/  IMAD.SHL.U32 R0, R2, 0x40, RZ ;  /* 0x0000004002007824 */ /* 0x000fe200078e00ff */
[----:B------:R-:W-:-:S03]  /*1600*/  LOP3.LUT R2, R4, 0xfffffffc, RZ, 0xc0, !PT ;  /* 0xfffffffc04027812 */ /* 0x000fc600078ec0ff */
[----:B------:R-:W-:Y:S01]  /*1610*/  IMAD R22, R6, 0x20, R3 ;  /* 0x0000002006167824 */ /* 0x000fe200078e0203 */
[----:B------:R-:W-:Y:S01]  /*1620*/  LOP3.LUT R0, R0, 0xc0, RZ, 0xc0, !PT ;  /* 0x000000c000007812 */ /* 0x000fe200078ec0ff */
[----:B------:R-:W-:Y:S01]  /*1630*/  IMAD.IADD R12, R5, 0x1, -R2 ;  /* 0x00000001050c7824 */ /* 0x000fe200078e0a02 */
[----:B------:R-:W-:Y:S01]  /*1640*/  LEA.HI R6, R7, R7, RZ, 0x1 ;  /* 0x0000000707067211 */ /* 0x000fe200078f08ff */
[----:B------:R-:W-:Y:S01]  /*1650*/  IMAD.SHL.U32 R2, R13, 0x20, RZ ;  /* 0x000000200d027824 */ /* 0x000fe200078e00ff */
[----:B------:R-:W-:Y:S01]  /*1660*/  LOP3.LUT R5, R0, 0x8, R16, 0xf8, !PT ;  /* 0x0000000800057812 */ /* 0x000fe200078ef810 */
[----:B------:R-:W-:Y:S01]  /*1670*/  STL [R1+0x94], R22 ;  /* 0x0000941601007387 */ /* 0x000fe20000100800 */
[----:B------:R-:W-:Y:S01]  /*1680*/  SHF.R.U32.HI R3, RZ, 0x3, R0 ;  /* 0x00000003ff037819 */ /* 0x000fe20000011600 */
[----:B------:R-:W-:Y:S01]  /*1690*/  IMAD.SHL.U32 R0, R8, 0x200, RZ ;  /* 0x0000020008007824 */ /* 0x000fe200078e00ff */
[----:B------:R-:W-:Y:S01]  /*16a0*/  LOP3.LUT R4, R6, 0x3fffffe, RZ, 0xc0, !PT ;  /* 0x03fffffe06047812 */ /* 0x000fe200078ec0ff */
[----:B------:R-:W-:Y:S01]  /*16b0*/  STL [R1+0x7c], R20 ;  /* 0x00007c1401007387 */ /* 0x000fe20000100800 */
[----:B------:R-:W-:-:S02]  /*16c0*/  LOP3.LUT R8, R5, R3, RZ, 0x3c, !PT ;  /* 0x0000000305087212 */ /* 0x000fc400078e3cff */
[----:B------:R-:W-:Y:S01]  /*16d0*/  LOP3.LUT R3, R15, 0xfffffffe, RZ, 0xc0, !PT ;  /* 0xfffffffe0f037812 */ /* 0x000fe200078ec0ff */
[----:B------:R-:W-:Y:S01]  /*16e0*/  IMAD.IADD R7, R7, 0x1, -R4 ;  /* 0x0000000107077824 */ /* 0x000fe200078e0a04 */
[----:B------:R-:W-:Y:S02]  /*16f0*/  LOP3.LUT R2, R2, 0xffffff00, RZ, 0xc0, !PT ;  /* 0xffffff0002027812 */ /* 0x000fe400078ec0ff */
[----:B------:R-:W-:Y:S01]  /*1700*/  SHF.R.S32.HI R5, RZ, 0x1, R6 ;  /* 0x00000001ff057819 */ /* 0x000fe20000011406 */
[----:B------:R-:W-:Y:S01]  /*1710*/  IMAD.IADD R29, R24, 0x1, -R3 ;  /* 0x00000001181d7824 */ /* 0x000fe200078e0a03 */
[----:B------:R-:W-:Y:S01]  /*1720*/  LOP3.LUT P4, RZ, R12, 0x2, RZ, 0xc0, !PT ;  /* 0x000000020cff7812 */ /* 0x000fe2000788c0ff */
[----:B------:R-:W-:Y:S01]  /*1730*/  IMAD.IADD R4, R2, 0x1, R0 ;  /* 0x0000000102047824 */ /* 0x000fe200078e0200 */
[----:B------:R-:W-:Y:S01]  /*1740*/  LOP3.LUT R3, R5, 0x1, RZ, 0xc0, !PT ;  /* 0x0000000105037812 */ /* 0x000fe200078ec0ff */
[----:B------:R-:W-:Y:S01]  /*1750*/  IMAD R16, R11, 0x20, R2 ;  /* 0x000000200b107824 */ /* 0x000fe200078e0202 */
[----:B------:R-:W-:Y:S01]  /*1760*/  LEA.HI R2, R9, R23, RZ, 0x2 ;  /* 0x0000001709027211 */ /* 0x000fe200078f10ff */
[----:B------:R-:W-:Y:S01]  /*1770*/  IMAD.SHL.U32 R114, R29, 0x4, RZ ;  /* 0x000000041d727824 */ /* 0x000fe200078e00ff */
[----:B------:R-:W-:Y:S01]  /*1780*/  ISETP.NE.U32.AND P2, PT, R3, 0x1, PT ;  /* 0x000000010300780c */ /* 0x000fe20003f45070 */
[----:B------:R-:W-:Y:S01]  /*1790*/  IMAD R0, R25, 0x2, R0 ;  /* 0x0000000219007824 */ /* 0x000fe200078e0200 */
[----:B------:R-:W-:Y:S01]  /*17a0*/  LOP3.LUT R2, R2, 0xfffffffc, RZ, 0xc0, !PT ;  /* 0xfffffffc02027812 */ /* 0x000fe200078ec0ff */
[----:B------:R-:W-:Y:S01]  /*17b0*/  IMAD R15, R11, 0x20, R4 ;  /* 0x000000200b0f7824 */ /* 0x000fe200078e0204 */
[C---:B------:R-:W-:Y:S01]  /*17c0*/  IADD3 R164, R114.reuse, 0x10, RZ ;  /* 0x0000001072a47810 */ /* 0x040fe20007ffe0ff */
[----:B------:R-:W-:Y:S01]  /*17d0*/  IMAD R7, R7, 0x20, R0 ;  /* 0x0000002007077824 */ /* 0x000fe200078e0200 */
[----:B------:R-:W-:Y:S01]  /*17e0*/  SHF.R.S32.HI R3, RZ, 0x1, R14 ;  /* 0x00000001ff037819 */ /* 0x000fe2000001140e */
[----:B------:R-:W-:Y:S01]  /*17f0*/  IMAD.IADD R2, R23, 0x1, -R2 ;  /* 0x0000000117027824 */ /* 0x000fe200078e0a02 */
[----:B------:R-:W-:Y:S01]  /*1800*/  LOP3.LUT P1, RZ, R5, 0x2, RZ, 0xc0, !PT ;  /* 0x0000000205ff7812 */ /* 0x000fe2000782c0ff */
[C---:B------:R-:W-:Y:S01]  /*1810*/  IMAD.IADD R112, R114.reuse, 0x1, R164 ;  /* 0x0000000172707824 */ /* 0x040fe200078e02a4 */
[----:B------:R-:W-:Y:S01]  /*1820*/  IADD3 R113, R114, 0x20, RZ ;  /* 0x0000002072717810 */ /* 0x000fe20007ffe0ff */
[----:B------:R-:W-:Y:S01]  /*1830*/  IMAD.SHL.U32 R4, R3, 0x40, RZ ;  /* 0x0000004003047824 */ /* 0x000fe200078e00ff */
[----:B------:R-:W-:Y:S01]  /*1840*/  LOP3.LUT P0, RZ, R2, 0x2, RZ, 0xc0, !PT ;  /* 0x0000000202ff7812 */ /* 0x000fe2000780c0ff */
[----:B------:R-:W-:-:S02]  /*1850*/  IMAD R0, R17, 0x8, R18 ;  /* 0x0000000811007824 */ /* 0x000fc400078e0212 */
[----:B------:R-:W-:Y:S01]  /*1860*/  IMAD.SHL.U32 R3, R2, 0x40, RZ ;  /* 0x0000004002037824 */ /* 0x000fe200078e00ff */
[----:B------:R-:W-:Y:S01]  /*1870*/  SHF.R.S32.HI R2, RZ, 0x1f, R112 ;  /* 0x0000001fff027819 */ /* 0x000fe20000011470 */
[----:B------:R-:W-:Y:S01]  /*1880*/  IMAD.U32 R0, R0, 0x20, R8 ;  /* 0x0000002000007824 */ /* 0x000fe200078e0008 */
[----:B------:R-:W-:Y:S01]  /*1890*/  LOP3.LUT R27, R4, 0xc0, RZ, 0xc0, !PT ;  /* 0x000000c0041b7812 */ /* 0x000fe200078ec0ff */
[----:B------:R-:W-:Y:S01]  /*18a0*/  IMAD.SHL.U32 R5, R5, 0x40, RZ ;  /* 0x0000004005057824 */ /* 0x000fe200078e00ff */
[-C--:B------:R-:W-:Y:S01]  /*18b0*/  LEA.HI R8, R2, R112.reuse, RZ, 0x3 ;  /* 0x0000007002087211 */ /* 0x080fe200078f18ff */
[----:B------:R-:W-:Y:S01]  /*18c0*/  IMAD.IADD R111, R114, 0x1, R113 ;  /* 0x00000001726f7824 */ /* 0x000fe200078e0271 */
[----:B------:R-:W-:Y:S01]  /*18d0*/  LEA.HI R2, R2, R112, RZ, 0x5 ;  /* 0x0000007002027211 */ /* 0x000fe200078f28ff */
[----:B------:R-:W-:Y:S01]  /*18e0*/  STL [R1+0x8c], R27 ;  /* 0x00008c1b01007387 */ /* 0x000fe20000100800 */
        /* <DEDUP_REMOVED lines=13> */
[----:B------:R-:W-:Y:S02]  /*19c0*/  LOP3.LUT R3, R6, R24, RZ, 0x3c, !PT ;  /* 0x0000001806037212 */ /* 0x000fe400078e3cff */
[----:B------:R-:W-:-:S02]  /*19d0*/  LEA.HI R5, R5, R5, RZ, 0x1d ;  /* 0x0000000505057211 */ /* 0x000fc400078fe8ff */
[----:B------:R-:W-:Y:S02]  /*19e0*/  IADD3 R13, R4, R2, R20 ;  /* 0x00000002040d7210 */ /* 0x000fe40007ffe014 */
[----:B------:R-:W-:Y:S01]  /*19f0*/  IADD3 R11, R3, R22, R2 ;  /* 0x00000016030b7210 */ /* 0x000fe20007ffe002 */
[----:B------:R-:W-:Y:S01]  /*1a00*/  IMAD.IADD R10, R5, 0x1, R7 ;  /* 0x00000001050a7824 */ /* 0x000fe200078e0207 */
[----:B------:R-:W-:Y:S01]  /*1a10*/  SHF.R.S32.HI R2, RZ, 0x1f, R111 ;  /* 0x0000001fff027819 */ /* 0x000fe2000001146f */
[----:B------:R-:W-:Y:S01]  /*1a20*/  IMAD.SHL.U32 R3, R12, 0x40, RZ ;  /* 0x000000400c037824 */ /* 0x000fe200078e00ff */
[----:B------:R-:W-:Y:S01]  /*1a30*/  SHF.R.S32.HI R8, RZ, 0x3, R8 ;  /* 0x00000003ff087819 */ /* 0x000fe20000011408 */
[----:B------:R-:W-:Y:S01]  /*1a40*/  IMAD.SHL.U32 R7, R17, 0x8, RZ ;  /* 0x0000000811077824 */ /* 0x000fe200078e00ff */
[-C--:B------:R-:W-:Y:S01]  /*1a50*/  LEA.HI R5, R2, R111.reuse, RZ, 0x5 ;  /* 0x0000006f02057211 */ /* 0x080fe200078f28ff */
[----:B------:R-:W-:Y:S01]  /*1a60*/  IMAD.SHL.U32 R18, R10, 0x2, RZ ;  /* 0x000000020a127824 */ /* 0x000fe200078e00ff */
[----:B------:R-:W-:Y:S01]  /*1a70*/  LEA.HI R4, R2, R111, RZ, 0x3 ;  /* 0x0000006f02047211 */ /* 0x000fe200078f18ff */
[----:B------:R-:W-:Y:S01]  /*1a80*/  IMAD.MOV.U32 R12, RZ, RZ, 0x20 ;  /* 0x00000020ff0c7424 */ /* 0x000fe200078e00ff */
[----:B------:R-:W-:Y:S01]  /*1a90*/  LOP3.LUT R2, R3, 0xc0, RZ, 0xc0, !PT ;  /* 0x000000c003027812 */ /* 0x000fe200078ec0ff */
[----:B------:R-:W-:Y:S01]  /*1aa0*/  IMAD.SHL.U32 R3, R5, 0x80, RZ ;  /* 0x0000008005037824 */ /* 0x000fe200078e00ff */
[----:B------:R-:W-:Y:S01]  /*1ab0*/  LOP3.LUT R6, R25, 0x18, R4, 0xf8, !PT ;  /* 0x0000001819067812 */ /* 0x000fe200078ef804 */
[----:B------:R-:W-:Y:S01]  /*1ac0*/  STL [R1+0x5c], R18 ;  /* 0x00005c1201007387 */ /* 0x000fe20000100800 */
[----:B------:R-:W-:-:S02]  /*1ad0*/  LOP3.LUT R7, R2, 0x8, R7, 0xf8, !PT ;  /* 0x0000000802077812 */ /* 0x000fc400078ef807 */
[----:B------:R-:W-:Y:S02]  /*1ae0*/  SHF.R.U32.HI R5, RZ, 0x3, R2 ;  /* 0x00000003ff057819 */ /* 0x000fe40000011602 */
[----:B------:R-:W-:Y:S02]  /*1af0*/  LOP3.LUT R2, R3, 0xfffff000, RZ, 0xc0, !PT ;  /* 0xfffff00003027812 */ /* 0x000fe400078ec0ff */
[----:B------:R-:W-:Y:S02]  /*1b00*/  LOP3.LUT R6, R6, R23, RZ, 0x3c, !PT ;  /* 0x0000001706067212 */ /* 0x000fe400078e3cff */
[----:B------:R-:W-:Y:S02]  /*1b10*/  LOP3.LUT R9, R27, 0x18, R4, 0xf8, !PT ;  /* 0x000000181b097812 */ /* 0x000fe400078ef804 */
[----:B------:R-:W-:Y:S02]  /*1b20*/  IADD3 R10, R6, R2, R20 ;  /* 0x00000002060a7210 */ /* 0x000fe40007ffe014 */
[----:B------:R-:W-:-:S02]  /*1b30*/  LOP3.LUT R3, R7, R5, RZ, 0x3c, !PT ;  /* 0x0000000507037212 */ /* 0x000fc400078e3cff */
[C---:B------:R-:W-:Y:S02]  /*1b40*/  IADD3 R6, R18.reuse, 0x80, RZ ;  /* 0x0000008012067810 */ /* 0x040fe40007ffe0ff */
[----:B------:R-:W-:Y:S02]  /*1b50*/  LOP3.LUT R5, R9, R24, RZ, 0x3c, !PT ;  /* 0x0000001809057212 */ /* 0x000fe400078e3cff */
[----:B------:R-:W-:Y:S02]  /*1b60*/  IADD3 R14, R18, 0x70, RZ ;  /* 0x00000070120e7810 */ /* 0x000fe40007ffe0ff */
[----:B------:R-:W-:Y:S02]  /*1b70*/  @P2 IADD3 R14, R6, 0x10, RZ ;  /* 0x00000010060e2810 */ /* 0x000fe40007ffe0ff */
[----:B------:R-:W-:Y:S01]  /*1b80*/  IADD3 R9, R5, R22, R2 ;  /* 0x0000001605097210 */ /* 0x000fe20007ffe002 */
[----:B------:R-:W-:Y:S01]  /*1b90*/  IMAD.IADD R2, R3, 0x1, R15 ;  /* 0x0000000103027824 */ /* 0x000fe200078e020f */
[C---:B------:R-:W-:Y:S01]  /*1ba0*/  IADD3 R7, R30.reuse, 0x20, RZ ;  /* 0x000000201e077810 */ /* 0x040fe20007ffe0ff */
[----:B------:R-:W-:Y:S01]  /*1bb0*/  STL [R1+0x60], R14 ;  /* 0x0000600e01007387 */ /* 0x000fe20000100800 */
[----:B------:R-:W-:Y:S01]  /*1bc0*/  LOP3.LUT R5, R19, 0x7ffffffc, RZ, 0xc0, !PT ;  /* 0x7ffffffc13057812 */ /* 0x000fe200078ec0ff */
[----:B------:R-:W-:Y:S01]  /*1bd0*/  IMAD.IADD R3, R3, 0x1, R16 ;  /* 0x0000000103037824 */ /* 0x000fe200078e0210 */
[----:B------:R-:W-:Y:S01]  /*1be0*/  IADD3 R6, R30, 0x40, RZ ;  /* 0x000000401e067810 */ /* 0x000fe20007ffe0ff */
[----:B------:R1:W-:Y:S01]  /*1bf0*/  STL [R1+0x30], R7 ;  /* 0x0000300701007387 */ /* 0x0003e20000100800 */
[----:B------:R-:W-:Y:S01]  /*1c00*/  SHF.R.S32.HI R15, RZ, 0x1f, R7 ;  /* 0x0000001fff0f7819 */ /* 0x000fe20000011407 */
[----:B------:R-:W-:Y:S01]  /*1c10*/  IMAD.IADD R5, R28, 0x1, -R5 ;  /* 0x000000011c057824 */ /* 0x000fe200078e0a05 */
[----:B------:R-:W-:Y:S01]  /*1c20*/  LEA R165, R0, 0x3c80, 0x1 ;  /* 0x00003c8000a57811 */ /* 0x000fe200078e08ff */
[----:B------:R-:W-:Y:S01]  /*1c30*/  STL.64 [R1+0x28], R30 ;  /* 0x0000281e01007387 */ /* 0x000fe20000100a00 */
[----:B------:R-:W-:Y:S01]  /*1c40*/  LEA R0, R11, 0x6080, 0x1 ;  /* 0x000060800b007811 */ /* 0x000fe200078e08ff */
[----:B------:R-:W-:Y:S01]  /*1c50*/  IMAD.SHL.U32 R5, R5, 0x2, RZ ;  /* 0x0000000205057824 */ /* 0x000fe200078e00ff */
[----:B------:R-:W-:Y:S01]  /*1c60*/  IADD3 R194, R165, 0x20, RZ ;  /* 0x00000020a5c27810 */ /* 0x000fe20007ffe0ff */
[----:B------:R2:W-:Y:S01]  /*1c70*/  STL [R1+0x34], R6 ;  /* 0x0000340601007387 */ /* 0x0005e20000100800 */
[----:B------:R-:W-:-:S02]  /*1c80*/  LEA R192, R2, 0x6080, 0x1 ;  /* 0x0000608002c07811 */ /* 0x000fc400078e08ff */
[----:B------:R-:W-:Y:S01]  /*1c90*/  LEA R166, R3, 0x1880, 0x1 ;  /* 0x0000188003a67811 */ /* 0x000fe200078e08ff */
[----:B------:R-:W-:Y:S01]  /*1ca0*/  STL [R1+0x70], R15 ;  /* 0x0000700f01007387 */ /* 0x000fe20000100800 */
[----:B------:R-:W-:-:S04]  /*1cb0*/  @P3 IADD3 R194, R165, -0x20, RZ ;  /* 0xffffffe0a5c23810 */ /* 0x000fc80007ffe0ff */
        /* <DEDUP_REMOVED lines=8> */
[C---:B------:R-:W-:Y:S02]  /*1d40*/  IADD3 R196, R194.reuse, 0x1c00, RZ ;  /* 0x00001c00c2c47810 */ /* 0x040fe40007ffe0ff */
[--C-:B--2---:R-:W-:Y:S01]  /*1d50*/  LOP3.LUT R6, R27, 0x18, R104.reuse, 0xf8, !PT ;  /* 0x000000181b067812 */ /* 0x104fe200078ef868 */
[----:B------:R2:W-:Y:S01]  /*1d60*/  STL [R1+0x24], R5 ;  /* 0x0000240501007387 */ /* 0x0005e20000100800 */
[----:B------:R-:W-:Y:S02]  /*1d70*/  IADD3 R195, R194, 0x2000, RZ ;  /* 0x00002000c2c37810 */ /* 0x000fe40007ffe0ff */
[----:B------:R-:W-:Y:S01]  /*1d80*/  LOP3.LUT R6, R6, R24, RZ, 0x3c, !PT ;  /* 0x0000001806067212 */ /* 0x000fe200078e3cff */
[----:B-1----:R-:W-:Y:S01]  /*1d90*/  IMAD.IADD R7, R26, 0x1, R21 ;  /* 0x000000011a077824 */ /* 0x002fe200078e0215 */
[----:B--2---:R-:W-:-:S04]  /*1da0*/  LOP3.LUT R5, R25, 0x8, R104, 0xf8, !PT ;  /* 0x0000000819057812 */ /* 0x004fc800078ef868 */
[----:B------:R1:W-:Y:S04]  /*1db0*/  STL [R1+0x98], R7 ;  /* 0x0000980701007387 */ /* 0x0003e80000100800 */
[----:B------:R2:W-:Y:S01]  /*1dc0*/  STL [R1+0x88], R8 ;  /* 0x0000880801007387 */ /* 0x0005e20000100800 */
[----:B-1----:R-:W-:Y:S02]  /*1dd0*/  LOP3.LUT R7, R25, 0x18, R104, 0xf8, !PT ;  /* 0x0000001819077812 */ /* 0x002fe400078ef868 */
[----:B--2---:R-:W-:Y:S02]  /*1de0*/  SHF.R.S32.HI R8, RZ, 0x3, R4 ;  /* 0x00000003ff087819 */ /* 0x004fe40000011404 */
[-C--:B------:R-:W-:Y:S01]  /*1df0*/  LOP3.LUT R4, R5, R23.reuse, RZ, 0x3c, !PT ;  /* 0x0000001705047212 */ /* 0x080fe200078e3cff */
[----:B------:R-:W-:Y:S01]  /*1e00*/  IMAD.IADD R5, R22, 0x1, R6 ;  /* 0x0000000116057824 */ /* 0x000fe200078e0206 */
[----:B------:R-:W-:Y:S01]  /*1e10*/  LOP3.LUT R7, R7, R23, RZ, 0x3c, !PT ;  /* 0x0000001707077212 */ /* 0x000fe200078e3cff */
[----:B------:R1:W-:Y:S01]  /*1e20*/  STL [R1+0x84], R8 ;  /* 0x0000840801007387 */ /* 0x0003e20000100800 */
[----:B------:R-:W-:Y:S01]  /*1e30*/  SEL R6, R12, 0xffffffe0, !P1 ;  /* 0xffffffe00c067807 */ /* 0x000fe20004800000 */
[----:B------:R-:W-:Y:S01]  /*1e40*/  IMAD.IADD R252, R20, 0x1, R4 ;  /* 0x0000000114fc7824 */ /* 0x000fe200078e0204 */
[----:B------:R-:W-:Y:S01]  /*1e50*/  SEL R4, R12, 0xffffffe0, !P4 ;  /* 0xffffffe00c047807 */ /* 0x000fe20006000000 */
[----:B------:R-:W-:-:S03]  /*1e60*/  IMAD.IADD R7, R20, 0x1, R7 ;  /* 0x0000000114077824 */ /* 0x000fc600078e0207 */
[----:B------:R-:W-:Y:S01]  /*1e70*/  LEA R252, R252, 0x1880, 0x1 ;  /* 0x00001880fcfc7811 */ /* 0x000fe200078e08ff */
[----:B------:R-:W-:Y:S02]  /*1e80*/  IMAD.IADD R193, R192, 0x1, R4 ;  /* 0x00000001c0c17824 */ /* 0x000fe400078e0204 */
[----:B------:R-:W-:Y:S01]  /*1e90*/  IMAD.IADD R167, R4, 0x1, R166 ;  /* 0x0000000104a77824 */ /* 0x000fe200078e02a6 */
[----:B-1----:R-:W-:Y:S02]  /*1ea0*/  LEA R8, R5, 0x6080, 0x1 ;  /* 0x0000608005087811 */ /* 0x002fe400078e08ff */
[----:B------:R-:W-:-:S03]  /*1eb0*/  LEA R5, R13, 0x6080, 0x1 ;  /* 0x000060800d057811 */ /* 0x000fc600078e08ff */
[----:B------:R1:W-:Y:S04]  /*1ec0*/  STL [R1+0xb0], R8 ;  /* 0x0000b00801007387 */ /* 0x0003e80000100800 */
[----:B------:R2:W-:Y:S04]  /*1ed0*/  STL [R1+0xac], R5 ;  /* 0x0000ac0501007387 */ /* 0x0005e80000100800 */
[----:B------:R3:W-:Y:S01]  /*1ee0*/  STL [R1+0xa8], R0 ;  /* 0x0000a80001007387 */ /* 0x0007e20000100800 */
[----:B-1----:R-:W-:Y:S02]  /*1ef0*/  LEA R8, R9, 0x6080, 0x1 ;  /* 0x0000608009087811 */ /* 0x002fe400078e08ff */
[----:B--2---:R-:W-:-:S02]  /*1f00*/  LEA R5, R10, 0x6080, 0x1 ;  /* 0x000060800a057811 */ /* 0x004fc400078e08ff */
[----:B---3--:R-:W-:-:S03]  /*1f10*/  IADD3 R0, R252, 0x20, RZ ;  /* 0x00000020fc007810 */ /* 0x008fc60007ffe0ff */
[----:B------:R1:W-:Y:S01]  /*1f20*/  STL [R1+0xa4], R5 ;  /* 0x0000a40501007387 */ /* 0x0003e20000100800 */
[----:B------:R-:W-:-:S03]  /*1f30*/  @P0 IADD3 R0, R252, -0x20, RZ ;  /* 0xffffffe0fc000810 */ /* 0x000fc60007ffe0ff */
[----:B------:R-:W-:Y:S01]  /*1f40*/  STL [R1+0xa0], R8 ;  /* 0x0000a00801007387 */ /* 0x000fe20000100800 */
[----:B-1----:R-:W-:-:S05]  /*1f50*/  LEA R5, R7, 0x6080, 0x1 ;  /* 0x0000608007057811 */ /* 0x002fca00078e08ff */
[----:B------:R-:W-:Y:S04]  /*1f60*/  STL [R1+0x9c], R5 ;  /* 0x00009c0501007387 */ /* 0x000fe80000100800 */
[----:B------:R1:W-:Y:S02]  /*1f70*/  STL [R1], R0 ;  /* 0x0000000001007387 */ /* 0x0003e40000100800 */
[----:B-1----:R-:W-:-:S05]  /*1f80*/  IMAD.IADD R0, R18, 0x1, R6 ;  /* 0x0000000112007824 */ /* 0x002fca00078e0206 */
[----:B------:R1:W-:Y:S02]  /*1f90*/  STL [R1+0x68], R0 ;  /* 0x0000680001007387 */ /* 0x0003e40000100800 */
[----:B-1----:R-:W-:-:S05]  /*1fa0*/  IMAD.IADD R0, R6, 0x1, R14 ;  /* 0x0000000106007824 */ /* 0x002fca00078e020e */
[----:B------:R1:W-:Y:S02]  /*1fb0*/  STL [R1+0x64], R0 ;  /* 0x0000640001007387 */ /* 0x0003e40000100800 */
.L_x_1384:
        /* <DEDUP_REMOVED lines=14> */
[----:B------:R-:W-:-:S02]  /*20a0*/  IMAD.MOV.U32 R139, RZ, RZ, RZ ;  /* 0x000000ffff8b7224 */ /* 0x000fc400078e00ff */
[----:B------:R-:W-:Y:S01]  /*20b0*/  IMAD.MOV.U32 R13, RZ, RZ, RZ ;  /* 0x000000ffff0d7224 */ /* 0x000fe200078e00ff */
[----:B--2---:R-:W-:Y:S01]  /*20c0*/  SHF.R.S32.HI R20, RZ, 0x1f, R18 ;  /* 0x0000001fff147819 */ /* 0x004fe20000011412 */
[----:B------:R1:W-:Y:S01]  /*20d0*/  STL [R1+0x48], R18 ;  /* 0x0000481201007387 */ /* 0x0003e20000100800 */
[C---:B------:R-:W-:Y:S02]  /*20e0*/  @P4 LEA R2, P0, R18.reuse, c[0x0][0x360], 0x2 ;  /* 0x0000d80012024a11 */ /* 0x040fe400078010ff */
[C---:B------:R-:W-:Y:S01]  /*20f0*/  @P2 LEA R4, P1, R18.reuse, c[0x0][0x370], 0x2 ;  /* 0x0000dc0012042a11 */ /* 0x040fe200078210ff */
[----:B------:R1:W-:Y:S01]  /*2100*/  STL [R1+0x58], R20 ;  /* 0x0000581401007387 */ /* 0x0003e20000100800 */
[C-C-:B------:R-:W-:Y:S02]  /*2110*/  @P4 LEA.HI.X R3, R18.reuse, c[0x0][0x364], R20.reuse, 0x2, P0 ;  /* 0x0000d90012034a11 */ /* 0x140fe400000f1414 */
[----:B------:R-:W-:-:S03]  /*2120*/  @P2 LEA.HI.X R5, R18, c[0x0][0x374], R20, 0x2, P1 ;  /* 0x0000dd0012052a11 */ /* 0x000fc600008f1414 */
[----:B------:R2:W4:Y:S01]  /*2130*/  @P4 LDG.E R0, [R2.64] ;  /* 0x0000000602004981 */ /* 0x000522000c1e1900 */
[----:B------:R-:W-:-:S03]  /*2140*/  ISETP.NE.U32.AND P0, PT, RZ, c[0x0][0x350], PT ;  /* 0x0000d400ff007a0c */ /* 0x000fc60003f05070 */
[----:B------:R1:W5:Y:S01]  /*2150*/  @P2 LDG.E R149, [R4.64] ;  /* 0x0000000604952981 */ /* 0x000362000c1e1900 */
[----:B------:R-:W-:Y:S02]  /*2160*/  ISETP.NE.AND.EX P6, PT, RZ, c[0x0][0x354], PT, P0 ;  /* 0x0000d500ff007a0c */ /* 0x000fe40003fc5300 */
[----:B------:R-:W-:-:S04]  /*2170*/  LEA R6, P2, R18, c[0x0][0x348], 0x2 ;  /* 0x0000d20012067a11 */ /* 0x000fc800078410ff */
[----:B------:R-:W-:-:S05]  /*2180*/  LEA.HI.X R7, R18, c[0x0][0x34c], R20, 0x2, P2 ;  /* 0x0000d30012077a11 */ /* 0x000fca00010f1414 */
[----:B------:R3:W5:Y:S01]  /*2190*/  @P3 LDG.E R139, [R6.64] ;  /* 0x00000006068b3981 */ /* 0x000762000c1e1900 */
[C---:B--2---:R-:W-:Y:S02]  /*21a0*/  LEA R2, P0, R18.reuse, c[0x0][0x358], 0x2 ;  /* 0x0000d60012027a11 */ /* 0x044fe400078010ff */
[C---:B-1----:R-:W-:Y:S02]  /*21b0*/  LEA R4, P1, R18.reuse, c[0x0][0x350], 0x2 ;  /* 0x0000d40012047a11 */ /* 0x042fe400078210ff */
[C-C-:B------:R-:W-:Y:S02]  /*21c0*/  LEA.HI.X R3, R18.reuse, c[0x0][0x35c], R20.reuse, 0x2, P0 ;  /* 0x0000d70012037a11 */ /* 0x140fe400000f1414 */
[----:B------:R-:W-:-:S03]  /*21d0*/  LEA.HI.X R5, R18, c[0x0][0x354], R20, 0x2, P1 ;  /* 0x0000d50012057a11 */ /* 0x000fc600008f1414 */
[----:B------:R1:W5:Y:S04]  /*21e0*/  @P5 LDG.E R13, [R2.64] ;  /* 0x00000006020d5981 */ /* 0x000368000c1e1900 */
[----:B------:R1:W5:Y:S01]  /*21f0*/  @P6 LDG.E R148, [R4.64] ;  /* 0x0000000604946981 */ /* 0x000362000c1e1900 */
[----:B---3--:R-:W-:-:S05]  /*2200*/  LOP3.LUT R22, R9, 0xffff, RZ, 0xc0, !PT ;  /* 0x0000ffff09167812 */ /* 0x008fca00078ec0ff */
[----:B------:R1:W-:Y:S01]  /*2210*/  STL [R1+0x50], R22 ;  /* 0x0000501601007387 */ /* 0x0003e20000100800 */
[----:B------:R-:W-:Y:S01]  /*2220*/  YIELD ;  /* 0x0000000000007946 */ /* 0x000fe20003800000 */
[----:B------:R-:W-:Y:S02]  /*2230*/  P2R R14, PR, RZ, 0x40 ;  /* 0x00000040ff0e7803 */ /* 0x000fe40000000000 */
        /* <DEDUP_REMOVED lines=9> */
.L_x_1211:
[----:B------:R-:W-:-:S04]  /*22d0*/  ISETP.NE.U32.AND P0, PT, RZ, c[0x0][0x368], PT ;  /* 0x0000da00ff007a0c */ /* 0x000fc80003f05070 */
[----:B------:R-:W-:-:S13]  /*22e0*/  ISETP.NE.AND.EX P0, PT, RZ, c[0x0][0x36c], PT, P0 ;  /* 0x0000db00ff007a0c */ /* 0x000fda0003f05300 */
[----:B------:R-:W-:Y:S05]  /*22f0*/  @!P0 BRA `(.L_x_1212) ;  /* 0x0000004000008947 */ /* 0x000fea0003800000 */
[----:B-1----:R-:W-:-:S04]  /*2300*/  LEA R4, P0, R18, c[0x0][0x368], 0x2 ;  /* 0x0000da0012047a11 */ /* 0x002fc800078010ff */
[----:B------:R-:W-:-:S05]  /*2310*/  LEA.HI.X R5, R18, c[0x0][0x36c], R20, 0x2, P0 ;  /* 0x0000db0012057a11 */ /* 0x000fca00000f1414 */
[----:B------:R1:W5:Y:S01]  /*2320*/  LDG.E R12, [R4.64] ;  /* 0x00000006040c7981 */ /* 0x000362000c1e1900 */
[----:B------:R-:W-:Y:S05]  /*2330*/  BRA `(.L_x_1213) ;  /* 0x0000005000007947 */ /* 0x000fea0003800000 */
.L_x_1212:
[----:B------:R-:W-:Y:S01]  /*2340*/  MOV R12, c[0x0][0x1d0] ;  /* 0x00007400000c7a02 */ /* 0x000fe20000000f00 */
[----:B------:R-:W-:Y:S05]  /*2350*/  @!P6 BRA `(.L_x_1213) ;  /* 0x000000300000e947 */ /* 0x000fea0003800000 */
[----:B------:R-:W2:Y:S04]  /*2360*/  LDG.E R6, [R4.64] ;  /* 0x0000000604067981 */ /* 0x000ea8000c1e1900 */
[----:B-1----:R-:W2:Y:S02]  /*2370*/  LDG.E R0, [R4.64+0x4] ;  /* 0x0000040604007981 */ /* 0x002ea4000c1e1900 */
[----:B--2---:R-:W-:Y:S02]  /*2380*/  IADD3 R12, -R6, R0, RZ ;  /* 0x00000000060c7210 */ /* 0x004fe40007ffe1ff */
.L_x_1213:
[----:B-1----:R-:W2:Y:S04]  /*2390*/  LDL R4, [R1+0x4c] ;  /* 0x00004c0001047983 */ /* 0x002ea80000100800 */
[----:B------:R-:W3:Y:S04]  /*23a0*/  LDL.LU R0, [R1+0x3c] ;  /* 0x00003c0001007983 */ /* 0x000ee80000300800 */
[----:B------:R-:W4:Y:S04]  /*23b0*/  LDL.LU R6, [R1+0x20] ;  /* 0x0000200001067983 */ /* 0x000f280000300800 */
[----:B------:R1:W3:Y:S01]  /*23c0*/  @P5 LDG.E R5, [R2.64] ;  /* 0x0000000602055981 */ /* 0x0002e2000c1e1900 */
[----:B------:R-:W-:-:S04]  /*23d0*/  ISETP.NE.U32.AND P0, PT, RZ, c[0x0][0x378], PT ;  /* 0x0000de00ff007a0c */ /* 0x000fc80003f05070 */
[----:B------:R-:W-:Y:S01]  /*23e0*/  ISETP.NE.AND.EX P1, PT, RZ, c[0x0][0x37c], PT, P0 ;  /* 0x0000df00ff007a0c */ /* 0x000fe20003f25300 */
[----:B------:R-:W-:Y:S02]  /*23f0*/  IMAD.MOV.U32 R7, RZ, RZ, c[0x0][0x2c4] ;  /* 0x0000b100ff077624 */ /* 0x000fe400078e00ff */
[----:B--2---:R-:W-:Y:S02]  /*2400*/  IMAD.MOV.U32 R8, RZ, RZ, R4 ;  /* 0x000000ffff087224 */ /* 0x004fe400078e0004 */
[----:B------:R1:W2:Y:S01]  /*2410*/  @P5 LDG.E R4, [R2.64+0x4] ;  /* 0x0000040602045981 */ /* 0x0002a2000c1e1900 */
[----:B------:R-:W-:Y:S01]  /*2420*/  ISETP.NE.AND P2, PT, R7, 0x1, PT ;  /* 0x000000010700780c */ /* 0x000fe20003f45270 */
[----:B-----5:R-:W-:Y:S01]  /*2430*/  IMAD.MOV.U32 R138, RZ, RZ, R12 ;  /* 0x000000ffff8a7224 */ /* 0x020fe200078e000c */
[----:B----4-:R-:W-:Y:S01]  /*2440*/  LOP3.LUT R6, R6, 0xfffffffb, RZ, 0xc0, !PT ;  /* 0xfffffffb06067812 */ /* 0x010fe200078ec0ff */
[----:B------:R-:W-:-:S04]  /*2450*/  IMAD.IADD R7, R12, 0x1, -R149 ;  /* 0x000000010c077824 */ /* 0x000fc800078e0a95 */
[----:B-1----:R-:W-:-:S04]  /*2460*/  @P1 LEA R2, P0, R18, c[0x0][0x378], 0x2 ;  /* 0x0000de0012021a11 */ /* 0x002fc800078010ff */
[----:B------:R-:W-:-:S05]  /*2470*/  @P1 LEA.HI.X R3, R18, c[0x0][0x37c], R20, 0x2, P0 ;  /* 0x0000df0012031a11 */ /* 0x000fca00000f1414 */
[----:B------:R3:W5:Y:S01]  /*2480*/  @P1 LDG.E R138, [R2.64] ;  /* 0x00000006028a1981 */ /* 0x000762000c1e1900 */
[----:B------:R-:W-:Y:S01]  /*2490*/  @P2 LOP3.LUT R6, R6, 0x4, RZ, 0xfc, !PT ;  /* 0x0000000406062812 */ /* 0x000fe200078efcff */
[----:B---3--:R-:W-:Y:S02]  /*24a0*/  IMAD.SHL.U32 R2, R0, 0x80, RZ ;  /* 0x0000008000027824 */ /* 0x008fe400078e00ff */
[----:B------:R-:W-:-:S03]  /*24b0*/  IMAD.MOV.U32 R0, RZ, RZ, c[0x0][0x228] ;  /* 0x00008a00ff007624 */ /* 0x000fc600078e00ff */
[----:B------:R1:W-:Y:S04]  /*24c0*/  STL [R1+0x54], R2 ;  /* 0x0000540201007387 */ /* 0x0003e80000100800 */
[----:B------:R3:W-:Y:S01]  /*24d0*/  STL [R1+0x20], R6 ;  /* 0x0000200601007387 */ /* 0x0007e20000100800 */
[----:B-1----:R-:W-:-:S05]  /*24e0*/  IADD3 R2, R2, 0x7f, RZ ;  /* 0x0000007f02027810 */ /* 0x002fca0007ffe0ff */
[----:B------:R-:W-:-:S05]  /*24f0*/  @P2 IMAD.HI.U32 R3, R2, c[0x0][0x2c8], RZ ;  /* 0x0000b20002032a27 */ /* 0x000fca00078e00ff */
[----:B------:R-:W-:Y:S01]  /*2500*/  @P2 SHF.R.U32.HI R2, RZ, c[0x0][0x2cc], R3 ;  /* 0x0000b300ff022a19 */ /* 0x000fe20000011603 */
[----:B------:R-:W-:Y:S01]  /*2510*/  BSSY B0, `(.L_x_1214) ;  /* 0x0000037000007945 */ /* 0x000fe20003800000 */
[----:B--2---:R-:W-:-:S04]  /*2520*/  @P5 IMAD.IADD R0, R4, 0x1, -R5 ;  /* 0x0000000104005824 */ /* 0x004fc800078e0a05 */
[----:B---3--:R-:W-:-:S05]  /*2530*/  IMAD.IADD R6, R7, 0x1, R0 ;  /* 0x0000000107067824 */ /* 0x008fca00078e0200 */
[C---:B------:R-:W-:Y:S02]  /*2540*/  IADD3 R154, R6.reuse, 0x30, -R8 ;  /* 0x00000030069a7810 */ /* 0x040fe40007ffe808 */
[----:B------:R-:W-:Y:S02]  /*2550*/  IADD3 R4, R6, 0x2f, RZ ;  /* 0x0000002f06047810 */ /* 0x000fe40007ffe0ff */
[----:B------:R-:W-:Y:S01]  /*2560*/  LOP3.LUT R5, R9, 0xff000000, RZ, 0xc0, !PT ;  /* 0xff00000009057812 */ /* 0x000fe200078ec0ff */
[----:B------:R-:W-:Y:S01]  /*2570*/  IMAD.IADD R3, R154, 0x1, R2 ;  /* 0x000000019a037824 */ /* 0x000fe200078e0202 */
[----:B------:R1:W-:Y:S01]  /*2580*/  STL [R1+0x3c], R6 ;  /* 0x00003c0601007387 */ /* 0x0003e20000100800 */
[----:B------:R-:W-:Y:S01]  /*2590*/  IMAD.HI R2, R4, 0x2aaaaaab, RZ ;  /* 0x2aaaaaab04027827 */ /* 0x000fe200078e02ff */
[----:B------:R-:W-:-:S04]  /*25a0*/  SHF.R.U32.HI R8, RZ, 0x8, R5 ;  /* 0x00000008ff087819 */ /* 0x000fc80000011605 */
[----:B------:R-:W-:-:S04]  /*25b0*/  SHF.R.U32.HI R4, RZ, 0x1f, R2 ;  /* 0x0000001fff047819 */ /* 0x000fc80000011602 */
[----:B------:R-:W-:Y:S01]  /*25c0*/  LEA.HI.SX32 R153, R2, R4, 0x1d ;  /* 0x0000000402997211 */ /* 0x000fe200078feaff */
[----:B-1----:R-:W-:Y:S01]  /*25d0*/  IMAD.HI R6, R3, 0x2aaaaaab, RZ ;  /* 0x2aaaaaab03067827 */ /* 0x002fe200078e02ff */
[----:B------:R-:W-:-:S04]  /*25e0*/  LOP3.LUT R3, R9, 0xff0000, RZ, 0xc0, !PT ;  /* 0x00ff000009037812 */ /* 0x000fc800078ec0ff */
[----:B------:R-:W-:Y:S02]  /*25f0*/  LEA.HI R3, R3, R8, RZ, 0x10 ;  /* 0x0000000803037211 */ /* 0x000fe400078f80ff */
[----:B------:R-:W-:Y:S02]  /*2600*/  SHF.R.U32.HI R5, RZ, 0x1f, R6 ;  /* 0x0000001fff057819 */ /* 0x000fe40000011606 */
[----:B------:R-:W-:Y:S02]  /*2610*/  SHF.R.U32.HI R9, RZ, 0x10, R3 ;  /* 0x00000010ff097819 */ /* 0x000fe40000011603 */
[----:B------:R-:W-:Y:S02]  /*2620*/  LOP3.LUT R16, R3, 0xff, RZ, 0xc0, !PT ;  /* 0x000000ff03107812 */ /* 0x000fe400078ec0ff */
[----:B------:R-:W-:Y:S01]  /*2630*/  LEA.HI.SX32 R2, R6, R5, 0x1d ;  /* 0x0000000506027211 */ /* 0x000fe200078feaff */
[----:B------:R1:W-:Y:S03]  /*2640*/  STL [R1+0x40], R9 ;  /* 0x0000400901007387 */ /* 0x0003e60000100800 */
[----:B------:R-:W-:Y:S01]  /*2650*/  IMNMX R6, R153, R2, PT ;  /* 0x0000000299067217 */ /* 0x000fe20003800200 */
[----:B------:R1:W-:Y:S03]  /*2660*/  STL [R1+0x80], R16 ;  /* 0x0000801001007387 */ /* 0x0003e60000100800 */
[----:B------:R-:W-:-:S02]  /*2670*/  ISETP.GE.AND P0, PT, R6, 0x1, PT ;  /* 0x000000010600780c */ /* 0x000fc40003f06270 */
[----:B------:R-:W-:Y:S01]  /*2680*/  ISETP.NE.AND P1, PT, R9, RZ, PT ;  /* 0x000000ff0900720c */ /* 0x000fe20003f25270 */
[----:B------:R-:W-:-:S03]  /*2690*/  IMAD.MOV.U32 R2, RZ, RZ, RZ ;  /* 0x000000ffff027224 */ /* 0x000fc600078e00ff */
[----:B------:R-:W-:-:S07]  /*26a0*/  SEL R137, R9, c[0x0][0x338], P1 ;  /* 0x0000ce0009897a07 */ /* 0x000fce0000800000 */
[----:B------:R-:W-:Y:S05]  /*26b0*/  @!P0 BRA `(.L_x_1215) ;  /* 0x000001c000008947 */ /* 0x000fea0003800000 */
[----:B------:R-:W-:Y:S02]  /*26c0*/  IABS R3, R137 ;  /* 0x0000008900037213 */ /* 0x000fe40000000000 */
[----:B------:R-:W-:Y:S02]  /*26d0*/  IADD3 R8, R137, -0x1, R6 ;  /* 0xffffffff89087810 */ /* 0x000fe40007ffe006 */
[----:B------:R-:W2:Y:S02]  /*26e0*/  I2F.RP R2, R3 ;  /* 0x0000000300027306 */ /* 0x000ea40000209400 */
[----:B------:R-:W-:-:S06]  /*26f0*/  IABS R11, R8 ;  /* 0x00000008000b7213 */ /* 0x000fcc0000000000 */
[----:B--2---:R-:W2:Y:S02]  /*2700*/  MUFU.RCP R2, R2 ;  /* 0x0000000200027308 */ /* 0x004ea40000001000 */
[----:B--2---:R-:W-:-:S06]  /*2710*/  IADD3 R2, R2, 0xffffffe, RZ ;  /* 0x0ffffffe02027810 */ /* 0x004fcc0007ffe0ff */
[----:B------:R-:W2:Y:S02]  /*2720*/  F2I.FTZ.U32.TRUNC.NTZ R5, R2 ;  /* 0x0000000200057305 */ /* 0x000ea4000021f000 */
[----:B--2---:R-:W-:-:S04]  /*2730*/  IMAD.MOV R2, RZ, RZ, -R5 ;  /* 0x000000ffff027224 */ /* 0x004fc800078e0a05 */
[----:B------:R-:W-:Y:S01]  /*2740*/  IMAD.MOV.U32 R4, RZ, RZ, R2 ;  /* 0x000000ffff047224 */ /* 0x000fe200078e0002 */
[----:B------:R-:W-:-:S03]  /*2750*/  IABS R2, R137 ;  /* 0x0000008900027213 */ /* 0x000fc60000000000 */
[----:B-1----:R-:W-:Y:S02]  /*2760*/  IMAD R9, R4, R3, RZ ;  /* 0x0000000304097224 */ /* 0x002fe400078e02ff */
        /* <DEDUP_REMOVED lines=17> */
.L_x_1215:
[----:B------:R-:W-:Y:S05]  /*2880*/  BSYNC B0 ;  /* 0x0000000000007941 */ /* 0x000fea0003800000 */
.L_x_1214:
[----:B------:R-:W-:Y:S01]  /*2890*/  IMAD R3, R16, R2, RZ ;  /* 0x0000000210037224 */ /* 0x000fe200078e02ff */
        /* <DEDUP_REMOVED lines=21> */
[----:B------:R-:W3:Y:S04]  /*29f0*/  LDL R9, [R1+0x30] ;  /* 0x0000300001097983 */ /* 0x000ee80000100800 */
[----:B------:R-:W4:Y:S04]  /*2a00*/  LDL R8, [R1+0x34] ;  /* 0x0000340001087983 */ /* 0x000f280000100800 */
[----:B------:R-:W3:Y:S04]  /*2a10*/  LDL R21, [R1+0x18] ;  /* 0x0000180001157983 */ /* 0x000ee80000100800 */
[----:B------:R-:W1:Y:S01]  /*2a20*/  S2R R11, SR_TID.X ;  /* 0x00000000000b7919 */ /* 0x000e620000002100 */
[----:B------:R-:W-:-:S02]  /*2a30*/  SHF.R.S32.HI R3, RZ, 0x1f, R13 ;  /* 0x0000001fff037819 */ /* 0x000fc4000001140d */
[----:B-1----:R-:W-:-:S04]  /*2a40*/  SHF.R.S32.HI R10, RZ, 0x1f, R11 ;  /* 0x0000001fff0a7819 */ /* 0x002fc8000001140b */
[----:B------:R-:W-:-:S04]  /*2a50*/  LEA.HI R10, R10, R11, RZ, 0x2 ;  /* 0x0000000b0a0a7211 */ /* 0x000fc800078f10ff */
[----:B------:R-:W-:-:S04]  /*2a60*/  SHF.R.S32.HI R10, RZ, 0x2, R10 ;  /* 0x00000002ff0a7819 */ /* 0x000fc8000001140a */
[----:B------:R-:W-:-:S04]  /*2a70*/  IADD3 R131, P0, R10, R13, RZ ;  /* 0x0000000d0a837210 */ /* 0x000fc80007f1e0ff */
[----:B------:R-:W-:-:S05]  /*2a80*/  LEA.HI.X.SX32 R134, R10, R3, 0x1, P0 ;  /* 0x000000030a867211 */ /* 0x000fca00000f0eff */
[----:B------:R-:W-:Y:S01]  /*2a90*/  IMAD R3, R134, c[0x0][0x238], RZ ;  /* 0x00008e0086037a24 */ /* 0x000fe200078e02ff */
[----:B------:R-:W-:-:S03]  /*2aa0*/  IADD3 R31, R2, -0x1, RZ ;  /* 0xffffffff021f7810 */ /* 0x000fc60007ffe0ff */
[----:B------:R-:W-:Y:S01]  /*2ab0*/  IMAD R3, R131, c[0x0][0x23c], R3 ;  /* 0x00008f0083037a24 */ /* 0x000fe200078e0203 */
[----:B------:R-:W-:Y:S02]  /*2ac0*/  ISETP.NE.AND P3, PT, R14, RZ, PT ;  /* 0x000000ff0e00720c */ /* 0x000fe40003f65270 */
[----:B------:R-:W-:Y:S01]  /*2ad0*/  SEL R14, R20, RZ, !P5 ;  /* 0x000000ff140e7207 */ /* 0x000fe20006800000 */
[----:B------:R-:W-:Y:S01]  /*2ae0*/  IMAD.MOV.U32 R140, RZ, RZ, 0x30 ;  /* 0x00000030ff8c7424 */ /* 0x000fe200078e00ff */
[----:B------:R-:W-:-:S03]  /*2af0*/  SEL R13, R18, RZ, !P5 ;  /* 0x000000ff120d7207 */ /* 0x000fc60006800000 */
[C---:B------:R-:W-:Y:S02]  /*2b00*/  IMAD R156, R140.reuse, c[0x0][0x23c], RZ ;  /* 0x00008f008c9c7a24 */ /* 0x040fe400078e02ff */
[----:B------:R-:W-:-:S04]  /*2b10*/  IMAD.WIDE.U32 R146, R140, c[0x0][0x238], RZ ;  /* 0x00008e008c927a25 */ /* 0x000fc800078e00ff */
[----:B------:R-:W-:Y:S01]  /*2b20*/  IMAD.IADD R156, R147, 0x1, R156 ;  /* 0x00000001939c7824 */ /* 0x000fe200078e029c */
[----:B------:R-:W-:Y:S01]  /*2b30*/  MOV R157, c[0x0][0x238] ;  /* 0x00008e00009d7a02 */ /* 0x000fe20000000f00 */
[----:B------:R-:W-:-:S05]  /*2b40*/  IMAD.MOV.U32 R155, RZ, RZ, 0x5 ;  /* 0x00000005ff9b7424 */ /* 0x000fca00078e00ff */
[C---:B------:R-:W-:Y:S02]  /*2b50*/  SHF.L.U64.HI R155, R157.reuse, R155, c[0x0][0x23c] ;  /* 0x00008f009d9b7619 */ /* 0x040fe4000001029b */
[----:B------:R-:W-:Y:S01]  /*2b60*/  SHF.L.U32 R157, R157, 0x5, RZ ;  /* 0x000000059d9d7819 */ /* 0x000fe200000006ff */
[----:B--2---:R-:W-:-:S04]  /*2b70*/  IMAD.WIDE.U32 R4, R131, c[0x0][0x238], R16 ;  /* 0x00008e0083047a25 */ /* 0x004fc800078e0010 */
[----:B------:R-:W-:Y:S01]  /*2b80*/  IMAD.IADD R3, R5, 0x1, R3 ;  /* 0x0000000105037824 */ /* 0x000fe200078e0203 */
[----:B------:R-:W-:Y:S01]  /*2b90*/  MOV R2, R4 ;  /* 0x0000000400027202 */ /* 0x000fe20000000f00 */
[----:B------:R-:W-:-:S04]  /*2ba0*/  IMAD R5, R31, -0x30, R0 ;  /* 0xffffffd01f057824 */ /* 0x000fc800078e0200 */
[----:B------:R-:W-:Y:S01]  /*2bb0*/  IMAD.WIDE.U32 R2, R22, c[0x0][0x240], R2 ;  /* 0x0000900016027a25 */ /* 0x000fe200078e0002 */
[----:B------:R-:W-:-:S03]  /*2bc0*/  IMNMX R5, R5, 0x30, PT ;  /* 0x0000003005057817 */ /* 0x000fc60003800200 */
[----:B------:R-:W-:Y:S02]  /*2bd0*/  IMAD R3, R22, c[0x0][0x244], R3 ;  /* 0x0000910016037a24 */ /* 0x000fe400078e0203 */
[----:B------:R-:W-:Y:S02]  /*2be0*/  IMAD R4, R14, c[0x0][0x248], RZ ;  /* 0x000092000e047a24 */ /* 0x000fe400078e02ff */
[----:B------:R-:W-:Y:S02]  /*2bf0*/  IMAD.IADD R7, R5, 0x1, -R10 ;  /* 0x0000000105077824 */ /* 0x000fe400078e0a0a */
[C---:B------:R-:W-:Y:S02]  /*2c00*/  IMAD R4, R13.reuse, c[0x0][0x24c], R4 ;  /* 0x000093000d047a24 */ /* 0x040fe400078e0204 */
[----:B------:R-:W-:Y:S01]  /*2c10*/  IMAD.WIDE.U32 R98, R13, c[0x0][0x248], R2 ;  /* 0x000092000d627a25 */ /* 0x000fe200078e0002 */
[----:B------:R-:W-:Y:S02]  /*2c20*/  ISETP.GE.AND P1, PT, R7, 0x1, PT ;  /* 0x000000010700780c */ /* 0x000fe40003f26270 */
[----:B------:R-:W-:Y:S01]  /*2c30*/  SHF.R.S32.HI R3, RZ, 0x1f, R31 ;  /* 0x0000001fff037819 */ /* 0x000fe2000001141f */
[----:B------:R-:W-:Y:S01]  /*2c40*/  IMAD R2, R156, R31, RZ ;  /* 0x0000001f9c027224 */ /* 0x000fe200078e02ff */
[----:B------:R-:W-:Y:S01]  /*2c50*/  IADD3 R89, R99, R4, RZ ;  /* 0x0000000463597210 */ /* 0x000fe20007ffe0ff */
[----:B------:R-:W-:-:S02]  /*2c60*/  IMAD.MOV.U32 R88, RZ, RZ, R98 ;  /* 0x000000ffff587224 */ /* 0x000fc400078e0062 */
[-C--:B------:R-:W-:Y:S02]  /*2c70*/  IMAD R2, R3, R146.reuse, R2 ;  /* 0x0000009203027224 */ /* 0x080fe400078e0202 */
[----:B------:R-:W-:Y:S01]  /*2c80*/  IMAD.WIDE.U32 R4, R31, R146, R88 ;  /* 0x000000921f047225 */ /* 0x000fe200078e0058 */
[----:B------:R-:W-:-:S03]  /*2c90*/  ISETP.GE.AND P6, PT, R16, c[0x0][0x1d4], PT ;  /* 0x0000750010007a0c */ /* 0x000fc60003fc6270 */
[----:B------:R-:W-:Y:S01]  /*2ca0*/  IMAD.IADD R6, R5, 0x1, R2 ;  /* 0x0000000105067824 */ /* 0x000fe200078e0202 */
[----:B------:R-:W-:Y:S02]  /*2cb0*/  @P1 LEA R2, P0, R4, c[0x0][0x220], 0x1 ;  /* 0x0000880004021a11 */ /* 0x000fe400078008ff */
[----:B---3--:R-:W-:Y:S02]  /*2cc0*/  ISETP.GE.AND P5, PT, R9, c[0x0][0x1d4], PT ;  /* 0x0000750009007a0c */ /* 0x008fe40003fa6270 */
[----:B----4-:R-:W-:Y:S02]  /*2cd0*/  ISETP.GE.AND P4, PT, R8, c[0x0][0x1d4], PT ;  /* 0x0000750008007a0c */ /* 0x010fe40003f86270 */
[----:B------:R-:W-:Y:S02]  /*2ce0*/  @P1 LEA.HI.X R3, R4, c[0x0][0x224], R6, 0x1, P0 ;  /* 0x0000890004031a11 */ /* 0x000fe400000f0c06 */
[----:B------:R-:W-:Y:S01]  /*2cf0*/  ISETP.GT.AND P0, PT, R7, 0x20, PT ;  /* 0x000000200700780c */ /* 0x000fe20003f04270 */
[----:B------:R-:W-:-:S05]  /*2d00*/  @P1 IMAD.SHL.U32 R5, R21, 0x2, RZ ;  /* 0x0000000215051824 */ /* 0x000fca00078e00ff */
[----:B------:R-:W-:Y:S01]  /*2d10*/  @!PT LDS RZ, [RZ] ;  /* 0x00000000fffff984 */ /* 0x000fe20000000800 */
[----:B------:R-:W-:Y:S01]  /*2d20*/  @!PT LDS RZ, [RZ] ;  /* 0x00000000fffff984 */ /* 0x000fe20000000800 */
[----:B------:R-:W-:Y:S01]  /*2d30*/  @!PT LDS RZ, [RZ] ;  /* 0x00000000fffff984 */ /* 0x000fe20000000800 */
[----:B------:R1:W-:Y:S04]  /*2d40*/  @P1 LDGSTS.E.BYPASS.LTC128B.128 [R5+0x3c80], [R2.64], !P6 ;  /* 0x03c8000002051fae */ /* 0x0003e8000f101d46 */
[----:B------:R1:W-:Y:S04]  /*2d50*/  @P1 LDGSTS.E.BYPASS.LTC128B.128 [R5+0x4880], [R2.64+0x40], !P5 ;  /* 0x0488004002051fae */ /* 0x0003e8000e901d46 */
[----:B------:R1:W-:Y:S02]  /*2d60*/  @P1 LDGSTS.E.BYPASS.LTC128B.128 [R5+0x5480], [R2.64+0x80], !P4 ;  /* 0x0548008002051fae */ /* 0x0003e4000e101d46 */
[----:B-1----:R-:W-:-:S05]  /*2d70*/  @P0 IADD3 R3, P1, R157, R4, RZ ;  /* 0x000000049d030210 */ /* 0x002fca0007f3e0ff */
[----:B------:R-:W-:Y:S01]  /*2d80*/  @P0 IMAD.X R6, R6, 0x1, R155, P1 ;  /* 0x0000000106060824 */ /* 0x000fe200008e069b */
[----:B------:R-:W-:-:S04]  /*2d90*/  @P0 LEA R2, P1, R3, c[0x0][0x220], 0x1 ;  /* 0x0000880003020a11 */ /* 0x000fc800078208ff */
[----:B------:R-:W-:Y:S02]  /*2da0*/  @P0 LEA.HI.X R3, R3, c[0x0][0x224], R6, 0x1, P1 ;  /* 0x0000890003030a11 */ /* 0x000fe400008f0c06 */
[----:B------:R-:W-:-:S04]  /*2db0*/  ISETP.NE.U32.AND P1, PT, RZ, c[0x0][0x340], PT ;  /* 0x0000d000ff007a0c */ /* 0x000fc80003f25070 */
[----:B------:R-:W-:-:S13]  /*2dc0*/  ISETP.NE.AND.EX P1, PT, RZ, c[0x0][0x344], PT, P1 ;  /* 0x0000d100ff007a0c */ /* 0x000fda0003f25310 */
[----:B------:R-:W-:-:S06]  /*2dd0*/  @P1 IMAD.WIDE R6, R18, R15, c[0x0][0x340] ;  /* 0x0000d00012061625 */ /* 0x000fcc00078e020f */
[----:B------:R1:W2:Y:S04]  /*2de0*/  @P1 LDG.E R6, [R6.64] ;  /* 0x0000000606061981 */ /* 0x0002a8000c1e1900 */
[----:B------:R-:W3:Y:S01]  /*2df0*/  S2R R19, SR_TID.X ;  /* 0x0000000000137919 */ /* 0x000ee20000002100 */
[----:B-1----:R-:W-:-:S05]  /*2e00*/  IMAD.IADD R7, R12, 0x1, R148 ;  /* 0x000000010c077824 */ /* 0x002fca00078e0294 */
[----:B------:R-:W-:Y:S01]  /*2e10*/  SHF.R.S32.HI R11, RZ, 0x1f, R7 ;  /* 0x0000001fff0b7819 */ /* 0x000fe20000011407 */
[----:B------:R-:W-:-:S04]  /*2e20*/  IMAD.WIDE.U32 R4, R7, c[0x0][0x1e0], RZ ;  /* 0x0000780007047a25 */ /* 0x000fc800078e00ff */
[----:B------:R-:W-:-:S04]  /*2e30*/  IMAD R8, R11, c[0x0][0x1e0], RZ ;  /* 0x000078000b087a24 */ /* 0x000fc800078e02ff */
[----:B------:R-:W-:-:S05]  /*2e40*/  IMAD R8, R7, c[0x0][0x1e4], R8 ;  /* 0x0000790007087a24 */ /* 0x000fca00078e0208 */
[----:B------:R-:W-:-:S05]  /*2e50*/  IADD3 R5, R5, R8, RZ ;  /* 0x0000000805057210 */ /* 0x000fca0007ffe0ff */
[----:B------:R-:W-:-:S04]  /*2e60*/  IMAD.WIDE.U32 R8, R22, c[0x0][0x1e8], R4 ;  /* 0x00007a0016087a25 */ /* 0x000fc800078e0004 */
[----:B------:R-:W-:Y:S02]  /*2e70*/  @P0 IMAD.SHL.U32 R4, R21, 0x2, RZ ;  /* 0x0000000215040824 */ /* 0x000fe400078e00ff */
[----:B------:R-:W-:-:S03]  /*2e80*/  IMAD R5, R22, c[0x0][0x1ec], R9 ;  /* 0x00007b0016057a24 */ /* 0x000fc600078e0209 */
[----:B------:R1:W-:Y:S04]  /*2e90*/  @P0 LDGSTS.E.BYPASS.LTC128B.128 [R4+0x4480], [R2.64], !P6 ;  /* 0x0448000002040fae */ /* 0x0003e8000f101d46 */
[----:B------:R1:W-:Y:S04]  /*2ea0*/  @P0 LDGSTS.E.BYPASS.LTC128B.128 [R4+0x5080], [R2.64+0x40], !P5 ;  /* 0x0508004002040fae */ /* 0x0003e8000e901d46 */
[----:B------:R1:W-:Y:S01]  /*2eb0*/  @P0 LDGSTS.E.BYPASS.LTC128B.128 [R4+0x5c80], [R2.64+0x80], !P4 ;  /* 0x05c8008002040fae */ /* 0x0003e2000e101d46 */
[----:B------:R-:W-:-:S03]  /*2ec0*/  IMAD.MOV.U32 R160, RZ, RZ, c[0x0][0x27c] ;  /* 0x00009f00ffa07624 */ /* 0x000fc600078e00ff */
[----:B------:R-:W0:Y:S01]  /*2ed0*/  LDGDEPBAR ;  /* 0x00000000000079af */ /* 0x000e220000000000 */
[----:B------:R-:W-:Y:S01]  /*2ee0*/  WARPSYNC 0xffffffff ;  /* 0xffffffff00007948 */ /* 0x000fe20003800000 */
[----:B------:R-:W-:Y:S02]  /*2ef0*/  ISETP.GE.AND P2, PT, R104, c[0x0][0x27c], PT ;  /* 0x00009f0068007a0c */ /* 0x000fe40003f46270 */
[----:B------:R-:W-:Y:S02]  /*2f00*/  SHF.R.S32.HI R115, RZ, 0x1f, R114 ;  /* 0x0000001fff737819 */ /* 0x000fe40000011472 */
[----:B-----5:R-:W-:Y:S01]  /*2f10*/  SHF.R.S32.HI R25, RZ, 0x1f, R138 ;  /* 0x0000001fff197819 */ /* 0x020fe2000001148a */
[----:B-1----:R-:W-:Y:S01]  /*2f20*/  IMAD.MOV.U32 R4, RZ, RZ, R8 ;  /* 0x000000ffff047224 */ /* 0x002fe200078e0008 */
[----:B--2---:R-:W-:Y:S01]  /*2f30*/  @P1 SHF.R.S32.HI R10, RZ, 0x1f, R6 ;  /* 0x0000001fff0a1819 */ /* 0x004fe20000011406 */
[----:B------:R-:W-:Y:S01]  /*2f40*/  @!P1 IMAD.MOV.U32 R10, RZ, RZ, R20 ;  /* 0x000000ffff0a9224 */ /* 0x000fe200078e0014 */
[----:B---3--:R-:W-:-:S04]  /*2f50*/  LEA.HI R20, R19, R19, RZ, 0x1 ;  /* 0x0000001313147211 */ /* 0x008fc800078f08ff */
[----:B------:R-:W-:Y:S02]  /*2f60*/  SHF.R.S32.HI R20, RZ, 0x1, R20 ;  /* 0x00000001ff147819 */ /* 0x000fe40000011414 */
[----:B------:R-:W-:Y:S02]  /*2f70*/  @!P1 MOV R6, R18 ;  /* 0x0000001200069202 */ /* 0x000fe40000000f00 */
[----:B------:R-:W-:Y:S02]  /*2f80*/  SEL R21, R10, RZ, !P3 ;  /* 0x000000ff0a157207 */ /* 0x000fe40005800000 */
[----:B------:R-:W-:Y:S02]  /*2f90*/  SHF.R.S32.HI R9, RZ, 0x1f, R20 ;  /* 0x0000001fff097819 */ /* 0x000fe40000011414 */
[----:B------:R-:W-:Y:S01]  /*2fa0*/  SEL R15, R6, RZ, !P3 ;  /* 0x000000ff060f7207 */ /* 0x000fe20005800000 */
[----:B------:R-:W-:Y:S02]  /*2fb0*/  IMAD R2, R21, c[0x0][0x1f0], RZ ;  /* 0x00007c0015027a24 */ /* 0x000fe400078e02ff */
[----:B------:R-:W-:-:S02]  /*2fc0*/  IMAD R3, R9, c[0x0][0x1e0], RZ ;  /* 0x0000780009037a24 */ /* 0x000fc400078e02ff */
[C---:B------:R-:W-:Y:S02]  /*2fd0*/  IMAD R2, R15.reuse, c[0x0][0x1f4], R2 ;  /* 0x00007d000f027a24 */ /* 0x040fe400078e0202 */
[----:B------:R-:W-:-:S04]  /*2fe0*/  IMAD.WIDE.U32 R78, R15, c[0x0][0x1f0], R4 ;  /* 0x00007c000f4e7a25 */ /* 0x000fc800078e0004 */
[----:B------:R-:W-:-:S04]  /*2ff0*/  IMAD.WIDE.U32 R158, R20, c[0x0][0x1e0], RZ ;  /* 0x00007800149e7a25 */ /* 0x000fc800078e00ff */
[----:B------:R-:W-:Y:S01]  /*3000*/  IMAD R3, R20, c[0x0][0x1e4], R3 ;  /* 0x0000790014037a24 */ /* 0x000fe200078e0203 */
[----:B------:R-:W-:Y:S02]  /*3010*/  SHF.L.U32 R6, R160, 0x1, RZ ;  /* 0x00000001a0067819 */ /* 0x000fe400000006ff */
[----:B------:R-:W-:Y:S01]  /*3020*/  IADD3 R77, R79, R2, RZ ;  /* 0x000000024f4d7210 */ /* 0x000fe20007ffe0ff */
[----:B------:R-:W-:Y:S02]  /*3030*/  IMAD.IADD R133, R159, 0x1, R3 ;  /* 0x000000019f857824 */ /* 0x000fe400078e0203 */
[----:B------:R-:W2:Y:S01]  /*3040*/  LDL R35, [R1+0x74] ;  /* 0x0000740001237983 */ /* 0x000ea20000100800 */
[----:B------:R-:W-:Y:S01]  /*3050*/  IMAD.WIDE.U32 R2, R22, c[0x0][0x260], R16 ;  /* 0x0000980016027a25 */ /* 0x000fe200078e0010 */
[----:B------:R-:W-:Y:S02]  /*3060*/  IADD3 R136, P0, R20, R7, RZ ;  /* 0x0000000714887210 */ /* 0x000fe40007f1e0ff */
[----:B------:R-:W3:Y:S01]  /*3070*/  LDL R33, [R1+0x78] ;  /* 0x0000780001217983 */ /* 0x000ee20000100800 */
[----:B------:R-:W-:Y:S01]  /*3080*/  IMAD R4, R14, c[0x0][0x268], RZ ;  /* 0x00009a000e047a24 */ /* 0x000fe200078e02ff */
[----:B------:R-:W-:Y:S01]  /*3090*/  SEL R16, RZ, c[0x0][0x27c], !P2 ;  /* 0x00009f00ff107a07 */ /* 0x000fe20005000000 */
[----:B------:R-:W-:Y:S01]  /*30a0*/  IMAD R3, R22, c[0x0][0x264], R3 ;  /* 0x0000990016037a24 */ /* 0x000fe200078e0203 */
[----:B------:R-:W4:Y:S01]  /*30b0*/  LDL R34, [R1+0x7c] ;  /* 0x00007c0001227983 */ /* 0x000f220000100800 */
[----:B------:R-:W-:Y:S01]  /*30c0*/  IMAD R8, R9, c[0x0][0x280], RZ ;  /* 0x0000a00009087a24 */ /* 0x000fe200078e02ff */
[----:B------:R-:W-:Y:S01]  /*30d0*/  ISETP.GE.AND P1, PT, R112, c[0x0][0x27c], PT ;  /* 0x00009f0070007a0c */ /* 0x000fe20003f26270 */
[----:B------:R-:W-:Y:S01]  /*30e0*/  IMAD.X R135, R11, 0x1, R9, P0 ;  /* 0x000000010b877824 */ /* 0x000fe200000e0609 */
[C---:B------:R-:W-:Y:S01]  /*30f0*/  IADD3 R19, -R6.reuse, c[0x0][0x1d4], RZ ;  /* 0x0000750006137a10 */ /* 0x040fe20007ffe1ff */
[----:B------:R-:W-:Y:S01]  /*3100*/  IMAD R32, R13, c[0x0][0x26c], R4 ;  /* 0x00009b000d207a24 */ /* 0x000fe200078e0204 */
[----:B------:R-:W-:Y:S01]  /*3110*/  ISETP.GE.AND P0, PT, R111, c[0x0][0x27c], PT ;  /* 0x00009f006f007a0c */ /* 0x000fe20003f06270 */
[----:B------:R-:W-:Y:S01]  /*3120*/  IMAD R9, R9, c[0x0][0x290], RZ ;  /* 0x0000a40009097a24 */ /* 0x000fe200078e02ff */
[CC--:B------:R-:W-:Y:S01]  /*3130*/  SEL R18, R6.reuse, R19.reuse, !P2 ;  /* 0x0000001306127207 */ /* 0x0c0fe20005000000 */
[----:B------:R-:W-:Y:S01]  /*3140*/  IMAD.WIDE.U32 R82, R13, c[0x0][0x268], R2 ;  /* 0x00009a000d527a25 */ /* 0x000fe200078e0002 */
[----:B------:R-:W-:-:S02]  /*3150*/  SEL R17, R6, R19, !P1 ;  /* 0x0000001306117207 */ /* 0x000fc40004800000 */
[----:B------:R-:W-:Y:S01]  /*3160*/  SEL R19, R6, R19, !P0 ;  /* 0x0000001306137207 */ /* 0x000fe20004000000 */
[----:B------:R-:W-:Y:S01]  /*3170*/  IMAD.WIDE.U32 R4, R20, c[0x0][0x280], R114 ;  /* 0x0000a00014047a25 */ /* 0x000fe200078e0072 */
[----:B------:R-:W-:Y:S01]  /*3180*/  ULDC.U8 UR4, c[0x0][0x298] ;  /* 0x0000a60000047ab9 */ /* 0x000fe20000000000 */
[----:B------:R-:W-:Y:S02]  /*3190*/  ISETP.GE.AND P2, PT, R160, 0x1, PT ;  /* 0x00000001a000780c */ /* 0x000fe40003f46270 */
[C---:B------:R-:W-:Y:S02]  /*31a0*/  IMAD R8, R20.reuse, c[0x0][0x284], R8 ;  /* 0x0000a10014087a24 */ /* 0x040fe400078e0208 */
[----:B------:R-:W-:-:S04]  /*31b0*/  IMAD.WIDE.U32 R12, R20, c[0x0][0x280], R104 ;  /* 0x0000a000140c7a25 */ /* 0x000fc800078e0068 */
[----:B------:R-:W-:Y:S02]  /*31c0*/  IMAD R14, R20, c[0x0][0x294], R9 ;  /* 0x0000a500140e7a24 */ /* 0x000fe400078e0209 */
[----:B------:R-:W-:Y:S02]  /*31d0*/  IMAD.IADD R9, R5, 0x1, R8 ;  /* 0x0000000105097824 */ /* 0x000fe400078e0208 */
[----:B------:R-:W-:Y:S02]  /*31e0*/  IMAD.IADD R5, R8, 0x1, R13 ;  /* 0x0000000108057824 */ /* 0x000fe400078e020d */
[----:B------:R-:W-:Y:S02]  /*31f0*/  IMAD.IADD R13, R104, 0x1, R16 ;  /* 0x00000001680d7824 */ /* 0x000fe400078e0210 */
[----:B------:R-:W-:-:S04]  /*3200*/  IMAD.WIDE.U32 R2, R22, c[0x0][0x210], R104 ;  /* 0x0000840016027a25 */ /* 0x000fc800078e0068 */
[----:B------:R-:W-:Y:S02]  /*3210*/  IMAD.MOV.U32 R8, RZ, RZ, R4 ;  /* 0x000000ffff087224 */ /* 0x000fe400078e0004 */
[----:B------:R-:W-:Y:S01]  /*3220*/  IMAD.MOV.U32 R4, RZ, RZ, R12 ;  /* 0x000000ffff047224 */ /* 0x000fe200078e000c */
[----:B------:R-:W-:Y:S01]  /*3230*/  SHF.R.S32.HI R12, RZ, 0x1f, R13 ;  /* 0x0000001fff0c7819 */ /* 0x000fe2000001140d */
[----:B------:R-:W-:Y:S02]  /*3240*/  IMAD R11, R22, c[0x0][0x214], R3 ;  /* 0x00008500160b7a24 */ /* 0x000fe400078e0203 */
[----:B------:R-:W-:Y:S01]  /*3250*/  IMAD.MOV.U32 R10, RZ, RZ, R2 ;  /* 0x000000ffff0a7224 */ /* 0x000fe200078e0002 */
[-C--:B------:R-:W-:Y:S01]  /*3260*/  LEA.HI R16, R12, R13.reuse, RZ, 0x3 ;  /* 0x0000000d0c107211 */ /* 0x080fe200078f18ff */
[----:B------:R-:W-:Y:S01]  /*3270*/  IMAD.WIDE.U32 R6, R20, c[0x0][0x290], R114 ;  /* 0x0000a40014067a25 */ /* 0x000fe200078e0072 */
[----:B------:R-:W-:-:S03]  /*3280*/  LEA.HI R22, R12, R13, RZ, 0x5 ;  /* 0x0000000d0c167211 */ /* 0x000fc600078f28ff */
[----:B------:R-:W-:Y:S01]  /*3290*/  IMAD.WIDE.U32 R2, R20, c[0x0][0x290], R104 ;  /* 0x0000a40014027a25 */ /* 0x000fe200078e0068 */
[----:B------:R-:W-:-:S03]  /*32a0*/  SEL R12, RZ, c[0x0][0x27c], !P1 ;  /* 0x00009f00ff0c7a07 */ /* 0x000fc60004800000 */
[----:B------:R-:W-:Y:S02]  /*32b0*/  IMAD.IADD R7, R7, 0x1, R14 ;  /* 0x0000000107077824 */ /* 0x000fe400078e020e */
[----:B------:R-:W-:Y:S01]  /*32c0*/  IMAD.IADD R3, R14, 0x1, R3 ;  /* 0x000000010e037824 */ /* 0x000fe200078e0203 */
[----:B------:R-:W-:Y:S01]  /*32d0*/  SHF.R.S32.HI R14, RZ, 0x1f, R17 ;  /* 0x0000001fff0e7819 */ /* 0x000fe20000011411 */
[----:B------:R-:W-:Y:S01]  /*32e0*/  IMAD.IADD R12, R112, 0x1, R12 ;  /* 0x00000001700c7824 */ /* 0x000fe200078e020c */
[----:B------:R-:W-:Y:S02]  /*32f0*/  SHF.R.S32.HI R13, RZ, 0x1f, R19 ;  /* 0x0000001fff0d7819 */ /* 0x000fe40000011413 */
[----:B------:R-:W-:Y:S01]  /*3300*/  LEA.HI R23, R14, R17, RZ, 0x4 ;  /* 0x000000110e177211 */ /* 0x000fe200078f20ff */
[----:B------:R-:W-:Y:S01]  /*3310*/  IMAD R14, R21, c[0x0][0x218], RZ ;  /* 0x00008600150e7a24 */ /* 0x000fe200078e02ff */
[----:B------:R-:W-:Y:S02]  /*3320*/  LEA.HI R21, R13, R19, RZ, 0x4 ;  /* 0x000000130d157211 */ /* 0x000fe400078f20ff */
[----:B------:R-:W-:Y:S01]  /*3330*/  SHF.R.S32.HI R13, RZ, 0x1f, R12 ;  /* 0x0000001fff0d7819 */ /* 0x000fe2000001140c */
[----:B------:R-:W-:Y:S01]  /*3340*/  IMAD.WIDE.U32 R100, R15, c[0x0][0x218], R10 ;  /* 0x000086000f647a25 */ /* 0x000fe200078e000a */
[----:B------:R-:W-:-:S02]  /*3350*/  SHF.R.S32.HI R20, RZ, 0x1f, R18 ;  /* 0x0000001fff147819 */ /* 0x000fc40000011412 */
[----:B------:R-:W-:Y:S01]  /*3360*/  SEL R17, RZ, c[0x0][0x27c], !P0 ;  /* 0x00009f00ff117a07 */ /* 0x000fe20004000000 */
[----:B------:R-:W-:Y:S01]  /*3370*/  IMAD R27, R15, c[0x0][0x21c], R14 ;  /* 0x000087000f1b7a24 */ /* 0x000fe200078e020e */
[CC--:B------:R-:W-:Y:S02]  /*3380*/  LEA.HI R11, R13.reuse, R12.reuse, RZ, 0x5 ;  /* 0x0000000c0d0b7211 */ /* 0x0c0fe400078f28ff */
[----:B------:R-:W-:Y:S01]  /*3390*/  LEA.HI R15, R13, R12, RZ, 0x3 ;  /* 0x0000000c0d0f7211 */ /* 0x000fe200078f18ff */
[----:B------:R-:W-:Y:S01]  /*33a0*/  IMAD.IADD R14, R111, 0x1, R17 ;  /* 0x000000016f0e7824 */ /* 0x000fe200078e0211 */
[----:B------:R-:W-:Y:S02]  /*33b0*/  LEA.HI R24, R20, R18, RZ, 0x4 ;  /* 0x0000001214187211 */ /* 0x000fe400078f20ff */
[----:B------:R-:W-:Y:S02]  /*33c0*/  SHF.R.S32.HI R11, RZ, 0x5, R11 ;  /* 0x00000005ff0b7819 */ /* 0x000fe4000001140b */
[----:B------:R-:W-:-:S02]  /*33d0*/  SHF.R.S32.HI R17, RZ, 0x5, R22 ;  /* 0x00000005ff117819 */ /* 0x000fc40000011416 */
[----:B------:R-:W-:-:S04]  /*33e0*/  SHF.R.S32.HI R10, RZ, 0x1f, R14 ;  /* 0x0000001fff0a7819 */ /* 0x000fc8000001140e */
[----:B------:R-:W-:Y:S02]  /*33f0*/  LEA.HI R13, R10, R14, RZ, 0x3 ;  /* 0x0000000e0a0d7211 */ /* 0x000fe400078f18ff */
[----:B------:R-:W-:Y:S01]  /*3400*/  IADD3 R130, P1, P0, R78, R158, R104 ;  /* 0x0000009e4e827210 */ /* 0x000fe2000783e068 */
[----:B------:R-:W-:Y:S01]  /*3410*/  IMAD R150, R140, c[0x0][0x1e4], RZ ;  /* 0x000079008c967a24 */ /* 0x000fe200078e02ff */
[----:B------:R-:W-:Y:S01]  /*3420*/  LOP3.LUT R103, R16, 0xfffffff8, RZ, 0xc0, !PT ;  /* 0xfffffff810677812 */ /* 0x000fe200078ec0ff */
[C---:B------:R-:W-:Y:S01]  /*3430*/  IMAD R151, R140.reuse, c[0x0][0x284], RZ ;  /* 0x0000a1008c977a24 */ /* 0x040fe200078e02ff */
[----:B------:R-:W-:Y:S01]  /*3440*/  IADD3.X R129, R77, R133, R105, P1, P0 ;  /* 0x000000854d817210 */ /* 0x000fe20000fe0469 */
[C---:B------:R-:W-:Y:S01]  /*3450*/  IMAD R152, R140.reuse, c[0x0][0x294], RZ ;  /* 0x0000a5008c987a24 */ /* 0x040fe200078e02ff */
[----:B------:R-:W-:Y:S01]  /*3460*/  ISETP.NE.AND P0, PT, RZ, UR4, PT ;  /* 0x00000004ff007c0c */ /* 0x000fe2000bf05270 */
[----:B------:R-:W-:Y:S01]  /*3470*/  IMAD.WIDE.U32 R144, R140, c[0x0][0x1e0], RZ ;  /* 0x000078008c907a25 */ /* 0x000fe200078e00ff */
[----:B------:R-:W-:-:S02]  /*3480*/  LOP3.LUT R102, R15, 0xfffffff8, RZ, 0xc0, !PT ;  /* 0xfffffff80f667812 */ /* 0x000fc400078ec0ff */
[----:B------:R-:W-:Y:S01]  /*3490*/  LOP3.LUT R87, R13, 0xfffffff8, RZ, 0xc0, !PT ;  /* 0xfffffff80d577812 */ /* 0x000fe200078ec0ff */
        /* <DEDUP_REMOVED lines=26> */
[----:B------:R-:W-:Y:S02]  /*3640*/  LEA.HI.SX32 R12, R16, R10, 0x1d ;  /* 0x0000000a100c7211 */ /* 0x000fe400078feaff */
[----:B------:R-:W-:Y:S02]  /*3650*/  SHF.R.S32.HI R18, RZ, 0x5, R17 ;  /* 0x00000005ff127819 */ /* 0x000fe40000011411 */
[----:B------:R-:W-:Y:S02]  /*3660*/  LEA.HI.SX32 R11, R15, R11, 0x1d ;  /* 0x0000000b0f0b7211 */ /* 0x000fe400078feaff */
[----:B------:R-:W-:Y:S01]  /*3670*/  LEA.HI.SX32 R10, R13, R14, 0x1d ;  /* 0x0000000e0d0a7211 */ /* 0x000fe200078feaff */
[----:B------:R-:W-:Y:S01]  /*3680*/  IMAD R22, R18, 0x600, R34 ;  /* 0x0000060012167824 */ /* 0x000fe200078e0222 */
[----:B------:R-:W-:-:S02]  /*3690*/  SHF.R.S32.HI R17, RZ, 0x1f, R12 ;  /* 0x0000001fff117819 */ /* 0x000fc4000001140c */
[----:B------:R-:W-:Y:S02]  /*36a0*/  SHF.R.S32.HI R14, RZ, 0x1f, R11 ;  /* 0x0000001fff0e7819 */ /* 0x000fe4000001140b */
[----:B------:R-:W-:Y:S02]  /*36b0*/  SHF.R.S32.HI R18, RZ, 0x1f, R10 ;  /* 0x0000001fff127819 */ /* 0x000fe4000001140a */
[----:B------:R-:W-:Y:S01]  /*36c0*/  IADD3 R26, R20, R19, RZ ;  /* 0x00000013141a7210 */ /* 0x000fe20007ffe0ff */
[----:B------:R-:W-:Y:S01]  /*36d0*/  IMAD.SHL.U32 R81, R11, 0x8, RZ ;  /* 0x000000080b517824 */ /* 0x000fe200078e00ff */
[----:B------:R-:W-:Y:S01]  /*36e0*/  LEA.HI R19, R17, R12, RZ, 0x2 ;  /* 0x0000000c11137211 */ /* 0x000fe200078f10ff */
[----:B------:R-:W-:Y:S01]  /*36f0*/  IMAD.SHL.U32 R84, R12, 0x8, RZ ;  /* 0x000000080c547824 */ /* 0x000fe200078e00ff */
[----:B------:R-:W-:Y:S01]  /*3700*/  LEA.HI R17, R14, R11, RZ, 0x2 ;  /* 0x0000000b0e117211 */ /* 0x000fe200078f10ff */
[----:B------:R-:W-:Y:S01]  /*3710*/  IMAD.SHL.U32 R85, R10, 0x8, RZ ;  /* 0x000000080a557824 */ /* 0x000fe200078e00ff */
[----:B------:R-:W-:-:S02]  /*3720*/  LEA.HI R11, R18, R10, RZ, 0x2 ;  /* 0x0000000a120b7211 */ /* 0x000fc400078f10ff */
[C---:B------:R-:W-:Y:S02]  /*3730*/  LOP3.LUT R20, R35.reuse, 0x18, R13, 0xf8, !PT ;  /* 0x0000001823147812 */ /* 0x040fe400078ef80d */
        /* <DEDUP_REMOVED lines=14> */
[C---:B------:R-:W-:Y:S02]  /*3820*/  IMAD R10, R25.reuse, c[0x0][0x290], RZ ;  /* 0x0000a400190a7a24 */ /* 0x040fe400078e02ff */
        /* <DEDUP_REMOVED lines=20> */
.L_x_1243:
        /* <DEDUP_REMOVED lines=8> */
[----:B------:R-:W-:Y:S01]  /*39f0*/  IMAD R3, R80, R144, R2 ;  /* 0x0000009050037224 */ /* 0x000fe200078e0202 */
[----:B------:R-:W-:Y:S03]  /*3a00*/  IADD3 R2, P0, R130, R10, RZ ;  /* 0x0000000a82027210 */ /* 0x000fe60007f1e0ff */
[----:B------:R-:W-:Y:S04]  /*3a10*/  IMAD.IADD R12, R11, 0x1, R3 ;  /* 0x000000010b0c7824 */ /* 0x000fe800078e0203 */
[----:B------:R-:W-:Y:S01]  /*3a20*/  IMAD.X R3, R12, 0x1, R129, P0 ;  /* 0x000000010c037824 */ /* 0x000fe200000e0681 */
[----:B------:R-:W-:Y:S02]  /*3a30*/  LEA R52, P0, R2, c[0x0][0x1c8], 0x1 ;  /* 0x0000720002347a11 */ /* 0x000fe400078008ff */
[----:B-1----:R-:W-:Y:S02]  /*3a40*/  LEA.HI R161, R162, R162, RZ, 0x1 ;  /* 0x000000a2a2a17211 */ /* 0x002fe400078f08ff */
[----:B------:R-:W-:Y:S02]  /*3a50*/  LEA.HI.X R53, R2, c[0x0][0x1cc], R3, 0x1, P0 ;  /* 0x0000730002357a11 */ /* 0x000fe400000f0c03 */
[----:B------:R-:W-:Y:S01]  /*3a60*/  SHF.R.S32.HI R161, RZ, 0x1, R161 ;  /* 0x00000001ffa17819 */ /* 0x000fe200000114a1 */
        /* <DEDUP_REMOVED lines=73> */
.L_x_1221:
[----:B------:R-:W-:Y:S05]  /*3f00*/  BSYNC B0 ;  /* 0x0000000000007941 */ /* 0x000fea0003800000 */
.L_x_1220:
        /* <DEDUP_REMOVED lines=89> */
.L_x_1224:
[----:B------:R-:W-:Y:S05]  /*44a0*/  BSYNC B0 ;  /* 0x0000000000007941 */ /* 0x000fea0003800000 */
.L_x_1223:
[----:B------:R-:W-:Y:S01]  /*44b0*/  ISETP.GE.AND P0, PT, R112, c[0x0][0x1d4], PT ;  /* 0x0000750070007a0c */ /* 0x000fe20003f06270 */
[----:B------:R-:W-:Y:S01]  /*44c0*/  @!UPT UIADD3 URZ, URZ, URZ, URZ ;  /* 0x0000003f3f3ff290 */ /* 0x000fe2000fffe03f */
[----:B------:R-:W-:Y:S11]  /*44d0*/  BSSY B0, `(.L_x_1225) ;  /* 0x0000037000007945 */ /* 0x000ff60003800000 */
[----:B------:R-:W-:-:S05]  /*44e0*/  @P0 BRA `(.L_x_1226) ;  /* 0x0000035000000947 */ /* 0x000fca0003800000 */
[----:B------:R-:W-:Y:S01]  /*44f0*/  ISETP.GE.AND P0, PT, R30, c[0x0][0x27c], PT ;  /* 0x00009f001e007a0c */ /* 0x000fe20003f06270 */
[----:B------:R-:W2:Y:S11]  /*4500*/  LDL R2, [R1] ;  /* 0x0000000001027983 */ /* 0x000eb60000100800 */
        /* <DEDUP_REMOVED lines=51> */
.L_x_1226:
[----:B------:R-:W-:Y:S05]  /*4840*/  BSYNC B0 ;  /* 0x0000000000007941 */ /* 0x000fea0003800000 */
.L_x_1225:
        /* <DEDUP_REMOVED lines=56> */
.L_x_1228:
[----:B------:R-:W-:Y:S05]  /*4bd0*/  BSYNC B0 ;  /* 0x0000000000007941 */ /* 0x000fea0003800000 */
.L_x_1227:
[----:B------:R-:W-:Y:S01]  /*4be0*/  IADD3 R2, R104, 0x30, RZ ;  /* 0x0000003068027810 */ /* 0x000fe20007ffe0ff */
[----:B------:R-:W-:Y:S03]  /*4bf0*/  BSSY B0, `(.L_x_1229) ;  /* 0x0000039000007945 */ /* 0x000fe60003800000 */
[----:B------:R-:W-:Y:S11]  /*4c00*/  ISETP.GE.AND P0, PT, R2, c[0x0][0x1d4], PT ;  /* 0x0000750002007a0c */ /* 0x000ff60003f06270 */
[----:B------:R-:W-:Y:S02]  /*4c10*/  @!UPT UIADD3 URZ, URZ, URZ, URZ ;  /* 0x0000003f3f3ff290 */ /* 0x000fe4000fffe03f */
[----:B------:R-:W-:-:S05]  /*4c20*/  @P0 BRA `(.L_x_1230) ;  /* 0x0000035000000947 */ /* 0x000fca0003800000 */
[----:B------:R-:W-:Y:S01]  /*4c30*/  ISETP.GE.AND P0, PT, R29, c[0x0][0x27c], PT ;  /* 0x00009f001d007a0c */ /* 0x000fe20003f06270 */
[----:B------:R-:W2:Y:S11]  /*4c40*/  LDL R3, [R1] ;  /* 0x0000000001037983 */ /* 0x000eb60000100800 */
        /* <DEDUP_REMOVED lines=51> */
.L_x_1230:
[----:B------:R-:W-:Y:S05]  /*4f80*/  BSYNC B0 ;  /* 0x0000000000007941 */ /* 0x000fea0003800000 */
.L_x_1229:
        /* <DEDUP_REMOVED lines=57> */
.L_x_1232:
[----:B------:R-:W-:Y:S05]  /*5320*/  BSYNC B0 ;  /* 0x0000000000007941 */ /* 0x000fea0003800000 */
.L_x_1231:
[----:B------:R-:W-:Y:S04]  /*5330*/  IADD3 R2, R104, 0x50, RZ ;  /* 0x0000005068027810 */ /* 0x000fe80007ffe0ff */
        /* <DEDUP_REMOVED lines=57> */
.L_x_1219:
        /* <DEDUP_REMOVED lines=47> */
.L_x_1234:
[----:B------:R-:W-:Y:S05]  /*59c0*/  BSYNC B0 ;  /* 0x0000000000007941 */ /* 0x000fea0003800000 */
.L_x_1233:
        /* <DEDUP_REMOVED lines=149> */
.L_x_1236:
[----:B------:R-:W-:Y:S05]  /*6320*/  BSYNC B0 ;  /* 0x0000000000007941 */ /* 0x000fea0003800000 */
.L_x_1235:
        /* <DEDUP_REMOVED lines=115> */
.L_x_1238:
[----:B------:R-:W-:Y:S05]  /*6a60*/  BSYNC B0 ;  /* 0x0000000000007941 */ /* 0x000fea0003800000 */
.L_x_1237:
[----:B------:R-:W-:Y:S11]  /*6a70*/  ISETP.GE.AND P0, PT, R111, c[0x0][0x1d4], PT ;  /* 0x000075006f007a0c */ /* 0x000ff60003f06270 */
[----:B------:R-:W-:Y:S02]  /*6a80*/  @!UPT UIADD3 URZ, URZ, URZ, URZ ;  /* 0x0000003f3f3ff290 */ /* 0x000fe4000fffe03f */
[----:B------:R-:W-:-:S05]  /*6a90*/  @P0 BRA `(.L_x_1222) ;  /* 0x0000090000000947 */ /* 0x000fca0003800000 */
[----:B------:R-:W-:Y:S01]  /*6aa0*/  IADD3 R2, P1, P0, R78, R71, R87 ;  /* 0x000000474e027210 */ /* 0x000fe2000783e057 */
[----:B-1----:R-:W1:Y:S03]  /*6ab0*/  LDS.128 R12, [R106+0x3c80] ;  /* 0x003c80006a0c7984 */ /* 0x002e660000000c00 */
[----:B------:R-:W-:Y:S02]  /*6ac0*/  IADD3.X R3, R77, R70, R119, P1, P0 ;  /* 0x000000464d037210 */ /* 0x000fe40000fe0477 */
[C---:B------:R-:W-:Y:S03]  /*6ad0*/  LEA R46, P0, R2.reuse, c[0x0][0x1c8], 0x1 ;  /* 0x00007200022e7a11 */ /* 0x040fe600078008ff */
[----:B------:R-:W2:Y:S01]  /*6ae0*/  LDS.128 R40, [R109+0x3c80] ;  /* 0x003c80006d287984 */ /* 0x000ea20000000c00 */
[----:B------:R-:W-:Y:S02]  /*6af0*/  LEA.HI.X R47, R2, c[0x0][0x1cc], R3, 0x1, P0 ;  /* 0x00007300022f7a11 */ /* 0x000fe400000f0c03 */
[----:B------:R-:W-:Y:S11]  /*6b00*/  ISETP.GE.AND P0, PT, R111, c[0x0][0x27c], PT ;  /* 0x00009f006f007a0c */ /* 0x000ff60003f06270 */
[----:B------:R-:W-:Y:S02]  /*6b10*/  @!UPT UIADD3 URZ, URZ, URZ, URZ ;  /* 0x0000003f3f3ff290 */ /* 0x000fe4000fffe03f */
[----:B------:R-:W-:Y:S02]  /*6b20*/  @!P0 SHF.R.U64 R5, R22, 0x10, R23 ;  /* 0x0000001016058819 */ /* 0x000fe40000001217 */
[----:B------:R-:W-:Y:S02]  /*6b30*/  @!P0 SHF.R.U32.HI R3, RZ, 0x10, R57 ;  /* 0x00000010ff038819 */ /* 0x000fe40000011639 */
[----:B------:R-:W-:Y:S02]  /*6b40*/  @!P0 SHF.R.U32.HI R2, RZ, 0x10, R21 ;  /* 0x00000010ff028819 */ /* 0x000fe40000011615 */
[----:B------:R-:W-:Y:S02]  /*6b50*/  @!P0 PRMT R8, R60, 0x5410, R3 ;  /* 0x000054103c088816 */ /* 0x000fe40000000003 */
[----:B------:R-:W-:Y:S02]  /*6b60*/  @!P0 PRMT R3, R26, 0x5410, R2 ;  /* 0x000054101a038816 */ /* 0x000fe40000000002 */
[----:B------:R-:W-:Y:S02]  /*6b70*/  @!P0 SHF.R.U64 R7, R56, 0x10, R57 ;  /* 0x0000001038078819 */ /* 0x000fe40000001239 */
[----:B------:R-:W-:Y:S01]  /*6b80*/  @!P0 SHF.R.U64 R4, R20, 0x10, R21 ;  /* 0x0000001014048819 */ /* 0x000fe20000001215 */
[----:B------:R-:W-:Y:S01]  /*6b90*/  @!P0 IMAD.U32 R21, R8, 0x10000, RZ ;  /* 0x0001000008158824 */ /* 0x000fe200078e00ff */
[----:B------:R-:W-:Y:S01]  /*6ba0*/  @!P0 PRMT R11, R27, 0x5410, R5 ;  /* 0x000054101b0b8816 */ /* 0x000fe20000000005 */
[----:B------:R-:W-:Y:S01]  /*6bb0*/  @!P0 IMAD.U32 R5, R3, 0x10000, RZ ;  /* 0x0001000003058824 */ /* 0x000fe200078e00ff */
[----:B------:R-:W-:Y:S01]  /*6bc0*/  @!P0 PRMT R9, R60, 0x5432, R7 ;  /* 0x000054323c098816 */ /* 0x000fe20000000007 */
[----:B-1----:R-:W-:Y:S01]  /*6bd0*/  @!P0 IMAD.U32 R2, R13, 0x10000, RZ ;  /* 0x000100000d028824 */ /* 0x002fe200078e00ff */
[----:B------:R-:W-:Y:S02]  /*6be0*/  @!P0 PRMT R7, R26, 0x5432, R4 ;  /* 0x000054321a078816 */ /* 0x000fe40000000004 */
[----:B------:R-:W-:Y:S01]  /*6bf0*/  @!P0 LOP3.LUT R3, R3, 0xffff0000, RZ, 0xc0, !PT ;  /* 0xffff000003038812 */ /* 0x000fe200078ec0ff */
[----:B------:R-:W-:Y:S01]  /*6c00*/  @!P0 FMUL.FTZ R17, R2, R21 ;  /* 0x0000001502118220 */ /* 0x000fe20000410000 */
[----:B------:R-:W-:Y:S01]  /*6c10*/  @!P0 SHF.R.U64 R10, R58, 0x10, R59 ;  /* 0x000000103a0a8819 */ /* 0x000fe2000000123b */
[-C--:B------:R-:W-:Y:S01]  /*6c20*/  @!P0 FMUL.FTZ R4, R2, R5.reuse ;  /* 0x0000000502048220 */ /* 0x080fe20000410000 */
[C---:B--2---:R-:W-:Y:S01]  /*6c30*/  @!P0 LOP3.LUT R24, R41.reuse, 0xffff0000, RZ, 0xc0, !PT ;  /* 0xffff000029188812 */ /* 0x044fe200078ec0ff */
[----:B------:R-:W-:Y:S01]  /*6c40*/  @!P0 IMAD.U32 R22, R41, 0x10000, RZ ;  /* 0x0001000029168824 */ /* 0x000fe200078e00ff */
[----:B------:R-:W-:Y:S01]  /*6c50*/  @!P0 LOP3.LUT R32, R42, 0xffff0000, RZ, 0xc0, !PT ;  /* 0xffff00002a208812 */ /* 0x000fe200078ec0ff */
[----:B------:R-:W-:Y:S01]  /*6c60*/  @!P0 IMAD.U32 R18, R40, 0x10000, RZ ;  /* 0x0001000028128824 */ /* 0x000fe200078e00ff */
[C---:B------:R-:W-:Y:S01]  /*6c70*/  @!P0 SHF.L.U32 R34, R43.reuse, 0x10, RZ ;  /* 0x000000102b228819 */ /* 0x040fe200000006ff */
[----:B------:R-:W-:Y:S01]  /*6c80*/  @!P0 FFMA.FTZ R52, R22, R5, -R17 ;  /* 0x0000000516348223 */ /* 0x000fe20000010811 */
[----:B------:R-:W-:Y:S01]  /*6c90*/  @!P0 LOP3.LUT R36, R43, 0xffff0000, RZ, 0xc0, !PT ;  /* 0xffff00002b248812 */ /* 0x000fe200078ec0ff */
[----:B------:R-:W-:Y:S01]  /*6ca0*/  @!P0 IMAD.U32 R17, R9, 0x10000, RZ ;  /* 0x0001000009118824 */ /* 0x000fe200078e00ff */
[----:B------:R-:W-:Y:S01]  /*6cb0*/  @!P0 PRMT R37, R61, 0x5410, R10 ;  /* 0x000054103d258816 */ /* 0x000fe2000000000a */
[----:B------:R-:W-:Y:S01]  /*6cc0*/  @!P0 IMAD.U32 R26, R42, 0x10000, RZ ;  /* 0x000100002a1a8824 */ /* 0x000fe200078e00ff */
[----:B------:R-:W-:Y:S02]  /*6cd0*/  @!P0 SHF.R.U32.HI R6, RZ, 0x10, R23 ;  /* 0x00000010ff068819 */ /* 0x000fe40000011617 */
[----:B------:R-:W-:Y:S01]  /*6ce0*/  @!P0 LOP3.LUT R2, R13, 0xffff0000, RZ, 0xc0, !PT ;  /* 0xffff00000d028812 */ /* 0x000fe200078ec0ff */
[----:B------:R-:W-:Y:S01]  /*6cf0*/  @!P0 IMAD.U32 R25, R37, 0x10000, RZ ;  /* 0x0001000025198824 */ /* 0x000fe200078e00ff */
[----:B------:R-:W-:Y:S02]  /*6d00*/  @!P0 PRMT R10, R27, 0x5432, R6 ;  /* 0x000054321b0a8816 */ /* 0x000fe40000000006 */
[----:B------:R-:W-:Y:S01]  /*6d10*/  @!P0 SHF.L.U32 R6, R12, 0x10, RZ ;  /* 0x000000100c068819 */ /* 0x000fe200000006ff */
[----:B------:R-:W-:Y:S01]  /*6d20*/  @!P0 FMUL.FTZ R5, R2, R3 ;  /* 0x0000000302058220 */ /* 0x000fe20000410000 */
[----:B------:R-:W-:Y:S01]  /*6d30*/  @!P0 LOP3.LUT R23, R8, 0xffff0000, RZ, 0xc0, !PT ;  /* 0xffff000008178812 */ /* 0x000fe200078ec0ff */
[C---:B------:R-:W-:Y:S01]  /*6d40*/  @!P0 IMAD.U32 R8, R7.reuse, 0x10000, RZ ;  /* 0x0001000007088824 */ /* 0x040fe200078e00ff */
[----:B------:R-:W-:Y:S01]  /*6d50*/  @!P0 LOP3.LUT R7, R7, 0xffff0000, RZ, 0xc0, !PT ;  /* 0xffff000007078812 */ /* 0x000fe200078ec0ff */
[----:B------:R-:W-:Y:S01]  /*6d60*/  @!P0 FMUL.FTZ R20, R6, R17 ;  /* 0x0000001106148220 */ /* 0x000fe20000410000 */
[----:B------:R-:W-:Y:S01]  /*6d70*/  @!P0 SHF.R.U32.HI R16, RZ, 0x10, R59 ;  /* 0x00000010ff108819 */ /* 0x000fe2000001163b */
[----:B------:R-:W-:Y:S02]  /*6d80*/  @!P0 FMUL.FTZ R19, R2, R23 ;  /* 0x0000001702138220 */ /* 0x000fe40000410000 */
[-C--:B------:R-:W-:Y:S01]  /*6d90*/  @!P0 FMUL.FTZ R2, R6, R8.reuse ;  /* 0x0000000806028220 */ /* 0x080fe20000410000 */
[----:B------:R-:W-:Y:S01]  /*6da0*/  @!P0 PRMT R16, R61, 0x5432, R16 ;  /* 0x000054323d108816 */ /* 0x000fe20000000010 */
[----:B------:R-:W-:Y:S01]  /*6db0*/  @!P0 FFMA.FTZ R51, R24, R3, -R19 ;  /* 0x0000000318338223 */ /* 0x000fe20000010813 */
[----:B------:R-:W-:Y:S01]  /*6dc0*/  @!P0 LOP3.LUT R3, R12, 0xffff0000, RZ, 0xc0, !PT ;  /* 0xffff00000c038812 */ /* 0x000fe200078ec0ff */
[----:B------:R-:W-:Y:S01]  /*6dd0*/  @!P0 FFMA.FTZ R50, R18, R8, -R20 ;  /* 0x0000000812328223 */ /* 0x000fe20000010814 */
[----:B------:R-:W-:Y:S01]  /*6de0*/  @!P0 LOP3.LUT R20, R40, 0xffff0000, RZ, 0xc0, !PT ;  /* 0xffff000028148812 */ /* 0x000fe200078ec0ff */
[C---:B------:R-:W-:Y:S01]  /*6df0*/  @!P0 IMAD.U32 R8, R11.reuse, 0x10000, RZ ;  /* 0x000100000b088824 */ /* 0x040fe200078e00ff */
[C---:B------:R-:W-:Y:S01]  /*6e00*/  @!P0 LOP3.LUT R35, R16.reuse, 0xffff0000, RZ, 0xc0, !PT ;  /* 0xffff000010238812 */ /* 0x040fe200078ec0ff */
[----:B------:R-:W-:Y:S01]  /*6e10*/  @!P0 IMAD.U32 R33, R16, 0x10000, RZ ;  /* 0x0001000010218824 */ /* 0x000fe200078e00ff */
[----:B------:R-:W-:Y:S01]  /*6e20*/  @!P0 LOP3.LUT R16, R11, 0xffff0000, RZ, 0xc0, !PT ;  /* 0xffff00000b108812 */ /* 0x000fe200078ec0ff */
[C---:B------:R-:W-:Y:S01]  /*6e30*/  @!P0 IMAD.U32 R11, R10.reuse, 0x10000, RZ ;  /* 0x000100000a0b8824 */ /* 0x040fe200078e00ff */
[----:B------:R-:W-:Y:S01]  /*6e40*/  @!P0 LOP3.LUT R10, R10, 0xffff0000, RZ, 0xc0, !PT ;  /* 0xffff00000a0a8812 */ /* 0x000fe200078ec0ff */
[----:B------:R-:W-:Y:S01]  /*6e50*/  @!P0 FFMA.FTZ R2, R17, R18, R2 ;  /* 0x0000001211028223 */ /* 0x000fe20000010002 */
[----:B------:R-:W-:Y:S02]  /*6e60*/  @!P0 LOP3.LUT R19, R9, 0xffff0000, RZ, 0xc0, !PT ;  /* 0xffff000009138812 */ /* 0x000fe400078ec0ff */
[----:B------:R-:W-:Y:S03]  /*6e70*/  @!P0 SHF.L.U32 R6, R14, 0x10, RZ ;  /* 0x000000100e068819 */ /* 0x000fe600000006ff */
[C---:B------:R-:W-:Y:S02]  /*6e80*/  @!P0 FMUL.FTZ R9, R3.reuse, R19 ;  /* 0x0000001303098220 */ /* 0x040fe40000410000 */
[----:B------:R-:W-:Y:S02]  /*6e90*/  @!P0 FMUL.FTZ R27, R6, R25 ;  /* 0x00000019061b8220 */ /* 0x000fe40000410000 */
[-C--:B------:R-:W-:Y:S02]  /*6ea0*/  @!P0 FMUL.FTZ R3, R3, R7.reuse ;  /* 0x0000000703038220 */ /* 0x080fe40000410000 */
[----:B------:R-:W-:Y:S01]  /*6eb0*/  @!P0 FFMA.FTZ R49, R20, R7, -R9 ;  /* 0x0000000714318223 */ /* 0x000fe20000010809 */
[----:B------:R-:W-:Y:S01]  /*6ec0*/  @!P0 LOP3.LUT R7, R14, 0xffff0000, RZ, 0xc0, !PT ;  /* 0xffff00000e078812 */ /* 0x000fe200078ec0ff */
[-C--:B------:R-:W-:Y:S01]  /*6ed0*/  @!P0 FFMA.FTZ R48, R26, R8.reuse, -R27 ;  /* 0x000000081a308223 */ /* 0x080fe2000001081b */
[----:B------:R-:W-:Y:S01]  /*6ee0*/  @!P0 LOP3.LUT R27, R37, 0xffff0000, RZ, 0xc0, !PT ;  /* 0xffff0000251b8812 */ /* 0x000fe200078ec0ff */
[----:B------:R-:W-:Y:S01]  /*6ef0*/  @!P0 FMUL.FTZ R6, R6, R8 ;  /* 0x0000000806068220 */ /* 0x000fe20000410000 */
[C---:B------:R-:W-:Y:S01]  /*6f00*/  @!P0 LOP3.LUT R9, R15.reuse, 0xffff0000, RZ, 0xc0, !PT ;  /* 0xffff00000f098812 */ /* 0x040fe200078ec0ff */
[----:B------:R-:W-:Y:S02]  /*6f10*/  @!P0 IMAD.U32 R8, R15, 0x10000, RZ ;  /* 0x000100000f088824 */ /* 0x000fe400078e00ff */
[----:B------:R-:W-:Y:S02]  /*6f20*/  @!P0 FMUL.FTZ R39, R7, R27 ;  /* 0x0000001b07278220 */ /* 0x000fe40000410000 */
[----:B------:R-:W-:Y:S02]  /*6f30*/  @!P0 FMUL.FTZ R38, R8, R33 ;  /* 0x0000002108268220 */ /* 0x000fe40000410000 */
[----:B------:R-:W-:Y:S02]  /*6f40*/  @!P0 FMUL.FTZ R37, R9, R35 ;  /* 0x0000002309258220 */ /* 0x000fe40000410000 */
[----:B------:R-:W-:Y:S02]  /*6f50*/  @!P0 FFMA.FTZ R3, R19, R20, R3 ;  /* 0x0000001413038223 */ /* 0x000fe40000010003 */
[----:B------:R-:W-:Y:S02]  /*6f60*/  @!P0 FFMA.FTZ R39, R32, R16, -R39 ;  /* 0x0000001020278223 */ /* 0x000fe40000010827 */
[----:B------:R-:W-:Y:S02]  /*6f70*/  @!P0 FFMA.FTZ R4, R21, R22, R4 ;  /* 0x0000001615048223 */ /* 0x000fe40000010004 */
[----:B------:R-:W-:Y:S01]  /*6f80*/  @!P0 FFMA.FTZ R45, R34, R11, -R38 ;  /* 0x0000000b222d8223 */ /* 0x000fe20000010826 */
[----:B------:R-:W-:Y:S01]  /*6f90*/  @!P0 F2FP.BF16.PACK_AB R38, R51, R52 ;  /* 0x000000343326823e */ /* 0x000fe200000010ff */
[----:B------:R-:W-:Y:S01]  /*6fa0*/  @!P0 FFMA.FTZ R44, R36, R10, -R37 ;  /* 0x0000000a242c8223 */ /* 0x000fe20000010825 */
[----:B------:R-:W-:Y:S01]  /*6fb0*/  @!P0 F2FP.BF16.PACK_AB R37, R49, R50 ;  /* 0x000000323125823e */ /* 0x000fe200000010ff */
[----:B------:R-:W-:Y:S02]  /*6fc0*/  @!P0 FMUL.FTZ R7, R7, R16 ;  /* 0x0000001007078220 */ /* 0x000fe40000410000 */
[----:B------:R-:W-:Y:S01]  /*6fd0*/  @!P0 FFMA.FTZ R5, R23, R24, R5 ;  /* 0x0000001817058223 */ /* 0x000fe20000010005 */
[----:B------:R-:W-:Y:S01]  /*6fe0*/  @!P0 MOV R40, R37 ;  /* 0x0000002500288202 */ /* 0x000fe20000000f00 */
        /* <DEDUP_REMOVED lines=9> */
[----:B------:R-:W-:Y:S01]  /*7080*/  @!P0 F2FP.BF16.PACK_AB R4, R5, R4 ;  /* 0x000000040504823e */ /* 0x000fe200000010ff */
[----:B------:R-:W-:Y:S01]  /*7090*/  @!P0 IMAD.MOV.U32 R41, RZ, RZ, R38 ;  /* 0x000000ffff298224 */ /* 0x000fe200078e0026 */
[----:B------:R-:W-:Y:S01]  /*70a0*/  @!P0 F2FP.BF16.PACK_AB R3, R7, R6 ;  /* 0x000000060703823e */ /* 0x000fe200000010ff */
[----:B------:R-:W-:Y:S02]  /*70b0*/  @!P0 IMAD.MOV.U32 R42, RZ, RZ, R11 ;  /* 0x000000ffff2a8224 */ /* 0x000fe400078e000b */
[----:B------:R-:W-:Y:S01]  /*70c0*/  @!P0 FFMA.FTZ R9, R35, R36, R9 ;  /* 0x0000002423098223 */ /* 0x000fe20000010009 */
[----:B------:R-:W-:Y:S01]  /*70d0*/  @!P0 MOV R14, R3 ;  /* 0x00000003000e8202 */ /* 0x000fe20000000f00 */
[----:B------:R-:W-:Y:S01]  /*70e0*/  @!P0 IMAD.MOV.U32 R12, RZ, RZ, R10 ;  /* 0x000000ffff0c8224 */ /* 0x000fe200078e000a */
[----:B------:R1:W-:Y:S01]  /*70f0*/  STG.E.128 [R46.64], R40 ;  /* 0x000000282e007986 */ /* 0x0003e2000c101d06 */
[----:B------:R-:W-:Y:S01]  /*7100*/  @!P0 IMAD.MOV.U32 R13, RZ, RZ, R4 ;  /* 0x000000ffff0d8224 */ /* 0x000fe200078e0004 */
[----:B------:R-:W-:Y:S05]  /*7110*/  @!P0 F2FP.BF16.PACK_AB R2, R9, R8 ;  /* 0x000000080902823e */ /* 0x000fea00000010ff */
        /* <DEDUP_REMOVED lines=10> */
.L_x_1218:
[----:B------:R-:W-:Y:S05]  /*71c0*/  IMAD R2, R31, -0x30, R0 ;  /* 0xffffffd01f027824 */ /* 0x000fea00078e0200 */
[----:B------:R-:W-:Y:S04]  /*71d0*/  IMNMX R76, R2, 0x30, PT ;  /* 0x00000030024c7817 */ /* 0x000fe80003800200 */
[----:B------:R-:W-:Y:S11]  /*71e0*/  ISETP.GE.AND P0, PT, R161, R76, PT ;  /* 0x0000004ca100720c */ /* 0x000ff60003f06270 */
[----:B------:R-:W-:Y:S02]  /*71f0*/  @!UPT UIADD3 URZ, URZ, URZ, URZ ;  /* 0x0000003f3f3ff290 */ /* 0x000fe4000fffe03f */
[----:B------:R-:W-:-:S05]  /*7200*/  @P0 BRA `(.L_x_1222) ;  /* 0x0000019000000947 */ /* 0x000fca0003800000 */
[----:B------:R-:W2:Y:S01]  /*7210*/  LDL R3, [R1] ;  /* 0x0000000001037983 */ /* 0x000ea20000100800 */
[C---:B------:R-:W-:Y:S02]  /*7220*/  ISETP.GE.AND P0, PT, R104.reuse, c[0x0][0x1d4], PT ;  /* 0x0000750068007a0c */ /* 0x040fe40003f06270 */
[----:B------:R-:W-:Y:S11]  /*7230*/  IADD3 R2, R104, 0x30, RZ ;  /* 0x0000003068027810 */ /* 0x000ff60007ffe0ff */
[----:B------:R-:W1:Y:S04]  /*7240*/  @!P0 LDS.128 R4, [R252+0x2400] ;  /* 0x00240000fc048984 */ /* 0x000e680000000c00 */
[----:B-1----:R-:W-:Y:S01]  /*7250*/  @!P0 STG.E.128 [R52.64], R4 ;  /* 0x0000000434008986 */ /* 0x002fe2000c101d06 */
[----:B------:R-:W-:Y:S11]  /*7260*/  ISETP.GE.AND P0, PT, R112, c[0x0][0x1d4], PT ;  /* 0x0000750070007a0c */ /* 0x000ff60003f06270 */
[----:B------:R-:W-:Y:S02]  /*7270*/  @!UPT UIADD3 URZ, URZ, URZ, URZ ;  /* 0x0000003f3f3ff290 */ /* 0x000fe4000fffe03f */
[----:B--2---:R-:W1:Y:S04]  /*7280*/  @!P0 LDS.128 R4, [R3+0x2400] ;  /* 0x0024000003048984 */ /* 0x004e680000000c00 */
        /* <DEDUP_REMOVED lines=17> */
.L_x_1222:
[----:B------:R-:W-:Y:S05]  /*73a0*/  BSYNC B1 ;  /* 0x0000000000017941 */ /* 0x000fea0003800000 */
.L_x_1217:
[----:B-12--5:R-:W-:Y:S01]  /*73b0*/  IMAD R2, R80, 0x30, RZ ;  /* 0x0000003050027824 */ /* 0x026fe200078e02ff */
[----:B------:R-:W2:Y:S01]  /*73c0*/  LDL R16, [R1+0x18] ;  /* 0x0000180001107983 */ /* 0x000ea20000100800 */
[----:B------:R-:W-:Y:S01]  /*73d0*/  SHF.R.S32.HI R17, RZ, 0x1f, R162 ;  /* 0x0000001fff117819 */ /* 0x000fe200000114a2 */
[----:B------:R-:W-:Y:S01]  /*73e0*/  IMAD.WIDE.U32 R10, R31, 0x30, RZ ;  /* 0x000000301f0a7825 */ /* 0x000fe200078e00ff */
[----:B------:R-:W-:Y:S02]  /*73f0*/  BSSY B0, `(.L_x_1239) ;  /* 0x0000053000007945 */ /* 0x000fe40003800000 */
[----:B------:R-:W-:Y:S01]  /*7400*/  LEA.HI R17, R17, R162, RZ, 0x2 ;  /* 0x000000a211117211 */ /* 0x000fe200078f10ff */
[----:B------:R-:W-:Y:S01]  /*7410*/  IMAD.IADD R9, R11, 0x1, R2 ;  /* 0x000000010b097824 */ /* 0x000fe200078e0202 */
[----:B------:R-:W-:Y:S02]  /*7420*/  IADD3 R4, P0, R131, R10, RZ ;  /* 0x0000000a83047210 */ /* 0x000fe40007f1e0ff */
[----:B------:R-:W-:Y:S02]  /*7430*/  SHF.R.S32.HI R17, RZ, 0x2, R17 ;  /* 0x00000002ff117819 */ /* 0x000fe40000011411 */
[----:B------:R-:W-:Y:S03]  /*7440*/  IADD3.X R2, R9, R134, RZ, P0, !PT ;  /* 0x0000008609027210 */ /* 0x000fe600007fe4ff */
[----:B------:R-:W-:Y:S05]  /*7450*/  IMAD.IADD R3, R76, 0x1, -R17 ;  /* 0x000000014c037824 */ /* 0x000fea00078e0a11 */
        /* <DEDUP_REMOVED lines=22> */
[C---:B--2---:R-:W-:Y:S05]  /*75c0*/  @P1 IMAD.SHL.U32 R6, R16.reuse, 0x2, RZ ;  /* 0x0000000210061824 */ /* 0x044fea00078e00ff */
        /* <DEDUP_REMOVED lines=15> */
[----:B-1----:R-:W2:Y:S01]  /*76c0*/  LDL R18, [R1] ;  /* 0x0000000001127983 */ /* 0x002ea20000100800 */
[----:B------:R-:W-:Y:S01]  /*76d0*/  IADD3 R2, P0, R136, R10, RZ ;  /* 0x0000000a88027210 */ /* 0x000fe20007f1e0ff */
[----:B------:R-:W-:Y:S01]  /*76e0*/  IMAD.MOV.U32 R4, RZ, RZ, R100 ;  /* 0x000000ffff047224 */ /* 0x000fe200078e0064 */
[----:B------:R-:W-:Y:S01]  /*76f0*/  IADD3 R8, R104, 0x30, RZ ;  /* 0x0000003068087810 */ /* 0x000fe20007ffe0ff */
[----:B------:R-:W-:Y:S02]  /*7700*/  IMAD.MOV.U32 R5, RZ, RZ, R127 ;  /* 0x000000ffff057224 */ /* 0x000fe400078e007f */
[----:B------:R-:W-:Y:S02]  /*7710*/  IMAD.X R3, R9, 0x1, R135, P0 ;  /* 0x0000000109037824 */ /* 0x000fe400000e0687 */
[C---:B------:R-:W-:Y:S04]  /*7720*/  IMAD.WIDE.U32 R4, R2.reuse, c[0x0][0x208], R4 ;  /* 0x0000820002047a25 */ /* 0x040fe800078e0004 */
[----:B------:R-:W-:Y:S04]  /*7730*/  IMAD R3, R3, c[0x0][0x208], RZ ;  /* 0x0000820003037a24 */ /* 0x000fe800078e02ff */
[----:B------:R-:W-:Y:S01]  /*7740*/  IMAD R3, R2, c[0x0][0x20c], R3 ;  /* 0x0000830002037a24 */ /* 0x000fe200078e0203 */
[C---:B------:R-:W-:Y:S03]  /*7750*/  LEA R2, P0, R4.reuse, c[0x0][0x1f8], 0x1 ;  /* 0x00007e0004027a11 */ /* 0x040fe600078008ff */
[----:B------:R-:W-:Y:S05]  /*7760*/  IMAD.IADD R3, R5, 0x1, R3 ;  /* 0x0000000105037824 */ /* 0x000fea00078e0203 */
[----:B------:R-:W-:Y:S02]  /*7770*/  LEA.HI.X R3, R4, c[0x0][0x1fc], R3, 0x1, P0 ;  /* 0x00007f0004037a11 */ /* 0x000fe400000f0c03 */
[----:B------:R-:W-:Y:S11]  /*7780*/  ISETP.GE.AND P0, PT, R104, c[0x0][0x1d4], PT ;  /* 0x0000750068007a0c */ /* 0x000ff60003f06270 */
[----:B------:R-:W-:Y:S02]  /*7790*/  @!UPT UIADD3 URZ, URZ, URZ, URZ ;  /* 0x0000003f3f3ff290 */ /* 0x000fe4000fffe03f */
[----:B------:R-:W1:Y:S04]  /*77a0*/  @!P0 LDS.128 R12, [R252] ;  /* 0x00000000fc0c8984 */ /* 0x000e680000000c00 */
[----:B-1----:R-:W-:Y:S01]  /*77b0*/  @!P0 STG.E.128 [R2.64], R12 ;  /* 0x0000000c02008986 */ /* 0x002fe2000c101d06 */
[----:B------:R-:W-:Y:S11]  /*77c0*/  ISETP.GE.AND P0, PT, R112, c[0x0][0x1d4], PT ;  /* 0x0000750070007a0c */ /* 0x000ff60003f06270 */
[----:B------:R-:W-:Y:S02]  /*77d0*/  @!UPT UIADD3 URZ, URZ, URZ, URZ ;  /* 0x0000003f3f3ff290 */ /* 0x000fe4000fffe03f */
[----:B--2---:R-:W1:Y:S04]  /*77e0*/  @!P0 LDS.128 R4, [R18] ;  /* 0x0000000012048984 */ /* 0x004e680000000c00 */
[----:B-1----:R-:W-:Y:S01]  /*77f0*/  @!P0 STG.E.128 [R2.64+0x20], R4 ;  /* 0x0000200402008986 */ /* 0x002fe2000c101d06 */
[----:B------:R-:W-:Y:S11]  /*7800*/  ISETP.GE.AND P0, PT, R111, c[0x0][0x1d4], PT ;  /* 0x000075006f007a0c */ /* 0x000ff60003f06270 */
[----:B------:R-:W-:Y:S02]  /*7810*/  @!UPT UIADD3 URZ, URZ, URZ, URZ ;  /* 0x0000003f3f3ff290 */ /* 0x000fe4000fffe03f */
[----:B------:R-:W1:Y:S04]  /*7820*/  @!P0 LDS.128 R4, [R252+0xc00] ;  /* 0x000c0000fc048984 */ /* 0x000e680000000c00 */
[----:B-1----:R1:W-:Y:S01]  /*7830*/  @!P0 STG.E.128 [R2.64+0x40], R4 ;  /* 0x0000400402008986 */ /* 0x0023e2000c101d06 */
[----:B------:R-:W-:Y:S11]  /*7840*/  ISETP.GE.AND P0, PT, R8, c[0x0][0x1d4], PT ;  /* 0x0000750008007a0c */ /* 0x000ff60003f06270 */
[----:B------:R-:W-:Y:S02]  /*7850*/  @!UPT UIADD3 URZ, URZ, URZ, URZ ;  /* 0x0000003f3f3ff290 */ /* 0x000fe4000fffe03f */
[----:B------:R-:W2:Y:S01]  /*7860*/  @!P0 LDS.128 R8, [R18+0xc00] ;  /* 0x000c000012088984 */ /* 0x000ea20000000c00 */
[----:B-1----:R-:W-:Y:S03]  /*7870*/  IADD3 R4, R104, 0x40, RZ ;  /* 0x0000004068047810 */ /* 0x002fe60007ffe0ff */
[----:B--2---:R1:W-:Y:S01]  /*7880*/  @!P0 STG.E.128 [R2.64+0x60], R8 ;  /* 0x0000600802008986 */ /* 0x0043e2000c101d06 */
[----:B------:R-:W-:Y:S11]  /*7890*/  ISETP.GE.AND P0, PT, R4, c[0x0][0x1d4], PT ;  /* 0x0000750004007a0c */ /* 0x000ff60003f06270 */
[----:B------:R-:W-:Y:S02]  /*78a0*/  @!UPT UIADD3 URZ, URZ, URZ, URZ ;  /* 0x0000003f3f3ff290 */ /* 0x000fe4000fffe03f */
[----:B------:R-:W2:Y:S01]  /*78b0*/  @!P0 LDS.128 R4, [R252+0x1800] ;  /* 0x00180000fc048984 */ /* 0x000ea20000000c00 */
[----:B-1----:R-:W-:Y:S03]  /*78c0*/  IADD3 R8, R104, 0x50, RZ ;  /* 0x0000005068087810 */ /* 0x002fe60007ffe0ff */
[----:B--2---:R-:W-:Y:S01]  /*78d0*/  @!P0 STG.E.128 [R2.64+0x80], R4 ;  /* 0x0000800402008986 */ /* 0x004fe2000c101d06 */
[----:B------:R-:W-:Y:S11]  /*78e0*/  ISETP.GE.AND P0, PT, R8, c[0x0][0x1d4], PT ;  /* 0x0000750008007a0c */ /* 0x000ff60003f06270 */
[----:B------:R-:W-:Y:S02]  /*78f0*/  @!UPT UIADD3 URZ, URZ, URZ, URZ ;  /* 0x0000003f3f3ff290 */ /* 0x000fe4000fffe03f */
[----:B------:R-:W1:Y:S04]  /*7900*/  @!P0 LDS.128 R4, [R18+0x1800] ;  /* 0x0018000012048984 */ /* 0x000e680000000c00 */
[----:B-1----:R1:W-:Y:S02]  /*7910*/  @!P0 STG.E.128 [R2.64+0xa0], R4 ;  /* 0x0000a00402008986 */ /* 0x0023e4000c101d06 */
.L_x_1240:
[----:B-1----:R-:W-:Y:S05]  /*7920*/  BSYNC B0 ;  /* 0x0000000000007941 */ /* 0x002fea0003800000 */
.L_x_1239:
        /* <DEDUP_REMOVED lines=34> */
.L_x_1242:
[----:B------:R-:W-:Y:S05]  /*7b50*/  BSYNC B0 ;  /* 0x0000000000007941 */ /* 0x000fea0003800000 */
.L_x_1241:
[----:B------:R-:W0:Y:S01]  /*7b60*/  LDGDEPBAR ;  /* 0x00000000000079af */ /* 0x000e220000000000 */
[----:B------:R-:W-:Y:S01]  /*7b70*/  IADD3 R31, R31, -0x1, RZ ;  /* 0xffffffff1f1f7810 */ /* 0x000fe20007ffe0ff */
[----:B------:R-:W-:-:S05]  /*7b80*/  @P3 BRA `(.L_x_1243) ;  /* 0xffffbde000003947 */ /* 0x000fca000383ffff */
[----:B------:R-:W-:Y:S01]  /*7b90*/  WARPSYNC 0xffffffff ;  /* 0xffffffff00007948 */ /* 0x000fe20003800000 */
[----:B------:R-:W-:Y:S06]  /*7ba0*/  BAR.SYNC.DEFER_BLOCKING 0x0 ;  /* 0x0000000000007b1d */ /* 0x000fec0000010000 */
.L_x_1216:
[----:B------:R-:W2:Y:S01]  /*7bb0*/  LDL R17, [R1+0x54] ;  /* 0x0000540001117983 */ /* 0x000ea20000100800 */
[----:B------:R-:W-:-:S05]  /*7bc0*/  IMAD.MOV.U32 R0, RZ, RZ, c[0x0][0x2c4] ;  /* 0x0000b100ff007624 */ /* 0x000fca00078e00ff */
[----:B------:R-:W-:Y:S01]  /*7bd0*/  ISETP.NE.AND P3, PT, R0, 0x1, PT ;  /* 0x000000010000780c */ /* 0x000fe20003f65270 */
[----:B------:R-:W-:Y:S01]  /*7be0*/  BSSY B0, `(.L_x_1244) ;  /* 0x0000029000007945 */ /* 0x000fe20003800000 */
[----:B------:R-:W-:Y:S01]  /*7bf0*/  IMAD.IADD R12, R148, 0x1, R149 ;  /* 0x00000001940c7824 */ /* 0x000fe200078e0295 */
[----:B--2---:R-:W-:-:S10]  /*7c00*/  IADD3 R0, R17, 0x7f, RZ ;  /* 0x0000007f11007810 */ /* 0x004fd40007ffe0ff */
[----:B-1----:R-:W-:-:S05]  /*7c10*/  @P3 IMAD.HI.U32 R2, R0, c[0x0][0x2c8], RZ ;  /* 0x0000b20000023a27 */ /* 0x002fca00078e00ff */
[----:B------:R-:W-:-:S05]  /*7c20*/  @P3 SHF.R.U32.HI R0, RZ, c[0x0][0x2cc], R2 ;  /* 0x0000b300ff003a19 */ /* 0x000fca0000011602 */
[----:B------:R-:W-:-:S04]  /*7c30*/  IMAD.IADD R0, R154, 0x1, R0 ;  /* 0x000000019a007824 */ /* 0x000fc800078e0200 */
[----:B------:R-:W-:-:S05]  /*7c40*/  IMAD.HI R0, R0, 0x2aaaaaab, RZ ;  /* 0x2aaaaaab00007827 */ /* 0x000fca00078e02ff */
[----:B------:R-:W-:-:S04]  /*7c50*/  SHF.R.U32.HI R2, RZ, 0x1f, R0 ;  /* 0x0000001fff027819 */ /* 0x000fc80000011600 */
[----:B------:R-:W-:-:S04]  /*7c60*/  LEA.HI.SX32 R0, R0, R2, 0x1d ;  /* 0x0000000200007211 */ /* 0x000fc800078feaff */
[----:B------:R-:W-:-:S04]  /*7c70*/  IMNMX R6, R153, R0, PT ;  /* 0x0000000099067217 */ /* 0x000fc80003800200 */
[----:B------:R-:W-:Y:S01]  /*7c80*/  ISETP.GE.AND P0, PT, R6, 0x1, PT ;  /* 0x000000010600780c */ /* 0x000fe20003f06270 */
[----:B------:R-:W-:-:S12]  /*7c90*/  IMAD.MOV.U32 R0, RZ, RZ, RZ ;  /* 0x000000ffff007224 */ /* 0x000fd800078e00ff */
[----:B------:R-:W-:Y:S05]  /*7ca0*/  @!P0 BRA `(.L_x_1245) ;  /* 0x000001c000008947 */ /* 0x000fea0003800000 */
[----:B------:R-:W-:Y:S01]  /*7cb0*/  IABS R2, R137 ;  /* 0x0000008900027213 */ /* 0x000fe20000000000 */
        /* <DEDUP_REMOVED lines=27> */
.L_x_1245:
[----:B------:R-:W-:Y:S05]  /*7e70*/  BSYNC B0 ;  /* 0x0000000000007941 */ /* 0x000fea0003800000 */
.L_x_1244:
        /* <DEDUP_REMOVED lines=58> */
[----:B------:R-:W2:Y:S04]  /*8220*/  LDL R26, [R1+0x48] ;  /* 0x00004800011a7983 */ /* 0x000ea80000100800 */
[----:B------:R-:W3:Y:S04]  /*8230*/  LDL R31, [R1+0x50] ;  /* 0x00005000011f7983 */ /* 0x000ee80000100800 */
[----:B------:R-:W4:Y:S04]  /*8240*/  LDL R27, [R1+0x58] ;  /* 0x00005800011b7983 */ /* 0x000f280000100800 */
[----:B------:R-:W3:Y:S01]  /*8250*/  LDL.64 R24, [R1+0x28] ;  /* 0x0000280001187983 */ /* 0x000ee20000100a00 */
[----:B------:R-:W-:-:S03]  /*8260*/  ISETP.NE.U32.AND P0, PT, RZ, c[0x0][0x340], PT ;  /* 0x0000d000ff007a0c */ /* 0x000fc60003f05070 */
[----:B------:R-:W3:Y:S01]  /*8270*/  LDL.LU R20, [R1+0x20] ;  /* 0x0000200001147983 */ /* 0x000ee20000300800 */
[----:B------:R-:W-:-:S03]  /*8280*/  ISETP.NE.AND.EX P2, PT, RZ, c[0x0][0x344], PT, P0 ;  /* 0x0000d100ff007a0c */ /* 0x000fc60003f45300 */
[----:B------:R-:W3:Y:S04]  /*8290*/  LDL R19, [R1+0x30] ;  /* 0x0000300001137983 */ /* 0x000ee80000100800 */
[----:B------:R-:W3:Y:S06]  /*82a0*/  LDL R18, [R1+0x34] ;  /* 0x0000340001127983 */ /* 0x000eec0000100800 */
[----:B------:R-:W-:Y:S01]  /*82b0*/  @P2 IMAD.MOV.U32 R2, RZ, RZ, 0x4 ;  /* 0x00000004ff022424 */ /* 0x000fe200078e00ff */
[----:B------:R-:W1:Y:S01]  /*82c0*/  S2R R5, SR_TID.X ;  /* 0x0000000000057919 */ /* 0x000e620000002100 */
[----:B------:R-:W-:-:S05]  /*82d0*/  SHF.R.S32.HI R0, RZ, 0x1f, R139 ;  /* 0x0000001fff007819 */ /* 0x000fca000001148b */
[----:B------:R-:W-:-:S04]  /*82e0*/  IMAD R0, R0, c[0x0][0x178], RZ ;  /* 0x00005e0000007a24 */ /* 0x000fc800078e02ff */
[----:B------:R-:W-:Y:S01]  /*82f0*/  IMAD R0, R139, c[0x0][0x17c], R0 ;  /* 0x00005f008b007a24 */ /* 0x000fe200078e0200 */
[--C-:B-1----:R-:W-:Y:S02]  /*8300*/  SHF.R.S32.HI R4, RZ, 0x1f, R5.reuse ;  /* 0x0000001fff047819 */ /* 0x102fe40000011405 */
[----:B------:R-:W-:Y:S01]  /*8310*/  SHF.R.S32.HI R16, RZ, 0x1f, R5 ;  /* 0x0000001fff107819 */ /* 0x000fe20000011405 */
[----:B--2---:R-:W-:-:S05]  /*8320*/  @P2 IMAD.WIDE R2, R26, R2, c[0x0][0x340] ;  /* 0x0000d0001a022625 */ /* 0x004fca00078e0202 */
[----:B------:R1:W2:Y:S01]  /*8330*/  @P2 LDG.E R14, [R2.64] ;  /* 0x00000006020e2981 */ /* 0x0002a2000c1e1900 */
[-C--:B------:R-:W-:Y:S02]  /*8340*/  LEA.HI R4, R4, R5.reuse, RZ, 0x2 ;  /* 0x0000000504047211 */ /* 0x080fe400078f10ff */
[----:B------:R-:W-:Y:S02]  /*8350*/  LEA.HI R16, R16, R5, RZ, 0x2 ;  /* 0x0000000510107211 */ /* 0x000fe400078f10ff */
[----:B------:R-:W-:Y:S02]  /*8360*/  LOP3.LUT R4, R4, 0xfffffffc, RZ, 0xc0, !PT ;  /* 0xfffffffc04047812 */ /* 0x000fe400078ec0ff */
[----:B------:R-:W-:-:S03]  /*8370*/  SHF.R.S32.HI R16, RZ, 0x2, R16 ;  /* 0x00000002ff107819 */ /* 0x000fc60000011410 */
[----:B------:R-:W-:Y:S01]  /*8380*/  IMAD.IADD R4, R5, 0x1, -R4 ;  /* 0x0000000105047824 */ /* 0x000fe200078e0a04 */
[----:B------:R-:W-:-:S04]  /*8390*/  ISETP.NE.U32.AND P1, PT, RZ, c[0x0][0x348], PT ;  /* 0x0000d200ff007a0c */ /* 0x000fc80003f25070 */
[----:B------:R-:W-:Y:S01]  /*83a0*/  ISETP.NE.AND.EX P1, PT, RZ, c[0x0][0x34c], PT, P1 ;  /* 0x0000d300ff007a0c */ /* 0x000fe20003f25310 */
[----:B-1----:R-:W-:-:S05]  /*83b0*/  IMAD.WIDE.U32 R2, R139, c[0x0][0x178], RZ ;  /* 0x00005e008b027a25 */ /* 0x002fca00078e00ff */
[----:B------:R-:W-:Y:S01]  /*83c0*/  IADD3 R3, R3, R0, RZ ;  /* 0x0000000003037210 */ /* 0x000fe20007ffe0ff */
[----:B------:R-:W-:Y:S01]  /*83d0*/  IMAD R0, R4, 0x20, R16 ;  /* 0x0000002004007824 */ /* 0x000fe200078e0210 */
[----:B----4-:R-:W-:-:S03]  /*83e0*/  SEL R6, R27, RZ, !P1 ;  /* 0x000000ff1b067207 */ /* 0x010fc60004800000 */
[----:B------:R-:W-:Y:S01]  /*83f0*/  IMAD.IADD R10, R17, 0x1, R0 ;  /* 0x00000001110a7824 */ /* 0x000fe200078e0200 */
[----:B------:R-:W-:Y:S01]  /*8400*/  SHF.R.S32.HI R11, RZ, 0x1f, R12 ;  /* 0x0000001fff0b7819 */ /* 0x000fe2000001140c */
[----:B---3--:R-:W-:Y:S01]  /*8410*/  IMAD.WIDE.U32 R4, R31, c[0x0][0x1b8], R2 ;  /* 0x00006e001f047a25 */ /* 0x008fe200078e0002 */
[----:B------:R-:W-:-:S03]  /*8420*/  IADD3 R2, P0, R16, R12, RZ ;  /* 0x0000000c10027210 */ /* 0x000fc60007f1e0ff */
[----:B------:R-:W-:Y:S01]  /*8430*/  @P3 IMAD.HI.U32 R7, R10, c[0x0][0x2c8], RZ ;  /* 0x0000b2000a073a27 */ /* 0x000fe200078e00ff */
[----:B------:R-:W-:Y:S02]  /*8440*/  SEL R3, R26, RZ, !P1 ;  /* 0x000000ff1a037207 */ /* 0x000fe40004800000 */
[----:B------:R-:W-:Y:S01]  /*8450*/  LEA.HI.X.SX32 R11, R16, R11, 0x1, P0 ;  /* 0x0000000b100b7211 */ /* 0x000fe200000f0eff */
[----:B------:R-:W-:Y:S01]  /*8460*/  IMAD R5, R31, c[0x0][0x1bc], R5 ;  /* 0x00006f001f057a24 */ /* 0x000fe200078e0205 */
[----:B------:R-:W-:Y:S01]  /*8470*/  MOV R0, R10 ;  /* 0x0000000a00007202 */ /* 0x000fe20000000f00 */
[----:B------:R-:W-:Y:S01]  /*8480*/  IMAD R6, R6, c[0x0][0x1c0], RZ ;  /* 0x0000700006067a24 */ /* 0x000fe200078e02ff */
[----:B------:R-:W-:Y:S01]  /*8490*/  @P3 SHF.R.U32.HI R0, RZ, c[0x0][0x2cc], R7 ;  /* 0x0000b300ff003a19 */ /* 0x000fe20000011607 */
[----:B------:R-:W-:-:S04]  /*84a0*/  IMAD.WIDE.U32 R4, R3, c[0x0][0x1c0], R4 ;  /* 0x0000700003047a25 */ /* 0x000fc800078e0004 */
[----:B------:R-:W-:Y:S01]  /*84b0*/  IMAD R12, R3, c[0x0][0x1c4], R6 ;  /* 0x00007100030c7a24 */ /* 0x000fe200078e0206 */
[----:B------:R-:W-:Y:S01]  /*84c0*/  SHF.R.S32.HI R13, RZ, 0x1f, R0 ;  /* 0x0000001fff0d7819 */ /* 0x000fe20000011400 */
[----:B------:R-:W-:Y:S02]  /*84d0*/  IMAD.MOV.U32 R6, RZ, RZ, R24 ;  /* 0x000000ffff067224 */ /* 0x000fe400078e0018 */
[----:B------:R-:W-:Y:S02]  /*84e0*/  IMAD.MOV.U32 R7, RZ, RZ, R25 ;  /* 0x000000ffff077224 */ /* 0x000fe400078e0019 */
[C---:B------:R-:W-:Y:S02]  /*84f0*/  IMAD R15, R11.reuse, c[0x0][0x1e0], RZ ;  /* 0x000078000b0f7a24 */ /* 0x040fe400078e02ff */
[----:B------:R-:W-:Y:S01]  /*8500*/  IMAD R11, R11, c[0x0][0x208], RZ ;  /* 0x000082000b0b7a24 */ /* 0x000fe200078e02ff */
[----:B------:R-:W-:Y:S01]  /*8510*/  IADD3 R3, R5, R12, RZ ;  /* 0x0000000c05037210 */ /* 0x000fe20007ffe0ff */
[----:B------:R-:W-:-:S04]  /*8520*/  IMAD.WIDE.U32 R8, R2, c[0x0][0x1e0], R6 ;  /* 0x0000780002087a25 */ /* 0x000fc800078e0006 */
[----:B------:R-:W-:-:S04]  /*8530*/  IMAD.WIDE.U32 R6, R2, c[0x0][0x208], R6 ;  /* 0x0000820002067a25 */ /* 0x000fc800078e0006 */
[C---:B------:R-:W-:Y:S02]  /*8540*/  IMAD R15, R2.reuse, c[0x0][0x1e4], R15 ;  /* 0x00007900020f7a24 */ /* 0x040fe400078e020f */
[----:B------:R-:W-:Y:S02]  /*8550*/  IMAD R12, R2, c[0x0][0x20c], R11 ;  /* 0x00008300020c7a24 */ /* 0x000fe400078e020b */
[----:B------:R-:W-:Y:S02]  /*8560*/  IMAD R5, R13, c[0x0][0x1b0], RZ ;  /* 0x00006c000d057a24 */ /* 0x000fe400078e02ff */
[----:B------:R-:W-:Y:S02]  /*8570*/  IMAD.MOV.U32 R2, RZ, RZ, R4 ;  /* 0x000000ffff027224 */ /* 0x000fe400078e0004 */
[----:B------:R-:W-:Y:S02]  /*8580*/  IMAD.MOV R4, RZ, RZ, -R0 ;  /* 0x000000ffff047224 */ /* 0x000fe400078e0a00 */
[----:B------:R-:W-:-:S02]  /*8590*/  IMAD R11, R0, c[0x0][0x1b4], R5 ;  /* 0x00006d00000b7a24 */ /* 0x000fc400078e0205 */
[----:B------:R-:W-:-:S04]  /*85a0*/  IMAD.WIDE.U32 R2, R0, c[0x0][0x1b0], R2 ;  /* 0x00006c0000027a25 */ /* 0x000fc800078e0002 */
[----:B------:R-:W-:Y:S01]  /*85b0*/  IMAD R0, R4, c[0x0][0x2c4], R10 ;  /* 0x0000b10004007a24 */ /* 0x000fe200078e020a */
[----:B------:R-:W-:Y:S01]  /*85c0*/  IADD3 R5, R9, R15, RZ ;  /* 0x0000000f09057210 */ /* 0x000fe20007ffe0ff */
[----:B------:R-:W-:Y:S01]  /*85d0*/  IMAD.MOV.U32 R4, RZ, RZ, R8 ;  /* 0x000000ffff047224 */ /* 0x000fe200078e0008 */
[----:B------:R-:W-:Y:S02]  /*85e0*/  IADD3 R3, R3, R11, RZ ;  /* 0x0000000b03037210 */ /* 0x000fe40007ffe0ff */
[----:B------:R-:W-:Y:S02]  /*85f0*/  SHF.R.S32.HI R11, RZ, 0x1f, R0 ;  /* 0x0000001fff0b7819 */ /* 0x000fe40000011400 */
[----:B------:R-:W-:Y:S01]  /*8600*/  ISETP.GE.AND P1, PT, R24, c[0x0][0x1d4], PT ;  /* 0x0000750018007a0c */ /* 0x000fe20003f26270 */
[----:B------:R-:W-:Y:S01]  /*8610*/  IMAD.WIDE.U32 R8, R31, c[0x0][0x1e8], R4 ;  /* 0x00007a001f087a25 */ /* 0x000fe200078e0004 */
[----:B------:R-:W-:-:S03]  /*8620*/  ISETP.GE.AND P6, PT, R19, c[0x0][0x1d4], PT ;  /* 0x0000750013007a0c */ /* 0x000fc60003fc6270 */
[----:B------:R-:W-:Y:S01]  /*8630*/  IMAD R4, R11, c[0x0][0x1a8], RZ ;  /* 0x00006a000b047a24 */ /* 0x000fe200078e02ff */
[----:B------:R-:W-:Y:S01]  /*8640*/  SEL R10, RZ, 0xffffffff, P6 ;  /* 0xffffffffff0a7807 */ /* 0x000fe20003000000 */
[----:B------:R-:W-:Y:S01]  /*8650*/  IMAD.WIDE.U32 R2, R0, c[0x0][0x1a8], R2 ;  /* 0x00006a0000027a25 */ /* 0x000fe200078e0002 */
[----:B------:R-:W-:-:S03]  /*8660*/  LOP3.LUT R20, R20, 0xfffffffe, RZ, 0xc0, !PT ;  /* 0xfffffffe14147812 */ /* 0x000fc600078ec0ff */
[----:B------:R-:W-:Y:S01]  /*8670*/  IMAD R11, R0, c[0x0][0x1ac], R4 ;  /* 0x00006b00000b7a24 */ /* 0x000fe200078e0204 */
[----:B------:R-:W-:Y:S01]  /*8680*/  SHF.L.U32 R10, R10, 0x1, RZ ;  /* 0x000000010a0a7819 */ /* 0x000fe200000006ff */
[----:B------:R-:W-:Y:S01]  /*8690*/  IMAD.IADD R7, R7, 0x1, R12 ;  /* 0x0000000107077824 */ /* 0x000fe200078e020c */
[----:B------:R-:W-:Y:S01]  /*86a0*/  SEL R12, RZ, 0x1, P1 ;  /* 0x00000001ff0c7807 */ /* 0x000fe20000800000 */
[----:B------:R-:W-:Y:S01]  /*86b0*/  IMAD.IADD R3, R3, 0x1, R11 ;  /* 0x0000000103037824 */ /* 0x000fe200078e020b */
[----:B------:R-:W-:Y:S02]  /*86c0*/  @P1 LOP3.LUT R20, R20, 0x1, RZ, 0xfc, !PT ;  /* 0x0000000114141812 */ /* 0x000fe400078efcff */
[----:B------:R-:W-:Y:S01]  /*86d0*/  LEA R11, P0, R2, c[0x0][0x160], 0x1 ;  /* 0x00005800020b7a11 */ /* 0x000fe200078008ff */
[----:B------:R-:W-:Y:S01]  /*86e0*/  IMAD.WIDE.U32 R4, R31, c[0x0][0x210], R6 ;  /* 0x000084001f047a25 */ /* 0x000fe200078e0006 */
[----:B------:R-:W-:Y:S02]  /*86f0*/  ISETP.NE.U32.AND P1, PT, RZ, c[0x0][0x350], PT ;  /* 0x0000d400ff007a0c */ /* 0x000fe40003f25070 */
[----:B------:R-:W-:-:S02]  /*8700*/  LOP3.LUT R6, R10, 0x2, R12, 0xe2, !PT ;  /* 0x000000020a067812 */ /* 0x000fc400078ee20c */
[----:B------:R-:W-:Y:S02]  /*8710*/  LEA.HI.X R10, R2, c[0x0][0x164], R3, 0x1, P0 ;  /* 0x00005900020a7a11 */ /* 0x000fe400000f0c03 */
[----:B------:R-:W-:Y:S01]  /*8720*/  ISETP.NE.AND.EX P0, PT, RZ, c[0x0][0x354], PT, P1 ;  /* 0x0000d500ff007a0c */ /* 0x000fe20003f05310 */
[C---:B------:R-:W-:Y:S01]  /*8730*/  IMAD R9, R31.reuse, c[0x0][0x1ec], R9 ;  /* 0x00007b001f097a24 */ /* 0x040fe200078e0209 */
[----:B------:R1:W-:Y:S01]  /*8740*/  STL [R1+0x20], R20 ;  /* 0x0000201401007387 */ /* 0x0003e20000100800 */
[----:B------:R-:W-:Y:S01]  /*8750*/  IMAD R5, R31, c[0x0][0x214], R5 ;  /* 0x000085001f057a24 */ /* 0x000fe200078e0205 */
[----:B------:R-:W-:-:S04]  /*8760*/  ISETP.GE.AND P5, PT, R18, c[0x0][0x1d4], PT ;  /* 0x0000750012007a0c */ /* 0x000fc80003fa6270 */
[----:B------:R-:W-:Y:S02]  /*8770*/  SEL R3, RZ, 0x4, P5 ;  /* 0x00000004ff037807 */ /* 0x000fe40002800000 */
[----:B------:R-:W-:Y:S02]  /*8780*/  ISETP.GE.AND P3, PT, R24, c[0x0][0x198], PT ;  /* 0x0000660018007a0c */ /* 0x000fe40003f66270 */
[----:B------:R-:W-:Y:S02]  /*8790*/  ISETP.GE.AND P4, PT, R18, c[0x0][0x198], PT ;  /* 0x0000660012007a0c */ /* 0x000fe40003f86270 */
[----:B------:R-:W-:Y:S02]  /*87a0*/  LOP3.LUT R94, R6, R3, RZ, 0xfc, !PT ;  /* 0x00000003065e7212 */ /* 0x000fe400078efcff */
[----:B------:R-:W-:Y:S02]  /*87b0*/  IADD3 R108, R215, -0x1, RZ ;  /* 0xffffffffd76c7810 */ /* 0x000fe40007ffe0ff */
[----:B--2---:R-:W-:-:S02]  /*87c0*/  @P2 SHF.R.S32.HI R0, RZ, 0x1f, R14 ;  /* 0x0000001fff002819 */ /* 0x004fc4000001140e */
[----:B------:R-:W-:Y:S01]  /*87d0*/  @!P2 MOV R0, R27 ;  /* 0x0000001b0000a202 */ /* 0x000fe20000000f00 */
[----:B------:R-:W-:-:S03]  /*87e0*/  @!P2 IMAD.MOV.U32 R14, RZ, RZ, R26 ;  /* 0x000000ffff0ea224 */ /* 0x000fc600078e001a */
[----:B------:R-:W-:Y:S02]  /*87f0*/  SEL R2, R0, RZ, !P0 ;  /* 0x000000ff00027207 */ /* 0x000fe40004000000 */
[----:B------:R-:W-:-:S03]  /*8800*/  SEL R0, R14, RZ, !P0 ;  /* 0x000000ff0e007207 */ /* 0x000fc60004000000 */
[C---:B------:R-:W-:Y:S02]  /*8810*/  IMAD R12, R2.reuse, c[0x0][0x1f0], RZ ;  /* 0x00007c00020c7a24 */ /* 0x040fe400078e02ff */
[----:B------:R-:W-:Y:S02]  /*8820*/  IMAD R7, R2, c[0x0][0x218], RZ ;  /* 0x0000860002077a24 */ /* 0x000fe400078e02ff */
[----:B------:R-:W-:-:S04]  /*8830*/  IMAD.WIDE.U32 R14, R0, c[0x0][0x1f0], R8 ;  /* 0x00007c00000e7a25 */ /* 0x000fc800078e0008 */
[----:B------:R-:W-:-:S04]  /*8840*/  IMAD R2, R0, c[0x0][0x1f4], R12 ;  /* 0x00007d0000027a24 */ /* 0x000fc800078e020c */
[----:B------:R-:W-:Y:S01]  /*8850*/  IMAD.IADD R2, R15, 0x1, R2 ;  /* 0x000000010f027824 */ /* 0x000fe200078e0202 */
[----:B------:R1:W-:Y:S04]  /*8860*/  STL.64 [R1+0x8], R14 ;  /* 0x0000080e01007387 */ /* 0x0003e80000100a00 */
[----:B------:R1:W-:Y:S01]  /*8870*/  STL [R1+0x4], R2 ;  /* 0x0000040201007387 */ /* 0x0003e20000100800 */
[----:B------:R-:W-:-:S04]  /*8880*/  IMAD.WIDE.U32 R244, R0, c[0x0][0x218], R4 ;  /* 0x0000860000f47a25 */ /* 0x000fc800078e0004 */
[----:B------:R-:W-:Y:S01]  /*8890*/  IMAD R0, R0, c[0x0][0x21c], R7 ;  /* 0x0000870000007a24 */ /* 0x000fe200078e0207 */
[----:B------:R-:W-:Y:S02]  /*88a0*/  ISETP.GE.AND P2, PT, R19, c[0x0][0x198], PT ;  /* 0x0000660013007a0c */ /* 0x000fe40003f46270 */
[----:B------:R-:W-:Y:S02]  /*88b0*/  IADD3 R9, R16, R17, RZ ;  /* 0x0000001110097210 */ /* 0x000fe40007ffe0ff */
[----:B------:R-:W-:Y:S01]  /*88c0*/  IADD3 R249, R245, R0, RZ ;  /* 0x00000000f5f97210 */ /* 0x000fe20007ffe0ff */
[----:B------:R-:W-:Y:S06]  /*88d0*/  BRA.DIV ~URZ, `(.L_x_1247) ;  /* 0x000165427f007947 */ /* 0x000fec000b800000 */
[----:B------:R2:W3:Y:S02]  /*88e0*/  SHFL.IDX PT, R8, R10, RZ, 0x1c1f ;  /* 0x001c1fff0a087589 */ /* 0x0004e400000e0000 */
.L_x_1389:
[----:B------:R-:W-:Y:S05]  /*88f0*/  BRA.DIV ~URZ, `(.L_x_1248) ;  /* 0x000165927f007947 */ /* 0x000fea000b800000 */
[----:B------:R4:W1:Y:S02]  /*8900*/  SHFL.IDX PT, R0, R11, RZ, 0x1c1f ;  /* 0x001c1fff0b007589 */ /* 0x00086400000e0000 */
.L_x_1390:
[----:B-12---:R-:W2:Y:S01]  /*8910*/  LDL R2, [R1+0x4c] ;  /* 0x00004c0001027983 */ /* 0x006ea20000100800 */
[----:B------:R-:W-:Y:S01]  /*8920*/  BSSY B0, `(.L_x_1249) ;  /* 0x0000017000007945 */ /* 0x000fe20003800000 */
[----:B--2---:R-:W-:-:S05]  /*8930*/  IMAD R23, R2, c[0x0][0x2c4], RZ ;  /* 0x0000b10002177a24 */ /* 0x004fca00078e02ff */
[----:B------:R-:W-:-:S13]  /*8940*/  ISETP.GE.AND P0, PT, R9, R23, PT ;  /* 0x000000170900720c */ /* 0x000fda0003f06270 */
[----:B------:R-:W-:Y:S05]  /*8950*/  @P0 BRA `(.L_x_1250) ;  /* 0x0000013000000947 */ /* 0x000fea0003800000 */
[----:B------:R-:W2:Y:S04]  /*8960*/  LDL.64 R4, [R1+0x28] ;  /* 0x0000280001047983 */ /* 0x000ea80000100a00 */
[----:B----4-:R-:W4:Y:S04]  /*8970*/  LDL R2, [R1+0x30] ;  /* 0x0000300001027983 */ /* 0x010f280000100800 */
        /* <DEDUP_REMOVED lines=17> */
.L_x_1250:
[----:B------:R-:W-:Y:S05]  /*8a90*/  BSYNC B0 ;  /* 0x0000000000007941 */ /* 0x000fea0003800000 */
.L_x_1249:
[----:B------:R-:W-:Y:S05]  /*8aa0*/  BRA.DIV ~URZ, `(.L_x_1251) ;  /* 0x000164427f007947 */ /* 0x000fea000b800000 */
[----:B---3--:R2:W3:Y:S04]  /*8ab0*/  SHFL.IDX PT, R8, R10, 0x1, 0x1c1f ;  /* 0x003c1f000a087f89 */ /* 0x0084e800000e0000 */
[----:B-1----:R2:W1:Y:S02]  /*8ac0*/  SHFL.IDX PT, R0, R11, 0x1, 0x1c1f ;  /* 0x003c1f000b007f89 */ /* 0x00246400000e0000 */
.L_x_1391:
[----:B------:R-:W-:Y:S01]  /*8ad0*/  IADD3 R2, R9, 0x20, RZ ;  /* 0x0000002009027810 */ /* 0x000fe20007ffe0ff */
[----:B------:R-:W-:Y:S03]  /*8ae0*/  BSSY B0, `(.L_x_1252) ;  /* 0x0000016000007945 */ /* 0x000fe60003800000 */
[----:B------:R-:W-:-:S13]  /*8af0*/  ISETP.GE.AND P0, PT, R2, R23, PT ;  /* 0x000000170200720c */ /* 0x000fda0003f06270 */
[----:B------:R-:W-:Y:S05]  /*8b00*/  @P0 BRA `(.L_x_1253) ;  /* 0x0000013000000947 */ /* 0x000fea0003800000 */
[----:B--2---:R-:W2:Y:S04]  /*8b10*/  LDL.64 R4, [R1+0x28] ;  /* 0x0000280001047983 */ /* 0x004ea80000100a00 */
[----:B----4-:R-:W4:Y:S04]  /*8b20*/  LDL R3, [R1+0x30] ;  /* 0x0000300001037983 */ /* 0x010f280000100800 */
[----:B---3--:R-:W3:Y:S04]  /*8b30*/  LDL R15, [R1+0x70] ;  /* 0x00007000010f7983 */ /* 0x008ee80000100800 */
[----:B------:R-:W3:Y:S04]  /*8b40*/  LDL R13, [R1+0x34] ;  /* 0x00003400010d7983 */ /* 0x000ee80000100800 */
[----:B------:R-:W3:Y:S04]  /*8b50*/  LDL R12, [R1+0x18] ;  /* 0x00001800010c7983 */ /* 0x000ee80000100800 */
[----:B------:R-:W3:Y:S01]  /*8b60*/  LDL R14, [R1+0x6c] ;  /* 0x00006c00010e7983 */ /* 0x000ee20000100800 */
[----:B-12---:R-:W-:-:S04]  /*8b70*/  LEA R6, P0, R4, R0, 0x1 ;  /* 0x0000000004067211 */ /* 0x006fc800078008ff */
        /* <DEDUP_REMOVED lines=12> */
.L_x_1253:
[----:B------:R-:W-:Y:S05]  /*8c40*/  BSYNC B0 ;  /* 0x0000000000007941 */ /* 0x000fea0003800000 */
.L_x_1252:
[----:B------:R-:W-:Y:S05]  /*8c50*/  BRA.DIV ~URZ, `(.L_x_1254) ;  /* 0x000163527f007947 */ /* 0x000fea000b800000 */
[----:B---3--:R3:W2:Y:S02]  /*8c60*/  SHFL.IDX PT, R8, R10, 0x2, 0x1c1f ;  /* 0x005c1f000a087f89 */ /* 0x0086a400000e0000 */
.L_x_1392:
[----:B------:R-:W-:Y:S05]  /*8c70*/  BRA.DIV ~URZ, `(.L_x_1255) ;  /* 0x000163a27f007947 */ /* 0x000fea000b800000 */
[----:B-1----:R1:W3:Y:S02]  /*8c80*/  SHFL.IDX PT, R0, R11, 0x2, 0x1c1f ;  /* 0x005c1f000b007f89 */ /* 0x0022e400000e0000 */
.L_x_1393:
        /* <DEDUP_REMOVED lines=23> */
.L_x_1257:
[----:B------:R-:W-:Y:S05]  /*8e00*/  BSYNC B0 ;  /* 0x0000000000007941 */ /* 0x000fea0003800000 */
.L_x_1256:
[----:B------:R-:W-:Y:S05]  /*8e10*/  BRA.DIV ~URZ, `(.L_x_1258) ;  /* 0x000162627f007947 */ /* 0x000fea000b800000 */
[----:B--2---:R2:W1:Y:S04]  /*8e20*/  SHFL.IDX PT, R6, R10, 0x3, 0x1c1f ;  /* 0x007c1f000a067f89 */ /* 0x00446800000e0000 */
[----:B---3--:R2:W3:Y:S02]  /*8e30*/  SHFL.IDX PT, R0, R11, 0x3, 0x1c1f ;  /* 0x007c1f000b007f89 */ /* 0x0084e400000e0000 */
.L_x_1394:
[----:B--2---:R-:W2:Y:S04]  /*8e40*/  LDL.64 R12, [R1+0x28] ;  /* 0x00002800010c7983 */ /* 0x004ea80000100a00 */
[----:B----4-:R-:W4:Y:S04]  /*8e50*/  LDL R7, [R1+0x30] ;  /* 0x0000300001077983 */ /* 0x010f280000100800 */
[----:B---3--:R-:W3:Y:S04]  /*8e60*/  LDL R8, [R1+0x70] ;  /* 0x0000700001087983 */ /* 0x008ee80000100800 */
[----:B------:R-:W3:Y:S04]  /*8e70*/  LDL R97, [R1+0x18] ;  /* 0x0000180001617983 */ /* 0x000ee80000100800 */
[----:B------:R-:W3:Y:S04]  /*8e80*/  LDL R247, [R1+0x3c] ;  /* 0x00003c0001f77983 */ /* 0x000ee80000100800 */
[----:B------:R-:W3:Y:S04]  /*8e90*/  LDL R10, [R1+0x34] ;  /* 0x00003400010a7983 */ /* 0x000ee80000100800 */
[----:B-1----:R-:W3:Y:S04]  /*8ea0*/  LDL R11, [R1+0x6c] ;  /* 0x00006c00010b7983 */ /* 0x002ee80000100800 */
[----:B------:R-:W3:Y:S04]  /*8eb0*/  LDL.64 R146, [R1+0x8] ;  /* 0x0000080001927983 */ /* 0x000ee80000100a00 */
[----:B------:R-:W3:Y:S04]  /*8ec0*/  LDL R144, [R1+0x4] ;  /* 0x0000040001907983 */ /* 0x000ee80000100800 */
[----:B------:R-:W3:Y:S04]  /*8ed0*/  LDL R154, [R1+0x20] ;  /* 0x00002000019a7983 */ /* 0x000ee80000100800 */
[----:B------:R1:W5:Y:S01]  /*8ee0*/  LDL R160, [R1+0x54] ;  /* 0x0000540001a07983 */ /* 0x0003620000100800 */
[----:B------:R-:W-:-:S03]  /*8ef0*/  IADD3 R2, R9, 0x60, RZ ;  /* 0x0000006009027810 */ /* 0x000fc60007ffe0ff */
[----:B------:R-:W1:Y:S01]  /*8f00*/  S2R R99, SR_TID.X ;  /* 0x0000000000637919 */ /* 0x000e620000002100 */
[----:B------:R-:W-:Y:S01]  /*8f10*/  ISETP.GE.AND P0, PT, R2, R23, PT ;  /* 0x000000170200720c */ /* 0x000fe20003f06270 */
[----:B------:R-:W-:-:S04]  /*8f20*/  IMAD.MOV.U32 R96, RZ, RZ, 0x30 ;  /* 0x00000030ff607424 */ /* 0x000fc800078e00ff */
[----:B------:R-:W-:Y:S01]  /*8f30*/  IMAD R96, R215, -0x30, R96 ;  /* 0xffffffd0d7607824 */ /* 0x000fe200078e0260 */
[----:B------:R-:W-:Y:S02]  /*8f40*/  SHF.R.S32.HI R95, RZ, 0x1f, R108 ;  /* 0x0000001fff5f7819 */ /* 0x000fe4000001146c */
[----:B-1----:R-:W-:-:S04]  /*8f50*/  SHF.R.S32.HI R145, RZ, 0x1f, R99 ;  /* 0x0000001fff917819 */ /* 0x002fc80000011463 */
[----:B------:R-:W-:-:S04]  /*8f60*/  LEA.HI R145, R145, R99, RZ, 0x2 ;  /* 0x0000006391917211 */ /* 0x000fc800078f10ff */
[----:B------:R-:W-:Y:S01]  /*8f70*/  SHF.R.S32.HI R145, RZ, 0x2, R145 ;  /* 0x00000002ff917819 */ /* 0x000fe20000011491 */
[----:B------:R-:W-:Y:S01]  /*8f80*/  IMAD.MOV.U32 R141, RZ, RZ, c[0x0][0x2c4] ;  /* 0x0000b100ff8d7624 */ /* 0x000fe200078e00ff */
[----:B--2---:R-:W-:-:S04]  /*8f90*/  @!P0 LEA R4, P1, R12, R0, 0x1 ;  /* 0x000000000c048211 */ /* 0x004fc800078208ff */
[----:B------:R-:W-:Y:S02]  /*8fa0*/  @!P0 LEA.HI.X R5, R12, R6, R13, 0x1, P1 ;  /* 0x000000060c058211 */ /* 0x000fe400008f0c0d */
[----:B----4-:R-:W-:-:S04]  /*8fb0*/  @!P0 LEA R2, P1, R7, R0, 0x1 ;  /* 0x0000000007028211 */ /* 0x010fc800078208ff */
[----:B---3--:R-:W-:Y:S01]  /*8fc0*/  @!P0 LEA.HI.X R3, R7, R6, R8, 0x1, P1 ;  /* 0x0000000607038211 */ /* 0x008fe200008f0c08 */
[----:B------:R-:W-:Y:S02]  /*8fd0*/  @!P0 IMAD.SHL.U32 R7, R97, 0x2, RZ ;  /* 0x0000000261078824 */ /* 0x000fe400078e00ff */
[----:B------:R-:W-:-:S03]  /*8fe0*/  IMAD.IADD R140, R247, 0x1, R96 ;  /* 0x00000001f78c7824 */ /* 0x000fc600078e0260 */
[----:B------:R-:W-:Y:S01]  /*8ff0*/  @!PT LDS RZ, [RZ] ;  /* 0x00000000fffff984 */ /* 0x000fe20000000800 */
[----:B------:R-:W-:Y:S01]  /*9000*/  @!PT LDS RZ, [RZ] ;  /* 0x00000000fffff984 */ /* 0x000fe20000000800 */
[----:B------:R-:W-:Y:S01]  /*9010*/  @!PT LDS RZ, [RZ] ;  /* 0x00000000fffff984 */ /* 0x000fe20000000800 */
[----:B------:R1:W-:Y:S04]  /*9020*/  @!P0 LDGSTS.E.BYPASS.LTC128B.128 [R7+0x7880], [R4.64], !P3 ;  /* 0x0788000004078fae */ /* 0x0003e8000d901d46 */
[----:B------:R2:W-:Y:S01]  /*9030*/  @!P0 LDGSTS.E.BYPASS.LTC128B.128 [R7+0x9880], [R2.64], !P2 ;  /* 0x0988000002078fae */ /* 0x0005e2000d101d46 */
[----:B------:R-:W-:Y:S01]  /*9040*/  IMAD.MOV.U32 R142, RZ, RZ, R146 ;  /* 0x000000ffff8e7224 */ /* 0x000fe200078e0092 */
[----:B-1----:R-:W-:Y:S02]  /*9050*/  @!P0 LEA R4, P1, R10, R0, 0x1 ;  /* 0x000000000a048211 */ /* 0x002fe400078208ff */
[----:B------:R-:W-:Y:S01]  /*9060*/  IMNMX R0, R140, 0x30, PT ;  /* 0x000000308c007817 */ /* 0x000fe20003800200 */
[----:B------:R-:W-:-:S04]  /*9070*/  IMAD R5, R95, c[0x0][0x1e0], RZ ;  /* 0x000078005f057a24 */ /* 0x000fc800078e02ff */
[----:B------:R-:W-:Y:S02]  /*9080*/  IMAD.IADD R0, R0, 0x1, -R145 ;  /* 0x0000000100007824 */ /* 0x000fe400078e0a91 */
[----:B------:R-:W-:Y:S01]  /*9090*/  IMAD R8, R108, c[0x0][0x1e4], R5 ;  /* 0x000079006c087a24 */ /* 0x000fe200078e0205 */
[----:B------:R-:W-:Y:S01]  /*90a0*/  @!P0 LEA.HI.X R5, R10, R6, R11, 0x1, P1 ;  /* 0x000000060a058211 */ /* 0x000fe200008f0c0b */
[----:B--2---:R-:W-:Y:S01]  /*90b0*/  IMAD.WIDE.U32 R2, R108, c[0x0][0x1e0], RZ ;  /* 0x000078006c027a25 */ /* 0x004fe200078e00ff */
[----:B------:R-:W-:-:S03]  /*90c0*/  ISETP.GE.AND P1, PT, R0, 0x1, PT ;  /* 0x000000010000780c */ /* 0x000fc60003f26270 */
[----:B------:R1:W-:Y:S01]  /*90d0*/  @!P0 LDGSTS.E.BYPASS.LTC128B.128 [R7+0xb880], [R4.64], !P4 ;  /* 0x0b88000004078fae */ /* 0x0003e2000e101d46 */
[----:B------:R-:W-:Y:S01]  /*90e0*/  IMAD.IADD R6, R3, 0x1, R8 ;  /* 0x0000000103067824 */ /* 0x000fe200078e0208 */
[----:B------:R-:W-:Y:S01]  /*90f0*/  ISETP.GE.AND P0, PT, R0, 0x21, PT ;  /* 0x000000210000780c */ /* 0x000fe20003f06270 */
[----:B------:R-:W-:Y:S01]  /*9100*/  IMAD.MOV.U32 R143, RZ, RZ, R144 ;  /* 0x000000ffff8f7224 */ /* 0x000fe200078e0090 */
[----:B------:R-:W0:Y:S01]  /*9110*/  LDGDEPBAR ;  /* 0x00000000000079af */ /* 0x000e220000000000 */
[----:B------:R-:W-:Y:S01]  /*9120*/  WARPSYNC 0xffffffff ;  /* 0xffffffff00007948 */ /* 0x000fe20003800000 */
[----:B------:R-:W-:Y:S02]  /*9130*/  IMAD R0, R6, 0x30, RZ ;  /* 0x0000003006007824 */ /* 0x000fe400078e02ff */
[----:B------:R-:W-:-:S04]  /*9140*/  IMAD.WIDE.U32 R2, R2, 0x30, R142 ;  /* 0x0000003002027825 */ /* 0x000fc800078e008e */
[----:B------:R-:W-:Y:S02]  /*9150*/  IMAD.MOV.U32 R8, RZ, RZ, 0x20 ;  /* 0x00000020ff087424 */ /* 0x000fe400078e00ff */
[----:B------:R-:W-:Y:S01]  /*9160*/  IMAD.IADD R0, R3, 0x1, R0 ;  /* 0x0000000103007824 */ /* 0x000fe200078e0200 */
[----:B------:R-:W-:Y:S01]  /*9170*/  BAR.SYNC.DEFER_BLOCKING 0x0 ;  /* 0x0000000000007b1d */ /* 0x000fe20000010000 */
[----:B------:R-:W-:Y:S01]  /*9180*/  LOP3.LUT P3, RZ, R154, 0x1, RZ, 0xc0, !PT ;  /* 0x000000019aff7812 */ /* 0x000fe2000786c0ff */
[----:B-1----:R-:W-:Y:S01]  /*9190*/  IMAD.WIDE.U32 R6, R8, c[0x0][0x1e0], RZ ;  /* 0x0000780008067a25 */ /* 0x002fe200078e00ff */
[----:B------:R-:W-:-:S03]  /*91a0*/  @P1 LEA R4, P2, R2, c[0x0][0x1c8], 0x1 ;  /* 0x0000720002041a11 */ /* 0x000fc600078408ff */
[----:B------:R-:W-:Y:S01]  /*91b0*/  IMAD R8, R8, c[0x0][0x1e4], RZ ;  /* 0x0000790008087a24 */ /* 0x000fe200078e02ff */
[C---:B------:R-:W-:Y:S02]  /*91c0*/  @P1 LEA.HI.X R5, R2.reuse, c[0x0][0x1cc], R0, 0x1, P2 ;  /* 0x0000730002051a11 */ /* 0x040fe400010f0c00 */
[----:B------:R-:W-:Y:S01]  /*91d0*/  @P0 IADD3 R3, P2, R2, R6, RZ ;  /* 0x0000000602030210 */ /* 0x000fe20007f5e0ff */
[----:B------:R-:W-:-:S03]  /*91e0*/  @P1 IMAD.SHL.U32 R6, R97, 0x2, RZ ;  /* 0x0000000261061824 */ /* 0x000fc600078e00ff */
[----:B------:R-:W-:Y:S02]  /*91f0*/  @P0 IADD3.X R0, R0, R7, R8, P2, !PT ;  /* 0x0000000700000210 */ /* 0x000fe400017fe408 */
[C---:B------:R-:W-:Y:S01]  /*9200*/  @P0 LEA R2, P2, R3.reuse, c[0x0][0x1c8], 0x1 ;  /* 0x0000720003020a11 */ /* 0x040fe200078408ff */
[----:B------:R-:W-:Y:S01]  /*9210*/  @!PT LDS RZ, [RZ] ;  /* 0x00000000fffff984 */ /* 0x000fe20000000800 */
[----:B------:R-:W-:Y:S01]  /*9220*/  @!PT LDS RZ, [RZ] ;  /* 0x00000000fffff984 */ /* 0x000fe20000000800 */
[----:B------:R-:W-:Y:S01]  /*9230*/  @!PT LDS RZ, [RZ] ;  /* 0x00000000fffff984 */ /* 0x000fe20000000800 */
[----:B------:R1:W-:Y:S03]  /*9240*/  @P1 LDGSTS.E.BYPASS.LTC128B.128 [R6+0x3c80], [R4.64], !P3 ;  /* 0x03c8000004061fae */ /* 0x0003e6000d901d46 */
[----:B------:R-:W-:Y:S01]  /*9250*/  @P0 LEA.HI.X R3, R3, c[0x0][0x1cc], R0, 0x1, P2 ;  /* 0x0000730003030a11 */ /* 0x000fe200010f0c00 */
[----:B------:R-:W-:Y:S01]  /*9260*/  @P0 IMAD.SHL.U32 R0, R97, 0x2, RZ ;  /* 0x0000000261000824 */ /* 0x000fe200078e00ff */
[----:B------:R1:W-:Y:S04]  /*9270*/  @P1 LDGSTS.E.BYPASS.LTC128B.128 [R6+0x4880], [R4.64+0x40], !P6 ;  /* 0x0488004004061fae */ /* 0x0003e8000f101d46 */
[----:B------:R1:W-:Y:S04]  /*9280*/  @P1 LDGSTS.E.BYPASS.LTC128B.128 [R6+0x5480], [R4.64+0x80], !P5 ;  /* 0x0548008004061fae */ /* 0x0003e8000e901d46 */
[----:B------:R1:W-:Y:S04]  /*9290*/  @P0 LDGSTS.E.BYPASS.LTC128B.128 [R0+0x4480], [R2.64], !P3 ;  /* 0x0448000002000fae */ /* 0x0003e8000d901d46 */
[----:B------:R1:W-:Y:S04]  /*92a0*/  @P0 LDGSTS.E.BYPASS.LTC128B.128 [R0+0x5080], [R2.64+0x40], !P6 ;  /* 0x0508004002000fae */ /* 0x0003e8000f101d46 */
[----:B------:R1:W-:Y:S01]  /*92b0*/  @P0 LDGSTS.E.BYPASS.LTC128B.128 [R0+0x5c80], [R2.64+0x80], !P5 ;  /* 0x05c8008002000fae */ /* 0x0003e2000e901d46 */
[----:B------:R-:W-:-:S03]  /*92c0*/  ISETP.LT.AND P0, PT, RZ, c[0x0][0x27c], PT ;  /* 0x00009f00ff007a0c */ /* 0x000fc60003f01270 */
[----:B------:R-:W0:Y:S10]  /*92d0*/  LDGDEPBAR ;  /* 0x00000000000079af */ /* 0x000e340000000000 */
[----:B------:R-:W-:Y:S05]  /*92e0*/  @P0 BRA `(.L_x_1259) ;  /* 0x0000002000000947 */ /* 0x000fea0003800000 */
[----:B------:R-:W-:-:S04]  /*92f0*/  DEPBAR.LE SB0, 0x1 ;  /* 0x000080400000791a */ /* 0x000fc80000000000 */
[----:B------:R-:W-:Y:S05]  /*9300*/  BRA `(.L_x_1260) ;  /* 0x00006f0000007947 */ /* 0x000fea0003800000 */
.L_x_1259:
        /* <DEDUP_REMOVED lines=11> */
[----:B------:R-:W-:Y:S01]  /*93c0*/  IMAD R6, R138, c[0x0][0x294], R0 ;  /* 0x0000a5008a067a24 */ /* 0x000fe200078e0200 */
        /* <DEDUP_REMOVED lines=9> */
[----:B------:R-:W-:Y:S01]  /*9460*/  ISETP.NE.AND P1, PT, R141, 0x1, PT ;  /* 0x000000018d00780c */ /* 0x000fe20003f25270 */
[----:B------:R-:W-:Y:S01]  /*9470*/  IMAD.MOV.U32 R5, RZ, RZ, R7 ;  /* 0x000000ffff057224 */ /* 0x000fe200078e0007 */
[----:B------:R-:W-:Y:S01]  /*9480*/  BSSY B0, `(.L_x_1262) ;  /* 0x0000068000007945 */ /* 0x000fe20003800000 */
[----:B------:R-:W-:Y:S01]  /*9490*/  IMAD.MOV.U32 R7, RZ, RZ, R6 ;  /* 0x000000ffff077224 */ /* 0x000fe200078e0006 */
[----:B------:R-:W-:Y:S01]  /*94a0*/  SHF.R.S32.HI R51, RZ, 0x1f, R29 ;  /* 0x0000001fff337819 */ /* 0x000fe2000001141d */
[----:B------:R-:W-:Y:S01]  /*94b0*/  IMAD.MOV.U32 R6, RZ, RZ, R2 ;  /* 0x000000ffff067224 */ /* 0x000fe200078e0002 */
[----:B------:R-:W-:Y:S01]  /*94c0*/  SHF.R.S32.HI R37, RZ, 0x1f, R30 ;  /* 0x0000001fff257819 */ /* 0x000fe2000001141e */
[----:B------:R-:W-:Y:S01]  /*94d0*/  CS2R R74, SRZ ;  /* 0x00000000004a7805 */ /* 0x000fe2000001ff00 */
[----:B------:R-:W-:Y:S01]  /*94e0*/  SHF.R.S32.HI R52, RZ, 0x1f, R113 ;  /* 0x0000001fff347819 */ /* 0x000fe20000011471 */
[----:B------:R-:W-:Y:S01]  /*94f0*/  CS2R R46, SRZ ;  /* 0x00000000002e7805 */ /* 0x000fe2000001ff00 */
[----:B------:R-:W-:Y:S01]  /*9500*/  SHF.R.S32.HI R53, RZ, 0x1f, R28 ;  /* 0x0000001fff357819 */ /* 0x000fe2000001141c */
[----:B------:R-:W-:Y:S01]  /*9510*/  CS2R R38, SRZ ;  /* 0x0000000000267805 */ /* 0x000fe2000001ff00 */
[----:B------:R-:W-:Y:S01]  /*9520*/  SHF.R.S32.HI R50, RZ, 0x1f, R164 ;  /* 0x0000001fff327819 */ /* 0x000fe200000114a4 */
[----:B------:R-:W-:Y:S01]  /*9530*/  @P1 IMAD.HI.U32 R3, R0, c[0x0][0x2c8], RZ ;  /* 0x0000b20000031a27 */ /* 0x000fe200078e00ff */
[----:B------:R-:W-:Y:S01]  /*9540*/  CS2R R32, SRZ ;  /* 0x0000000000207805 */ /* 0x000fe2000001ff00 */
[----:B------:R-:W-:Y:S01]  /*9550*/  CS2R R24, SRZ ;  /* 0x0000000000187805 */ /* 0x000fe2000001ff00 */
[----:B------:R-:W-:Y:S01]  /*9560*/  CS2R R18, SRZ ;  /* 0x0000000000127805 */ /* 0x000fe2000001ff00 */
[----:B------:R-:W-:Y:S01]  /*9570*/  CS2R R48, SRZ ;  /* 0x0000000000307805 */ /* 0x000fe2000001ff00 */
[----:B------:R-:W-:Y:S01]  /*9580*/  @P1 SHF.R.U32.HI R0, RZ, c[0x0][0x2cc], R3 ;  /* 0x0000b300ff001a19 */ /* 0x000fe20000011603 */
[----:B------:R-:W-:Y:S01]  /*9590*/  CS2R R40, SRZ ;  /* 0x0000000000287805 */ /* 0x000fe2000001ff00 */
[----:B------:R-:W-:Y:S01]  /*95a0*/  CS2R R34, SRZ ;  /* 0x0000000000227805 */ /* 0x000fe2000001ff00 */
[----:B------:R-:W-:Y:S01]  /*95b0*/  CS2R R26, SRZ ;  /* 0x00000000001a7805 */ /* 0x000fe2000001ff00 */
[----:B------:R-:W-:Y:S01]  /*95c0*/  SHF.R.S32.HI R3, RZ, 0x1f, R0 ;  /* 0x0000001fff037819 */ /* 0x000fe20000011400 */
[----:B------:R-:W-:Y:S01]  /*95d0*/  IMAD.WIDE.U32 R4, R0, c[0x0][0x280], R4 ;  /* 0x0000a00000047a25 */ /* 0x000fe200078e0004 */
[----:B------:R-:W-:-:S03]  /*95e0*/  CS2R R20, SRZ ;  /* 0x0000000000147805 */ /* 0x000fc6000001ff00 */
[C---:B------:R-:W-:Y:S01]  /*95f0*/  IMAD R8, R3.reuse, c[0x0][0x280], RZ ;  /* 0x0000a00003087a24 */ /* 0x040fe200078e02ff */
[----:B------:R-:W-:Y:S01]  /*9600*/  LEA R42, P0, R4, c[0x0][0x270], 0x1 ;  /* 0x00009c00042a7a11 */ /* 0x000fe200078008ff */
[----:B------:R-:W-:Y:S02]  /*9610*/  IMAD R9, R3, c[0x0][0x290], RZ ;  /* 0x0000a40003097a24 */ /* 0x000fe400078e02ff */
[C---:B------:R-:W-:Y:S02]  /*9620*/  IMAD R8, R0.reuse, c[0x0][0x284], R8 ;  /* 0x0000a10000087a24 */ /* 0x040fe400078e0208 */
[----:B------:R-:W-:Y:S02]  /*9630*/  IMAD.WIDE.U32 R2, R0, c[0x0][0x290], R6 ;  /* 0x0000a40000027a25 */ /* 0x000fe400078e0006 */
[----:B------:R-:W-:Y:S02]  /*9640*/  CS2R R6, SRZ ;  /* 0x0000000000067805 */ /* 0x000fe4000001ff00 */
[----:B------:R-:W-:Y:S01]  /*9650*/  IMAD.IADD R5, R5, 0x1, R8 ;  /* 0x0000000105057824 */ /* 0x000fe200078e0208 */
[----:B------:R-:W-:Y:S01]  /*9660*/  LEA R43, P1, R2, c[0x0][0x288], 0x1 ;  /* 0x0000a200022b7a11 */ /* 0x000fe200078208ff */
[----:B------:R-:W-:-:S02]  /*9670*/  IMAD R0, R0, c[0x0][0x294], R9 ;  /* 0x0000a50000007a24 */ /* 0x000fc400078e0209 */
[----:B------:R-:W-:Y:S01]  /*9680*/  CS2R R8, SRZ ;  /* 0x0000000000087805 */ /* 0x000fe2000001ff00 */
[----:B------:R-:W-:Y:S01]  /*9690*/  LEA.HI.X R36, R4, c[0x0][0x274], R5, 0x1, P0 ;  /* 0x00009d0004247a11 */ /* 0x000fe200000f0c05 */
[----:B------:R-:W-:Y:S01]  /*96a0*/  IMAD.IADD R0, R3, 0x1, R0 ;  /* 0x0000000103007824 */ /* 0x000fe200078e0200 */
[----:B------:R-:W-:Y:S01]  /*96b0*/  ISETP.GE.AND P0, PT, R22, R23, PT ;  /* 0x000000171600720c */ /* 0x000fe20003f06270 */
[----:B------:R1:W2:Y:S03]  /*96c0*/  SHFL.IDX PT, R4, R42, RZ, 0x1e1f ;  /* 0x001e1fff2a047589 */ /* 0x0002a600000e0000 */
[----:B------:R-:W-:Y:S01]  /*96d0*/  LEA.HI.X R31, R2, c[0x0][0x28c], R0, 0x1, P1 ;  /* 0x0000a300021f7a11 */ /* 0x000fe200008f0c00 */
[----:B------:R1:W3:Y:S04]  /*96e0*/  SHFL.IDX PT, R5, R36, RZ, 0x1e1f ;  /* 0x001e1fff24057589 */ /* 0x0002e800000e0000 */
[----:B------:R1:W4:Y:S04]  /*96f0*/  SHFL.IDX PT, R2, R43, RZ, 0x1e1f ;  /* 0x001e1fff2b027589 */ /* 0x00032800000e0000 */
[----:B------:R1:W1:Y:S01]  /*9700*/  SHFL.IDX PT, R3, R31, RZ, 0x1e1f ;  /* 0x001e1fff1f037589 */ /* 0x00026200000e0000 */
[----:B------:R-:W-:Y:S05]  /*9710*/  @P0 BRA `(.L_x_1263) ;  /* 0x000003e000000947 */ /* 0x000fea0003800000 */
[----:B------:R-:W-:Y:S01]  /*9720*/  ISETP.GE.AND P0, PT, R30, c[0x0][0x27c], PT ;  /* 0x00009f001e007a0c */ /* 0x000fe20003f06270 */
[----:B------:R-:W-:Y:S01]  /*9730*/  CS2R R18, SRZ ;  /* 0x0000000000127805 */ /* 0x000fe2000001ff00 */
[----:B------:R-:W-:Y:S01]  /*9740*/  ISETP.GE.AND P2, PT, R164, c[0x0][0x27c], PT ;  /* 0x00009f00a4007a0c */ /* 0x000fe20003f46270 */
[----:B------:R-:W-:-:S10]  /*9750*/  CS2R R20, SRZ ;  /* 0x0000000000147805 */ /* 0x000fd4000001ff00 */
[C---:B------:R-:W-:Y:S01]  /*9760*/  @!P0 IMAD.SHL.U32 R0, R30.reuse, 0x2, RZ ;  /* 0x000000021e008824 */ /* 0x040fe200078e00ff */
[----:B------:R-:W-:-:S04]  /*9770*/  @!P0 SHF.L.U64.HI R7, R30, 0x1, R37 ;  /* 0x000000011e078819 */ /* 0x000fc80000010225 */
[----:B--2---:R-:W-:-:S05]  /*9780*/  @!P0 IADD3 R8, P1, R4, R0, RZ ;  /* 0x0000000004088210 */ /* 0x004fca0007f3e0ff */
[----:B---3--:R-:W-:Y:S01]  /*9790*/  @!P0 IMAD.X R9, R5, 0x1, R7, P1 ;  /* 0x0000000105098824 */ /* 0x008fe200008e0607 */
[----:B----4-:R-:W-:Y:S01]  /*97a0*/  @!P0 IADD3 R6, P1, R2, R0, RZ ;  /* 0x0000000002068210 */ /* 0x010fe20007f3e0ff */
[----:B------:R-:W-:-:S03]  /*97b0*/  @!P2 IMAD.SHL.U32 R10, R164, 0x2, RZ ;  /* 0x00000002a40aa824 */ /* 0x000fc600078e00ff */
[----:B------:R2:W5:Y:S01]  /*97c0*/  @!P0 LD.E.64 R18, [R8.64] ;  /* 0x0000000608128980 */ /* 0x000562000c101b00 */
[----:B-1----:R-:W-:Y:S01]  /*97d0*/  @!P0 IMAD.X R7, R3, 0x1, R7, P1 ;  /* 0x0000000103078824 */ /* 0x002fe200008e0607 */
[----:B------:R-:W-:-:S04]  /*97e0*/  @!P2 SHF.L.U64.HI R0, R164, 0x1, R50 ;  /* 0x00000001a400a819 */ /* 0x000fc80000010232 */
[----:B------:R1:W5:Y:S01]  /*97f0*/  @!P0 LD.E.64 R20, [R6.64] ;  /* 0x0000000606148980 */ /* 0x000362000c101b00 */
[----:B------:R-:W-:Y:S01]  /*9800*/  ISETP.GE.AND P0, PT, R29, c[0x0][0x27c], PT ;  /* 0x00009f001d007a0c */ /* 0x000fe20003f06270 */
[----:B------:R-:W-:Y:S01]  /*9810*/  CS2R R24, SRZ ;  /* 0x0000000000187805 */ /* 0x000fe2000001ff00 */
[----:B------:R-:W-:Y:S01]  /*9820*/  CS2R R26, SRZ ;  /* 0x00000000001a7805 */ /* 0x000fe2000001ff00 */
[----:B--2---:R-:W-:-:S05]  /*9830*/  @!P2 IADD3 R8, P1, R4, R10, RZ ;  /* 0x0000000a0408a210 */ /* 0x004fca0007f3e0ff */
[----:B------:R-:W-:Y:S01]  /*9840*/  @!P2 IMAD.X R9, R5, 0x1, R0, P1 ;  /* 0x000000010509a824 */ /* 0x000fe200008e0600 */
[----:B-1----:R-:W-:-:S04]  /*9850*/  @!P2 IADD3 R6, P1, R2, R10, RZ ;  /* 0x0000000a0206a210 */ /* 0x002fc80007f3e0ff */
[----:B------:R-:W-:Y:S01]  /*9860*/  @!P0 IMAD.SHL.U32 R10, R29, 0x2, RZ ;  /* 0x000000021d0a8824 */ /* 0x000fe200078e00ff */
[----:B------:R1:W5:Y:S01]  /*9870*/  @!P2 LD.E.64 R24, [R8.64] ;  /* 0x000000060818a980 */ /* 0x000362000c101b00 */
[----:B------:R-:W-:Y:S01]  /*9880*/  @!P2 IMAD.X R7, R3, 0x1, R0, P1 ;  /* 0x000000010307a824 */ /* 0x000fe200008e0600 */
[----:B------:R-:W-:Y:S02]  /*9890*/  ISETP.GE.AND P1, PT, R113, c[0x0][0x27c], PT ;  /* 0x00009f0071007a0c */ /* 0x000fe40003f26270 */
[----:B------:R-:W-:Y:S02]  /*98a0*/  @!P0 SHF.L.U64.HI R0, R29, 0x1, R51 ;  /* 0x000000011d008819 */ /* 0x000fe40000010233 */
[----:B------:R2:W5:Y:S01]  /*98b0*/  @!P2 LD.E.64 R26, [R6.64] ;  /* 0x00000006061aa980 */ /* 0x000562000c101b00 */
[----:B------:R-:W-:Y:S01]  /*98c0*/  CS2R R32, SRZ ;  /* 0x0000000000207805 */ /* 0x000fe2000001ff00 */
[----:B------:R-:W-:Y:S01]  /*98d0*/  CS2R R34, SRZ ;  /* 0x0000000000227805 */ /* 0x000fe2000001ff00 */
[----:B-1----:R-:W-:-:S05]  /*98e0*/  @!P0 IADD3 R8, P2, R4, R10, RZ ;  /* 0x0000000a04088210 */ /* 0x002fca0007f5e0ff */
[----:B------:R-:W-:Y:S01]  /*98f0*/  @!P0 IMAD.X R9, R5, 0x1, R0, P2 ;  /* 0x0000000105098824 */ /* 0x000fe200010e0600 */
[----:B--2---:R-:W-:Y:S01]  /*9900*/  @!P0 IADD3 R6, P2, R2, R10, RZ ;  /* 0x0000000a02068210 */ /* 0x004fe20007f5e0ff */
[----:B------:R-:W-:-:S03]  /*9910*/  @!P1 IMAD.SHL.U32 R10, R113, 0x2, RZ ;  /* 0x00000002710a9824 */ /* 0x000fc600078e00ff */
[----:B------:R1:W5:Y:S01]  /*9920*/  @!P0 LD.E.64 R32, [R8.64] ;  /* 0x0000000608208980 */ /* 0x000362000c101b00 */
[----:B------:R-:W-:Y:S01]  /*9930*/  @!P0 IMAD.X R7, R3, 0x1, R0, P2 ;  /* 0x0000000103078824 */ /* 0x000fe200010e0600 */
[-C--:B------:R-:W-:Y:S02]  /*9940*/  @!P1 IADD3 R12, P3, R4, R10.reuse, RZ ;  /* 0x0000000a040c9210 */ /* 0x080fe40007f7e0ff */
[----:B------:R-:W-:Y:S02]  /*9950*/  @!P1 SHF.L.U64.HI R0, R113, 0x1, R52 ;  /* 0x0000000171009819 */ /* 0x000fe40000010234 */
[----:B------:R2:W5:Y:S01]  /*9960*/  @!P0 LD.E.64 R34, [R6.64] ;  /* 0x0000000606228980 */ /* 0x000562000c101b00 */
[----:B------:R-:W-:Y:S02]  /*9970*/  @!P1 IADD3 R10, P0, R2, R10, RZ ;  /* 0x0000000a020a9210 */ /* 0x000fe40007f1e0ff */
[----:B------:R-:W-:-:S03]  /*9980*/  ISETP.GE.AND P2, PT, R114, c[0x0][0x27c], PT ;  /* 0x00009f0072007a0c */ /* 0x000fc60003f46270 */
[--C-:B------:R-:W-:Y:S01]  /*9990*/  @!P1 IMAD.X R11, R3, 0x1, R0.reuse, P0 ;  /* 0x00000001030b9824 */ /* 0x100fe200000e0600 */
[----:B------:R-:W-:Y:S01]  /*99a0*/  ISETP.GE.AND P0, PT, R28, c[0x0][0x27c], PT ;  /* 0x00009f001c007a0c */ /* 0x000fe20003f06270 */
[----:B------:R-:W-:-:S08]  /*99b0*/  @!P1 IMAD.X R13, R5, 0x1, R0, P3 ;  /* 0x00000001050d9824 */ /* 0x000fd000018e0600 */
[----:B------:R-:W-:Y:S01]  /*99c0*/  @!P2 IMAD.WIDE R16, R114, 0x2, R4 ;  /* 0x000000027210a825 */ /* 0x000fe200078e0204 */
[----:B-1----:R-:W-:-:S03]  /*99d0*/  CS2R R8, SRZ ;  /* 0x0000000000087805 */ /* 0x002fc6000001ff00 */
[----:B------:R-:W-:Y:S01]  /*99e0*/  @!P2 IMAD.WIDE R14, R114, 0x2, R2 ;  /* 0x00000002720ea825 */ /* 0x000fe200078e0202 */
[----:B--2---:R-:W-:-:S03]  /*99f0*/  CS2R R6, SRZ ;  /* 0x0000000000067805 */ /* 0x004fc6000001ff00 */
[----:B------:R-:W-:Y:S01]  /*9a00*/  @!P0 IMAD.SHL.U32 R0, R28, 0x2, RZ ;  /* 0x000000021c008824 */ /* 0x000fe200078e00ff */
[----:B------:R1:W5:Y:S04]  /*9a10*/  @!P2 LD.E.64 R8, [R16.64] ;  /* 0x000000061008a980 */ /* 0x000368000c101b00 */
[----:B------:R2:W5:Y:S01]  /*9a20*/  @!P2 LD.E.64 R6, [R14.64] ;  /* 0x000000060e06a980 */ /* 0x000562000c101b00 */
[----:B------:R-:W-:Y:S01]  /*9a30*/  @!P0 IADD3 R4, P2, R4, R0, RZ ;  /* 0x0000000004048210 */ /* 0x000fe20007f5e0ff */
[----:B------:R-:W-:Y:S01]  /*9a40*/  CS2R R38, SRZ ;  /* 0x0000000000267805 */ /* 0x000fe2000001ff00 */
[----:B------:R-:W-:Y:S01]  /*9a50*/  CS2R R40, SRZ ;  /* 0x0000000000287805 */ /* 0x000fe2000001ff00 */
[----:B------:R-:W-:Y:S01]  /*9a60*/  CS2R R46, SRZ ;  /* 0x00000000002e7805 */ /* 0x000fe2000001ff00 */
[----:B------:R-:W-:-:S03]  /*9a70*/  CS2R R48, SRZ ;  /* 0x0000000000307805 */ /* 0x000fc6000001ff00 */
[----:B------:R1:W5:Y:S04]  /*9a80*/  @!P1 LD.E.64 R38, [R12.64] ;  /* 0x000000060c269980 */ /* 0x000368000c101b00 */
[----:B------:R1:W5:Y:S01]  /*9a90*/  @!P1 LD.E.64 R40, [R10.64] ;  /* 0x000000060a289980 */ /* 0x000362000c101b00 */
[----:B--2---:R-:W-:-:S05]  /*9aa0*/  @!P0 SHF.L.U64.HI R14, R28, 0x1, R53 ;  /* 0x000000011c0e8819 */ /* 0x004fca0000010235 */
[----:B------:R-:W-:Y:S01]  /*9ab0*/  @!P0 IMAD.X R5, R5, 0x1, R14, P2 ;  /* 0x0000000105058824 */ /* 0x000fe200010e060e */
[----:B------:R-:W-:-:S04]  /*9ac0*/  @!P0 IADD3 R2, P2, R2, R0, RZ ;  /* 0x0000000002028210 */ /* 0x000fc80007f5e0ff */
[----:B------:R1:W5:Y:S01]  /*9ad0*/  @!P0 LD.E.64 R46, [R4.64] ;  /* 0x00000006042e8980 */ /* 0x000362000c101b00 */
[----:B------:R-:W-:-:S05]  /*9ae0*/  @!P0 IMAD.X R3, R3, 0x1, R14, P2 ;  /* 0x0000000103038824 */ /* 0x000fca00010e060e */
[----:B------:R1:W5:Y:S03]  /*9af0*/  @!P0 LD.E.64 R48, [R2.64] ;  /* 0x0000000602308980 */ /* 0x000366000c101b00 */
.L_x_1263:
[----:B------:R-:W-:Y:S05]  /*9b00*/  BSYNC B0 ;  /* 0x0000000000007941 */ /* 0x000fea0003800000 */
.L_x_1262:
        /* <DEDUP_REMOVED lines=50> */
[----:B------:R-:W-:-:S03]  /*9e30*/  CS2R R44, SRZ ;  /* 0x00000000002c7805 */ /* 0x000fc6000001ff00 */
[----:B------:R1:W2:Y:S01]  /*9e40*/  SHFL.IDX PT, R3, R31, 0x1, 0x1e1f ;  /* 0x003e1f001f037f89 */ /* 0x0002a200000e0000 */
[----:B---3--:R-:W-:Y:S01]  /*9e50*/  CS2R R42, SRZ ;  /* 0x00000000002a7805 */ /* 0x008fe2000001ff00 */
[----:B-1----:R-:W-:Y:S01]  /*9e60*/  PRMT R31, R11, 0x5410, R12 ;  /* 0x000054100b1f7816 */ /* 0x002fe2000000000c */
[----:B------:R-:W-:Y:S05]  /*9e70*/  @P0 BRA `(.L_x_1265) ;  /* 0x000003e000000947 */ /* 0x000fea0003800000 */
[----:B--2-4-:R-:W-:Y:S01]  /*9e80*/  ISETP.GE.AND P0, PT, R30, c[0x0][0x27c], PT ;  /* 0x00009f001e007a0c */ /* 0x014fe20003f06270 */
[----:B------:R-:W-:Y:S01]  /*9e90*/  CS2R R54, SRZ ;  /* 0x0000000000367805 */ /* 0x000fe2000001ff00 */
[----:B------:R-:W-:Y:S01]  /*9ea0*/  ISETP.GE.AND P2, PT, R164, c[0x0][0x27c], PT ;  /* 0x00009f00a4007a0c */ /* 0x000fe20003f46270 */
[----:B------:R-:W-:-:S10]  /*9eb0*/  CS2R R56, SRZ ;  /* 0x0000000000387805 */ /* 0x000fd4000001ff00 */
[C---:B------:R-:W-:Y:S01]  /*9ec0*/  @!P0 IMAD.SHL.U32 R0, R30.reuse, 0x2, RZ ;  /* 0x000000021e008824 */ /* 0x040fe200078e00ff */
[----:B------:R-:W-:-:S04]  /*9ed0*/  @!P0 SHF.L.U64.HI R11, R30, 0x1, R37 ;  /* 0x000000011e0b8819 */ /* 0x000fc80000010225 */
[----:B------:R-:W-:-:S05]  /*9ee0*/  @!P0 IADD3 R12, P1, R4, R0, RZ ;  /* 0x00000000040c8210 */ /* 0x000fca0007f3e0ff */
        /* <DEDUP_REMOVED lines=8> */
[----:B------:R-:W-:Y:S01]  /*9f70*/  CS2R R60, SRZ ;  /* 0x00000000003c7805 */ /* 0x000fe2000001ff00 */
[----:B-1----:R-:W-:Y:S02]  /*9f80*/  @!P2 IADD3 R12, P1, R4, R0, RZ ;  /* 0x00000000040ca210 */ /* 0x002fe40007f3e0ff */
[----:B--2---:R-:W-:-:S05]  /*9f90*/  @!P2 SHF.L.U64.HI R11, R164, 0x1, R50 ;  /* 0x00000001a40ba819 */ /* 0x004fca0000010232 */
[--C-:B------:R-:W-:Y:S01]  /*9fa0*/  @!P2 IMAD.X R13, R5, 0x1, R11.reuse, P1 ;  /* 0x00000001050da824 */ /* 0x100fe200008e060b */
[----:B------:R-:W-:Y:S02]  /*9fb0*/  @!P2 IADD3 R10, P1, R2, R0, RZ ;  /* 0x00000000020aa210 */ /* 0x000fe40007f3e0ff */
[----:B------:R-:W-:Y:S02]  /*9fc0*/  @!P0 IMAD.SHL.U32 R0, R29, 0x2, RZ ;  /* 0x000000021d008824 */ /* 0x000fe400078e00ff */
[----:B------:R1:W5:Y:S01]  /*9fd0*/  @!P2 LD.E.64 R58, [R12.64] ;  /* 0x000000060c3aa980 */ /* 0x000362000c101b00 */
[----:B------:R-:W-:Y:S01]  /*9fe0*/  @!P2 IMAD.X R11, R3, 0x1, R11, P1 ;  /* 0x00000001030ba824 */ /* 0x000fe200008e060b */
[----:B------:R-:W-:-:S04]  /*9ff0*/  ISETP.GE.AND P1, PT, R113, c[0x0][0x27c], PT ;  /* 0x00009f0071007a0c */ /* 0x000fc80003f26270 */
[----:B------:R2:W5:Y:S01]  /*a000*/  @!P2 LD.E.64 R60, [R10.64] ;  /* 0x000000060a3ca980 */ /* 0x000562000c101b00 */
[----:B------:R-:W-:Y:S01]  /*a010*/  CS2R R62, SRZ ;  /* 0x00000000003e7805 */ /* 0x000fe2000001ff00 */
[----:B------:R-:W-:Y:S01]  /*a020*/  CS2R R64, SRZ ;  /* 0x0000000000407805 */ /* 0x000fe2000001ff00 */
[----:B-1----:R-:W-:Y:S02]  /*a030*/  @!P0 IADD3 R12, P2, R4, R0, RZ ;  /* 0x00000000040c8210 */ /* 0x002fe40007f5e0ff */
[----:B--2---:R-:W-:-:S05]  /*a040*/  @!P0 SHF.L.U64.HI R11, R29, 0x1, R51 ;  /* 0x000000011d0b8819 */ /* 0x004fca0000010233 */
[----:B------:R-:W-:Y:S01]  /*a050*/  @!P0 IMAD.X R13, R5, 0x1, R11, P2 ;  /* 0x00000001050d8824 */ /* 0x000fe200010e060b */
[----:B------:R-:W-:Y:S01]  /*a060*/  @!P0 IADD3 R10, P2, R2, R0, RZ ;  /* 0x00000000020a8210 */ /* 0x000fe20007f5e0ff */
        /* <DEDUP_REMOVED lines=8> */
[----:B--2---:R-:W-:-:S05]  /*a0f0*/  @!P1 IADD3 R10, P0, R2, R14, RZ ;  /* 0x0000000e020a9210 */ /* 0x004fca0007f1e0ff */
[----:B------:R-:W-:Y:S01]  /*a100*/  @!P1 IMAD.X R11, R3, 0x1, R0, P0 ;  /* 0x00000001030b9824 */ /* 0x000fe200000e0600 */
[----:B------:R-:W-:Y:S02]  /*a110*/  ISETP.GE.AND P0, PT, R28, c[0x0][0x27c], PT ;  /* 0x00009f001c007a0c */ /* 0x000fe40003f06270 */
[----:B-1----:R-:W-:Y:S02]  /*a120*/  @!P1 IADD3 R12, P3, R4, R14, RZ ;  /* 0x0000000e040c9210 */ /* 0x002fe40007f7e0ff */
[----:B------:R-:W-:-:S04]  /*a130*/  @!P2 IMAD.WIDE R16, R114, 0x2, R4 ;  /* 0x000000027210a825 */ /* 0x000fc800078e0204 */
[----:B------:R-:W-:Y:S01]  /*a140*/  @!P1 IMAD.X R13, R5, 0x1, R0, P3 ;  /* 0x00000001050d9824 */ /* 0x000fe200018e0600 */
[----:B------:R1:W5:Y:S01]  /*a150*/  @!P2 LD.E.64 R42, [R16.64] ;  /* 0x00000006102aa980 */ /* 0x000362000c101b00 */
[----:B------:R-:W-:-:S04]  /*a160*/  @!P2 IMAD.WIDE R14, R114, 0x2, R2 ;  /* 0x00000002720ea825 */ /* 0x000fc800078e0202 */
[----:B------:R-:W-:Y:S01]  /*a170*/  @!P0 IMAD.SHL.U32 R0, R28, 0x2, RZ ;  /* 0x000000021c008824 */ /* 0x000fe200078e00ff */
[----:B------:R2:W5:Y:S04]  /*a180*/  @!P2 LD.E.64 R44, [R14.64] ;  /* 0x000000060e2ca980 */ /* 0x000568000c101b00 */
        /* <DEDUP_REMOVED lines=13> */
.L_x_1265:
[----:B--2-4-:R-:W-:Y:S05]  /*a260*/  BSYNC B0 ;  /* 0x0000000000007941 */ /* 0x014fea0003800000 */
.L_x_1264:
        /* <DEDUP_REMOVED lines=50> */
[----:B------:R-:W1:Y:S01]  /*a590*/  LDS.128 R12, [R252+0x4800] ;  /* 0x00480000fc0c7984 */ /* 0x000e620000000c00 */
        /* <DEDUP_REMOVED lines=9> */
[----:B------:R-:W-:Y:S02]  /*a630*/  PRMT R9, R72, 0x5432, R3 ;  /* 0x0000543248097816 */ /* 0x000fe40000000003 */
        /* <DEDUP_REMOVED lines=35> */
.L_x_1269:
[----:B------:R-:W-:Y:S05]  /*a870*/  BSYNC B0 ;  /* 0x0000000000007941 */ /* 0x000fea0003800000 */
.L_x_1268:
[----:B------:R-:W-:Y:S01]  /*a880*/  ISETP.GE.AND P0, PT, R30, c[0x0][0x27c], PT ;  /* 0x00009f001e007a0c */ /* 0x000fe20003f06270 */
[----:B------:R-:W-:-:S12]  /*a890*/  BSSY B0, `(.L_x_1270) ;  /* 0x0000031000007945 */ /* 0x000fd80003800000 */
[----:B------:R-:W-:Y:S05]  /*a8a0*/  @P0 BRA `(.L_x_1271) ;  /* 0x000002f000000947 */ /* 0x000fea0003800000 */
[----:B------:R-:W2:Y:S01]  /*a8b0*/  LDL R22, [R1] ;  /* 0x0000000001167983 */ /* 0x000ea20000100800 */
        /* <DEDUP_REMOVED lines=46> */
.L_x_1271:
[----:B------:R-:W-:Y:S05]  /*aba0*/  BSYNC B0 ;  /* 0x0000000000007941 */ /* 0x000fea0003800000 */
.L_x_1270:
[----:B------:R-:W-:Y:S01]  /*abb0*/  ISETP.GE.AND P0, PT, R164, c[0x0][0x27c], PT ;  /* 0x00009f00a4007a0c */ /* 0x000fe20003f06270 */
[----:B------:R-:W-:-:S12]  /*abc0*/  BSSY B0, `(.L_x_1272) ;  /* 0x0000030000007945 */ /* 0x000fd80003800000 */
[----:B------:R-:W-:Y:S05]  /*abd0*/  @P0 BRA `(.L_x_1273) ;  /* 0x000002e000000947 */ /* 0x000fea0003800000 */
[----:B-1----:R-:W1:Y:S01]  /*abe0*/  LDS.128 R4, [R252+0x6800] ;  /* 0x00680000fc047984 */ /* 0x002e620000000c00 */
        /* <DEDUP_REMOVED lines=11> */
[----:B------:R-:W-:Y:S02]  /*aca0*/  LOP3.LUT R16, R8, 0xffff0000, RZ, 0xc0, !PT ;  /* 0xffff000008107812 */ /* 0x000fe400078ec0ff */
        /* <DEDUP_REMOVED lines=33> */
.L_x_1273:
[----:B------:R-:W-:Y:S05]  /*aec0*/  BSYNC B0 ;  /* 0x0000000000007941 */ /* 0x000fea0003800000 */
.L_x_1272:
        /* <DEDUP_REMOVED lines=50> */
.L_x_1275:
[----:B------:R-:W-:Y:S05]  /*b1f0*/  BSYNC B0 ;  /* 0x0000000000007941 */ /* 0x000fea0003800000 */
.L_x_1274:
        /* <DEDUP_REMOVED lines=49> */
.L_x_1277:
[----:B------:R-:W-:Y:S05]  /*b510*/  BSYNC B0 ;  /* 0x0000000000007941 */ /* 0x000fea0003800000 */
.L_x_1276:
[----:B------:R-:W-:-:S13]  /*b520*/  ISETP.GE.AND P0, PT, R28, c[0x0][0x27c], PT ;  /* 0x00009f001c007a0c */ /* 0x000fda0003f06270 */
[----:B------:R-:W-:Y:S05]  /*b530*/  @P0 BRA `(.L_x_1267) ;  /* 0x000002f000000947 */ /* 0x000fea0003800000 */
[----:B-1----:R-:W2:Y:S01]  /*b540*/  LDL R18, [R1] ;  /* 0x0000000001127983 */ /* 0x002ea20000100800 */
        /* <DEDUP_REMOVED lines=46> */
.L_x_1267:
[----:B------:R-:W-:Y:S05]  /*b830*/  BSYNC B1 ;  /* 0x0000000000017941 */ /* 0x000fea0003800000 */
.L_x_1266:
        /* <DEDUP_REMOVED lines=54> */
.L_x_1280:
[----:B------:R-:W-:Y:S05]  /*bba0*/  BSYNC B0 ;  /* 0x0000000000007941 */ /* 0x000fea0003800000 */
.L_x_1279:
[----:B------:R-:W-:Y:S01]  /*bbb0*/  ISETP.GE.AND P0, PT, R30, c[0x0][0x27c], PT ;  /* 0x00009f001e007a0c */ /* 0x000fe20003f06270 */
[----:B------:R-:W-:-:S12]  /*bbc0*/  BSSY B0, `(.L_x_1281) ;  /* 0x0000031000007945 */ /* 0x000fd80003800000 */
        /* <DEDUP_REMOVED lines=48> */
.L_x_1282:
[----:B------:R-:W-:Y:S05]  /*bed0*/  BSYNC B0 ;  /* 0x0000000000007941 */ /* 0x000fea0003800000 */
.L_x_1281:
        /* <DEDUP_REMOVED lines=49> */
.L_x_1284:
[----:B------:R-:W-:Y:S05]  /*c1f0*/  BSYNC B0 ;  /* 0x0000000000007941 */ /* 0x000fea0003800000 */
.L_x_1283:
        /* <DEDUP_REMOVED lines=50> */
.L_x_1286:
[----:B------:R-:W-:Y:S05]  /*c520*/  BSYNC B0 ;  /* 0x0000000000007941 */ /* 0x000fea0003800000 */
.L_x_1285:
        /* <DEDUP_REMOVED lines=49> */
.L_x_1288:
[----:B------:R-:W-:Y:S05]  /*c840*/  BSYNC B0 ;  /* 0x0000000000007941 */ /* 0x000fea0003800000 */
.L_x_1287:
        /* <DEDUP_REMOVED lines=50> */
.L_x_1261:
[----:B------:R1:W5:Y:S04]  /*cb70*/  LDL R29, [R1+0x88] ;  /* 0x00008800011d7983 */ /* 0x0003680000100800 */
[----:B------:R1:W5:Y:S01]  /*cb80*/  LDL R28, [R1+0x84] ;  /* 0x00008400011c7983 */ /* 0x0003620000100800 */
[----:B------:R-:W-:Y:S01]  /*cb90*/  ISETP.NE.AND P0, PT, R141, 0x1, PT ;  /* 0x000000018d00780c */ /* 0x000fe20003f05270 */
[----:B------:R-:W-:Y:S01]  /*cba0*/  IMAD.MOV.U32 R5, RZ, RZ, R7 ;  /* 0x000000ffff057224 */ /* 0x000fe200078e0007 */
[----:B------:R-:W-:Y:S01]  /*cbb0*/  MOV R7, R6 ;  /* 0x0000000600077202 */ /* 0x000fe20000000f00 */
[----:B------:R-:W-:Y:S01]  /*cbc0*/  IMAD.MOV.U32 R6, RZ, RZ, R2 ;  /* 0x000000ffff067224 */ /* 0x000fe200078e0002 */
        /* <DEDUP_REMOVED lines=9> */
[----:B------:R-:W-:Y:S01]  /*cc60*/  @P0 IMAD.HI.U32 R3, R0, c[0x0][0x2c8], RZ ;  /* 0x0000b20000030a27 */ /* 0x000fe200078e00ff */
[----:B------:R-:W-:Y:S01]  /*cc70*/  CS2R R38, SRZ ;  /* 0x0000000000267805 */ /* 0x000fe2000001ff00 */
[----:B------:R-:W-:-:S03]  /*cc80*/  CS2R R36, SRZ ;  /* 0x0000000000247805 */ /* 0x000fc6000001ff00 */
[----:B------:R-:W-:-:S04]  /*cc90*/  @P0 SHF.R.U32.HI R0, RZ, c[0x0][0x2cc], R3 ;  /* 0x0000b300ff000a19 */ /* 0x000fc80000011603 */
[----:B------:R-:W-:Y:S01]  /*cca0*/  SHF.R.S32.HI R3, RZ, 0x1f, R0 ;  /* 0x0000001fff037819 */ /* 0x000fe20000011400 */
[----:B------:R-:W-:-:S04]  /*ccb0*/  IMAD.WIDE.U32 R4, R0, c[0x0][0x280], R4 ;  /* 0x0000a00000047a25 */ /* 0x000fc800078e0004 */
[C---:B------:R-:W-:Y:S01]  /*ccc0*/  IMAD R9, R3.reuse, c[0x0][0x280], RZ ;  /* 0x0000a00003097a24 */ /* 0x040fe200078e02ff */
[----:B------:R-:W-:Y:S01]  /*ccd0*/  LEA R20, P1, R4, c[0x0][0x270], 0x1 ;  /* 0x00009c0004147a11 */ /* 0x000fe200078208ff */
[----:B------:R-:W-:Y:S02]  /*cce0*/  IMAD R8, R3, c[0x0][0x290], RZ ;  /* 0x0000a40003087a24 */ /* 0x000fe400078e02ff */
[C---:B------:R-:W-:Y:S02]  /*ccf0*/  IMAD.WIDE.U32 R2, R0.reuse, c[0x0][0x290], R6 ;  /* 0x0000a40000027a25 */ /* 0x040fe400078e0006 */
[----:B------:R1:W2:Y:S02]  /*cd00*/  SHFL.IDX PT, R12, R20, RZ, 0x1e1f ;  /* 0x001e1fff140c7589 */ /* 0x0002a400000e0000 */
[----:B------:R-:W-:Y:S01]  /*cd10*/  IMAD R6, R0, c[0x0][0x284], R9 ;  /* 0x0000a10000067a24 */ /* 0x000fe200078e0209 */
[----:B------:R-:W-:Y:S01]  /*cd20*/  LEA R21, P0, R2, c[0x0][0x288], 0x1 ;  /* 0x0000a20002157a11 */ /* 0x000fe200078008ff */
[----:B------:R-:W-:-:S02]  /*cd30*/  IMAD R0, R0, c[0x0][0x294], R8 ;  /* 0x0000a50000007a24 */ /* 0x000fc400078e0208 */
        /* <DEDUP_REMOVED lines=14> */
[----:B------:R-:W-:Y:S01]  /*ce20*/  ISETP.GE.AND P2, PT, R112, c[0x0][0x27c], PT ;  /* 0x00009f0070007a0c */ /* 0x000fe20003f46270 */
[----:B------:R-:W-:Y:S01]  /*ce30*/  CS2R R32, SRZ ;  /* 0x0000000000207805 */ /* 0x000fe2000001ff00 */
[----:B------:R-:W-:Y:S01]  /*ce40*/  CS2R R38, SRZ ;  /* 0x0000000000267805 */ /* 0x000fe2000001ff00 */
[----:B------:R-:W-:Y:S01]  /*ce50*/  CS2R R36, SRZ ;  /* 0x0000000000247805 */ /* 0x000fe2000001ff00 */
[----:B------:R-:W-:Y:S01]  /*ce60*/  CS2R R46, SRZ ;  /* 0x00000000002e7805 */ /* 0x000fe2000001ff00 */
[----:B------:R-:W-:-:S06]  /*ce70*/  CS2R R44, SRZ ;  /* 0x00000000002c7805 */ /* 0x000fcc000001ff00 */
[C---:B------:R-:W-:Y:S01]  /*ce80*/  @!P0 IMAD.SHL.U32 R0, R104.reuse, 0x2, RZ ;  /* 0x0000000268008824 */ /* 0x040fe200078e00ff */
[----:B------:R-:W-:-:S04]  /*ce90*/  @!P0 SHF.L.U64.HI R4, R104, 0x1, R105 ;  /* 0x0000000168048819 */ /* 0x000fc80000010269 */
[-C--:B------:R-:W-:Y:S02]  /*cea0*/  @!P0 IADD3 R16, P1, R12, R0.reuse, RZ ;  /* 0x000000000c108210 */ /* 0x080fe40007f3e0ff */
[----:B---3--:R-:W-:Y:S02]  /*ceb0*/  @!P0 IADD3 R14, P3, R2, R0, RZ ;  /* 0x00000000020e8210 */ /* 0x008fe40007f7e0ff */
[----:B----4-:R-:W-:Y:S02]  /*cec0*/  @!P0 IADD3.X R17, R13, R4, RZ, P1, !PT ;  /* 0x000000040d118210 */ /* 0x010fe40000ffe4ff */
[----:B------:R-:W-:Y:S01]  /*ced0*/  ISETP.GE.AND P1, PT, R111, c[0x0][0x27c], PT ;  /* 0x00009f006f007a0c */ /* 0x000fe20003f26270 */
[----:B-1----:R-:W-:Y:S01]  /*cee0*/  @!P0 IMAD.X R15, R3, 0x1, R4, P3 ;  /* 0x00000001030f8824 */ /* 0x002fe200018e0604 */
[----:B-----5:R-:W-:-:S05]  /*cef0*/  @!P2 SHF.L.U32 R4, R29, 0x3, RZ ;  /* 0x000000031d04a819 */ /* 0x020fca00000006ff */
[----:B------:R-:W-:-:S04]  /*cf00*/  @!P2 IMAD.WIDE R8, R4, 0x2, R12 ;  /* 0x000000020408a825 */ /* 0x000fc800078e020c */
[----:B------:R-:W-:Y:S01]  /*cf10*/  @!P2 IMAD.WIDE R6, R4, 0x2, R2 ;  /* 0x000000020406a825 */ /* 0x000fe200078e0202 */
[----:B------:R1:W5:Y:S03]  /*cf20*/  @!P2 LD.E.128 R32, [R8.64] ;  /* 0x000000060820a980 */ /* 0x000366000c101d00 */
[----:B------:R-:W-:Y:S01]  /*cf30*/  @!P1 IMAD.SHL.U32 R0, R28, 0x8, RZ ;  /* 0x000000081c009824 */ /* 0x000fe200078e00ff */
[----:B------:R2:W5:Y:S03]  /*cf40*/  @!P2 LD.E.128 R36, [R6.64] ;  /* 0x000000060624a980 */ /* 0x000566000c101d00 */
[C---:B------:R-:W-:Y:S01]  /*cf50*/  @!P1 IMAD.WIDE R4, R0.reuse, 0x2, R12 ;  /* 0x0000000200049825 */ /* 0x040fe200078e020c */
[----:B------:R-:W-:Y:S01]  /*cf60*/  CS2R R42, SRZ ;  /* 0x00000000002a7805 */ /* 0x000fe2000001ff00 */
[----:B------:R-:W-:Y:S01]  /*cf70*/  CS2R R40, SRZ ;  /* 0x0000000000287805 */ /* 0x000fe2000001ff00 */
[----:B------:R-:W-:Y:S01]  /*cf80*/  CS2R R10, SRZ ;  /* 0x00000000000a7805 */ /* 0x000fe2000001ff00 */
[----:B------:R-:W-:Y:S01]  /*cf90*/  @!P1 IMAD.WIDE R2, R0, 0x2, R2 ;  /* 0x0000000200029825 */ /* 0x000fe200078e0202 */
[----:B------:R3:W5:Y:S04]  /*cfa0*/  @!P1 LD.E.128 R44, [R4.64] ;  /* 0x00000006042c9980 */ /* 0x000768000c101d00 */
[----:B------:R4:W5:Y:S01]  /*cfb0*/  @!P1 LD.E.128 R40, [R2.64] ;  /* 0x0000000602289980 */ /* 0x000962000c101d00 */
[----:B-1----:R-:W-:Y:S01]  /*cfc0*/  CS2R R8, SRZ ;  /* 0x0000000000087805 */ /* 0x002fe2000001ff00 */
[----:B--2---:R-:W-:-:S05]  /*cfd0*/  CS2R R6, SRZ ;  /* 0x0000000000067805 */ /* 0x004fca000001ff00 */
[----:B------:R4:W5:Y:S01]  /*cfe0*/  @!P0 LD.E.128 R8, [R16.64] ;  /* 0x0000000610088980 */ /* 0x000962000c101d00 */
[----:B---3--:R-:W-:-:S06]  /*cff0*/  CS2R R4, SRZ ;  /* 0x0000000000047805 */ /* 0x008fcc000001ff00 */
[----:B------:R4:W5:Y:S02]  /*d000*/  @!P0 LD.E.128 R4, [R14.64] ;  /* 0x000000060e048980 */ /* 0x000964000c101d00 */
.L_x_1290:
[----:B--2---:R-:W-:Y:S05]  /*d010*/  BSYNC B0 ;  /* 0x0000000000007941 */ /* 0x004fea0003800000 */
.L_x_1289:
[----:B------:R-:W-:Y:S01]  /*d020*/  IADD3 R0, R22, 0x40, RZ ;  /* 0x0000004016007810 */ /* 0x000fe20007ffe0ff */
[----:B---345:R-:W-:Y:S01]  /*d030*/  IMAD.MOV.U32 R2, RZ, RZ, R44 ;  /* 0x000000ffff027224 */ /* 0x038fe200078e002c */
[----:B------:R-:W-:Y:S01]  /*d040*/  MOV R15, R7 ;  /* 0x00000007000f7202 */ /* 0x000fe20000000f00 */
[----:B------:R-:W-:Y:S01]  /*d050*/  IMAD.MOV.U32 R12, RZ, RZ, R46 ;  /* 0x000000ffff0c7224 */ /* 0x000fe200078e002e */
[----:B------:R-:W-:Y:S01]  /*d060*/  ISETP.GE.AND P0, PT, R0, R23, PT ;  /* 0x000000170000720c */ /* 0x000fe20003f06270 */
[----:B------:R-:W-:Y:S01]  /*d070*/  IMAD.MOV.U32 R0, RZ, RZ, R45 ;  /* 0x000000ffff007224 */ /* 0x000fe200078e002d */
[----:B------:R2:W3:Y:S01]  /*d080*/  SHFL.IDX PT, R13, R19, 0x1, 0x1e1f ;  /* 0x003e1f00130d7f89 */ /* 0x0004e200000e0000 */
[----:B-1----:R-:W-:Y:S01]  /*d090*/  IMAD.MOV.U32 R3, RZ, RZ, R47 ;  /* 0x000000ffff037224 */ /* 0x002fe200078e002f */
        /* <DEDUP_REMOVED lines=37> */
[----:B------:R2:W1:Y:S01]  /*d2f0*/  SHFL.IDX PT, R2, R21, 0x1, 0x1e1f ;  /* 0x003e1f0015027f89 */ /* 0x00046200000e0000 */
[----:B------:R-:W-:Y:S01]  /*d300*/  CS2R R48, SRZ ;  /* 0x0000000000307805 */ /* 0x000fe2000001ff00 */
[----:B------:R-:W-:Y:S01]  /*d310*/  CS2R R70, SRZ ;  /* 0x0000000000467805 */ /* 0x000fe2000001ff00 */
[----:B------:R-:W-:Y:S01]  /*d320*/  PRMT R22, R0, 0x5410, R14 ;  /* 0x0000541000167816 */ /* 0x000fe2000000000e */
[----:B------:R2:W4:Y:S01]  /*d330*/  SHFL.IDX PT, R12, R20, 0x1, 0x1e1f ;  /* 0x003e1f00140c7f89 */ /* 0x00052200000e0000 */
[----:B------:R-:W-:Y:S01]  /*d340*/  CS2R R68, SRZ ;  /* 0x0000000000447805 */ /* 0x000fe2000001ff00 */
[----:B------:R-:W-:Y:S01]  /*d350*/  CS2R R62, SRZ ;  /* 0x00000000003e7805 */ /* 0x000fe2000001ff00 */
[----:B------:R-:W-:Y:S01]  /*d360*/  CS2R R60, SRZ ;  /* 0x00000000003c7805 */ /* 0x000fe2000001ff00 */
[----:B------:R2:W1:Y:S01]  /*d370*/  SHFL.IDX PT, R3, R18, 0x1, 0x1e1f ;  /* 0x003e1f0012037f89 */ /* 0x00046200000e0000 */
[----:B------:R-:W-:Y:S01]  /*d380*/  CS2R R54, SRZ ;  /* 0x0000000000367805 */ /* 0x000fe2000001ff00 */
[----:B------:R-:W-:Y:S01]  /*d390*/  CS2R R52, SRZ ;  /* 0x0000000000347805 */ /* 0x000fe2000001ff00 */
[----:B------:R-:W-:Y:S05]  /*d3a0*/  @P0 BRA `(.L_x_1292) ;  /* 0x0000021000000947 */ /* 0x000fea0003800000 */
[----:B---3--:R-:W-:Y:S01]  /*d3b0*/  ISETP.GE.AND P0, PT, R104, c[0x0][0x27c], PT ;  /* 0x00009f0068007a0c */ /* 0x008fe20003f06270 */
        /* <DEDUP_REMOVED lines=8> */
[----:B------:R-:W-:Y:S02]  /*d440*/  @!P0 SHF.L.U64.HI R15, R104, 0x1, R105 ;  /* 0x00000001680f8819 */ /* 0x000fe40000010269 */
[----:B--2---:R-:W-:Y:S02]  /*d450*/  @!P2 SHF.L.U32 R18, R29, 0x3, RZ ;  /* 0x000000031d12a819 */ /* 0x004fe400000006ff */
[-C--:B----4-:R-:W-:Y:S02]  /*d460*/  @!P0 IADD3 R16, P1, R12, R0.reuse, RZ ;  /* 0x000000000c108210 */ /* 0x090fe40007f3e0ff */
[----:B-1----:R-:W-:Y:S01]  /*d470*/  @!P0 IADD3 R14, P3, R2, R0, RZ ;  /* 0x00000000020e8210 */ /* 0x002fe20007f7e0ff */
[C---:B------:R-:W-:Y:S01]  /*d480*/  @!P2 IMAD.WIDE R20, R18.reuse, 0x2, R12 ;  /* 0x000000021214a825 */ /* 0x040fe200078e020c */
[----:B------:R-:W-:Y:S02]  /*d490*/  @!P0 IADD3.X R17, R13, R15, RZ, P1, !PT ;  /* 0x0000000f0d118210 */ /* 0x000fe40000ffe4ff */
[----:B------:R-:W-:Y:S01]  /*d4a0*/  ISETP.GE.AND P1, PT, R111, c[0x0][0x27c], PT ;  /* 0x00009f006f007a0c */ /* 0x000fe20003f26270 */
[----:B------:R-:W-:Y:S01]  /*d4b0*/  @!P0 IMAD.X R15, R3, 0x1, R15, P3 ;  /* 0x00000001030f8824 */ /* 0x000fe200018e060f */
[----:B------:R-:W-:Y:S01]  /*d4c0*/  CS2R R70, SRZ ;  /* 0x0000000000467805 */ /* 0x000fe2000001ff00 */
[----:B------:R-:W-:Y:S01]  /*d4d0*/  @!P2 IMAD.WIDE R18, R18, 0x2, R2 ;  /* 0x000000021212a825 */ /* 0x000fe200078e0202 */
[----:B------:R-:W-:Y:S01]  /*d4e0*/  CS2R R68, SRZ ;  /* 0x0000000000447805 */ /* 0x000fe2000001ff00 */
[----:B------:R-:W-:Y:S01]  /*d4f0*/  CS2R R50, SRZ ;  /* 0x0000000000327805 */ /* 0x000fe2000001ff00 */
[----:B------:R-:W-:Y:S01]  /*d500*/  CS2R R48, SRZ ;  /* 0x0000000000307805 */ /* 0x000fe2000001ff00 */
[----:B------:R-:W-:Y:S01]  /*d510*/  CS2R R54, SRZ ;  /* 0x0000000000367805 */ /* 0x000fe2000001ff00 */
[----:B------:R-:W-:Y:S01]  /*d520*/  CS2R R52, SRZ ;  /* 0x0000000000347805 */ /* 0x000fe2000001ff00 */
[----:B------:R1:W5:Y:S04]  /*d530*/  @!P2 LD.E.128 R56, [R20.64] ;  /* 0x000000061438a980 */ /* 0x000368000c101d00 */
[----:B------:R-:W-:Y:S01]  /*d540*/  @!P1 IMAD.SHL.U32 R0, R28, 0x8, RZ ;  /* 0x000000081c009824 */ /* 0x000fe200078e00ff */
[----:B------:R1:W5:Y:S03]  /*d550*/  @!P2 LD.E.128 R60, [R18.64] ;  /* 0x00000006123ca980 */ /* 0x000366000c101d00 */
[C---:B------:R-:W-:Y:S01]  /*d560*/  @!P1 IMAD.WIDE R12, R0.reuse, 0x2, R12 ;  /* 0x00000002000c9825 */ /* 0x040fe200078e020c */
[----:B------:R1:W5:Y:S03]  /*d570*/  @!P0 LD.E.128 R48, [R16.64] ;  /* 0x0000000610308980 */ /* 0x000366000c101d00 */
[----:B------:R-:W-:Y:S01]  /*d580*/  @!P1 IMAD.WIDE R2, R0, 0x2, R2 ;  /* 0x0000000200029825 */ /* 0x000fe200078e0202 */
[----:B------:R1:W5:Y:S04]  /*d590*/  @!P1 LD.E.128 R72, [R12.64] ;  /* 0x000000060c489980 */ /* 0x000368000c101d00 */
[----:B------:R1:W5:Y:S04]  /*d5a0*/  @!P1 LD.E.128 R68, [R2.64] ;  /* 0x0000000602449980 */ /* 0x000368000c101d00 */
[----:B------:R1:W5:Y:S02]  /*d5b0*/  @!P0 LD.E.128 R52, [R14.64] ;  /* 0x000000060e348980 */ /* 0x000364000c101d00 */
.L_x_1292:
[----:B---3--:R-:W-:Y:S05]  /*d5c0*/  BSYNC B0 ;  /* 0x0000000000007941 */ /* 0x008fea0003800000 */
.L_x_1291:
[----:B-----5:R-:W-:Y:S01]  /*d5d0*/  IMAD.MOV.U32 R0, RZ, RZ, R74 ;  /* 0x000000ffff007224 */ /* 0x020fe200078e004a */
[----:B------:R-:W-:-:S04]  /*d5e0*/  DEPBAR.LE SB0, 0x1 ;  /* 0x000080400000791a */ /* 0x000fc80000000000 */
[----:B-1--4-:R-:W-:Y:S01]  /*d5f0*/  IMAD.MOV.U32 R12, RZ, RZ, R75 ;  /* 0x000000ffff0c7224 */ /* 0x012fe200078e004b */
        /* <DEDUP_REMOVED lines=50> */
[----:B------:R-:W3:Y:S01]  /*d920*/  LDL R103, [R1+0x9c] ;  /* 0x00009c0001677983 */ /* 0x000ee20000100800 */
[----:B------:R-:W-:Y:S01]  /*d930*/  IMAD.MOV.U32 R0, RZ, RZ, c[0x0][0x27c] ;  /* 0x00009f00ff007624 */ /* 0x000fe200078e00ff */
[--C-:B--2---:R-:W-:Y:S02]  /*d940*/  SHF.R.U64 R21, R8, 0x10, R9.reuse ;  /* 0x0000001008157819 */ /* 0x104fe40000001209 */
        /* <DEDUP_REMOVED lines=16> */
[----:B------:R-:W-:Y:S01]  /*da50*/  PRMT R11, R22, 0x5432, R4 ;  /* 0x00005432160b7816 */ /* 0x000fe20000000004 */
[----:B------:R-:W-:Y:S01]  /*da60*/  IMAD.SHL.U32 R30, R0, 0x2, RZ ;  /* 0x00000002001e7824 */ /* 0x000fe200078e00ff */
[----:B------:R-:W-:Y:S02]  /*da70*/  PRMT R10, R22, 0x5410, R2 ;  /* 0x00005410160a7816 */ /* 0x000fe40000000002 */
[----:B------:R-:W-:-:S02]  /*da80*/  SHF.R.U64 R5, R6, 0x10, R7 ;  /* 0x0000001006057819 */ /* 0x000fc40000001207 */
[----:B------:R-:W2:Y:S01]  /*da90*/  LDS.128 R12, [R30+0x6080] ;  /* 0x006080001e0c7984 */ /* 0x000ea20000000c00 */
[----:B------:R-:W-:Y:S02]  /*daa0*/  PRMT R28, R25, 0x5432, R9 ;  /* 0x00005432191c7816 */ /* 0x000fe40000000009 */
[----:B------:R-:W-:Y:S02]  /*dab0*/  SHF.R.U32.HI R0, RZ, 0x10, R7 ;  /* 0x00000010ff007819 */ /* 0x000fe40000011607 */
[----:B------:R-:W-:Y:S02]  /*dac0*/  PRMT R26, R26, 0x5410, R5 ;  /* 0x000054101a1a7816 */ /* 0x000fe40000000005 */
[----:B------:R-:W-:Y:S02]  /*dad0*/  PRMT R27, R27, 0x5410, R3 ;  /* 0x000054101b1b7816 */ /* 0x000fe40000000003 */
[----:B------:R-:W-:-:S05]  /*dae0*/  PRMT R25, R25, 0x5410, R0 ;  /* 0x0000541019197816 */ /* 0x000fca0000000000 */
[----:B------:R-:W-:Y:S02]  /*daf0*/  IMAD.U32 R64, R25, 0x10000, RZ ;  /* 0x0001000019407824 */ /* 0x000fe400078e00ff */
[C---:B--2---:R-:W-:Y:S01]  /*db00*/  IMAD.U32 R8, R12.reuse, 0x10000, RZ ;  /* 0x000100000c087824 */ /* 0x044fe200078e00ff */
        /* <DEDUP_REMOVED lines=10> */
[----:B---3--:R-:W2:Y:S02]  /*dbb0*/  LDS.128 R16, [R103] ;  /* 0x0000000067107984 */ /* 0x008ea40000000c00 */
        /* <DEDUP_REMOVED lines=62> */
.L_x_1296:
[----:B------:R-:W-:Y:S05]  /*dfa0*/  BSYNC B0 ;  /* 0x0000000000007941 */ /* 0x000fea0003800000 */
.L_x_1295:
[----:B------:R-:W-:Y:S01]  /*dfb0*/  ISETP.GE.AND P0, PT, R112, c[0x0][0x27c], PT ;  /* 0x00009f0070007a0c */ /* 0x000fe20003f06270 */
[----:B------:R-:W-:-:S12]  /*dfc0*/  BSSY B0, `(.L_x_1297) ;  /* 0x000006b000007945 */ /* 0x000fd80003800000 */
[----:B------:R-:W-:Y:S05]  /*dfd0*/  @P0 BRA `(.L_x_1298) ;  /* 0x0000069000000947 */ /* 0x000fea0003800000 */
[----:B------:R-:W3:Y:S04]  /*dfe0*/  LDL R2, [R1+0x88] ;  /* 0x0000880001027983 */ /* 0x000ee80000100800 */
[----:B------:R-:W4:Y:S01]  /*dff0*/  LDL R64, [R1+0xac] ;  /* 0x0000ac0001407983 */ /* 0x000f220000100800 */
[----:B------:R-:W-:Y:S01]  /*e000*/  IMAD.MOV.U32 R0, RZ, RZ, c[0x0][0x27c] ;  /* 0x00009f00ff007624 */ /* 0x000fe200078e00ff */
[----:B------:R-:W-:Y:S02]  /*e010*/  SHF.R.U64 R14, R36, 0x10, R37 ;  /* 0x00000010240e7819 */ /* 0x000fe40000001225 */
[----:B------:R-:W-:Y:S02]  /*e020*/  SHF.R.U64 R17, R38, 0x10, R39 ;  /* 0x0000001026117819 */ /* 0x000fe40000001227 */
[----:B------:R-:W-:-:S02]  /*e030*/  PRMT R14, R66, 0x5432, R14 ;  /* 0x00005432420e7816 */ /* 0x000fc4000000000e */
[----:B------:R-:W-:Y:S02]  /*e040*/  SHF.R.U32.HI R13, RZ, 0x10, R37 ;  /* 0x00000010ff0d7819 */ /* 0x000fe40000011625 */
[----:B--2---:R-:W-:Y:S01]  /*e050*/  SHF.R.U32.HI R18, RZ, 0x10, R39 ;  /* 0x00000010ff127819 */ /* 0x004fe20000011627 */
        /* <DEDUP_REMOVED lines=10> */
[----:B----4-:R-:W2:Y:S02]  /*e100*/  LDS.128 R8, [R64] ;  /* 0x0000000040087984 */ /* 0x010ea40000000c00 */
        /* <DEDUP_REMOVED lines=86> */
.L_x_1298:
[----:B------:R-:W-:Y:S05]  /*e670*/  BSYNC B0 ;  /* 0x0000000000007941 */ /* 0x000fea0003800000 */
.L_x_1297:
[----:B------:R-:W-:-:S13]  /*e680*/  ISETP.GE.AND P0, PT, R111, c[0x0][0x27c], PT ;  /* 0x00009f006f007a0c */ /* 0x000fda0003f06270 */
        /* <DEDUP_REMOVED lines=106> */
.L_x_1294:
[----:B------:R-:W-:Y:S05]  /*ed30*/  BSYNC B1 ;  /* 0x0000000000017941 */ /* 0x000fea0003800000 */
.L_x_1293:
        /* <DEDUP_REMOVED lines=26> */
[----:B------:R-:W-:Y:S02]  /*eee0*/  SHF.R.U32.HI R18, RZ, 0x10, R55 ;  /* 0x00000010ff127819 */ /* 0x000fe40000011637 */
        /* <DEDUP_REMOVED lines=88> */
.L_x_1300:
[----:B------:R-:W-:Y:S05]  /*f470*/  BSYNC B0 ;  /* 0x0000000000007941 */ /* 0x000fea0003800000 */
.L_x_1299:
[----:B------:R-:W-:Y:S01]  /*f480*/  ISETP.GE.AND P0, PT, R112, c[0x0][0x27c], PT ;  /* 0x00009f0070007a0c */ /* 0x000fe20003f06270 */
[----:B------:R-:W-:-:S12]  /*f490*/  BSSY B0, `(.L_x_1301) ;  /* 0x000006b000007945 */ /* 0x000fd80003800000 */
[----:B------:R-:W-:Y:S05]  /*f4a0*/  @P0 BRA `(.L_x_1302) ;  /* 0x0000069000000947 */ /* 0x000fea0003800000 */
[----:B------:R-:W4:Y:S04]  /*f4b0*/  LDL R2, [R1+0x88] ;  /* 0x0000880001027983 */ /* 0x000f280000100800 */
[----:B--2---:R-:W2:Y:S01]  /*f4c0*/  LDL R34, [R1+0xa8] ;  /* 0x0000a80001227983 */ /* 0x004ea20000100800 */
[----:B------:R-:W-:Y:S01]  /*f4d0*/  IMAD.MOV.U32 R0, RZ, RZ, c[0x0][0x27c] ;  /* 0x00009f00ff007624 */ /* 0x000fe200078e00ff */
[----:B------:R-:W-:Y:S02]  /*f4e0*/  SHF.R.U64 R14, R60, 0x10, R61 ;  /* 0x000000103c0e7819 */ /* 0x000fe4000000123d */
[----:B------:R-:W-:Y:S02]  /*f4f0*/  SHF.R.U64 R17, R62, 0x10, R63 ;  /* 0x000000103e117819 */ /* 0x000fe4000000123f */
[----:B------:R-:W-:-:S02]  /*f500*/  PRMT R14, R86, 0x5432, R14 ;  /* 0x00005432560e7816 */ /* 0x000fc4000000000e */
[----:B------:R-:W-:Y:S02]  /*f510*/  SHF.R.U32.HI R13, RZ, 0x10, R61 ;  /* 0x00000010ff0d7819 */ /* 0x000fe4000001163d */
[----:B------:R-:W-:Y:S01]  /*f520*/  SHF.R.U32.HI R18, RZ, 0x10, R63 ;  /* 0x00000010ff127819 */ /* 0x000fe2000001163f */
        /* <DEDUP_REMOVED lines=9> */
[----:B----4-:R-:W-:-:S04]  /*f5c0*/  LEA.HI R0, R0, R2, RZ, 0x1d ;  /* 0x0000000200007211 */ /* 0x010fc800078fe8ff */
        /* <DEDUP_REMOVED lines=15> */
[----:B------:R-:W4:Y:S01]  /*f6c0*/  LDS.128 R4, [R28+0x6080] ;  /* 0x006080001c047984 */ /* 0x000f220000000c00 */
        /* <DEDUP_REMOVED lines=10> */
[C---:B----4-:R-:W-:Y:S01]  /*f770*/  IMAD.U32 R10, R4.reuse, 0x10000, RZ ;  /* 0x00010000040a7824 */ /* 0x050fe200078e00ff */
        /* <DEDUP_REMOVED lines=60> */
.L_x_1302:
[----:B------:R-:W-:Y:S05]  /*fb40*/  BSYNC B0 ;  /* 0x0000000000007941 */ /* 0x000fea0003800000 */
.L_x_1301:
[----:B------:R-:W-:-:S13]  /*fb50*/  ISETP.GE.AND P0, PT, R111, c[0x0][0x27c], PT ;  /* 0x00009f006f007a0c */ /* 0x000fda0003f06270 */
        /* <DEDUP_REMOVED lines=106> */
.L_x_1278:
[----:B------:R-:W-:Y:S05]  /*10200*/  BSYNC B2 ;  /* 0x0000000000027941 */ /* 0x000fea0003800000 */
.L_x_1260:
[----:B-12---:R-:W1:Y:S01]  /*10210*/  S2R R6, SR_TID.X ;  /* 0x0000000000067919 */ /* 0x006e620000002100 */
[----:B------:R-:W-:Y:S01]  /*10220*/  IMAD R0, R95, c[0x0][0x208], RZ ;  /* 0x000082005f007a24 */ /* 0x000fe200078e02ff */
[----:B------:R-:W-:-:S04]  /*10230*/  DEPBAR.LE SB0, 0x0 ;  /* 0x000080000000791a */ /* 0x000fc80000000000 */
[C---:B------:R-:W-:Y:S01]  /*10240*/  IMAD.WIDE.U32 R2, R108.reuse, c[0x0][0x208], RZ ;  /* 0x000082006c027a25 */ /* 0x040fe200078e00ff */
[----:B------:R-:W-:Y:S01]  /*10250*/  BAR.SYNC.DEFER_BLOCKING 0x0 ;  /* 0x0000000000007b1d */ /* 0x000fe20000010000 */
[----:B------:R-:W-:Y:S02]  /*10260*/  MOV R4, R244 ;  /* 0x000000f400047202 */ /* 0x000fe40000000f00 */
[----:B------:R-:W-:Y:S01]  /*10270*/  IMAD R0, R108, c[0x0][0x20c], R0 ;  /* 0x000083006c007a24 */ /* 0x000fe200078e0200 */
[----:B------:R-:W-:Y:S02]  /*10280*/  MOV R5, R249 ;  /* 0x000000f900057202 */ /* 0x000fe40000000f00 */
[----:B------:R-:W-:Y:S01]  /*10290*/  LOP3.LUT P2, RZ, R94, 0x1, RZ, 0xc0, !PT ;  /* 0x000000015eff7812 */ /* 0x000fe2000784c0ff */
[----:B------:R-:W2:Y:S01]  /*102a0*/  LDL R246, [R1+0x1c] ;  /* 0x00001c0001f67983 */ /* 0x000ea20000100800 */
[----:B------:R-:W-:Y:S01]  /*102b0*/  IADD3 R0, R3, R0, RZ ;  /* 0x0000000003007210 */ /* 0x000fe20007ffe0ff */
[----:B------:R-:W-:Y:S01]  /*102c0*/  IMAD.WIDE.U32 R4, R2, 0x30, R4 ;  /* 0x0000003002047825 */ /* 0x000fe200078e0004 */
[----:B------:R-:W-:-:S03]  /*102d0*/  SHF.L.U32 R203, R97, 0x1, RZ ;  /* 0x0000000161cb7819 */ /* 0x000fc600000006ff */
[----:B------:R-:W-:Y:S01]  /*102e0*/  IMAD R0, R0, 0x30, RZ ;  /* 0x0000003000007824 */ /* 0x000fe200078e02ff */
[----:B------:R-:W-:Y:S02]  /*102f0*/  LEA R2, P0, R4, c[0x0][0x1f8], 0x1 ;  /* 0x00007e0004027a11 */ /* 0x000fe400078008ff */
[----:B-1----:R-:W-:Y:S02]  /*10300*/  ISETP.GT.AND P4, PT, R6, 0x3f, PT ;  /* 0x0000003f0600780c */ /* 0x002fe40003f84270 */
[----:B------:R-:W-:Y:S02]  /*10310*/  IADD3 R3, R5, R0, RZ ;  /* 0x0000000005037210 */ /* 0x000fe40007ffe0ff */
[----:B------:R-:W-:Y:S02]  /*10320*/  IADD3 R0, R96, R247, -R145 ;  /* 0x000000f760007210 */ /* 0x000fe40007ffe891 */
[----:B------:R-:W-:Y:S01]  /*10330*/  LEA.HI.X R3, R4, c[0x0][0x1fc], R3, 0x1, P0 ;  /* 0x00007f0004037a11 */ /* 0x000fe200000f0c03 */
[----:B------:R-:W-:Y:S01]  /*10340*/  LDSM.16.M88.4 R8, [R192] ;  /* 0x00000000c008783b */ /* 0x000fe20000000200 */
[----:B------:R-:W-:-:S03]  /*10350*/  ISETP.LT.OR P0, PT, R0, 0x1, !P2 ;  /* 0x000000010000780c */ /* 0x000fc60005701670 */
[----:B------:R-:W1:Y:S02]  /*10360*/  LDSM.16.M88.4 R16, [R165] ;  /* 0x00000000a510783b */ /* 0x000e640000000200 */
[----:B------:R-:W-:Y:S02]  /*10370*/  @!P4 MOV R13, c[0x0][0x208] ;  /* 0x00008200000dca02 */ /* 0x000fe40000000f00 */
[----:B------:R-:W4:Y:S01]  /*10380*/  LDSM.16.M88.4 R4, [R192+0x1000] ;  /* 0x00100000c004783b */ /* 0x000f220000000200 */
[----:B------:R-:W-:-:S03]  /*10390*/  @!P4 MOV R14, c[0x0][0x20c] ;  /* 0x00008300000eca02 */ /* 0x000fc60000000f00 */
[----:B------:R-:W3:Y:S01]  /*103a0*/  LDSM.16.M88.4 R20, [R165+0x400] ;  /* 0x00040000a514783b */ /* 0x000ee20000000200 */
[----:B------:R-:W-:-:S03]  /*103b0*/  LOP3.LUT P1, RZ, R94, 0x2, RZ, 0xc0, !PT ;  /* 0x000000025eff7812 */ /* 0x000fc6000782c0ff */
[----:B------:R-:W1:Y:S04]  /*103c0*/  LDSM.16.M88.4 R44, [R165+0x800] ;  /* 0x00080000a52c783b */ /* 0x000e680000000200 */
[----:B------:R-:W-:Y:S04]  /*103d0*/  LDSM.16.M88.4 R40, [R193] ;  /* 0x00000000c128783b */ /* 0x000fe80000000200 */
[----:B-----5:R-:W-:Y:S04]  /*103e0*/  LDSM.16.M88.4 R32, [R193+0x1000] ;  /* 0x00100000c120783b */ /* 0x020fe80000000200 */
[----:B------:R-:W1:Y:S04]  /*103f0*/  LDSM.16.M88.4 R48, [R194] ;  /* 0x00000000c230783b */ /* 0x000e680000000200 */
[----:B------:R-:W-:Y:S04]  /*10400*/  LDSM.16.M88.4 R76, [R202] ;  /* 0x00000000ca4c783b */ /* 0x000fe80000000200 */
[----:B------:R-:W-:Y:S04]  /*10410*/  LDSM.16.M88.4 R88, [R201] ;  /* 0x00000000c958783b */ /* 0x000fe80000000200 */
[----:B------:R-:W-:Y:S01]  /*10420*/  @!PT LDS RZ, [RZ] ;  /* 0x00000000fffff984 */ /* 0x000fe20000000800 */
[----:B------:R-:W-:Y:S01]  /*10430*/  @!PT LDS RZ, [RZ] ;  /* 0x00000000fffff984 */ /* 0x000fe20000000800 */
[----:B------:R-:W-:Y:S01]  /*10440*/  @!PT LDS RZ, [RZ] ;  /* 0x00000000fffff984 */ /* 0x000fe20000000800 */
[----:B------:R1:W-:Y:S01]  /*10450*/  LDGSTS.E.BYPASS.LTC128B.128 [R203+0x1880], [R2.64], !P0 ;  /* 0x0188000002cb7fae */ /* 0x0003e2000c101d46 */
[----:B------:R-:W-:-:S04]  /*10460*/  @!P4 LEA R12, P0, R13, R2, 0x6 ;  /* 0x000000020d0cc211 */ /* 0x000fc800078030ff */
[----:B------:R-:W-:Y:S02]  /*10470*/  @!P4 LEA.HI.X R13, R13, R3, R14, 0x6, P0 ;  /* 0x000000030d0dc211 */ /* 0x000fe400000f340e */
[C---:B------:R-:W-:Y:S02]  /*10480*/  ISETP.LT.OR P0, PT, R0.reuse, 0x1, !P1 ;  /* 0x000000010000780c */ /* 0x040fe40004f01670 */
[C---:B------:R-:W-:Y:S02]  /*10490*/  @!P4 ISETP.LT.OR P2, PT, R0.reuse, 0x21, !P2 ;  /* 0x000000210000c80c */ /* 0x040fe40005741670 */
[----:B------:R-:W-:-:S09]  /*104a0*/  @!P4 ISETP.LT.OR P1, PT, R0, 0x21, !P1 ;  /* 0x000000210000c80c */ /* 0x000fd20004f21670 */
[----:B------:R2:W-:Y:S01]  /*104b0*/  LDGSTS.E.BYPASS.LTC128B.128 [R203+0x2480], [R2.64+0x40], !P0 ;  /* 0x0248004002cb7fae */ /* 0x0005e2000c101d46 */
[----:B------:R-:W-:-:S04]  /*104c0*/  LOP3.LUT P0, RZ, R94, 0x4, RZ, 0xc0, !PT ;  /* 0x000000045eff7812 */ /* 0x000fc8000780c0ff */
[C---:B------:R-:W-:Y:S02]  /*104d0*/  ISETP.LT.OR P3, PT, R0.reuse, 0x1, !P0 ;  /* 0x000000010000780c */ /* 0x040fe40004761670 */
[----:B------:R-:W-:Y:S01]  /*104e0*/  @!P4 ISETP.LT.OR P0, PT, R0, 0x21, !P0 ;  /* 0x000000210000c80c */ /* 0x000fe20004701670 */
[-C--:B-1----:R-:W-:Y:S10]  /*104f0*/  HMMA.16816.F32.BF16 R24, R8, R16.reuse, RZ ;  /* 0x000000100818723c */ /* 0x082ff400000418ff */
[----:B------:R1:W-:Y:S04]  /*10500*/  LDGSTS.E.BYPASS.LTC128B.128 [R203+0x3080], [R2.64+0x80], !P3 ;  /* 0x0308008002cb7fae */ /* 0x0003e8000d901d46 */
[----:B------:R1:W-:Y:S04]  /*10510*/  @!P4 LDGSTS.E.BYPASS.LTC128B.128 [R203+0x2080], [R12.64], !P2 ;  /* 0x020800000ccbcfae */ /* 0x0003e8000d101d46 */
[----:B------:R1:W-:Y:S04]  /*10520*/  @!P4 LDGSTS.E.BYPASS.LTC128B.128 [R203+0x2c80], [R12.64+0x40], !P1 ;  /* 0x02c800400ccbcfae */ /* 0x0003e8000c901d46 */
[----:B------:R1:W-:Y:S04]  /*10530*/  @!P4 LDGSTS.E.BYPASS.LTC128B.128 [R203+0x3880], [R12.64+0x80], !P0 ;  /* 0x038800800ccbcfae */ /* 0x0003e8000c101d46 */
[----:B------:R-:W-:Y:S04]  /*10540*/  LDSM.16.M88.4 R60, [R165+0xc00] ;  /* 0x000c0000a53c783b */ /* 0x000fe80000000200 */
[----:B------:R-:W1:Y:S01]  /*10550*/  LDSM.16.M88.4 R36, [R192+0x2000] ;  /* 0x00200000c024783b */ /* 0x000e620000000200 */
[C---:B----4-:R-:W-:Y:S03]  /*10560*/  HMMA.16816.F32.BF16 R52, R4.reuse, R16, RZ ;  /* 0x000000100434723c */ /* 0x050fe600000418ff */
[----:B------:R-:W4:Y:S04]  /*10570*/  LDSM.16.M88.4 R28, [R192+0x3000] ;  /* 0x00300000c01c783b */ /* 0x000f280000000200 */
[----:B------:R-:W-:Y:S01]  /*10580*/  LDSM.16.M88.4 R56, [R200] ;  /* 0x00000000c838783b */ /* 0x000fe20000000200 */
[C---:B---3--:R-:W-:Y:S03]  /*10590*/  HMMA.16816.F32.BF16 R80, R4.reuse, R20, RZ ;  /* 0x000000140450723c */ /* 0x048fe600000418ff */
[----:B------:R-:W0:Y:S05]  /*105a0*/  LDGDEPBAR ;  /* 0x00000000000079af */ /* 0x000e2a0000000000 */
[C---:B------:R-:W-:Y:S08]  /*105b0*/  HMMA.16816.F32.BF16 R68, R4.reuse, R22, RZ ;  /* 0x000000160444723c */ /* 0x040ff000000418ff */
[C---:B-1----:R-:W-:Y:S08]  /*105c0*/  HMMA.16816.F32.BF16 R12, R4.reuse, R18, RZ ;  /* 0x00000012040c723c */ /* 0x042ff000000418ff */
[C---:B------:R-:W-:Y:S08]  /*105d0*/  HMMA.16816.F32.BF16 R64, R4.reuse, R44, RZ ;  /* 0x0000002c0440723c */ /* 0x040ff000000418ff */
        /* <DEDUP_REMOVED lines=187> */
[----:B------:R-:W-:Y:S02]  /*11190*/  ISETP.GE.AND P1, PT, R3, 0x1, PT ;  /* 0x000000010300780c */ /* 0x000fe40003f26270 */
[----:B------:R-:W-:Y:S01]  /*111a0*/  LOP3.LUT P3, RZ, R154, 0x1, RZ, 0xc0, !PT ;  /* 0x000000019aff7812 */ /* 0x000fe2000786c0ff */
        /* <DEDUP_REMOVED lines=28> */
.L_x_1304:
[----:B--234-:R-:W-:Y:S05]  /*11370*/  BSYNC B0 ;  /* 0x0000000000007941 */ /* 0x01cfea0003800000 */
.L_x_1303:
[----:B------:R-:W2:Y:S04]  /*11380*/  LDL R248, [R1+0x98] ;  /* 0x0000980001f87983 */ /* 0x000ea80000100800 */
[----:B------:R-:W3:Y:S04]  /*11390*/  LDL R6, [R1+0x24] ;  /* 0x0000240001067983 */ /* 0x000ee80000100800 */
[----:B------:R-:W4:Y:S01]  /*113a0*/  LDL R250, [R1+0x4c] ;  /* 0x00004c0001fa7983 */ /* 0x000f220000100800 */
[----:B------:R-:W-:-:S03]  /*113b0*/  ISETP.NE.AND P4, PT, R141, 0x1, PT ;  /* 0x000000018d00780c */ /* 0x000fc60003f85270 */
[----:B------:R-:W-:Y:S04]  /*113c0*/  LDSM.16.MT88.4 R64, [R166] ;  /* 0x00000000a640783b */ /* 0x000fe80000004200 */
[----:B------:R-:W-:Y:S04]  /*113d0*/  LDSM.16.MT88.4 R76, [R167] ;  /* 0x00000000a74c783b */ /* 0x000fe80000004200 */
[----:B------:R-:W-:Y:S04]  /*113e0*/  LDSM.16.MT88.4 R84, [R166+0xc00] ;  /* 0x000c0000a654783b */ /* 0x000fe80000004200 */
[----:B------:R-:W-:Y:S04]  /*113f0*/  LDSM.16.MT88.4 R92, [R166+0x1800] ;  /* 0x00180000a65c783b */ /* 0x000fe80000004200 */
[----:B------:R-:W-:Y:S04]  /*11400*/  LDSM.16.MT88.4 R116, [R167+0x1800] ;  /* 0x00180000a774783b */ /* 0x000fe80000004200 */
[----:B------:R-:W-:Y:S04]  /*11410*/  LDSM.16.MT88.4 R68, [R166+0x400] ;  /* 0x00040000a644783b */ /* 0x000fe80000004200 */
[----:B------:R-:W-:Y:S04]  /*11420*/  LDSM.16.MT88.4 R72, [R167+0x400] ;  /* 0x00040000a748783b */ /* 0x000fe80000004200 */
[----:B------:R-:W-:Y:S04]  /*11430*/  LDSM.16.MT88.4 R60, [R166+0x1000] ;  /* 0x00100000a63c783b */ /* 0x000fe80000004200 */
[----:B------:R-:W0:Y:S01]  /*11440*/  LDGDEPBAR ;  /* 0x00000000000079af */ /* 0x000e220000000000 */
[----:B-12---:R-:W-:-:S04]  /*11450*/  IMAD.IADD R4, R248, 0x1, R160 ;  /* 0x00000001f8047824 */ /* 0x006fc800078e02a0 */
[----:B------:R-:W-:-:S05]  /*11460*/  @P4 IMAD.HI.U32 R0, R4, c[0x0][0x2c8], RZ ;  /* 0x0000b20004004a27 */ /* 0x000fca00078e00ff */
[----:B------:R-:W-:-:S05]  /*11470*/  @P4 SHF.R.U32.HI R4, RZ, c[0x0][0x2cc], R0 ;  /* 0x0000b300ff044a19 */ /* 0x000fca0000011600 */
[----:B------:R-:W1:Y:S01]  /*11480*/  SHFL.IDX PT, R2, R4, 0x2, 0x1c1f ;  /* 0x005c1f0004027f89 */ /* 0x000e6200000e0000 */
[----:B---3--:R-:W-:-:S03]  /*11490*/  IADD3 R0, -R6, 0x1, R140 ;  /* 0x0000000106007810 */ /* 0x008fc60007ffe18c */
[----:B------:R-:W2:Y:S02]  /*114a0*/  SHFL.IDX PT, R3, R4, 0x3, 0x1c1f ;  /* 0x007c1f0004037f89 */ /* 0x000ea400000e0000 */
[----:B----4-:R-:W-:Y:S02]  /*114b0*/  IMAD.IADD R5, R0, 0x1, -R250 ;  /* 0x0000000100057824 */ /* 0x010fe400078e0afa */
[----:B------:R-:W-:Y:S02]  /*114c0*/  IMAD.IADD R6, R140, 0x1, -R6 ;  /* 0x000000018c067824 */ /* 0x000fe400078e0a06 */
[----:B-1----:R-:W-:-:S05]  /*114d0*/  IMAD.IADD R2, R5, 0x1, R2 ;  /* 0x0000000105027824 */ /* 0x002fca00078e0202 */
[----:B------:R-:W-:-:S04]  /*114e0*/  IMNMX R2, R6, R2, PT ;  /* 0x0000000206027217 */ /* 0x000fc80003800200 */
[C---:B------:R-:W-:Y:S02]  /*114f0*/  ISETP.GT.AND P0, PT, R2.reuse, RZ, PT ;  /* 0x000000ff0200720c */ /* 0x040fe40003f04270 */
[C---:B------:R-:W-:Y:S02]  /*11500*/  ISETP.GT.AND P1, PT, R2.reuse, 0x1, PT ;  /* 0x000000010200780c */ /* 0x040fe40003f24270 */
[----:B------:R-:W-:Y:S02]  /*11510*/  ISETP.GT.AND P2, PT, R2, 0x8, PT ;  /* 0x000000080200780c */ /* 0x000fe40003f44270 */
[----:B------:R-:W-:Y:S02]  /*11520*/  FSEL R9, R102, -INF , P0 ;  /* 0xff80000066097808 */ /* 0x000fe40000000000 */
[----:B------:R-:W-:Y:S02]  /*11530*/  FSEL R10, R89, -INF , P1 ;  /* 0xff800000590a7808 */ /* 0x000fe40000800000 */
[----:B------:R-:W-:Y:S01]  /*11540*/  ISETP.GT.AND P0, PT, R2, 0x9, PT ;  /* 0x000000090200780c */ /* 0x000fe20003f04270 */
[----:B--2---:R-:W-:Y:S01]  /*11550*/  IMAD.IADD R0, R5, 0x1, R3 ;  /* 0x0000000105007824 */ /* 0x004fe200078e0203 */
[----:B------:R-:W-:-:S02]  /*11560*/  FSEL R16, R88, -INF , P2 ;  /* 0xff80000058107808 */ /* 0x000fc40001000000 */
[----:B------:R-:W-:Y:S02]  /*11570*/  FMNMX.FTZ R3, R9, R10, !PT ;  /* 0x0000000a09037209 */ /* 0x000fe40007810000 */
[----:B------:R-:W-:Y:S02]  /*11580*/  FSEL R17, R80, -INF , P0 ;  /* 0xff80000050117808 */ /* 0x000fe40000000000 */
[C---:B------:R-:W-:Y:S02]  /*11590*/  ISETP.GT.AND P0, PT, R2.reuse, 0x18, PT ;  /* 0x000000180200780c */ /* 0x040fe40003f04270 */
[----:B------:R-:W-:Y:S02]  /*115a0*/  ISETP.GT.AND P1, PT, R2, 0x10, PT ;  /* 0x000000100200780c */ /* 0x000fe40003f24270 */
[----:B------:R-:W-:Y:S02]  /*115b0*/  FMNMX.FTZ R3, R16, R3, !PT ;  /* 0x0000000310037209 */ /* 0x000fe40007810000 */
[----:B------:R-:W-:-:S02]  /*115c0*/  FSEL R20, R41, -INF , P0 ;  /* 0xff80000029147808 */ /* 0x000fc40000000000 */
[C---:B------:R-:W-:Y:S02]  /*115d0*/  ISETP.GT.AND P2, PT, R2.reuse, 0x19, PT ;  /* 0x000000190200780c */ /* 0x040fe40003f44270 */
[----:B------:R-:W-:Y:S02]  /*115e0*/  ISETP.GT.AND P0, PT, R2, 0x28, PT ;  /* 0x000000280200780c */ /* 0x000fe40003f04270 */
[----:B------:R-:W-:Y:S02]  /*115f0*/  IMNMX R0, R6, R0, PT ;  /* 0x0000000006007217 */ /* 0x000fe40003800200 */
[----:B------:R-:W-:Y:S02]  /*11600*/  ISETP.GT.AND P3, PT, R2, 0x11, PT ;  /* 0x000000110200780c */ /* 0x000fe40003f64270 */
[----:B------:R-:W-:Y:S02]  /*11610*/  FSEL R18, R56, -INF , P1 ;  /* 0xff80000038127808 */ /* 0x000fe40000800000 */
[----:B------:R-:W-:-:S02]  /*11620*/  FMNMX.FTZ R3, R17, R3, !PT ;  /* 0x0000000311037209 */ /* 0x000fc40007810000 */
[----:B------:R-:W-:Y:S02]  /*11630*/  ISETP.GT.AND P1, PT, R2, 0x21, PT ;  /* 0x000000210200780c */ /* 0x000fe40003f24270 */
[----:B------:R-:W-:Y:S02]  /*11640*/  FSEL R22, R40, -INF , P2 ;  /* 0xff80000028167808 */ /* 0x000fe40001000000 */
[----:B------:R-:W-:Y:S02]  /*11650*/  FSEL R144, R11, -INF , P0 ;  /* 0xff8000000b907808 */ /* 0x000fe40000000000 */
[----:B------:R-:W-:Y:S02]  /*11660*/  FSEL R19, R52, -INF , P3 ;  /* 0xff80000034137808 */ /* 0x000fe40001800000 */
[C---:B------:R-:W-:Y:S02]  /*11670*/  ISETP.GT.AND P2, PT, R0.reuse, RZ, PT ;  /* 0x000000ff0000720c */ /* 0x040fe40003f44270 */
[----:B------:R-:W-:-:S02]  /*11680*/  ISETP.GT.AND P0, PT, R0, 0x1, PT ;  /* 0x000000010000780c */ /* 0x000fc40003f04270 */
[----:B------:R-:W-:Y:S02]  /*11690*/  FMNMX.FTZ R3, R18, R3, !PT ;  /* 0x0000000312037209 */ /* 0x000fe40007810000 */
[----:B------:R-:W-:Y:S02]  /*116a0*/  ISETP.GT.AND P3, PT, R2, 0x20, PT ;  /* 0x000000200200780c */ /* 0x000fe40003f64270 */
[----:B------:R-:W-:Y:S02]  /*116b0*/  FSEL R145, R24, -INF , P1 ;  /* 0xff80000018917808 */ /* 0x000fe40000800000 */
[----:B------:R-:W-:Y:S02]  /*116c0*/  ISETP.GT.AND P1, PT, R0, 0x8, PT ;  /* 0x000000080000780c */ /* 0x000fe40003f24270 */
[----:B------:R-:W-:Y:S02]  /*116d0*/  FSEL R11, R91, -INF , P2 ;  /* 0xff8000005b0b7808 */ /* 0x000fe40001000000 */
[----:B------:R-:W-:-:S02]  /*116e0*/  FSEL R15, R90, -INF , P0 ;  /* 0xff8000005a0f7808 */ /* 0x000fc40000000000 */
[----:B------:R-:W-:Y:S01]  /*116f0*/  FMNMX.FTZ R3, R19, R3, !PT ;  /* 0x0000000313037209 */ /* 0x000fe20007810000 */
[----:B------:R-:W-:Y:S01]  /*11700*/  LDSM.16.MT88.4 R88, [R167+0xc00] ;  /* 0x000c0000a758783b */ /* 0x000fe20000004200 */
[----:B------:R-:W-:Y:S02]  /*11710*/  FSEL R147, R25, -INF , P3 ;  /* 0xff80000019937808 */ /* 0x000fe40001800000 */
[----:B------:R-:W-:Y:S02]  /*11720*/  ISETP.GT.AND P3, PT, R2, 0x29, PT ;  /* 0x000000290200780c */ /* 0x000fe40003f64270 */
        /* <DEDUP_REMOVED lines=16> */
[----:B------:R-:W-:Y:S02]  /*11830*/  FSEL R146, R8, -INF , P3 ;  /* 0xff80000008927808 */ /* 0x000fe40001800000 */
        /* <DEDUP_REMOVED lines=9> */
[----:B------:R-:W-:Y:S01]  /*118d0*/  FSEL R140, R27, -INF , P1 ;  /* 0xff8000001b8c7808 */ /* 0x000fe20000800000 */
[----:B------:R-:W1:Y:S01]  /*118e0*/  SHFL.BFLY PT, R8, R3, 0x2, 0x1f ;  /* 0x0c401f0003087f89 */ /* 0x000e6200000e0000 */
[----:B------:R-:W-:-:S02]  /*118f0*/  FMNMX.FTZ R2, R29, R2, !PT ;  /* 0x000000021d027209 */ /* 0x000fc40007810000 */
[----:B------:R-:W-:Y:S02]  /*11900*/  ISETP.GT.AND P1, PT, R0, 0x28, PT ;  /* 0x000000280000780c */ /* 0x000fe40003f24270 */
[----:B------:R-:W-:Y:S02]  /*11910*/  FSEL R143, R23, -INF , P0 ;  /* 0xff800000178f7808 */ /* 0x000fe40000000000 */
[----:B------:R-:W-:Y:S02]  /*11920*/  FMNMX.FTZ R2, R140, R2, !PT ;  /* 0x000000028c027209 */ /* 0x000fe40007810000 */
[----:B------:R-:W-:Y:S02]  /*11930*/  ISETP.GT.AND P0, PT, R0, 0x29, PT ;  /* 0x000000290000780c */ /* 0x000fe40003f04270 */
[----:B------:R-:W-:Y:S02]  /*11940*/  FSEL R142, R21, -INF , P1 ;  /* 0xff800000158e7808 */ /* 0x000fe40000800000 */
[----:B------:R-:W-:-:S02]  /*11950*/  FMNMX.FTZ R2, R143, R2, !PT ;  /* 0x000000028f027209 */ /* 0x000fc40007810000 */
        /* <DEDUP_REMOVED lines=11> */
[----:B------:R-:W-:-:S05]  /*11a10*/  FSEL R12, R0, RZ, P0 ;  /* 0x000000ff000c7208 */ /* 0x000fca0000000000 */
[----:B------:R-:W-:-:S04]  /*11a20*/  FFMA.FTZ R0, R9, c[0x0][0x2d0], -R12 ;  /* 0x0000b40009007a23 */ /* 0x000fc8000001080c */
[----:B------:R1:W-:Y:S01]  /*11a30*/  MUFU.EX2 R209, R0 ;  /* 0x0000000000d17308 */ /* 0x0003e20000000800 */
[----:B--2---:R-:W-:-:S04]  /*11a40*/  FMNMX.FTZ R103, R2, R7, !PT ;  /* 0x0000000702677209 */ /* 0x004fc80007810000 */
[C---:B------:R-:W-:Y:S01]  /*11a50*/  FSETP.NEU.FTZ.AND P0, PT, R103.reuse, -INF , PT ;  /* 0xff8000006700780b */ /* 0x040fe20003f1d000 */
[----:B------:R-:W-:Y:S02]  /*11a60*/  FMUL.FTZ R3, R103, c[0x0][0x2d0] ;  /* 0x0000b40067037a20 */ /* 0x000fe40000410000 */
[----:B-1----:R-:W-:-:S04]  /*11a70*/  FFMA.FTZ R0, R10, c[0x0][0x2d0], -R12 ;  /* 0x0000b4000a007a23 */ /* 0x002fc8000001080c */
[----:B------:R1:W2:Y:S01]  /*11a80*/  MUFU.EX2 R205, R0 ;  /* 0x0000000000cd7308 */ /* 0x0002a20000000800 */
[----:B------:R-:W-:Y:S01]  /*11a90*/  FSEL R3, R3, RZ, P0 ;  /* 0x000000ff03037208 */ /* 0x000fe20000000000 */
[----:B------:R-:W3:Y:S01]  /*11aa0*/  SHFL.IDX PT, R7, R4, RZ, 0x1c1f ;  /* 0x001c1fff04077589 */ /* 0x000ee200000e0000 */
[----:B-1----:R-:W-:-:S05]  /*11ab0*/  FFMA.FTZ R0, R16, c[0x0][0x2d0], -R12 ;  /* 0x0000b40010007a23 */ /* 0x002fca000001080c */
[----:B------:R1:W-:Y:S02]  /*11ac0*/  MUFU.EX2 R213, R0 ;  /* 0x0000000000d57308 */ /* 0x0003e40000000800 */
[----:B-1----:R-:W-:-:S06]  /*11ad0*/  FFMA.FTZ R0, R17, c[0x0][0x2d0], -R12 ;  /* 0x0000b40011007a23 */ /* 0x002fcc000001080c */
[----:B------:R1:W4:Y:S02]  /*11ae0*/  MUFU.EX2 R214, R0 ;  /* 0x0000000000d67308 */ /* 0x0003240000000800 */
[----:B-1----:R-:W-:-:S06]  /*11af0*/  FFMA.FTZ R0, R11, c[0x0][0x2d0], -R3 ;  /* 0x0000b4000b007a23 */ /* 0x002fcc0000010803 */
[----:B------:R1:W-:Y:S01]  /*11b00*/  MUFU.EX2 R191, R0 ;  /* 0x0000000000bf7308 */ /* 0x0003e20000000800 */
[----:B------:R5:W2:Y:S01]  /*11b10*/  SHFL.IDX PT, R2, R4, 0x1, 0x1c1f ;  /* 0x003c1f0004027f89 */ /* 0x000aa200000e0000 */
[----:B-1----:R-:W-:-:S06]  /*11b20*/  FFMA.FTZ R0, R15, c[0x0][0x2d0], -R3 ;  /* 0x0000b4000f007a23 */ /* 0x002fcc0000010803 */
[----:B------:R1:W1:Y:S01]  /*11b30*/  MUFU.EX2 R175, R0 ;  /* 0x0000000000af7308 */ /* 0x0002620000000800 */
[----:B-----5:R-:W-:Y:S02]  /*11b40*/  FFMA.FTZ R4, R19, c[0x0][0x2d0], -R12 ;  /* 0x0000b40013047a23 */ /* 0x020fe4000001080c */
[----:B-1----:R-:W-:-:S05]  /*11b50*/  FFMA.FTZ R0, R14, c[0x0][0x2d0], -R3 ;  /* 0x0000b4000e007a23 */ /* 0x002fca0000010803 */
[----:B------:R1:W-:Y:S02]  /*11b60*/  MUFU.EX2 R206, R0 ;  /* 0x0000000000ce7308 */ /* 0x0003e40000000800 */
[----:B-1----:R-:W-:-:S06]  /*11b70*/  FFMA.FTZ R0, R13, c[0x0][0x2d0], -R3 ;  /* 0x0000b4000d007a23 */ /* 0x002fcc0000010803 */
[----:B------:R1:W5:Y:S08]  /*11b80*/  MUFU.EX2 R207, R0 ;  /* 0x0000000000cf7308 */ /* 0x0003700000000800 */
[----:B------:R2:W-:Y:S01]  /*11b90*/  MUFU.EX2 R208, R4 ;  /* 0x0000000400d07308 */ /* 0x0005e20000000800 */
[----:B-1----:R-:W-:-:S07]  /*11ba0*/  FFMA.FTZ R0, R18, c[0x0][0x2d0], -R12 ;  /* 0x0000b40012007a23 */ /* 0x002fce000001080c */
[----:B------:R3:W1:Y:S01]  /*11bb0*/  MUFU.EX2 R212, R0 ;  /* 0x0000000000d47308 */ /* 0x0006620000000800 */
[----:B--2---:R-:W-:-:S07]  /*11bc0*/  FFMA.FTZ R4, R20, c[0x0][0x2d0], -R12 ;  /* 0x0000b40014047a23 */ /* 0x004fce000001080c */
[----:B------:R2:W-:Y:S01]  /*11bd0*/  MUFU.EX2 R210, R4 ;  /* 0x0000000400d27308 */ /* 0x0005e20000000800 */
[----:B---3--:R-:W-:-:S05]  /*11be0*/  IMAD.IADD R0, R5, 0x1, R7 ;  /* 0x0000000105007824 */ /* 0x008fca00078e0207 */
[----:B------:R-:W-:Y:S01]  /*11bf0*/  IMNMX R0, R6, R0, PT ;  /* 0x0000000006007217 */ /* 0x000fe20003800200 */
[----:B--2---:R-:W-:-:S03]  /*11c00*/  FFMA.FTZ R4, R22, c[0x0][0x2d0], -R12 ;  /* 0x0000b40016047a23 */ /* 0x004fc6000001080c */
[C---:B------:R-:W-:Y:S02]  /*11c10*/  ISETP.GT.AND P0, PT, R0.reuse, RZ, PT ;  /* 0x000000ff0000720c */ /* 0x040fe40003f04270 */
[C---:B------:R-:W-:Y:S01]  /*11c20*/  ISETP.GT.AND P1, PT, R0.reuse, 0x1, PT ;  /* 0x000000010000780c */ /* 0x040fe20003f24270 */
[----:B------:R2:W-:Y:S01]  /*11c30*/  MUFU.EX2 R211, R4 ;  /* 0x0000000400d37308 */ /* 0x0005e20000000800 */
[----:B------:R-:W-:Y:S02]  /*11c40*/  ISETP.GT.AND P2, PT, R0, 0x8, PT ;  /* 0x000000080000780c */ /* 0x000fe40003f44270 */
[----:B------:R-:W-:Y:S02]  /*11c50*/  FSEL R20, R151, -INF , P0 ;  /* 0xff80000097147808 */ /* 0x000fe40000000000 */
[----:B------:R-:W-:Y:S01]  /*11c60*/  FSEL R21, R150, -INF , P1 ;  /* 0xff80000096157808 */ /* 0x000fe20000800000 */
[----:B------:R-:W-:Y:S01]  /*11c70*/  IMAD.IADD R2, R5, 0x1, R2 ;  /* 0x0000000105027824 */ /* 0x000fe200078e0202 */
[----:B------:R-:W-:-:S02]  /*11c80*/  ISETP.GT.AND P0, PT, R0, 0x9, PT ;  /* 0x000000090000780c */ /* 0x000fc40003f04270 */
[----:B------:R-:W-:Y:S01]  /*11c90*/  FSEL R23, R99, -INF , P2 ;  /* 0xff80000063177808 */ /* 0x000fe20001000000 */
[----:B--2---:R-:W-:Y:S01]  /*11ca0*/  FFMA.FTZ R4, R24, c[0x0][0x2d0], -R3 ;  /* 0x0000b40018047a23 */ /* 0x004fe20000010803 */
[----:B------:R-:W-:-:S03]  /*11cb0*/  FMNMX.FTZ R5, R20, R21, !PT ;  /* 0x0000001514057209 */ /* 0x000fc60007810000 */
[----:B------:R2:W-:Y:S01]  /*11cc0*/  MUFU.EX2 R189, R4 ;  /* 0x0000000400bd7308 */ /* 0x0005e20000000800 */
[C---:B------:R-:W-:Y:S02]  /*11cd0*/  ISETP.GT.AND P1, PT, R0.reuse, 0x10, PT ;  /* 0x000000100000780c */ /* 0x040fe40003f24270 */
[----:B------:R-:W-:Y:S02]  /*11ce0*/  ISETP.GT.AND P2, PT, R0, 0x11, PT ;  /* 0x000000110000780c */ /* 0x000fe40003f44270 */
[----:B------:R-:W-:Y:S02]  /*11cf0*/  FSEL R22, R98, -INF , P0 ;  /* 0xff80000062167808 */ /* 0x000fe40000000000 */
[----:B------:R-:W-:Y:S02]  /*11d00*/  FSEL R24, R97, -INF , P1 ;  /* 0xff80000061187808 */ /* 0x000fe40000800000 */
[----:B------:R-:W-:Y:S01]  /*11d10*/  FSEL R25, R96, -INF , P2 ;  /* 0xff80000060197808 */ /* 0x000fe20001000000 */
[----:B--2---:R-:W-:Y:S01]  /*11d20*/  FFMA.FTZ R4, R26, c[0x0][0x2d0], -R3 ;  /* 0x0000b4001a047a23 */ /* 0x004fe20000010803 */
[----:B------:R-:W-:-:S03]  /*11d30*/  ISETP.GT.AND P0, PT, R0, 0x18, PT ;  /* 0x000000180000780c */ /* 0x000fc60003f04270 */
[----:B------:R2:W3:Y:S01]  /*11d40*/  MUFU.EX2 R204, R4 ;  /* 0x0000000400cc7308 */ /* 0x0004e20000000800 */
[C---:B------:R-:W-:Y:S02]  /*11d50*/  ISETP.GT.AND P1, PT, R0.reuse, 0x19, PT ;  /* 0x000000190000780c */ /* 0x040fe40003f24270 */
[----:B------:R-:W-:Y:S02]  /*11d60*/  ISETP.GT.AND P2, PT, R0, 0x20, PT ;  /* 0x000000200000780c */ /* 0x000fe40003f44270 */
[----:B------:R-:W-:Y:S02]  /*11d70*/  FSEL R27, R58, -INF , P0 ;  /* 0xff8000003a1b7808 */ /* 0x000fe40000000000 */
[----:B------:R-:W-:Y:S01]  /*11d80*/  FSEL R26, R54, -INF , P1 ;  /* 0xff800000361a7808 */ /* 0x000fe20000800000 */
[----:B------:R-:W1:Y:S01]  /*11d90*/  LDSM.16.MT88.4 R56, [R167+0x1000] ;  /* 0x00100000a738783b */ /* 0x000e620000004200 */
[----:B------:R-:W-:Y:S02]  /*11da0*/  FSEL R99, R32, -INF , P2 ;  /* 0xff80000020637808 */ /* 0x000fe40001000000 */
[----:B--2---:R-:W-:Y:S01]  /*11db0*/  FMNMX.FTZ R4, R23, R5, !PT ;  /* 0x0000000517047209 */ /* 0x004fe20007810000 */
[----:B------:R-:W-:Y:S03]  /*11dc0*/  LDSM.16.MT88.4 R52, [R166+0x1c00] ;  /* 0x001c0000a634783b */ /* 0x000fe60000004200 */
[----:B------:R-:W-:-:S02]  /*11dd0*/  FMNMX.FTZ R4, R22, R4, !PT ;  /* 0x0000000416047209 */ /* 0x000fc40007810000 */
[C---:B------:R-:W-:Y:S02]  /*11de0*/  ISETP.GT.AND P0, PT, R0.reuse, 0x21, PT ;  /* 0x000000210000780c */ /* 0x040fe40003f04270 */
[C---:B------:R-:W-:Y:S02]  /*11df0*/  ISETP.GT.AND P1, PT, R0.reuse, 0x28, PT ;  /* 0x000000280000780c */ /* 0x040fe40003f24270 */
[----:B------:R-:W-:Y:S02]  /*11e00*/  ISETP.GT.AND P2, PT, R0, 0x29, PT ;  /* 0x000000290000780c */ /* 0x000fe40003f44270 */
[----:B------:R-:W-:-:S04]  /*11e10*/  FMNMX.FTZ R0, R24, R4, !PT ;  /* 0x0000000418007209 */ /* 0x000fc80007810000 */
[----:B------:R-:W-:Y:S02]  /*11e20*/  FMNMX.FTZ R0, R25, R0, !PT ;  /* 0x0000000019007209 */ /* 0x000fe40007810000 */
[----:B------:R-:W-:Y:S02]  /*11e30*/  IMNMX R2, R6, R2, PT ;  /* 0x0000000206027217 */ /* 0x000fe40003800200 */
[----:B------:R-:W-:Y:S02]  /*11e40*/  FMNMX.FTZ R0, R27, R0, !PT ;  /* 0x000000001b007209 */ /* 0x000fe40007810000 */
[----:B------:R-:W-:Y:S02]  /*11e50*/  FSEL R96, R33, -INF , P0 ;  /* 0xff80000021607808 */ /* 0x000fe40000000000 */
[----:B------:R-:W-:Y:S02]  /*11e60*/  FMNMX.FTZ R0, R26, R0, !PT ;  /* 0x000000001a007209 */ /* 0x000fe40007810000 */
[----:B------:R-:W-:-:S02]  /*11e70*/  FSEL R97, R30, -INF , P1 ;  /* 0xff8000001e617808 */ /* 0x000fc40000800000 */
[----:B------:R-:W-:Y:S02]  /*11e80*/  F2FP.BF16.PACK_AB R8, R205, R209 ;  /* 0x000000d1cd08723e */ /* 0x000fe400000010ff */
[----:B----4-:R-:W-:Y:S02]  /*11e90*/  F2FP.BF16.PACK_AB R10, R214, R213 ;  /* 0x000000d5d60a723e */ /* 0x010fe400000010ff */
[----:B------:R-:W-:Y:S02]  /*11ea0*/  F2FP.BF16.PACK_AB R9, R175, R191 ;  /* 0x000000bfaf09723e */ /* 0x000fe400000010ff */
[----:B-----5:R-:W-:Y:S02]  /*11eb0*/  F2FP.BF16.PACK_AB R11, R207, R206 ;  /* 0x000000cecf0b723e */ /* 0x020fe400000010ff */
[C---:B------:R-:W-:Y:S02]  /*11ec0*/  ISETP.GT.AND P0, PT, R2.reuse, RZ, PT ;  /* 0x000000ff0200720c */ /* 0x040fe40003f04270 */
[----:B------:R-:W-:-:S02]  /*11ed0*/  ISETP.GT.AND P1, PT, R2, 0x1, PT ;  /* 0x000000010200780c */ /* 0x000fc40003f24270 */
[----:B------:R-:W-:Y:S01]  /*11ee0*/  FMNMX.FTZ R0, R99, R0, !PT ;  /* 0x0000000063007209 */ /* 0x000fe20007810000 */
[--C-:B------:R-:W-:Y:S01]  /*11ef0*/  FFMA.FTZ R5, R28, c[0x0][0x2d0], -R3.reuse ;  /* 0x0000b4001c057a23 */ /* 0x100fe20000010803 */
[----:B------:R-:W-:Y:S01]  /*11f00*/  ISETP.GT.AND P3, PT, R2, 0x8, PT ;  /* 0x000000080200780c */ /* 0x000fe20003f64270 */
[----:B------:R-:W-:Y:S01]  /*11f10*/  FFMA.FTZ R4, R29, c[0x0][0x2d0], -R3 ;  /* 0x0000b4001d047a23 */ /* 0x000fe20000010803 */
[----:B------:R-:W-:Y:S02]  /*11f20*/  FSEL R16, R153, -INF , P0 ;  /* 0xff80000099107808 */ /* 0x000fe40000000000 */
[----:B------:R-:W-:Y:S01]  /*11f30*/  FSEL R15, R152, -INF , P1 ;  /* 0xff800000980f7808 */ /* 0x000fe20000800000 */
[----:B------:R-:W-:Y:S01]  /*11f40*/  HMMA.16816.F32.BF16 R40, R8, R64, RZ ;  /* 0x000000400828723c */ /* 0x000fe200000418ff */
[----:B------:R-:W-:Y:S02]  /*11f50*/  FSEL R98, R31, -INF , P2 ;  /* 0xff8000001f627808 */ /* 0x000fe40001000000 */
[----:B------:R-:W-:Y:S01]  /*11f60*/  FMNMX.FTZ R0, R96, R0, !PT ;  /* 0x0000000060007209 */ /* 0x000fe20007810000 */
[----:B------:R-:W-:Y:S01]  /*11f70*/  MUFU.EX2 R190, R5 ;  /* 0x0000000500be7308 */ /* 0x000fe20000000800 */
[----:B------:R-:W-:-:S02]  /*11f80*/  ISETP.GT.AND P0, PT, R2, 0x9, PT ;  /* 0x000000090200780c */ /* 0x000fc40003f04270 */
[----:B------:R-:W-:Y:S01]  /*11f90*/  FSEL R14, R157, -INF , P3 ;  /* 0xff8000009d0e7808 */ /* 0x000fe20001800000 */
[----:B------:R-:W-:Y:S01]  /*11fa0*/  HMMA.16816.F32.BF16 R48, R8, R76, RZ ;  /* 0x0000004c0830723c */ /* 0x000fe200000418ff */
[----:B------:R-:W-:-:S03]  /*11fb0*/  FMNMX.FTZ R0, R97, R0, !PT ;  /* 0x0000000061007209 */ /* 0x000fc60007810000 */
[----:B------:R1:W2:Y:S04]  /*11fc0*/  MUFU.EX2 R188, R4 ;  /* 0x0000000400bc7308 */ /* 0x0002a80000000800 */
[----:B------:R-:W-:Y:S01]  /*11fd0*/  HMMA.16816.F32.BF16 R124, R8, R84, RZ ;  /* 0x00000054087c723c */ /* 0x000fe200000418ff */
[----:B------:R-:W-:Y:S02]  /*11fe0*/  ISETP.GT.AND P2, PT, R2, 0x10, PT ;  /* 0x000000100200780c */ /* 0x000fe40003f44270 */
[----:B------:R-:W-:-:S05]  /*11ff0*/  FSEL R18, R156, -INF , P0 ;  /* 0xff8000009c127808 */ /* 0x000fca0000000000 */
[----:B------:R-:W-:Y:S01]  /*12000*/  HMMA.16816.F32.BF16 R44, R8, R88, RZ ;  /* 0x00000058082c723c */ /* 0x000fe200000418ff */
[----:B------:R-:W-:-:S07]  /*12010*/  FMNMX.FTZ R0, R98, R0, !PT ;  /* 0x0000000062007209 */ /* 0x000fce0007810000 */
        /* <DEDUP_REMOVED lines=8> */
[----:B------:R-:W-:-:S04]  /*120a0*/  FMNMX.FTZ R8, R16, R15, !PT ;  /* 0x0000000f10087209 */ /* 0x000fc80007810000 */
[----:B------:R-:W-:Y:S02]  /*120b0*/  FMNMX.FTZ R8, R14, R8, !PT ;  /* 0x000000080e087209 */ /* 0x000fe40007810000 */
[----:B------:R-:W-:Y:S02]  /*120c0*/  ISETP.GT.AND P3, PT, R2, 0x11, PT ;  /* 0x000000110200780c */ /* 0x000fe40003f64270 */
[----:B------:R-:W-:Y:S02]  /*120d0*/  FSEL R13, R149, -INF , P2 ;  /* 0xff800000950d7808 */ /* 0x000fe40001000000 */
[----:B------:R-:W-:Y:S01]  /*120e0*/  FMNMX.FTZ R8, R18, R8, !PT ;  /* 0x0000000812087209 */ /* 0x000fe20007810000 */
[----:B------:R-:W4:Y:S01]  /*120f0*/  SHFL.BFLY PT, R9, R0, 0x2, 0x1f ;  /* 0x0c401f0000097f89 */ /* 0x000f2200000e0000 */
[----:B------:R-:W-:Y:S02]  /*12100*/  ISETP.GT.AND P1, PT, R2, 0x18, PT ;  /* 0x000000180200780c */ /* 0x000fe40003f24270 */
[----:B------:R-:W-:-:S02]  /*12110*/  FSEL R11, R148, -INF , P3 ;  /* 0xff800000940b7808 */ /* 0x000fc40001800000 */
[----:B------:R-:W-:Y:S02]  /*12120*/  FMNMX.FTZ R8, R13, R8, !PT ;  /* 0x000000080d087209 */ /* 0x000fe40007810000 */
[----:B------:R-:W-:Y:S02]  /*12130*/  ISETP.GT.AND P0, PT, R2, 0x19, PT ;  /* 0x000000190200780c */ /* 0x000fe40003f04270 */
[----:B-1----:R-:W-:Y:S02]  /*12140*/  F2FP.BF16.PACK_AB R4, R208, R212 ;  /* 0x000000d4d004723e */ /* 0x002fe400000010ff */
[----:B---3--:R-:W-:Y:S02]  /*12150*/  F2FP.BF16.PACK_AB R5, R204, R189 ;  /* 0x000000bdcc05723e */ /* 0x008fe400000010ff */
[----:B------:R-:W-:Y:S02]  /*12160*/  F2FP.BF16.PACK_AB R6, R211, R210 ;  /* 0x000000d2d306723e */ /* 0x000fe400000010ff */
[----:B--2---:R-:W-:-:S02]  /*12170*/  F2FP.BF16.PACK_AB R7, R188, R190 ;  /* 0x000000bebc07723e */ /* 0x004fc400000010ff */
[----:B------:R-:W-:Y:S02]  /*12180*/  FSEL R17, R110, -INF , P1 ;  /* 0xff8000006e117808 */ /* 0x000fe40000800000 */
[----:B------:R-:W-:Y:S02]  /*12190*/  FMNMX.FTZ R8, R11, R8, !PT ;  /* 0x000000080b087209 */ /* 0x000fe40007810000 */
[----:B------:R-:W-:Y:S02]  /*121a0*/  FSEL R19, R109, -INF , P0 ;  /* 0xff8000006d137808 */ /* 0x000fe40000000000 */
[C---:B------:R-:W-:Y:S02]  /*121b0*/  ISETP.GT.AND P3, PT, R2.reuse, 0x20, PT ;  /* 0x000000200200780c */ /* 0x040fe40003f64270 */
[C---:B------:R-:W-:Y:S02]  /*121c0*/  ISETP.GT.AND P2, PT, R2.reuse, 0x21, PT ;  /* 0x000000210200780c */ /* 0x040fe40003f44270 */
[----:B------:R-:W-:-:S02]  /*121d0*/  ISETP.GT.AND P1, PT, R2, 0x28, PT ;  /* 0x000000280200780c */ /* 0x000fc40003f24270 */
[----:B------:R-:W-:Y:S02]  /*121e0*/  ISETP.GT.AND P0, PT, R2, 0x29, PT ;  /* 0x000000290200780c */ /* 0x000fe40003f04270 */
[----:B------:R-:W-:Y:S01]  /*121f0*/  FMNMX.FTZ R2, R17, R8, !PT ;  /* 0x0000000811027209 */ /* 0x000fe20007810000 */
[----:B------:R-:W-:Y:S03]  /*12200*/  HMMA.16816.F32.BF16 R168, R4, R56, R44 ;  /* 0x0000003804a8723c */ /* 0x000fe6000004182c */
[----:B------:R-:W-:-:S04]  /*12210*/  FMNMX.FTZ R2, R19, R2, !PT ;  /* 0x0000000213027209 */ /* 0x000fc80007810000 */
[----:B------:R-:W-:Y:S02]  /*12220*/  FSEL R47, R107, -INF , P3 ;  /* 0xff8000006b2f7808 */ /* 0x000fe40001800000 */
[----:B------:R-:W-:Y:S02]  /*12230*/  FSEL R46, R106, -INF , P2 ;  /* 0xff8000006a2e7808 */ /* 0x000fe40001000000 */
[----:B------:R-:W-:Y:S01]  /*12240*/  FMNMX.FTZ R2, R47, R2, !PT ;  /* 0x000000022f027209 */ /* 0x000fe20007810000 */
[----:B------:R-:W-:Y:S01]  /*12250*/  HMMA.16816.F32.BF16 R152, R4, R68, R40 ;  /* 0x000000440498723c */ /* 0x000fe20000041828 */
[----:B------:R-:W-:Y:S01]  /*12260*/  FSEL R45, R101, -INF , P1 ;  /* 0xff800000652d7808 */ /* 0x000fe20000800000 */
[----:B------:R-:W-:Y:S01]  /*12270*/  LDSM.16.MT88.4 R40, [R167+0x1c00] ;  /* 0x001c0000a728783b */ /* 0x000fe20000004200 */
[----:B------:R-:W-:Y:S02]  /*12280*/  FMNMX.FTZ R2, R46, R2, !PT ;  /* 0x000000022e027209 */ /* 0x000fe40007810000 */
[----:B----4-:R-:W-:-:S02]  /*12290*/  FMNMX.FTZ R0, R0, R9, !PT ;  /* 0x0000000900007209 */ /* 0x010fc40007810000 */
[----:B------:R-:W-:Y:S02]  /*122a0*/  FSEL R44, R100, -INF , P0 ;  /* 0xff800000642c7808 */ /* 0x000fe40000000000 */
[----:B------:R-:W-:Y:S01]  /*122b0*/  FMNMX.FTZ R2, R45, R2, !PT ;  /* 0x000000022d027209 */ /* 0x000fe20007810000 */
[----:B------:R-:W1:Y:S03]  /*122c0*/  SHFL.BFLY PT, R9, R0, 0x1, 0x1f ;  /* 0x0c201f0000097f89 */ /* 0x000e6600000e0000 */
[----:B------:R-:W-:-:S05]  /*122d0*/  FMNMX.FTZ R8, R44, R2, !PT ;  /* 0x000000022c087209 */ /* 0x000fca0007810000 */
[----:B------:R-:W2:Y:S01]  /*122e0*/  SHFL.BFLY PT, R10, R8, 0x2, 0x1f ;  /* 0x0c401f00080a7f89 */ /* 0x000ea200000e0000 */
[----:B------:R-:W-:Y:S01]  /*122f0*/  HMMA.16816.F32.BF16 R240, R4, R52, R80 ;  /* 0x0000003404f0723c */ /* 0x000fe20000041850 */
[----:B-1----:R-:W-:-:S07]  /*12300*/  FMNMX.FTZ R110, R0, R9, !PT ;  /* 0x00000009006e7209 */ /* 0x002fce0007810000 */
[----:B------:R-:W-:Y:S01]  /*12310*/  HMMA.16816.F32.BF16 R220, R4, R72, R48 ;  /* 0x0000004804dc723c */ /* 0x000fe20000041830 */
[C---:B------:R-:W-:Y:S01]  /*12320*/  FSETP.NEU.FTZ.AND P0, PT, R110.reuse, -INF , PT ;  /* 0xff8000006e00780b */ /* 0x040fe20003f1d000 */
[----:B------:R-:W-:Y:S01]  /*12330*/  FMUL.FTZ R2, R110, c[0x0][0x2d0] ;  /* 0x0000b4006e027a20 */ /* 0x000fe20000410000 */
[----:B--2---:R-:W-:-:S05]  /*12340*/  FMNMX.FTZ R0, R8, R10, !PT ;  /* 0x0000000a08007209 */ /* 0x004fca0007810000 */
[----:B------:R-:W-:Y:S01]  /*12350*/  HMMA.16816.F32.BF16 R232, R4, R60, R124 ;  /* 0x0000003c04e8723c */ /* 0x000fe2000004187c */
[----:B------:R-:W-:-:S07]  /*12360*/  FSEL R2, R2, RZ, P0 ;  /* 0x000000ff02027208 */ /* 0x000fce0000000000 */
[C---:B------:R-:W-:Y:S08]  /*12370*/  HMMA.16816.F32.BF16 R236, R4.reuse, R40, R128 ;  /* 0x0000002804ec723c */ /* 0x040ff00000041880 */
[C---:B------:R-:W-:Y:S08]  /*12380*/  HMMA.16816.F32.BF16 R136, R4.reuse, R70, R136 ;  /* 0x000000460488723c */ /* 0x040ff00000041888 */
[C---:B------:R-:W-:Y:S08]  /*12390*/  HMMA.16816.F32.BF16 R80, R4.reuse, R74, R132 ;  /* 0x0000004a0450723c */ /* 0x040ff00000041884 */
[C---:B------:R-:W-:Y:S08]  /*123a0*/  HMMA.16816.F32.BF16 R156, R4.reuse, R62, R120 ;  /* 0x0000003e049c723c */ /* 0x040ff00000041878 */
[C---:B------:R-:W-:Y:S08]  /*123b0*/  HMMA.16816.F32.BF16 R228, R4.reuse, R58, R36 ;  /* 0x0000003a04e4723c */ /* 0x040ff00000041824 */
[C---:B------:R-:W-:Y:S08]  /*123c0*/  HMMA.16816.F32.BF16 R224, R4.reuse, R54, R32 ;  /* 0x0000003604e0723c */ /* 0x040ff00000041820 */
[----:B------:R-:W-:Y:S01]  /*123d0*/  HMMA.16816.F32.BF16 R216, R4, R42, R28 ;  /* 0x0000002a04d8723c */ /* 0x000fe2000004181c */
[----:B------:R-:W1:Y:S01]  /*123e0*/  SHFL.BFLY PT, R5, R0, 0x1, 0x1f ;  /* 0x0c201f0000057f89 */ /* 0x000e6200000e0000 */
[----:B------:R-:W-:-:S02]  /*123f0*/  IMAD.MOV.U32 R127, RZ, RZ, R168 ;  /* 0x000000ffff7f7224 */ /* 0x000fc400078e00a8 */
[----:B------:R-:W-:Y:S01]  /*12400*/  IMAD.MOV.U32 R126, RZ, RZ, R169 ;  /* 0x000000ffff7e7224 */ /* 0x000fe200078e00a9 */
[----:B------:R-:W-:Y:S02]  /*12410*/  LDSM.16.MT88.4 R128, [R166+0x800] ;  /* 0x00080000a680783b */ /* 0x000fe40000004200 */
[----:B------:R-:W-:-:S04]  /*12420*/  FFMA.FTZ R4, R20, c[0x0][0x2d0], -R2 ;  /* 0x0000b40014047a23 */ /* 0x000fc80000010802 */
[----:B------:R2:W-:Y:S01]  /*12430*/  MUFU.EX2 R168, R4 ;  /* 0x0000000400a87308 */ /* 0x0005e20000000800 */
[----:B------:R-:W-:Y:S02]  /*12440*/  IMAD.MOV.U32 R125, RZ, RZ, R170 ;  /* 0x000000ffff7d7224 */ /* 0x000fe400078e00aa */
[----:B--2---:R-:W-:-:S05]  /*12450*/  FFMA.FTZ R4, R21, c[0x0][0x2d0], -R2 ;  /* 0x0000b40015047a23 */ /* 0x004fca0000010802 */
[----:B------:R2:W3:Y:S01]  /*12460*/  MUFU.EX2 R102, R4 ;  /* 0x0000000400667308 */ /* 0x0004e20000000800 */
[----:B-1----:R-:W-:Y:S01]  /*12470*/  FMNMX.FTZ R109, R0, R5, !PT ;  /* 0x00000005006d7209 */ /* 0x002fe20007810000 */
[--C-:B------:R-:W-:Y:S02]  /*12480*/  FFMA.FTZ R0, R25, c[0x0][0x2d0], -R2.reuse ;  /* 0x0000b40019007a23 */ /* 0x100fe40000010802 */
[----:B--2---:R-:W-:-:S04]  /*12490*/  FFMA.FTZ R4, R23, c[0x0][0x2d0], -R2 ;  /* 0x0000b40017047a23 */ /* 0x004fc80000010802 */
[----:B------:R1:W-:Y:S01]  /*124a0*/  MUFU.EX2 R169, R4 ;  /* 0x0000000400a97308 */ /* 0x0003e20000000800 */
[----:B------:R-:W-:Y:S01]  /*124b0*/  IMAD.MOV.U32 R124, RZ, RZ, R171 ;  /* 0x000000ffff7c7224 */ /* 0x000fe200078e00ab */
[----:B------:R-:W-:Y:S01]  /*124c0*/  FSETP.NEU.FTZ.AND P0, PT, R109, -INF , PT ;  /* 0xff8000006d00780b */ /* 0x000fe20003f1d000 */
[----:B-1----:R-:W-:-:S05]  /*124d0*/  FFMA.FTZ R4, R22, c[0x0][0x2d0], -R2 ;  /* 0x0000b40016047a23 */ /* 0x002fca0000010802 */
        /* <DEDUP_REMOVED lines=22> */
[----:B------:R1:W-:Y:S02]  /*12640*/  MUFU.EX2 R100, R4 ;  /* 0x0000000400647308 */ /* 0x0003e40000000800 */
[----:B-1----:R-:W-:Y:S01]  /*12650*/  FFMA.FTZ R4, R11, c[0x0][0x2d0], -R0 ;  /* 0x0000b4000b047a23 */ /* 0x002fe20000010800 */
[----:B-----5:R-:W-:-:S05]  /*12660*/  F2FP.BF16.PACK_AB R11, R51, R50 ;  /* 0x00000032330b723e */ /* 0x020fca00000010ff */
[----:B------:R1:W2:Y:S02]  /*12670*/  MUFU.EX2 R101, R4 ;  /* 0x0000000400657308 */ /* 0x0002a40000000800 */
[----:B------:R-:W-:Y:S01]  /*12680*/  HMMA.16816.F32.BF16 R20, R8, R64, RZ ;  /* 0x000000400814723c */ /* 0x000fe200000418ff */
[----:B-1----:R-:W-:-:S05]  /*12690*/  FFMA.FTZ R4, R17, c[0x0][0x2d0], -R0 ;  /* 0x0000b40011047a23 */ /* 0x002fca0000010800 */
[----:B------:R1:W-:Y:S02]  /*126a0*/  MUFU.EX2 R107, R4 ;  /* 0x00000004006b7308 */ /* 0x0003e40000000800 */
[----:B-1----:R-:W-:Y:S02]  /*126b0*/  FFMA.FTZ R4, R19, c[0x0][0x2d0], -R0 ;  /* 0x0000b40013047a23 */ /* 0x002fe40000010800 */
[C---:B------:R-:W-:Y:S04]  /*126c0*/  HMMA.16816.F32.BF16 R16, R8.reuse, R76, RZ ;  /* 0x0000004c0810723c */ /* 0x040fe800000418ff */
[----:B------:R1:W3:Y:S01]  /*126d0*/  MUFU.EX2 R106, R4 ;  /* 0x00000004006a7308 */ /* 0x0002e20000000800 */
[----:B--2---:R-:W-:Y:S02]  /*126e0*/  F2FP.BF16.PACK_AB R5, R101, R100 ;  /* 0x000000646505723e */ /* 0x004fe400000010ff */
[----:B------:R-:W-:Y:S01]  /*126f0*/  F2FP.BF16.PACK_AB R6, R174, R173 ;  /* 0x000000adae06723e */ /* 0x000fe200000010ff */
[----:B------:R-:W-:Y:S01]  /*12700*/  HMMA.16816.F32.BF16 R28, R8, R84, RZ ;  /* 0x00000054081c723c */ /* 0x000fe200000418ff */
[----:B-1----:R-:W-:-:S02]  /*12710*/  F2FP.BF16.PACK_AB R4, R171, R172 ;  /* 0x000000acab04723e */ /* 0x002fc400000010ff */
[----:B---3--:R-:W-:-:S05]  /*12720*/  F2FP.BF16.PACK_AB R7, R106, R107 ;  /* 0x0000006b6a07723e */ /* 0x008fca00000010ff */
[----:B------:R-:W-:Y:S08]  /*12730*/  HMMA.16816.F32.BF16 R24, R8, R88, RZ ;  /* 0x000000580818723c */ /* 0x000ff000000418ff */
[C---:B------:R-:W-:Y:S08]  /*12740*/  HMMA.16816.F32.BF16 R120, R4.reuse, R68, R20 ;  /* 0x000000440478723c */ /* 0x040ff00000041814 */
[----:B------:R-:W-:Y:S08]  /*12750*/  HMMA.16816.F32.BF16 R132, R4, R72, R16 ;  /* 0x000000480484723c */ /* 0x000ff00000041810 */
[C---:B------:R-:W-:Y:S08]  /*12760*/  HMMA.16816.F32.BF16 R20, R8.reuse, R92, RZ ;  /* 0x0000005c0814723c */ /* 0x040ff000000418ff */
[----:B------:R-:W-:Y:S08]  /*12770*/  HMMA.16816.F32.BF16 R16, R8, R116, RZ ;  /* 0x000000740810723c */ /* 0x000ff000000418ff */
[C---:B------:R-:W-:Y:S08]  /*12780*/  HMMA.16816.F32.BF16 R148, R4.reuse, R60, R28 ;  /* 0x0000003c0494723c */ /* 0x040ff0000004181c */
[C---:B------:R-:W-:Y:S08]  /*12790*/  HMMA.16816.F32.BF16 R176, R4.reuse, R56, R24 ;  /* 0x0000003804b0723c */ /* 0x040ff00000041818 */
[C---:B------:R-:W-:Y:S08]  /*127a0*/  HMMA.16816.F32.BF16 R180, R4.reuse, R52, R20 ;  /* 0x0000003404b4723c */ /* 0x040ff00000041814 */
[----:B------:R-:W-:Y:S08]  /*127b0*/  HMMA.16816.F32.BF16 R184, R4, R40, R16 ;  /* 0x0000002804b8723c */ /* 0x000ff00000041810 */
[C---:B------:R-:W-:Y:S01]  /*127c0*/  HMMA.16816.F32.BF16 R32, R8.reuse, R66, RZ ;  /* 0x000000420820723c */ /* 0x040fe200000418ff */
[----:B------:R-:W-:Y:S07]  /*127d0*/  LDSM.16.MT88.4 R64, [R167+0x1400] ;  /* 0x00140000a740783b */ /* 0x000fee0000004200 */
[C---:B------:R-:W-:Y:S08]  /*127e0*/  HMMA.16816.F32.BF16 R28, R8.reuse, R78, RZ ;  /* 0x0000004e081c723c */ /* 0x040ff000000418ff */
[C---:B------:R-:W-:Y:S08]  /*127f0*/  HMMA.16816.F32.BF16 R24, R8.reuse, R86, RZ ;  /* 0x000000560818723c */ /* 0x040ff000000418ff */
[C---:B------:R-:W-:Y:S08]  /*12800*/  HMMA.16816.F32.BF16 R20, R8.reuse, R90, RZ ;  /* 0x0000005a0814723c */ /* 0x040ff000000418ff */
[C---:B------:R-:W-:Y:S08]  /*12810*/  HMMA.16816.F32.BF16 R16, R8.reuse, R94, RZ ;  /* 0x0000005e0810723c */ /* 0x040ff000000418ff */
[----:B------:R-:W-:Y:S08]  /*12820*/  HMMA.16816.F32.BF16 R8, R8, R118, RZ ;  /* 0x000000760808723c */ /* 0x000ff000000418ff */
[C---:B------:R-:W-:Y:S08]  /*12830*/  HMMA.16816.F32.BF16 R32, R4.reuse, R70, R32 ;  /* 0x000000460420723c */ /* 0x040ff00000041820 */
[C---:B------:R-:W-:Y:S08]  /*12840*/  HMMA.16816.F32.BF16 R28, R4.reuse, R74, R28 ;  /* 0x0000004a041c723c */ /* 0x040ff0000004181c */
[C---:B------:R-:W-:Y:S08]  /*12850*/  HMMA.16816.F32.BF16 R60, R4.reuse, R62, R24 ;  /* 0x0000003e043c723c */ /* 0x040ff00000041818 */
[C---:B------:R-:W-:Y:S08]  /*12860*/  HMMA.16816.F32.BF16 R36, R4.reuse, R58, R20 ;  /* 0x0000003a0424723c */ /* 0x040ff00000041814 */
[C---:B------:R-:W-:Y:S08]  /*12870*/  HMMA.16816.F32.BF16 R84, R4.reuse, R54, R16 ;  /* 0x000000360454723c */ /* 0x040ff00000041810 */
[----:B------:R-:W-:Y:S07]  /*12880*/  HMMA.16816.F32.BF16 R40, R4, R42, R8 ;  /* 0x0000002a0428723c */ /* 0x000fee0000041808 */
[----:B------:R-:W-:-:S04]  /*12890*/  FFMA.FTZ R4, R99, c[0x0][0x2d0], -R2 ;  /* 0x0000b40063047a23 */ /* 0x000fc80000010802 */
[----:B------:R1:W-:Y:S02]  /*128a0*/  MUFU.EX2 R19, R4 ;  /* 0x0000000400137308 */ /* 0x0003e40000000800 */
[----:B-1----:R-:W-:-:S06]  /*128b0*/  FFMA.FTZ R4, R96, c[0x0][0x2d0], -R2 ;  /* 0x0000b40060047a23 */ /* 0x002fcc0000010802 */
[----:B------:R1:W-:Y:S02]  /*128c0*/  MUFU.EX2 R22, R4 ;  /* 0x0000000400167308 */ /* 0x0003e40000000800 */
[--C-:B-1----:R-:W-:Y:S02]  /*128d0*/  FFMA.FTZ R4, R97, c[0x0][0x2d0], -R2.reuse ;  /* 0x0000b40061047a23 */ /* 0x102fe40000010802 */
[----:B------:R-:W-:-:S04]  /*128e0*/  FFMA.FTZ R2, R98, c[0x0][0x2d0], -R2 ;  /* 0x0000b40062027a23 */ /* 0x000fc80000010802 */
[----:B------:R1:W-:Y:S02]  /*128f0*/  MUFU.EX2 R24, R2 ;  /* 0x0000000200187308 */ /* 0x0003e40000000800 */
[----:B-1----:R-:W-:-:S06]  /*12900*/  FFMA.FTZ R2, R47, c[0x0][0x2d0], -R0 ;  /* 0x0000b4002f027a23 */ /* 0x002fcc0000010800 */
        /* <DEDUP_REMOVED lines=9> */
[----:B------:R1:W2:Y:S02]  /*129a0*/  MUFU.EX2 R10, R0 ;  /* 0x00000000000a7308 */ /* 0x0002a40000000800 */
[----:B-1----:R-:W-:-:S06]  /*129b0*/  FFMA.FTZ R0, R144, c[0x0][0x2d0], -R12 ;  /* 0x0000b40090007a23 */ /* 0x002fcc000001080c */
[----:B------:R1:W-:Y:S02]  /*129c0*/  MUFU.EX2 R15, R0 ;  /* 0x00000000000f7308 */ /* 0x0003e40000000800 */
[----:B-1----:R-:W-:Y:S02]  /*129d0*/  FFMA.FTZ R0, R146, c[0x0][0x2d0], -R12 ;  /* 0x0000b40092007a23 */ /* 0x002fe4000001080c */
[----:B------:R-:W1:Y:S04]  /*129e0*/  LDSM.16.MT88.4 R144, [R167+0x800] ;  /* 0x00080000a790783b */ /* 0x000e680000004200 */
[----:B------:R3:W-:Y:S02]  /*129f0*/  MUFU.EX2 R18, R0 ;  /* 0x0000000000127308 */ /* 0x0007e40000000800 */
[----:B---3--:R-:W-:-:S06]  /*12a00*/  FFMA.FTZ R0, R140, c[0x0][0x2d0], -R3 ;  /* 0x0000b4008c007a23 */ /* 0x008fcc0000010803 */
[----:B------:R3:W-:Y:S02]  /*12a10*/  MUFU.EX2 R9, R0 ;  /* 0x0000000000097308 */ /* 0x0007e40000000800 */
[----:B---3--:R-:W-:-:S06]  /*12a20*/  FFMA.FTZ R0, R143, c[0x0][0x2d0], -R3 ;  /* 0x0000b4008f007a23 */ /* 0x008fcc0000010803 */
[----:B------:R3:W4:Y:S08]  /*12a30*/  MUFU.EX2 R8, R0 ;  /* 0x0000000000087308 */ /* 0x0007300000000800 */
[----:B------:R-:W-:Y:S01]  /*12a40*/  MUFU.EX2 R20, R2 ;  /* 0x0000000200147308 */ /* 0x000fe20000000800 */
[--C-:B---3--:R-:W-:Y:S02]  /*12a50*/  FFMA.FTZ R0, R142, c[0x0][0x2d0], -R3.reuse ;  /* 0x0000b4008e007a23 */ /* 0x108fe40000010803 */
[----:B------:R-:W-:-:S05]  /*12a60*/  FFMA.FTZ R3, R141, c[0x0][0x2d0], -R3 ;  /* 0x0000b4008d037a23 */ /* 0x000fca0000010803 */
[----:B------:R-:W-:Y:S08]  /*12a70*/  MUFU.EX2 R2, R0 ;  /* 0x0000000000027308 */ /* 0x000ff00000000800 */
[----:B------:R-:W3:Y:S01]  /*12a80*/  MUFU.EX2 R3, R3 ;  /* 0x0000000300037308 */ /* 0x000ee20000000800 */
[----:B--2---:R-:W-:Y:S02]  /*12a90*/  F2FP.BF16.PACK_AB R92, R10, R11 ;  /* 0x0000000b0a5c723e */ /* 0x004fe400000010ff */
[----:B----4-:R-:W-:-:S02]  /*12aa0*/  F2FP.BF16.PACK_AB R93, R8, R9 ;  /* 0x00000009085d723e */ /* 0x010fc400000010ff */
[----:B------:R-:W-:Y:S02]  /*12ab0*/  F2FP.BF16.PACK_AB R94, R18, R15 ;  /* 0x0000000f125e723e */ /* 0x000fe400000010ff */
[----:B---3--:R-:W-:Y:S01]  /*12ac0*/  F2FP.BF16.PACK_AB R95, R3, R2 ;  /* 0x00000002035f723e */ /* 0x008fe200000010ff */
[----:B------:R2:W3:Y:S06]  /*12ad0*/  MUFU.EX2 R23, R4 ;  /* 0x0000000400177308 */ /* 0x0004ec0000000800 */
[----:B-1----:R-:W-:Y:S01]  /*12ae0*/  HMMA.16816.F32.BF16 R140, R92, R146, R80 ;  /* 0x000000925c8c723c */ /* 0x002fe20000041850 */
[----:B------:R-:W1:Y:S01]  /*12af0*/  LDSM.16.MT88.4 R80, [R166+0x2000] ;  /* 0x00200000a650783b */ /* 0x000e620000004200 */
[----:B------:R-:W-:-:S03]  /*12b00*/  IMAD.MOV.U32 R27, RZ, RZ, R160 ;  /* 0x000000ffff1b7224 */ /* 0x000fc600078e00a0 */
[----:B------:R-:W-:Y:S04]  /*12b10*/  LDSM.16.MT88.4 R160, [R166+0x1400] ;  /* 0x00140000a6a0783b */ /* 0x000fe80000004200 */
[----:B--2---:R-:W2:Y:S01]  /*12b20*/  LDSM.16.MT88.4 R4, [R167+0x2000] ;  /* 0x00200000a704783b */ /* 0x004ea20000004200 */
[----:B------:R-:W-:Y:S01]  /*12b30*/  @P4 IMAD.HI.U32 R12, R27, c[0x0][0x2c8], RZ ;  /* 0x0000b2001b0c4a27 */ /* 0x000fe200078e00ff */
[----:B------:R-:W-:-:S03]  /*12b40*/  F2FP.BF16.PACK_AB R96, R22, R19 ;  /* 0x000000131660723e */ /* 0x000fc600000010ff */
[----:B------:R-:W-:Y:S01]  /*12b50*/  IMAD.MOV.U32 R0, RZ, RZ, R27 ;  /* 0x000000ffff007224 */ /* 0x000fe200078e001b */
[----:B------:R-:W-:Y:S01]  /*12b60*/  @P4 SHF.R.U32.HI R0, RZ, c[0x0][0x2cc], R12 ;  /* 0x0000b300ff004a19 */ /* 0x000fe2000001160c */
[----:B------:R-:W-:Y:S01]  /*12b70*/  IMAD.MOV.U32 R76, RZ, RZ, R127 ;  /* 0x000000ffff4c7224 */ /* 0x000fe200078e007f */
[----:B------:R-:W-:Y:S01]  /*12b80*/  F2FP.BF16.PACK_AB R97, R17, R16 ;  /* 0x000000101161723e */ /* 0x000fe200000010ff */
[----:B------:R-:W-:Y:S01]  /*12b90*/  IMAD.MOV.U32 R77, RZ, RZ, R126 ;  /* 0x000000ffff4d7224 */ /* 0x000fe200078e007e */
[----:B---3--:R-:W-:Y:S01]  /*12ba0*/  F2FP.BF16.PACK_AB R98, R24, R23 ;  /* 0x000000171862723e */ /* 0x008fe200000010ff */
[----:B------:R-:W-:Y:S01]  /*12bb0*/  IMAD.MOV.U32 R78, RZ, RZ, R125 ;  /* 0x000000ffff4e7224 */ /* 0x000fe200078e007d */
[----:B------:R-:W-:Y:S01]  /*12bc0*/  F2FP.BF16.PACK_AB R99, R21, R20 ;  /* 0x000000141563723e */ /* 0x000fe200000010ff */
[----:B------:R-:W-:Y:S01]  /*12bd0*/  IMAD.MOV.U32 R79, RZ, RZ, R124 ;  /* 0x000000ffff4f7224 */ /* 0x000fe200078e007c */
[----:B------:R-:W-:Y:S01]  /*12be0*/  IADD3 R0, R0, R247, -R250 ;  /* 0x000000f700007210 */ /* 0x000fe20007ffe8fa */
[----:B------:R-:W-:-:S02]  /*12bf0*/  FADD.FTZ R12, R168, R102 ;  /* 0x00000066a80c7221 */ /* 0x000fc40000010000 */
[----:B------:R-:W-:Y:S02]  /*12c00*/  FADD.FTZ R13, R49, R48 ;  /* 0x00000030310d7221 */ /* 0x000fe40000010000 */
[----:B------:R-:W-:Y:S01]  /*12c10*/  FADD.FTZ R14, R209, R205 ;  /* 0x000000cdd10e7221 */ /* 0x000fe20000010000 */
[----:B------:R-:W-:Y:S01]  /*12c20*/  HMMA.16816.F32.BF16 R56, R92, R64, R76 ;  /* 0x000000405c38723c */ /* 0x000fe2000004184c */
[----:B------:R-:W-:-:S04]  /*12c30*/  IMAD.HI R25, R0, 0x2aaaaaab, RZ ;  /* 0x2aaaaaab00197827 */ /* 0x000fc800078e02ff */
[----:B------:R-:W-:Y:S02]  /*12c40*/  FADD.FTZ R0, R191, R175 ;  /* 0x000000afbf007221 */ /* 0x000fe40000010000 */
[----:B------:R-:W-:Y:S01]  /*12c50*/  FADD.FTZ R12, R169, R12 ;  /* 0x0000000ca90c7221 */ /* 0x000fe20000010000 */
[----:B-1----:R-:W-:Y:S01]  /*12c60*/  HMMA.16816.F32.BF16 R72, R92, R80, R240 ;  /* 0x000000505c48723c */ /* 0x002fe200000418f0 */
[----:B------:R-:W-:-:S07]  /*12c70*/  FADD.FTZ R0, R206, R0 ;  /* 0x00000000ce007221 */ /* 0x000fce0000010000 */
[----:B------:R-:W-:Y:S08]  /*12c80*/  HMMA.16816.F32.BF16 R76, R92, R82, R224 ;  /* 0x000000525c4c723c */ /* 0x000ff000000418e0 */
[----:B------:R-:W-:Y:S01]  /*12c90*/  HMMA.16816.F32.BF16 R68, R96, R80, R180 ;  /* 0x000000506044723c */ /* 0x000fe200000418b4 */
[----:B------:R-:W-:-:S07]  /*12ca0*/  SHF.R.U32.HI R26, RZ, 0x1f, R25 ;  /* 0x0000001fff1a7819 */ /* 0x000fce0000011619 */
[----:B------:R-:W-:Y:S08]  /*12cb0*/  HMMA.16816.F32.BF16 R80, R96, R82, R84 ;  /* 0x000000526050723c */ /* 0x000ff00000041854 */
[-C--:B--2---:R-:W-:Y:S08]  /*12cc0*/  HMMA.16816.F32.BF16 R88, R92, R4.reuse, R236 ;  /* 0x000000045c58723c */ /* 0x084ff000000418ec */
[----:B------:R-:W-:Y:S07]  /*12cd0*/  HMMA.16816.F32.BF16 R84, R96, R4, R184 ;  /* 0x000000046054723c */ /* 0x000fee00000418b8 */
[----:B------:R-:W-:-:S02]  /*12ce0*/  FADD.FTZ R5, R50, R13 ;  /* 0x0000000d32057221 */ /* 0x000fc40000010000 */
[----:B------:R-:W-:Y:S01]  /*12cf0*/  FADD.FTZ R4, R213, R14 ;  /* 0x0000000ed5047221 */ /* 0x000fe20000010000 */
[----:B------:R-:W-:Y:S01]  /*12d00*/  HMMA.16816.F32.BF16 R116, R92, R128, R152 ;  /* 0x000000805c74723c */ /* 0x000fe20000041898 */
[----:B------:R-:W-:Y:S02]  /*12d10*/  FADD.FTZ R13, R170, R12 ;  /* 0x0000000caa0d7221 */ /* 0x000fe40000010000 */
[----:B------:R-:W-:Y:S02]  /*12d20*/  FADD.FTZ R5, R51, R5 ;  /* 0x0000000533057221 */ /* 0x000fe40000010000 */
[----:B------:R-:W-:-:S03]  /*12d30*/  FADD.FTZ R12, R214, R4 ;  /* 0x00000004d60c7221 */ /* 0x000fc60000010000 */
[----:B------:R-:W-:Y:S01]  /*12d40*/  HMMA.16816.F32.BF16 R148, R96, R160, R148 ;  /* 0x000000a06094723c */ /* 0x000fe20000041894 */
[----:B------:R-:W-:Y:S02]  /*12d50*/  FADD.FTZ R4, R207, R0 ;  /* 0x00000000cf047221 */ /* 0x000fe40000010000 */
[----:B------:R-:W-:-:S05]  /*12d60*/  FADD.FTZ R0, R172, R13 ;  /* 0x0000000dac007221 */ /* 0x000fca0000010000 */
[----:B------:R-:W-:Y:S01]  /*12d70*/  HMMA.16816.F32.BF16 R152, R92, R160, R232 ;  /* 0x000000a05c98723c */ /* 0x000fe200000418e8 */
[----:B------:R-:W-:Y:S01]  /*12d80*/  FADD.FTZ R5, R100, R5 ;  /* 0x0000000564057221 */ /* 0x000fe20000010000 */
[----:B------:R-:W-:-:S06]  /*12d90*/  LEA.HI.SX32 R26, R25, R26, 0x1d ;  /* 0x0000001a191a7211 */ /* 0x000fcc00078feaff */
[----:B------:R-:W-:Y:S01]  /*12da0*/  HMMA.16816.F32.BF16 R156, R92, R162, R156 ;  /* 0x000000a25c9c723c */ /* 0x000fe2000004189c */
[----:B------:R-:W-:-:S07]  /*12db0*/  FADD.FTZ R0, R171, R0 ;  /* 0x00000000ab007221 */ /* 0x000fce0000010000 */
[----:B------:R-:W-:Y:S01]  /*12dc0*/  HMMA.16816.F32.BF16 R124, R92, R130, R136 ;  /* 0x000000825c7c723c */ /* 0x000fe20000041888 */
[----:B------:R-:W-:-:S07]  /*12dd0*/  FADD.FTZ R5, R101, R5 ;  /* 0x0000000565057221 */ /* 0x000fce0000010000 */
[C---:B------:R-:W-:Y:S08]  /*12de0*/  HMMA.16816.F32.BF16 R160, R96.reuse, R162, R60 ;  /* 0x000000a260a0723c */ /* 0x040ff0000004183c */
[C---:B------:R-:W-:Y:S08]  /*12df0*/  HMMA.16816.F32.BF16 R120, R96.reuse, R128, R120 ;  /* 0x000000806078723c */ /* 0x040ff00000041878 */
[-C--:B------:R-:W-:Y:S08]  /*12e00*/  HMMA.16816.F32.BF16 R132, R96, R144.reuse, R132 ;  /* 0x000000906084723c */ /* 0x080ff00000041884 */
[C---:B------:R-:W-:Y:S08]  /*12e10*/  HMMA.16816.F32.BF16 R136, R92.reuse, R144, R220 ;  /* 0x000000905c88723c */ /* 0x040ff000000418dc */
[----:B------:R-:W-:Y:S08]  /*12e20*/  HMMA.16816.F32.BF16 R60, R92, R66, R228 ;  /* 0x000000425c3c723c */ /* 0x000ff000000418e4 */
[C---:B------:R-:W-:Y:S08]  /*12e30*/  HMMA.16816.F32.BF16 R52, R96.reuse, R64, R176 ;  /* 0x000000406034723c */ /* 0x040ff000000418b0 */
[C---:B------:R-:W-:Y:S08]  /*12e40*/  HMMA.16816.F32.BF16 R128, R96.reuse, R130, R32 ;  /* 0x000000826080723c */ /* 0x040ff00000041820 */
[C---:B------:R-:W-:Y:S08]  /*12e50*/  HMMA.16816.F32.BF16 R144, R96.reuse, R146, R28 ;  /* 0x000000926090723c */ /* 0x040ff0000004181c */
[----:B------:R-:W-:Y:S01]  /*12e60*/  HMMA.16816.F32.BF16 R64, R96, R66, R36 ;  /* 0x000000426040723c */ /* 0x000fe20000041824 */
[----:B------:R-:W-:-:S07]  /*12e70*/  IMNMX R28, R246, R26, !PT ;  /* 0x0000001af61c7217 */ /* 0x000fce0007800200 */
[-C--:B------:R-:W-:Y:S08]  /*12e80*/  HMMA.16816.F32.BF16 R92, R92, R6.reuse, R216 ;  /* 0x000000065c5c723c */ /* 0x080ff000000418d8 */
[----:B------:R-:W-:Y:S07]  /*12e90*/  HMMA.16816.F32.BF16 R96, R96, R6, R40 ;  /* 0x000000066060723c */ /* 0x000fee0000041828 */
[----:B------:R-:W-:-:S02]  /*12ea0*/  FADD.FTZ R6, R212, R12 ;  /* 0x0000000cd4067221 */ /* 0x000fc40000010000 */
[----:B------:R-:W-:Y:S02]  /*12eb0*/  FADD.FTZ R7, R189, R4 ;  /* 0x00000004bd077221 */ /* 0x000fe40000010000 */
[----:B------:R-:W-:Y:S02]  /*12ec0*/  FADD.FTZ R6, R208, R6 ;  /* 0x00000006d0067221 */ /* 0x000fe40000010000 */
[----:B------:R-:W-:Y:S02]  /*12ed0*/  FADD.FTZ R7, R204, R7 ;  /* 0x00000007cc077221 */ /* 0x000fe40000010000 */
[----:B------:R-:W-:Y:S02]  /*12ee0*/  FADD.FTZ R4, R173, R0 ;  /* 0x00000000ad047221 */ /* 0x000fe40000010000 */
[----:B------:R-:W-:Y:S01]  /*12ef0*/  FADD.FTZ R0, R107, R5 ;  /* 0x000000056b007221 */ /* 0x000fe20000010000 */
[----:B------:R1:W-:Y:S01]  /*12f00*/  STL [R1+0x10], R28 ;  /* 0x0000101c01007387 */ /* 0x0003e20000100800 */
[----:B------:R-:W-:Y:S01]  /*12f10*/  FADD.FTZ R6, R210, R6 ;  /* 0x00000006d2067221 */ /* 0x000fe20000010000 */
[----:B------:R-:W-:Y:S01]  /*12f20*/  IADD3 R204, R215, -0x2, RZ ;  /* 0xfffffffed7cc7810 */ /* 0x000fe20007ffe0ff */
[----:B------:R-:W-:-:S02]  /*12f30*/  FADD.FTZ R7, R190, R7 ;  /* 0x00000007be077221 */ /* 0x000fc40000010000 */
[----:B------:R-:W-:Y:S02]  /*12f40*/  FADD.FTZ R5, R174, R4 ;  /* 0x00000004ae057221 */ /* 0x000fe40000010000 */
[----:B------:R-:W-:Y:S02]  /*12f50*/  FADD.FTZ R4, R106, R0 ;  /* 0x000000006a047221 */ /* 0x000fe40000010000 */
[----:B------:R-:W-:Y:S01]  /*12f60*/  FADD.FTZ R0, R211, R6 ;  /* 0x00000006d3007221 */ /* 0x000fe20000010000 */
[----:B------:R-:W-:Y:S01]  /*12f70*/  ISETP.GE.AND P0, PT, R204, R28, PT ;  /* 0x0000001ccc00720c */ /* 0x000fe20003f06270 */
        /* <DEDUP_REMOVED lines=17> */
[----:B------:R-:W-:Y:S05]  /*13090*/  @!P0 BRA `(.L_x_1305) ;  /* 0x0000369000008947 */ /* 0x000fea0003800000 */
[----:B-1----:R-:W-:Y:S01]  /*130a0*/  IADD3 R248, R248, R27, RZ ;  /* 0x0000001bf8f87210 */ /* 0x002fe20007ffe0ff */
[----:B------:R-:W-:Y:S01]  /*130b0*/  IMAD.MOV.U32 R3, RZ, RZ, R110 ;  /* 0x000000ffff037224 */ /* 0x000fe200078e006e */
[----:B------:R-:W-:Y:S01]  /*130c0*/  MOV R100, R109 ;  /* 0x0000006d00647202 */ /* 0x000fe20000000f00 */
[----:B------:R-:W-:Y:S01]  /*130d0*/  IMAD.MOV.U32 R106, RZ, RZ, R108 ;  /* 0x000000ffff6a7224 */ /* 0x000fe200078e006c */
[----:B------:R-:W-:Y:S01]  /*130e0*/  MOV R107, R103 ;  /* 0x00000067006b7202 */ /* 0x000fe20000000f00 */
[----:B------:R-:W-:-:S05]  /*130f0*/  @P4 IMAD.HI.U32 R0, R248, c[0x0][0x2c8], RZ ;  /* 0x0000b200f8004a27 */ /* 0x000fca00078e00ff */
[----:B------:R-:W-:-:S05]  /*13100*/  @P4 SHF.R.U32.HI R0, RZ, c[0x0][0x2cc], R0 ;  /* 0x0000b300ff004a19 */ /* 0x000fca0000011600 */
[----:B------:R1:W-:Y:S02]  /*13110*/  @P4 STL [R1+0x14], R0 ;  /* 0x0000140001004387 */ /* 0x0003e40000100800 */
.L_x_1310:
[----:B------:R-:W2:Y:S01]  /*13120*/  LDL R206, [R1+0x1c] ;  /* 0x00001c0001ce7983 */ /* 0x000ea20000100800 */
[----:B------:R-:W-:Y:S04]  /*13130*/  DEPBAR.LE SB0, 0x0 ;  /* 0x000080000000791a */ /* 0x000fe80000000000 */
[----:B-1----:R-:W3:Y:S01]  /*13140*/  LDL R0, [R1+0x20] ;  /* 0x0000200001007983 */ /* 0x002ee20000100800 */
[----:B------:R-:W-:Y:S01]  /*13150*/  WARPSYNC 0xffffffff ;  /* 0xffffffff00007948 */ /* 0x000fe20003800000 */
[----:B------:R-:W-:Y:S02]  /*13160*/  BSSY B0, `(.L_x_1306) ;  /* 0x000002e000007945 */ /* 0x000fe40003800000 */
[----:B------:R-:W-:Y:S06]  /*13170*/  BAR.SYNC.DEFER_BLOCKING 0x0 ;  /* 0x0000000000007b1d */ /* 0x000fec0000010000 */
[----:B------:R-:W1:Y:S04]  /*13180*/  S2R R205, SR_TID.X ;  /* 0x0000000000cd7919 */ /* 0x000e680000002100 */
        /* <DEDUP_REMOVED lines=10> */
[----:B--2---:R-:W-:Y:S02]  /*13230*/  ISETP.GT.AND P0, PT, R206, R204, PT ;  /* 0x000000ccce00720c */ /* 0x004fe40003f04270 */
[----:B---3--:R-:W-:Y:S11]  /*13240*/  LOP3.LUT P3, RZ, R0, 0x1, RZ, 0xc0, !PT ;  /* 0x0000000100ff7812 */ /* 0x008ff6000786c0ff */
[----:B------:R-:W-:-:S05]  /*13250*/  @P0 BRA `(.L_x_1307) ;  /* 0x000001e000000947 */ /* 0x000fca0003800000 */
[----:B-1--4-:R-:W-:Y:S01]  /*13260*/  SHF.R.S32.HI R0, RZ, 0x1f, R204 ;  /* 0x0000001fff007819 */ /* 0x012fe200000114cc */
[----:B------:R-:W-:Y:S01]  /*13270*/  IMAD.WIDE.U32 R4, R204, c[0x0][0x208], RZ ;  /* 0x00008200cc047a25 */ /* 0x000fe200078e00ff */
[----:B------:R-:W-:Y:S03]  /*13280*/  ISETP.GT.AND P2, PT, R205, 0x3f, PT ;  /* 0x0000003fcd00780c */ /* 0x000fe60003f44270 */
[----:B------:R-:W-:Y:S04]  /*13290*/  IMAD R0, R0, c[0x0][0x208], RZ ;  /* 0x0000820000007a24 */ /* 0x000fe800078e02ff */
[----:B------:R-:W-:Y:S04]  /*132a0*/  IMAD R0, R204, c[0x0][0x20c], R0 ;  /* 0x00008300cc007a24 */ /* 0x000fe800078e0200 */
[----:B------:R-:W-:Y:S02]  /*132b0*/  IMAD.IADD R0, R5, 0x1, R0 ;  /* 0x0000000105007824 */ /* 0x000fe400078e0200 */
[----:B------:R-:W-:Y:S04]  /*132c0*/  IMAD.WIDE.U32 R4, R4, 0x30, RZ ;  /* 0x0000003004047825 */ /* 0x000fe800078e00ff */
[----:B------:R-:W-:Y:S01]  /*132d0*/  IMAD R0, R0, 0x30, RZ ;  /* 0x0000003000007824 */ /* 0x000fe200078e02ff */
[----:B------:R-:W-:Y:S01]  /*132e0*/  IADD3 R2, P1, R244, R4, RZ ;  /* 0x00000004f4027210 */ /* 0x000fe20007f3e0ff */
[----:B------:R-:W-:Y:S02]  /*132f0*/  @!P2 IMAD.MOV.U32 R7, RZ, RZ, c[0x0][0x208] ;  /* 0x00008200ff07a624 */ /* 0x000fe400078e00ff */
[----:B------:R-:W-:Y:S01]  /*13300*/  @!P2 IMAD.MOV.U32 R8, RZ, RZ, c[0x0][0x20c] ;  /* 0x00008300ff08a624 */ /* 0x000fe200078e00ff */
[----:B------:R-:W-:Y:S02]  /*13310*/  IADD3 R0, R5, R0, RZ ;  /* 0x0000000005007210 */ /* 0x000fe40007ffe0ff */
        /* <DEDUP_REMOVED lines=18> */
.L_x_1307:
[----:B-1--4-:R-:W-:Y:S05]  /*13440*/  BSYNC B0 ;  /* 0x0000000000007941 */ /* 0x012fea0003800000 */
.L_x_1306:
        /* <DEDUP_REMOVED lines=197> */
[----:B------:R-:W2:Y:S03]  /*140a0*/  LDL.64 R206, [R1+0x8] ;  /* 0x0000080001ce7983 */ /* 0x000ea60000100a00 */
[----:B------:R-:W-:Y:S02]  /*140b0*/  LEA.HI R208, R208, R205, RZ, 0x2 ;  /* 0x000000cdd0d07211 */ /* 0x000fe400078f10ff */
[----:B------:R-:W3:Y:S02]  /*140c0*/  LDL R205, [R1+0x4] ;  /* 0x0000040001cd7983 */ /* 0x000ee40000100800 */
[----:B------:R-:W-:Y:S04]  /*140d0*/  SHF.R.S32.HI R208, RZ, 0x2, R208 ;  /* 0x00000002ffd07819 */ /* 0x000fe800000114d0 */
[----:B-1----:R-:W-:Y:S04]  /*140e0*/  IADD3 R0, -R208, 0x30, RZ ;  /* 0x00000030d0007810 */ /* 0x002fe80007ffe1ff */
        /* <DEDUP_REMOVED lines=9> */
[----:B------:R-:W-:Y:S02]  /*14180*/  @P0 IMAD R4, R4, c[0x0][0x1e0], RZ ;  /* 0x0000780004040a24 */ /* 0x000fe400078e02ff */
[----:B------:R-:W-:Y:S02]  /*14190*/  @P1 IMAD R8, R5, c[0x0][0x1e0], RZ ;  /* 0x0000780005081a24 */ /* 0x000fe400078e02ff */
[C---:B------:R-:W-:Y:S02]  /*141a0*/  @P0 IMAD R10, R0.reuse, c[0x0][0x1e4], R4 ;  /* 0x00007900000a0a24 */ /* 0x040fe400078e0204 */
[----:B------:R-:W-:Y:S04]  /*141b0*/  @P0 IMAD.WIDE.U32 R4, R0, c[0x0][0x1e0], RZ ;  /* 0x0000780000040a25 */ /* 0x000fe800078e00ff */
[C---:B------:R-:W-:Y:S02]  /*141c0*/  @P1 IMAD R0, R2.reuse, c[0x0][0x1e4], R8 ;  /* 0x0000790002001a24 */ /* 0x040fe400078e0208 */
[----:B------:R-:W-:Y:S04]  /*141d0*/  @P1 IMAD.WIDE.U32 R8, R2, c[0x0][0x1e0], RZ ;  /* 0x0000780002081a25 */ /* 0x000fe800078e00ff */
[----:B------:R-:W-:Y:S01]  /*141e0*/  @P0 IMAD.SHL.U32 R6, R6, 0x20, RZ ;  /* 0x0000002006060824 */ /* 0x000fe200078e00ff */
[----:B------:R-:W-:Y:S01]  /*141f0*/  @P1 IADD3 R9, R9, R0, RZ ;  /* 0x0000000009091210 */ /* 0x000fe20007ffe0ff */
[----:B------:R-:W-:Y:S02]  /*14200*/  @P0 IMAD.IADD R2, R5, 0x1, R10 ;  /* 0x0000000105020824 */ /* 0x000fe400078e020a */
[----:B------:R-:W-:Y:S04]  /*14210*/  @P0 IMAD.WIDE.U32 R6, R4, 0x30, R6 ;  /* 0x0000003004060825 */ /* 0x000fe800078e0006 */
[----:B------:R-:W-:Y:S02]  /*14220*/  @P0 IMAD R2, R2, 0x30, RZ ;  /* 0x0000003002020824 */ /* 0x000fe400078e02ff */
[----:B---3--:R-:W-:Y:S01]  /*14230*/  @P1 IMAD.MOV.U32 R5, RZ, RZ, R205 ;  /* 0x000000ffff051224 */ /* 0x008fe200078e00cd */
[----:B--2---:R-:W-:Y:S01]  /*14240*/  @P0 IADD3 R0, P2, R206, R6, RZ ;  /* 0x00000006ce000210 */ /* 0x004fe20007f5e0ff */
[----:B------:R-:W-:Y:S04]  /*14250*/  @P1 IMAD.MOV.U32 R4, RZ, RZ, R206 ;  /* 0x000000ffff041224 */ /* 0x000fe800078e00ce */
        /* <DEDUP_REMOVED lines=17> */
.L_x_1309:
[----:B--234-:R-:W-:Y:S05]  /*14370*/  BSYNC B0 ;  /* 0x0000000000007941 */ /* 0x01cfea0003800000 */
.L_x_1308:
[----:B-1----:R-:W2:Y:S01]  /*14380*/  LDL R0, [R1+0x14] ;  /* 0x0000140001007983 */ /* 0x002ea20000100800 */
[----:B------:R-:W-:Y:S02]  /*14390*/  MOV R2, c[0x0][0x2c4] ;  /* 0x0000b10000027a02 */ /* 0x000fe40000000f00 */
[----:B------:R-:W-:Y:S01]  /*143a0*/  MOV R4, R248 ;  /* 0x000000f800047202 */ /* 0x000fe20000000f00 */
[----:B------:R-:W3:Y:S01]  /*143b0*/  LDL R7, [R1+0x24] ;  /* 0x0000240001077983 */ /* 0x000ee20000100800 */
[----:B------:R-:W-:Y:S03]  /*143c0*/  ISETP.NE.AND P0, PT, R2, 0x1, PT ;  /* 0x000000010200780c */ /* 0x000fe60003f05270 */
[----:B------:R-:W4:Y:S04]  /*143d0*/  LDL R6, [R1+0x3c] ;  /* 0x00003c0001067983 */ /* 0x000f280000100800 */
[----:B------:R-:W4:Y:S04]  /*143e0*/  LDL R5, [R1+0x4c] ;  /* 0x00004c0001057983 */ /* 0x000f280000100800 */
[----:B------:R-:W-:Y:S08]  /*143f0*/  LDSM.16.MT88.4 R36, [R167] ;  /* 0x00000000a724783b */ /* 0x000ff00000004200 */
[----:B------:R-:W0:Y:S01]  /*14400*/  LDGDEPBAR ;  /* 0x00000000000079af */ /* 0x000e220000000000 */
[----:B--2---:R-:W-:Y:S01]  /*14410*/  @P0 MOV R4, R0 ;  /* 0x0000000000040202 */ /* 0x004fe20000000f00 */
[----:B------:R-:W-:Y:S06]  /*14420*/  IMAD R0, R204, -0x30, RZ ;  /* 0xffffffd0cc007824 */ /* 0x000fec00078e02ff */
[----:B------:R-:W1:Y:S01]  /*14430*/  SHFL.IDX PT, R2, R4, RZ, 0x1c1f ;  /* 0x001c1fff04027589 */ /* 0x000e6200000e0000 */
[----:B---3--:R-:W-:Y:S04]  /*14440*/  IADD3 R0, -R7, 0x1, R0 ;  /* 0x0000000107007810 */ /* 0x008fe80007ffe100 */
[----:B----4-:R-:W-:Y:S03]  /*14450*/  IADD3 R5, -R5, R0, R6 ;  /* 0x0000000005057210 */ /* 0x010fe60007ffe106 */
        /* <DEDUP_REMOVED lines=8> */
[----:B------:R-:W-:Y:S02]  /*144e0*/  ISETP.GT.AND P1, PT, R0, 0x9, PT ;  /* 0x000000090000780c */ /* 0x000fe40003f24270 */
[----:B------:R-:W-:Y:S02]  /*144f0*/  FSEL R10, R103, -INF , P0 ;  /* 0xff800000670a7808 */ /* 0x000fe40000000000 */
[----:B------:R-:W-:Y:S02]  /*14500*/  FMNMX.FTZ R2, R8, R2, !PT ;  /* 0x0000000208027209 */ /* 0x000fe40007810000 */
[----:B------:R-:W-:Y:S02]  /*14510*/  ISETP.GT.AND P0, PT, R0, 0x10, PT ;  /* 0x000000100000780c */ /* 0x000fe40003f04270 */
[----:B------:R-:W-:Y:S02]  /*14520*/  FSEL R15, R15, -INF , P1 ;  /* 0xff8000000f0f7808 */ /* 0x000fe40000800000 */
[----:B------:R-:W-:Y:S02]  /*14530*/  FMNMX.FTZ R2, R10, R2, !PT ;  /* 0x000000020a027209 */ /* 0x000fe40007810000 */
[----:B------:R-:W-:Y:S02]  /*14540*/  ISETP.GT.AND P1, PT, R0, 0x11, PT ;  /* 0x000000110000780c */ /* 0x000fe40003f24270 */
[----:B------:R-:W-:Y:S02]  /*14550*/  FSEL R207, R102, -INF , P0 ;  /* 0xff80000066cf7808 */ /* 0x000fe40000000000 */
[----:B------:R-:W-:Y:S02]  /*14560*/  FMNMX.FTZ R2, R15, R2, !PT ;  /* 0x000000020f027209 */ /* 0x000fe40007810000 */
[C---:B------:R-:W-:Y:S02]  /*14570*/  ISETP.GT.AND P0, PT, R0.reuse, 0x18, PT ;  /* 0x000000180000780c */ /* 0x040fe40003f04270 */
[----:B------:R-:W-:Y:S02]  /*14580*/  FSEL R206, R101, -INF , P1 ;  /* 0xff80000065ce7808 */ /* 0x000fe40000800000 */
[----:B------:R-:W-:Y:S02]  /*14590*/  FMNMX.FTZ R2, R207, R2, !PT ;  /* 0x00000002cf027209 */ /* 0x000fe40007810000 */
[----:B------:R-:W-:Y:S02]  /*145a0*/  ISETP.GT.AND P1, PT, R0, 0x19, PT ;  /* 0x000000190000780c */ /* 0x000fe40003f24270 */
[----:B------:R-:W-:Y:S02]  /*145b0*/  FSEL R210, R18, -INF , P0 ;  /* 0xff80000012d27808 */ /* 0x000fe40000000000 */
[----:B------:R-:W-:Y:S02]  /*145c0*/  FMNMX.FTZ R2, R206, R2, !PT ;  /* 0x00000002ce027209 */ /* 0x000fe40007810000 */
[----:B------:R-:W-:Y:S02]  /*145d0*/  ISETP.GT.AND P0, PT, R0, 0x20, PT ;  /* 0x000000200000780c */ /* 0x000fe40003f04270 */
[----:B------:R-:W-:Y:S02]  /*145e0*/  FSEL R208, R16, -INF , P1 ;  /* 0xff80000010d07808 */ /* 0x000fe40000800000 */
[----:B------:R-:W-:Y:S01]  /*145f0*/  FMNMX.FTZ R2, R210, R2, !PT ;  /* 0x00000002d2027209 */ /* 0x000fe20007810000 */
[----:B------:R-:W-:Y:S01]  /*14600*/  SHFL.IDX PT, R16, R4, 0x3, 0x1c1f ;  /* 0x007c1f0004107f89 */ /* 0x000fe200000e0000 */
[----:B------:R-:W-:Y:S02]  /*14610*/  FSEL R234, R12, -INF , P0 ;  /* 0xff8000000cea7808 */ /* 0x000fe40000000000 */
[C---:B------:R-:W-:Y:S02]  /*14620*/  ISETP.GT.AND P3, PT, R0.reuse, 0x21, PT ;  /* 0x000000210000780c */ /* 0x040fe40003f64270 */
[C---:B------:R-:W-:Y:S02]  /*14630*/  ISETP.GT.AND P2, PT, R0.reuse, 0x28, PT ;  /* 0x000000280000780c */ /* 0x040fe40003f44270 */
        /* <DEDUP_REMOVED lines=15> */
[C---:B------:R-:W-:Y:S02]  /*14730*/  ISETP.GT.AND P0, PT, R2.reuse, 0x8, PT ;  /* 0x000000080200780c */ /* 0x040fe40003f04270 */
[----:B-1----:R-:W-:Y:S02]  /*14740*/  FMNMX.FTZ R4, R9, R100, !PT ;  /* 0x0000006409047209 */ /* 0x002fe40007810000 */
[----:B------:R-:W-:Y:S02]  /*14750*/  FSEL R11, R187, -INF , P2 ;  /* 0xff800000bb0b7808 */ /* 0x000fe40001000000 */
        /* <DEDUP_REMOVED lines=8> */
[----:B------:R-:W-:Y:S02]  /*147e0*/  ISETP.GT.AND P0, PT, R2, 0x18, PT ;  /* 0x000000180200780c */ /* 0x000fe40003f04270 */
[----:B------:R-:W-:Y:S02]  /*147f0*/  FMNMX.FTZ R4, R18, R0, !PT ;  /* 0x0000000012047209 */ /* 0x000fe40007810000 */
[----:B------:R-:W-:Y:S02]  /*14800*/  FSEL R189, R109, -INF , P1 ;  /* 0xff8000006dbd7808 */ /* 0x000fe40000800000 */
[----:B---3--:R-:W-:Y:S02]  /*14810*/  IADD3 R0, R5, R12, RZ ;  /* 0x0000000c05007210 */ /* 0x008fe40007ffe0ff */
        /* <DEDUP_REMOVED lines=17> */
[----:B------:R-:W-:Y:S02]  /*14930*/  FMNMX.FTZ R19, R6, R106, !PT ;  /* 0x0000006a06137209 */ /* 0x000fe40007810000 */
[----:B------:R-:W-:Y:S02]  /*14940*/  FSEL R13, R214, -INF , P1 ;  /* 0xff800000d60d7808 */ /* 0x000fe40000800000 */
[----:B------:R-:W-:Y:S02]  /*14950*/  ISETP.GT.AND P3, PT, R0, 0x9, PT ;  /* 0x000000090000780c */ /* 0x000fe40003f64270 */
[----:B------:R-:W-:Y:S02]  /*14960*/  FMNMX.FTZ R19, R13, R19, !PT ;  /* 0x000000130d137209 */ /* 0x000fe40007810000 */
[----:B------:R-:W-:Y:S02]  /*14970*/  FMNMX.FTZ R12, R205, R4, !PT ;  /* 0x00000004cd0c7209 */ /* 0x000fe40007810000 */
[----:B------:R-:W-:Y:S02]  /*14980*/  IADD3 R4, R5, R16, RZ ;  /* 0x0000001005047210 */ /* 0x000fe40007ffe0ff */
[----:B------:R-:W-:Y:S02]  /*14990*/  FSEL R16, R211, -INF , P0 ;  /* 0xff800000d3107808 */ /* 0x000fe40000000000 */
[----:B------:R-:W-:Y:S02]  /*149a0*/  FSEL R17, R209, -INF , P3 ;  /* 0xff800000d1117808 */ /* 0x000fe40001800000 */
[----:B------:R-:W-:Y:S02]  /*149b0*/  FMNMX.FTZ R21, R16, R19, !PT ;  /* 0x0000001310157209 */ /* 0x000fe40007810000 */
[----:B------:R-:W-:Y:S02]  /*149c0*/  ISETP.GT.AND P2, PT, R0, 0x10, PT ;  /* 0x000000100000780c */ /* 0x000fe40003f44270 */
[----:B------:R-:W-:Y:S02]  /*149d0*/  FMNMX.FTZ R5, R189, R12, !PT ;  /* 0x0000000cbd057209 */ /* 0x000fe40007810000 */
[----:B------:R-:W-:Y:S02]  /*149e0*/  FSEL R182, R176, -INF , P2 ;  /* 0xff800000b0b67808 */ /* 0x000fe40001000000 */
[----:B------:R-:W-:Y:S02]  /*149f0*/  ISETP.GT.AND P2, PT, R4, 0x1, PT ;  /* 0x000000010400780c */ /* 0x000fe40003f44270 */
[----:B------:R-:W-:Y:S02]  /*14a00*/  FMNMX.FTZ R21, R17, R21, !PT ;  /* 0x0000001511157209 */ /* 0x000fe40007810000 */
[----:B------:R-:W-:Y:S02]  /*14a10*/  ISETP.GT.AND P1, PT, R0, 0x11, PT ;  /* 0x000000110000780c */ /* 0x000fe40003f24270 */
[----:B------:R-:W-:Y:S02]  /*14a20*/  ISETP.GT.AND P0, PT, R4, RZ, PT ;  /* 0x000000ff0400720c */ /* 0x000fe40003f04270 */
[----:B------:R-:W-:Y:S02]  /*14a30*/  FMNMX.FTZ R5, R191, R5, !PT ;  /* 0x00000005bf057209 */ /* 0x000fe40007810000 */
[----:B------:R-:W-:Y:S02]  /*14a40*/  FSEL R20, R217, -INF , P2 ;  /* 0xff800000d9147808 */ /* 0x000fe40001000000 */
[----:B------:R-:W-:Y:S02]  /*14a50*/  FSEL R184, R171, -INF , P1 ;  /* 0xff800000abb87808 */ /* 0x000fe40000800000 */
[----:B------:R-:W-:Y:S02]  /*14a60*/  FMNMX.FTZ R21, R182, R21, !PT ;  /* 0x00000015b6157209 */ /* 0x000fe40007810000 */
[----:B------:R-:W-:Y:S02]  /*14a70*/  ISETP.GT.AND P3, PT, R0, 0x18, PT ;  /* 0x000000180000780c */ /* 0x000fe40003f64270 */
[----:B------:R-:W-:Y:S02]  /*14a80*/  FSEL R12, R216, -INF , P0 ;  /* 0xff800000d80c7808 */ /* 0x000fe40000000000 */
[----:B------:R-:W-:Y:S02]  /*14a90*/  ISETP.GT.AND P1, PT, R4, 0x8, PT ;  /* 0x000000080400780c */ /* 0x000fe40003f24270 */
[----:B------:R-:W-:Y:S02]  /*14aa0*/  ISETP.GT.AND P2, PT, R0, 0x20, PT ;  /* 0x000000200000780c */ /* 0x000fe40003f44270 */
[----:B------:R-:W-:Y:S02]  /*14ab0*/  FMNMX.FTZ R5, R190, R5, !PT ;  /* 0x00000005be057209 */ /* 0x000fe40007810000 */
[----:B------:R-:W-:Y:S02]  /*14ac0*/  FSEL R19, R212, -INF , P1 ;  /* 0xff800000d4137808 */ /* 0x000fe40000800000 */
[----:B------:R-:W-:Y:S02]  /*14ad0*/  ISETP.GT.AND P0, PT, R0, 0x19, PT ;  /* 0x000000190000780c */ /* 0x000fe40003f04270 */
[----:B------:R-:W-:Y:S02]  /*14ae0*/  FSEL R187, R168, -INF , P3 ;  /* 0xff800000a8bb7808 */ /* 0x000fe40001800000 */
[C---:B------:R-:W-:Y:S02]  /*14af0*/  ISETP.GT.AND P1, PT, R0.reuse, 0x21, PT ;  /* 0x000000210000780c */ /* 0x040fe40003f24270 */
[----:B------:R-:W-:Y:S02]  /*14b00*/  ISETP.GT.AND P3, PT, R0, 0x29, PT ;  /* 0x000000290000780c */ /* 0x000fe40003f64270 */
[----:B------:R-:W-:Y:S02]  /*14b10*/  FSEL R226, R24, -INF , P2 ;  /* 0xff80000018e27808 */ /* 0x000fe40001000000 */
[----:B------:R-:W-:Y:S02]  /*14b20*/  ISETP.GT.AND P2, PT, R0, 0x28, PT ;  /* 0x000000280000780c */ /* 0x000fe40003f44270 */
[----:B------:R-:W-:Y:S02]  /*14b30*/  FMNMX.FTZ R0, R184, R21, !PT ;  /* 0x00000015b8007209 */ /* 0x000fe40007810000 */
[----:B------:R-:W-:Y:S02]  /*14b40*/  FMNMX.FTZ R21, R12, R107, !PT ;  /* 0x0000006b0c157209 */ /* 0x000fe40007810000 */
[----:B------:R-:W-:Y:S02]  /*14b50*/  FMNMX.FTZ R5, R230, R5, !PT ;  /* 0x00000005e6057209 */ /* 0x000fe40007810000 */
[----:B------:R-:W-:Y:S02]  /*14b60*/  FSEL R185, R108, -INF , P0 ;  /* 0xff8000006cb97808 */ /* 0x000fe40000000000 */
[----:B-1----:R-:W-:Y:S02]  /*14b70*/  FMNMX.FTZ R110, R2, R23, !PT ;  /* 0x00000017026e7209 */ /* 0x002fe40007810000 */
[----:B------:R-:W-:Y:S02]  /*14b80*/  FMNMX.FTZ R2, R187, R0, !PT ;  /* 0x00000000bb027209 */ /* 0x000fe40007810000 */
[----:B------:R-:W-:Y:S02]  /*14b90*/  FMNMX.FTZ R0, R20, R21, !PT ;  /* 0x0000001514007209 */ /* 0x000fe40007810000 */
[C---:B------:R-:W-:Y:S02]  /*14ba0*/  ISETP.GT.AND P0, PT, R4.reuse, 0x9, PT ;  /* 0x000000090400780c */ /* 0x040fe40003f04270 */
[----:B------:R-:W-:Y:S02]  /*14bb0*/  FMNMX.FTZ R5, R229, R5, !PT ;  /* 0x00000005e5057209 */ /* 0x000fe40007810000 */
[----:B------:R-:W-:Y:S02]  /*14bc0*/  FMNMX.FTZ R0, R19, R0, !PT ;  /* 0x0000000013007209 */ /* 0x000fe40007810000 */
[----:B------:R-:W-:Y:S02]  /*14bd0*/  FSEL R24, R213, -INF , P0 ;  /* 0xff800000d5187808 */ /* 0x000fe40000000000 */
[----:B------:R-:W-:Y:S02]  /*14be0*/  ISETP.GT.AND P0, PT, R4, 0x10, PT ;  /* 0x000000100400780c */ /* 0x000fe40003f04270 */
[----:B------:R-:W-:Y:S02]  /*14bf0*/  FMNMX.FTZ R5, R228, R5, !PT ;  /* 0x00000005e4057209 */ /* 0x000fe40007810000 */
[----:B------:R-:W-:Y:S02]  /*14c00*/  FMNMX.FTZ R0, R24, R0, !PT ;  /* 0x0000000018007209 */ /* 0x000fe40007810000 */
[----:B------:R-:W-:Y:S02]  /*14c10*/  FSEL R181, R178, -INF , P0 ;  /* 0xff800000b2b57808 */ /* 0x000fe40000000000 */
[----:B------:R-:W-:Y:S02]  /*14c20*/  ISETP.GT.AND P0, PT, R4, 0x18, PT ;  /* 0x000000180400780c */ /* 0x000fe40003f04270 */
[----:B------:R-:W-:Y:S02]  /*14c30*/  FMNMX.FTZ R5, R227, R5, !PT ;  /* 0x00000005e3057209 */ /* 0x000fe40007810000 */
[----:B------:R-:W-:Y:S01]  /*14c40*/  FMNMX.FTZ R21, R181, R0, !PT ;  /* 0x00000000b5157209 */ /* 0x000fe20007810000 */
[C---:B------:R-:W-:Y:S01]  /*14c50*/  FMUL.FTZ R0, R110.reuse, c[0x0][0x2d0] ;  /* 0x0000b4006e007a20 */ /* 0x040fe20000410000 */
[----:B------:R-:W-:Y:S01]  /*14c60*/  FSEL R183, R177, -INF , P0 ;  /* 0xff800000b1b77808 */ /* 0x000fe20000000000 */
[----:B------:R-:W1:Y:S01]  /*14c70*/  SHFL.BFLY PT, R22, R5, 0x2, 0x1f ;  /* 0x0c401f0005167f89 */ /* 0x000e6200000e0000 */
[----:B------:R-:W-:Y:S02]  /*14c80*/  FSETP.NEU.FTZ.AND P0, PT, R110, -INF , PT ;  /* 0xff8000006e00780b */ /* 0x000fe40003f1d000 */
[----:B------:R-:W-:Y:S02]  /*14c90*/  FSEL R225, R26, -INF , P1 ;  /* 0xff8000001ae17808 */ /* 0x000fe40000800000 */
[----:B------:R-:W-:Y:S02]  /*14ca0*/  FSEL R174, R0, RZ, P0 ;  /* 0x000000ff00ae7208 */ /* 0x000fe40000000000 */
[----:B------:R-:W-:Y:S02]  /*14cb0*/  ISETP.GT.AND P1, PT, R4, 0x11, PT ;  /* 0x000000110400780c */ /* 0x000fe40003f24270 */
[----:B------:R-:W-:Y:S01]  /*14cc0*/  FMNMX.FTZ R2, R185, R2, !PT ;  /* 0x00000002b9027209 */ /* 0x000fe20007810000 */
[--C-:B------:R-:W-:Y:S01]  /*14cd0*/  FFMA.FTZ R0, R7, c[0x0][0x2d0], -R174.reuse ;  /* 0x0000b40007007a23 */ /* 0x100fe200000108ae */
[----:B------:R-:W-:Y:S02]  /*14ce0*/  FSEL R180, R186, -INF , P1 ;  /* 0xff800000bab47808 */ /* 0x000fe40000800000 */
[----:B------:R-:W-:Y:S01]  /*14cf0*/  FSEL R224, R27, -INF , P2 ;  /* 0xff8000001be07808 */ /* 0x000fe20001000000 */
[----:B------:R2:W-:Y:S01]  /*14d00*/  MUFU.EX2 R215, R0 ;  /* 0x0000000000d77308 */ /* 0x0005e20000000800 */
[----:B------:R-:W-:Y:S02]  /*14d10*/  FMNMX.FTZ R21, R180, R21, !PT ;  /* 0x00000015b4157209 */ /* 0x000fe40007810000 */
[----:B------:R-:W-:Y:S02]  /*14d20*/  ISETP.GT.AND P2, PT, R4, 0x19, PT ;  /* 0x000000190400780c */ /* 0x000fe40003f44270 */
[----:B------:R-:W-:Y:S02]  /*14d30*/  FMNMX.FTZ R2, R226, R2, !PT ;  /* 0x00000002e2027209 */ /* 0x000fe40007810000 */
[----:B------:R-:W-:Y:S02]  /*14d40*/  FMNMX.FTZ R21, R183, R21, !PT ;  /* 0x00000015b7157209 */ /* 0x000fe40007810000 */
[----:B------:R-:W-:Y:S02]  /*14d50*/  FSEL R188, R179, -INF , P2 ;  /* 0xff800000b3bc7808 */ /* 0x000fe40001000000 */
[----:B-1----:R-:W-:Y:S02]  /*14d60*/  FMNMX.FTZ R5, R5, R22, !PT ;  /* 0x0000001605057209 */ /* 0x002fe40007810000 */
[----:B------:R-:W-:Y:S02]  /*14d70*/  ISETP.GT.AND P1, PT, R4, 0x20, PT ;  /* 0x000000200400780c */ /* 0x000fe40003f24270 */
[----:B------:R-:W-:Y:S01]  /*14d80*/  FMNMX.FTZ R2, R225, R2, !PT ;  /* 0x00000002e1027209 */ /* 0x000fe20007810000 */
[----:B------:R-:W1:Y:S01]  /*14d90*/  SHFL.BFLY PT, R23, R5, 0x1, 0x1f ;  /* 0x0c201f0005177f89 */ /* 0x000e6200000e0000 */
[----:B------:R-:W-:Y:S02]  /*14da0*/  FMNMX.FTZ R7, R188, R21, !PT ;  /* 0x00000015bc077209 */ /* 0x000fe40007810000 */
[----:B------:R-:W-:Y:S02]  /*14db0*/  FSEL R220, R25, -INF , P3 ;  /* 0xff80000019dc7808 */ /* 0x000fe40001800000 */
[----:B------:R-:W-:Y:S02]  /*14dc0*/  ISETP.GT.AND P3, PT, R4, 0x21, PT ;  /* 0x000000210400780c */ /* 0x000fe40003f64270 */
[----:B------:R-:W-:Y:S01]  /*14dd0*/  FSEL R223, R31, -INF , P1 ;  /* 0xff8000001fdf7808 */ /* 0x000fe20000800000 */
[--C-:B--2---:R-:W-:Y:S01]  /*14de0*/  FFMA.FTZ R0, R8, c[0x0][0x2d0], -R174.reuse ;  /* 0x0000b40008007a23 */ /* 0x104fe200000108ae */
[----:B------:R-:W-:Y:S02]  /*14df0*/  FMNMX.FTZ R2, R224, R2, !PT ;  /* 0x00000002e0027209 */ /* 0x000fe40007810000 */
[----:B------:R-:W-:Y:S01]  /*14e00*/  FSEL R221, R30, -INF , P3 ;  /* 0xff8000001edd7808 */ /* 0x000fe20001800000 */
[----:B------:R2:W3:Y:S01]  /*14e10*/  MUFU.EX2 R222, R0 ;  /* 0x0000000000de7308 */ /* 0x0004e20000000800 */
[----:B------:R-:W-:Y:S02]  /*14e20*/  FMNMX.FTZ R7, R223, R7, !PT ;  /* 0x00000007df077209 */ /* 0x000fe40007810000 */
[----:B------:R-:W-:Y:S02]  /*14e30*/  FMNMX.FTZ R2, R220, R2, !PT ;  /* 0x00000002dc027209 */ /* 0x000fe40007810000 */
[C---:B------:R-:W-:Y:S02]  /*14e40*/  ISETP.GT.AND P2, PT, R4.reuse, 0x28, PT ;  /* 0x000000280400780c */ /* 0x040fe40003f44270 */
[----:B------:R-:W-:Y:S01]  /*14e50*/  ISETP.GT.AND P1, PT, R4, 0x29, PT ;  /* 0x000000290400780c */ /* 0x000fe20003f24270 */
[----:B------:R-:W4:Y:S01]  /*14e60*/  SHFL.BFLY PT, R22, R2, 0x2, 0x1f ;  /* 0x0c401f0002167f89 */ /* 0x000f2200000e0000 */
[----:B------:R-:W-:Y:S01]  /*14e70*/  FMNMX.FTZ R4, R221, R7, !PT ;  /* 0x00000007dd047209 */ /* 0x000fe20007810000 */
[--C-:B------:R-:W-:Y:S01]  /*14e80*/  FFMA.FTZ R7, R10, c[0x0][0x2d0], -R174.reuse ;  /* 0x0000b4000a077a23 */ /* 0x100fe200000108ae */
[----:B------:R-:W-:Y:S02]  /*14e90*/  FSEL R219, R29, -INF , P2 ;  /* 0xff8000001ddb7808 */ /* 0x000fe40001000000 */
[----:B-1----:R-:W-:Y:S01]  /*14ea0*/  FMNMX.FTZ R109, R5, R23, !PT ;  /* 0x00000017056d7209 */ /* 0x002fe20007810000 */
[----:B------:R1:W-:Y:S01]  /*14eb0*/  MUFU.EX2 R242, R7 ;  /* 0x0000000700f27308 */ /* 0x0003e20000000800 */
[----:B------:R-:W-:Y:S01]  /*14ec0*/  FFMA.FTZ R5, R15, c[0x0][0x2d0], -R174 ;  /* 0x0000b4000f057a23 */ /* 0x000fe200000108ae */
[----:B------:R-:W-:Y:S02]  /*14ed0*/  FSEL R103, R28, -INF , P1 ;  /* 0xff8000001c677808 */ /* 0x000fe40000800000 */
[----:B------:R-:W-:Y:S06]  /*14ee0*/  FSETP.NEU.FTZ.AND P2, PT, R109, -INF , PT ;  /* 0xff8000006d00780b */ /* 0x000fec0003f5d000 */
[----:B------:R5:W5:Y:S01]  /*14ef0*/  MUFU.EX2 R243, R5 ;  /* 0x0000000500f37308 */ /* 0x000b620000000800 */
[----:B--2---:R-:W-:Y:S02]  /*14f00*/  FMNMX.FTZ R0, R219, R4, !PT ;  /* 0x00000004db007209 */ /* 0x004fe40007810000 */
[----:B---3--:R-:W-:Y:S02]  /*14f10*/  F2FP.BF16.PACK_AB R168, R222, R215 ;  /* 0x000000d7dea8723e */ /* 0x008fe400000010ff */
[----:B------:R-:W-:Y:S02]  /*14f20*/  FMNMX.FTZ R0, R103, R0, !PT ;  /* 0x0000000067007209 */ /* 0x000fe40007810000 */
[----:B----4-:R-:W-:Y:S03]  /*14f30*/  FMNMX.FTZ R4, R2, R22, !PT ;  /* 0x0000001602047209 */ /* 0x010fe60007810000 */
[----:B------:R-:W2:Y:S01]  /*14f40*/  SHFL.BFLY PT, R2, R0, 0x2, 0x1f ;  /* 0x0c401f0000027f89 */ /* 0x000ea200000e0000 */
[----:B-1----:R-:W-:Y:S07]  /*14f50*/  FMUL.FTZ R7, R109, c[0x0][0x2d0] ;  /* 0x0000b4006d077a20 */ /* 0x002fee0000410000 */
[----:B------:R-:W1:Y:S01]  /*14f60*/  SHFL.BFLY PT, R8, R4, 0x1, 0x1f ;  /* 0x0c201f0004087f89 */ /* 0x000e6200000e0000 */
[----:B------:R-:W-:Y:S05]  /*14f70*/  FSEL R173, R7, RZ, P2 ;  /* 0x000000ff07ad7208 */ /* 0x000fea0001000000 */
[--C-:B-----5:R-:W-:Y:S01]  /*14f80*/  FFMA.FTZ R5, R9, c[0x0][0x2d0], -R173.reuse ;  /* 0x0000b40009057a23 */ /* 0x120fe200000108ad */
[----:B------:R-:W-:Y:S03]  /*14f90*/  F2FP.BF16.PACK_AB R170, R243, R242 ;  /* 0x000000f2f3aa723e */ /* 0x000fe600000010ff */
[----:B------:R3:W-:Y:S01]  /*14fa0*/  MUFU.EX2 R178, R5 ;  /* 0x0000000500b27308 */ /* 0x0007e20000000800 */
[----:B--2---:R-:W-:Y:S01]  /*14fb0*/  FMNMX.FTZ R0, R0, R2, !PT ;  /* 0x0000000200007209 */ /* 0x004fe20007810000 */
[--C-:B------:R-:W-:Y:S08]  /*14fc0*/  FFMA.FTZ R2, R14, c[0x0][0x2d0], -R173.reuse ;  /* 0x0000b4000e027a23 */ /* 0x100ff000000108ad */
[----:B------:R2:W-:Y:S01]  /*14fd0*/  MUFU.EX2 R240, R2 ;  /* 0x0000000200f07308 */ /* 0x0005e20000000800 */
[----:B-1----:R-:W-:Y:S01]  /*14fe0*/  FMNMX.FTZ R108, R4, R8, !PT ;  /* 0x00000008046c7209 */ /* 0x002fe20007810000 */
[--C-:B------:R-:W-:Y:S03]  /*14ff0*/  FFMA.FTZ R4, R18, c[0x0][0x2d0], -R173.reuse ;  /* 0x0000b40012047a23 */ /* 0x100fe600000108ad */
[C---:B------:R-:W-:Y:S05]  /*15000*/  FSETP.NEU.FTZ.AND P1, PT, R108.reuse, -INF , PT ;  /* 0xff8000006c00780b */ /* 0x040fea0003f3d000 */
[----:B------:R-:W1:Y:S01]  /*15010*/  MUFU.EX2 R241, R4 ;  /* 0x0000000400f17308 */ /* 0x000e620000000800 */
[----:B---3--:R-:W-:Y:S09]  /*15020*/  FFMA.FTZ R5, R11, c[0x0][0x2d0], -R173 ;  /* 0x0000b4000b057a23 */ /* 0x008ff200000108ad */
        /* <DEDUP_REMOVED lines=24> */
[C---:B-1----:R-:W-:Y:S02]  /*151b0*/  FMUL.FTZ R4, R101.reuse, R120 ;  /* 0x0000007865047220 */ /* 0x042fe40000410000 */
[C---:B------:R-:W-:Y:S02]  /*151c0*/  FMUL.FTZ R5, R101.reuse, R121 ;  /* 0x0000007965057220 */ /* 0x040fe40000410000 */
[C---:B------:R-:W-:Y:S02]  /*151d0*/  FMUL.FTZ R16, R101.reuse, R128 ;  /* 0x0000008065107220 */ /* 0x040fe40000410000 */
[C---:B------:R-:W-:Y:S02]  /*151e0*/  FMUL.FTZ R17, R101.reuse, R129 ;  /* 0x0000008165117220 */ /* 0x040fe40000410000 */
[C---:B------:R-:W-:Y:S02]  /*151f0*/  FMUL.FTZ R32, R101.reuse, R144 ;  /* 0x0000009065207220 */ /* 0x040fe40000410000 */
[--C-:B--2---:R-:W-:Y:S02]  /*15200*/  FFMA.FTZ R2, R20, c[0x0][0x2d0], -R175.reuse ;  /* 0x0000b40014027a23 */ /* 0x104fe400000108af */
[----:B------:R-:W1:Y:S01]  /*15210*/  LDSM.16.MT88.4 R20, [R166] ;  /* 0x00000000a614783b */ /* 0x000e620000004200 */
[C---:B------:R-:W-:Y:S01]  /*15220*/  FMUL.FTZ R33, R101.reuse, R145 ;  /* 0x0000009165217220 */ /* 0x040fe20000410000 */
[----:B------:R2:W-:Y:S01]  /*15230*/  MUFU.EX2 R235, R2 ;  /* 0x0000000200eb7308 */ /* 0x0005e20000000800 */
[C---:B------:R-:W-:Y:S02]  /*15240*/  FMUL.FTZ R48, R101.reuse, R160 ;  /* 0x000000a065307220 */ /* 0x040fe40000410000 */
[C---:B------:R-:W-:Y:S02]  /*15250*/  FMUL.FTZ R49, R101.reuse, R161 ;  /* 0x000000a165317220 */ /* 0x040fe40000410000 */
[C---:B------:R-:W-:Y:S02]  /*15260*/  FMUL.FTZ R52, R101.reuse, R52 ;  /* 0x0000003465347220 */ /* 0x040fe40000410000 */
[----:B------:R-:W-:Y:S02]  /*15270*/  FMUL.FTZ R53, R101, R53 ;  /* 0x0000003565357220 */ /* 0x000fe40000410000 */
[--C-:B------:R-:W-:Y:S02]  /*15280*/  FFMA.FTZ R144, R219, c[0x0][0x2d0], -R175.reuse ;  /* 0x0000b400db907a23 */ /* 0x100fe400000108af */
[C---:B------:R-:W-:Y:S02]  /*15290*/  FMUL.FTZ R64, R101.reuse, R64 ;  /* 0x0000004065407220 */ /* 0x040fe40000410000 */
[C---:B------:R-:W-:Y:S02]  /*152a0*/  FMUL.FTZ R65, R101.reuse, R65 ;  /* 0x0000004165417220 */ /* 0x040fe40000410000 */
[C---:B------:R-:W-:Y:S02]  /*152b0*/  FMUL.FTZ R68, R101.reuse, R68 ;  /* 0x0000004465447220 */ /* 0x040fe40000410000 */
[C---:B------:R-:W-:Y:S02]  /*152c0*/  FMUL.FTZ R69, R101.reuse, R69 ;  /* 0x0000004565457220 */ /* 0x040fe40000410000 */
[C---:B------:R-:W-:Y:S02]  /*152d0*/  FMUL.FTZ R80, R101.reuse, R80 ;  /* 0x0000005065507220 */ /* 0x040fe40000410000 */
[C---:B------:R-:W-:Y:S02]  /*152e0*/  FMUL.FTZ R81, R101.reuse, R81 ;  /* 0x0000005165517220 */ /* 0x040fe40000410000 */
[----:B------:R-:W-:Y:S02]  /*152f0*/  FMUL.FTZ R84, R101, R84 ;  /* 0x0000005465547220 */ /* 0x000fe40000410000 */
[----:B--2---:R-:W-:Y:S02]  /*15300*/  FFMA.FTZ R2, R19, c[0x0][0x2d0], -R175 ;  /* 0x0000b40013027a23 */ /* 0x004fe400000108af */
[C---:B------:R-:W-:Y:S02]  /*15310*/  FMUL.FTZ R85, R101.reuse, R85 ;  /* 0x0000005565557220 */ /* 0x040fe40000410000 */
[----:B------:R2:W-:Y:S01]  /*15320*/  MUFU.EX2 R236, R2 ;  /* 0x0000000200ec7308 */ /* 0x0005e20000000800 */
[C---:B------:R-:W-:Y:S02]  /*15330*/  FMUL.FTZ R96, R101.reuse, R96 ;  /* 0x0000006065607220 */ /* 0x040fe40000410000 */
        /* <DEDUP_REMOVED lines=8> */
[----:B---3--:R-:W-:Y:S02]  /*153c0*/  FMUL.FTZ R6, R100, R122 ;  /* 0x0000007a64067220 */ /* 0x008fe40000410000 */
[----:B------:R-:W-:Y:S02]  /*153d0*/  FMUL.FTZ R0, R0, c[0x0][0x2d0] ;  /* 0x0000b40000007a20 */ /* 0x000fe40000410000 */
[C---:B------:R-:W-:Y:S02]  /*153e0*/  FMUL.FTZ R7, R100.reuse, R123 ;  /* 0x0000007b64077220 */ /* 0x040fe40000410000 */
[----:B------:R2:W3:Y:S01]  /*153f0*/  MUFU.EX2 R3, R0 ;  /* 0x0000000000037308 */ /* 0x0004e20000000800 */
[----:B------:R-:W4:Y:S01]  /*15400*/  LDSM.16.MT88.4 R120, [R166+0xc00] ;  /* 0x000c0000a678783b */ /* 0x000f220000004200 */
[C---:B------:R-:W-:Y:S02]  /*15410*/  FMUL.FTZ R18, R100.reuse, R130 ;  /* 0x0000008264127220 */ /* 0x040fe40000410000 */
[C---:B------:R-:W-:Y:S01]  /*15420*/  FMUL.FTZ R19, R100.reuse, R131 ;  /* 0x0000008364137220 */ /* 0x040fe20000410000 */
[-C--:B-1----:R-:W-:Y:S01]  /*15430*/  HMMA.16816.F32.BF16 R4, R168, R20.reuse, R4 ;  /* 0x00000014a804723c */ /* 0x082fe20000041804 */
[C---:B------:R-:W-:Y:S02]  /*15440*/  FMUL.FTZ R35, R100.reuse, R147 ;  /* 0x0000009364237220 */ /* 0x040fe40000410000 */
[C---:B------:R-:W-:Y:S01]  /*15450*/  FMUL.FTZ R34, R100.reuse, R146 ;  /* 0x0000009264227220 */ /* 0x040fe20000410000 */
[----:B------:R-:W-:Y:S01]  /*15460*/  LDSM.16.MT88.4 R128, [R167+0x400] ;  /* 0x00040000a780783b */ /* 0x000fe20000004200 */
[C---:B------:R-:W-:Y:S02]  /*15470*/  FMUL.FTZ R50, R100.reuse, R162 ;  /* 0x000000a264327220 */ /* 0x040fe40000410000 */
[C---:B------:R-:W-:Y:S02]  /*15480*/  FMUL.FTZ R51, R100.reuse, R163 ;  /* 0x000000a364337220 */ /* 0x040fe40000410000 */
[C---:B------:R-:W-:Y:S03]  /*15490*/  FMUL.FTZ R54, R100.reuse, R54 ;  /* 0x0000003664367220 */ /* 0x040fe60000410000 */
[----:B------:R-:W-:Y:S01]  /*154a0*/  FMUL.FTZ R55, R100, R55 ;  /* 0x0000003764377220 */ /* 0x000fe20000410000 */
[----:B------:R-:W-:Y:S01]  /*154b0*/  LDSM.16.MT88.4 R160, [R166+0x1400] ;  /* 0x00140000a6a0783b */ /* 0x000fe20000004200 */
[--C-:B------:R-:W-:Y:S02]  /*154c0*/  FFMA.FTZ R106, R208, c[0x0][0x2d0], -R174.reuse ;  /* 0x0000b400d06a7a23 */ /* 0x100fe400000108ae */
[C---:B------:R-:W-:Y:S02]  /*154d0*/  FMUL.FTZ R66, R100.reuse, R66 ;  /* 0x0000004264427220 */ /* 0x040fe40000410000 */
[----:B------:R-:W-:Y:S01]  /*154e0*/  FMUL.FTZ R67, R100, R67 ;  /* 0x0000004364437220 */ /* 0x000fe20000410000 */
[----:B------:R-:W-:Y:S01]  /*154f0*/  MUFU.EX2 R218, R106 ;  /* 0x0000006a00da7308 */ /* 0x000fe20000000800 */
[----:B--2---:R-:W-:Y:S02]  /*15500*/  FADD.FTZ R0, -R2, R107 ;  /* 0x0000006b02007221 */ /* 0x004fe40000010100 */
[----:B------:R-:W-:Y:S02]  /*15510*/  FFMA.FTZ R2, R24, c[0x0][0x2d0], -R175 ;  /* 0x0000b40018027a23 */ /* 0x000fe400000108af */
[----:B------:R-:W-:Y:S02]  /*15520*/  FMUL.FTZ R0, R0, c[0x0][0x2d0] ;  /* 0x0000b40000007a20 */ /* 0x000fe40000410000 */
[----:B---3--:R-:W-:Y:S01]  /*15530*/  FMUL.FTZ R8, R3, R116 ;  /* 0x0000007403087220 */ /* 0x008fe20000410000 */
[----:B------:R-:W-:Y:S01]  /*15540*/  F2FP.BF16.PACK_AB R116, R179, R177 ;  /* 0x000000b1b374723e */ /* 0x000fe200000010ff */
[----:B------:R-:W-:Y:S01]  /*15550*/  FMUL.FTZ R9, R3, R117 ;  /* 0x0000007503097220 */ /* 0x000fe20000410000 */
[----:B------:R1:W-:Y:S01]  /*15560*/  MUFU.EX2 R238, R2 ;  /* 0x0000000200ee7308 */ /* 0x0003e20000000800 */
[----:B------:R-:W-:Y:S01]  /*15570*/  F2FP.BF16.PACK_AB R117, R235, R176 ;  /* 0x000000b0eb75723e */ /* 0x000fe200000010ff */
[C---:B------:R-:W-:Y:S02]  /*15580*/  FMUL.FTZ R12, R3.reuse, R124 ;  /* 0x0000007c030c7220 */ /* 0x040fe40000410000 */
[C---:B------:R-:W-:Y:S02]  /*15590*/  FMUL.FTZ R13, R3.reuse, R125 ;  /* 0x0000007d030d7220 */ /* 0x040fe40000410000 */
[C---:B------:R-:W-:Y:S02]  /*155a0*/  FMUL.FTZ R24, R3.reuse, R136 ;  /* 0x0000008803187220 */ /* 0x040fe40000410000 */
[C---:B------:R-:W-:Y:S02]  /*155b0*/  FMUL.FTZ R25, R3.reuse, R137 ;  /* 0x0000008903197220 */ /* 0x040fe40000410000 */
[----:B------:R-:W2:Y:S01]  /*155c0*/  MUFU.EX2 R0, R0 ;  /* 0x0000000000007308 */ /* 0x000ea20000000800 */
[C---:B------:R-:W-:Y:S02]  /*155d0*/  FMUL.FTZ R29, R3.reuse, R141 ;  /* 0x0000008d031d7220 */ /* 0x040fe40000410000 */
[C---:B------:R-:W-:Y:S02]  /*155e0*/  FMUL.FTZ R28, R3.reuse, R140 ;  /* 0x0000008c031c7220 */ /* 0x040fe40000410000 */
[C---:B------:R-:W-:Y:S02]  /*155f0*/  FMUL.FTZ R40, R3.reuse, R152 ;  /* 0x0000009803287220 */ /* 0x040fe40000410000 */
[C---:B------:R-:W-:Y:S02]  /*15600*/  FMUL.FTZ R41, R3.reuse, R153 ;  /* 0x0000009903297220 */ /* 0x040fe40000410000 */
[C---:B------:R-:W-:Y:S02]  /*15610*/  FMUL.FTZ R44, R3.reuse, R156 ;  /* 0x0000009c032c7220 */ /* 0x040fe40000410000 */
[C---:B------:R-:W-:Y:S02]  /*15620*/  FMUL.FTZ R45, R3.reuse, R157 ;  /* 0x0000009d032d7220 */ /* 0x040fe40000410000 */
[----:B------:R-:W-:Y:S02]  /*15630*/  FMUL.FTZ R56, R3, R56 ;  /* 0x0000003803387220 */ /* 0x000fe40000410000 */
[--C-:B-1----:R-:W-:Y:S02]  /*15640*/  FFMA.FTZ R2, R207, c[0x0][0x2d0], -R174.reuse ;  /* 0x0000b400cf027a23 */ /* 0x102fe400000108ae */
[C---:B------:R-:W-:Y:S02]  /*15650*/  FMUL.FTZ R57, R3.reuse, R57 ;  /* 0x0000003903397220 */ /* 0x040fe40000410000 */
[----:B------:R1:W-:Y:S01]  /*15660*/  MUFU.EX2 R209, R2 ;  /* 0x0000000200d17308 */ /* 0x0003e20000000800 */
[C---:B------:R-:W-:Y:S02]  /*15670*/  FMUL.FTZ R60, R3.reuse, R60 ;  /* 0x0000003c033c7220 */ /* 0x040fe40000410000 */
[----:B------:R-:W-:Y:S02]  /*15680*/  FMUL.FTZ R61, R3, R61 ;  /* 0x0000003d033d7220 */ /* 0x000fe40000410000 */
[C---:B--2---:R-:W-:Y:S01]  /*15690*/  FMUL.FTZ R10, R0.reuse, R118 ;  /* 0x00000076000a7220 */ /* 0x044fe20000410000 */
[----:B------:R-:W-:Y:S01]  /*156a0*/  F2FP.BF16.PACK_AB R118, R239, R237 ;  /* 0x000000edef76723e */ /* 0x000fe200000010ff */
[----:B------:R-:W-:Y:S01]  /*156b0*/  FMUL.FTZ R11, R0, R119 ;  /* 0x00000077000b7220 */ /* 0x000fe20000410000 */
[----:B------:R-:W-:Y:S01]  /*156c0*/  F2FP.BF16.PACK_AB R119, R238, R236 ;  /* 0x000000ecee77723e */ /* 0x000fe200000010ff */
[--C-:B------:R-:W-:Y:S02]  /*156d0*/  FFMA.FTZ R141, R234, c[0x0][0x2d0], -R174.reuse ;  /* 0x0000b400ea8d7a23 */ /* 0x100fe400000108ae */
[----:B------:R-:W2:Y:S01]  /*156e0*/  LDL R234, [R1+0x10] ;  /* 0x0000100001ea7983 */ /* 0x000ea20000100800 */
[--C-:B------:R-:W-:Y:S02]  /*156f0*/  FFMA.FTZ R137, R229, c[0x0][0x2d0], -R173.reuse ;  /* 0x0000b400e5897a23 */ /* 0x100fe400000108ad */
[--C-:B------:R-:W-:Y:S01]  /*15700*/  FFMA.FTZ R136, R228, c[0x0][0x2d0], -R173.reuse ;  /* 0x0000b400e4887a23 */ /* 0x100fe200000108ad */
[C---:B------:R-:W-:Y:S01]  /*15710*/  HMMA.16816.F32.BF16 R8, R116.reuse, R20, R8 ;  /* 0x000000147408723c */ /* 0x040fe20000041808 */
[C---:B------:R-:W-:Y:S02]  /*15720*/  FMUL.FTZ R14, R0.reuse, R126 ;  /* 0x0000007e000e7220 */ /* 0x040fe40000410000 */
[C---:B------:R-:W-:Y:S02]  /*15730*/  FMUL.FTZ R15, R0.reuse, R127 ;  /* 0x0000007f000f7220 */ /* 0x040fe40000410000 */
[----:B------:R-:W-:Y:S02]  /*15740*/  FMUL.FTZ R26, R0, R138 ;  /* 0x0000008a001a7220 */ /* 0x000fe40000410000 */
[C---:B------:R-:W-:Y:S02]  /*15750*/  FMUL.FTZ R20, R101.reuse, R132 ;  /* 0x0000008465147220 */ /* 0x040fe40000410000 */
[--C-:B-1----:R-:W-:Y:S01]  /*15760*/  FFMA.FTZ R2, R206, c[0x0][0x2d0], -R174.reuse ;  /* 0x0000b400ce027a23 */ /* 0x102fe200000108ae */
[-C--:B------:R-:W-:Y:S02]  /*15770*/  HMMA.16816.F32.BF16 R12, R116, R22.reuse, R12 ;  /* 0x00000016740c723c */ /* 0x080fe4000004180c */
[----:B------:R-:W-:Y:S01]  /*15780*/  FMUL.FTZ R21, R101, R133 ;  /* 0x0000008565157220 */ /* 0x000fe20000410000 */
[----:B------:R1:W-:Y:S01]  /*15790*/  MUFU.EX2 R213, R2 ;  /* 0x0000000200d57308 */ /* 0x0003e20000000800 */
[--C-:B------:R-:W-:Y:S02]  /*157a0*/  FFMA.FTZ R138, R230, c[0x0][0x2d0], -R173.reuse ;  /* 0x0000b400e68a7a23 */ /* 0x100fe400000108ad */
        /* <DEDUP_REMOVED lines=8> */
[--C-:B------:R-:W-:Y:S02]  /*15830*/  FFMA.FTZ R139, R232, c[0x0][0x2d0], -R174.reuse ;  /* 0x0000b400e88b7a23 */ /* 0x100fe400000108ae */
[C---:B------:R-:W-:Y:S02]  /*15840*/  FMUL.FTZ R43, R0.reuse, R155 ;  /* 0x0000009b002b7220 */ /* 0x040fe40000410000 */
[-C--:B------:R-:W-:Y:S01]  /*15850*/  HMMA.16816.F32.BF16 R20, R168, R36.reuse, R20 ;  /* 0x00000024a814723c */ /* 0x080fe20000041814 */
[--C-:B-1----:R-:W-:Y:S02]  /*15860*/  FFMA.FTZ R2, R205, c[0x0][0x2d0], -R173.reuse ;  /* 0x0000b400cd027a23 */ /* 0x102fe400000108ad */
[C---:B------:R-:W-:Y:S02]  /*15870*/  FMUL.FTZ R46, R0.reuse, R158 ;  /* 0x0000009e002e7220 */ /* 0x040fe40000410000 */
[----:B------:R1:W-:Y:S01]  /*15880*/  MUFU.EX2 R207, R2 ;  /* 0x0000000200cf7308 */ /* 0x0003e20000000800 */
[C---:B------:R-:W-:Y:S02]  /*15890*/  FMUL.FTZ R47, R0.reuse, R159 ;  /* 0x0000009f002f7220 */ /* 0x040fe40000410000 */
[C---:B------:R-:W-:Y:S01]  /*158a0*/  HMMA.16816.F32.BF16 R24, R116.reuse, R36, R24 ;  /* 0x000000247418723c */ /* 0x040fe20000041818 */
[C---:B------:R-:W-:Y:S03]  /*158b0*/  FMUL.FTZ R58, R0.reuse, R58 ;  /* 0x0000003a003a7220 */ /* 0x040fe60000410000 */
[C---:B------:R-:W-:Y:S02]  /*158c0*/  FMUL.FTZ R59, R0.reuse, R59 ;  /* 0x0000003b003b7220 */ /* 0x040fe40000410000 */
[C---:B------:R-:W-:Y:S02]  /*158d0*/  FMUL.FTZ R62, R0.reuse, R62 ;  /* 0x0000003e003e7220 */ /* 0x040fe40000410000 */
[-C--:B------:R-:W-:Y:S01]  /*158e0*/  HMMA.16816.F32.BF16 R28, R116, R38.reuse, R28 ;  /* 0x00000026741c723c */ /* 0x080fe2000004181c */
[C---:B------:R-:W-:Y:S03]  /*158f0*/  FMUL.FTZ R36, R101.reuse, R148 ;  /* 0x0000009465247220 */ /* 0x040fe60000410000 */
[----:B------:R-:W-:Y:S02]  /*15900*/  FMUL.FTZ R37, R101, R149 ;  /* 0x0000009565257220 */ /* 0x000fe40000410000 */
[----:B------:R-:W-:Y:S02]  /*15910*/  FMUL.FTZ R63, R0, R63 ;  /* 0x0000003f003f7220 */ /* 0x000fe40000410000 */
[C---:B------:R-:W-:Y:S01]  /*15920*/  HMMA.16816.F32.BF16 R32, R168.reuse, R38, R32 ;  /* 0x00000026a820723c */ /* 0x040fe20000041820 */
[--C-:B------:R-:W-:Y:S03]  /*15930*/  FFMA.FTZ R107, R210, c[0x0][0x2d0], -R174.reuse ;  /* 0x0000b400d26b7a23 */ /* 0x100fe600000108ae */
[C---:B------:R-:W-:Y:S01]  /*15940*/  FMUL.FTZ R70, R100.reuse, R70 ;  /* 0x0000004664467220 */ /* 0x040fe20000410000 */
[----:B------:R-:W-:Y:S01]  /*15950*/  MUFU.EX2 R214, R107 ;  /* 0x0000006b00d67308 */ /* 0x000fe20000000800 */
[--C-:B-1----:R-:W-:Y:S02]  /*15960*/  FFMA.FTZ R2, R189, c[0x0][0x2d0], -R173.reuse ;  /* 0x0000b400bd027a23 */ /* 0x102fe400000108ad */
[C---:B------:R-:W-:Y:S04]  /*15970*/  FMUL.FTZ R38, R100.reuse, R150 ;  /* 0x0000009664267220 */ /* 0x040fe80000410000 */
[C---:B------:R-:W-:Y:S02]  /*15980*/  FMUL.FTZ R39, R100.reuse, R151 ;  /* 0x0000009764277220 */ /* 0x040fe40000410000 */
[----:B------:R-:W-:Y:S01]  /*15990*/  FMUL.FTZ R71, R100, R71 ;  /* 0x0000004764477220 */ /* 0x000fe20000410000 */
[----:B------:R1:W-:Y:S01]  /*159a0*/  MUFU.EX2 R211, R2 ;  /* 0x0000000200d37308 */ /* 0x0003e20000000800 */
[C---:B------:R-:W-:Y:S02]  /*159b0*/  FMUL.FTZ R72, R3.reuse, R72 ;  /* 0x0000004803487220 */ /* 0x040fe40000410000 */
[C---:B------:R-:W-:Y:S01]  /*159c0*/  FMUL.FTZ R73, R3.reuse, R73 ;  /* 0x0000004903497220 */ /* 0x040fe20000410000 */
[-C--:B----4-:R-:W-:Y:S01]  /*159d0*/  HMMA.16816.F32.BF16 R36, R168, R120.reuse, R36 ;  /* 0x00000078a824723c */ /* 0x090fe20000041824 */
[C---:B------:R-:W-:Y:S02]  /*159e0*/  FMUL.FTZ R74, R0.reuse, R74 ;  /* 0x0000004a004a7220 */ /* 0x040fe40000410000 */
[C---:B------:R-:W-:Y:S02]  /*159f0*/  FMUL.FTZ R75, R0.reuse, R75 ;  /* 0x0000004b004b7220 */ /* 0x040fe40000410000 */
[C---:B------:R-:W-:Y:S02]  /*15a00*/  FMUL.FTZ R76, R3.reuse, R76 ;  /* 0x0000004c034c7220 */ /* 0x040fe40000410000 */
[----:B------:R-:W-:Y:S01]  /*15a10*/  FMUL.FTZ R77, R3, R77 ;  /* 0x0000004d034d7220 */ /* 0x000fe20000410000 */
[C---:B------:R-:W-:Y:S01]  /*15a20*/  HMMA.16816.F32.BF16 R40, R116.reuse, R120, R40 ;  /* 0x000000787428723c */ /* 0x040fe20000041828 */
[C---:B------:R-:W-:Y:S03]  /*15a30*/  FMUL.FTZ R78, R0.reuse, R78 ;  /* 0x0000004e004e7220 */ /* 0x040fe60000410000 */
[----:B------:R-:W-:Y:S02]  /*15a40*/  FMUL.FTZ R79, R0, R79 ;  /* 0x0000004f004f7220 */ /* 0x000fe40000410000 */
[C---:B------:R-:W-:Y:S02]  /*15a50*/  FMUL.FTZ R82, R100.reuse, R82 ;  /* 0x0000005264527220 */ /* 0x040fe40000410000 */
[-C--:B------:R-:W-:Y:S01]  /*15a60*/  HMMA.16816.F32.BF16 R44, R116, R122.reuse, R44 ;  /* 0x0000007a742c723c */ /* 0x080fe2000004182c */
[C---:B------:R-:W-:Y:S03]  /*15a70*/  FMUL.FTZ R83, R100.reuse, R83 ;  /* 0x0000005364537220 */ /* 0x040fe60000410000 */
[--C-:B-1----:R-:W-:Y:S02]  /*15a80*/  FFMA.FTZ R2, R191, c[0x0][0x2d0], -R173.reuse ;  /* 0x0000b400bf027a23 */ /* 0x102fe400000108ad */
[C---:B------:R-:W-:Y:S02]  /*15a90*/  FMUL.FTZ R86, R100.reuse, R86 ;  /* 0x0000005664567220 */ /* 0x040fe40000410000 */
[C---:B------:R-:W-:Y:S01]  /*15aa0*/  HMMA.16816.F32.BF16 R48, R168.reuse, R122, R48 ;  /* 0x0000007aa830723c */ /* 0x040fe20000041830 */
[----:B------:R1:W-:Y:S01]  /*15ab0*/  MUFU.EX2 R216, R2 ;  /* 0x0000000200d87308 */ /* 0x0003e20000000800 */
[----:B------:R-:W3:Y:S02]  /*15ac0*/  LDSM.16.MT88.4 R120, [R167+0xc00] ;  /* 0x000c0000a778783b */ /* 0x000ee40000004200 */
[----:B------:R-:W-:Y:S02]  /*15ad0*/  FMUL.FTZ R87, R100, R87 ;  /* 0x0000005764577220 */ /* 0x000fe40000410000 */
[C---:B------:R-:W-:Y:S02]  /*15ae0*/  FMUL.FTZ R88, R3.reuse, R88 ;  /* 0x0000005803587220 */ /* 0x040fe40000410000 */
[C---:B------:R-:W-:Y:S04]  /*15af0*/  FMUL.FTZ R89, R3.reuse, R89 ;  /* 0x0000005903597220 */ /* 0x040fe80000410000 */
[C---:B------:R-:W-:Y:S02]  /*15b00*/  FMUL.FTZ R90, R0.reuse, R90 ;  /* 0x0000005a005a7220 */ /* 0x040fe40000410000 */
[C---:B------:R-:W-:Y:S02]  /*15b10*/  FMUL.FTZ R91, R0.reuse, R91 ;  /* 0x0000005b005b7220 */ /* 0x040fe40000410000 */
[C---:B------:R-:W-:Y:S02]  /*15b20*/  FMUL.FTZ R92, R3.reuse, R92 ;  /* 0x0000005c035c7220 */ /* 0x040fe40000410000 */
[C---:B------:R-:W-:Y:S02]  /*15b30*/  FMUL.FTZ R93, R3.reuse, R93 ;  /* 0x0000005d035d7220 */ /* 0x040fe40000410000 */
[C---:B------:R-:W-:Y:S02]  /*15b40*/  FMUL.FTZ R94, R0.reuse, R94 ;  /* 0x0000005e005e7220 */ /* 0x040fe40000410000 */
[----:B------:R-:W-:Y:S02]  /*15b50*/  FMUL.FTZ R95, R0, R95 ;  /* 0x0000005f005f7220 */ /* 0x000fe40000410000 */
[----:B------:R-:W-:Y:S02]  /*15b60*/  FMUL.FTZ R98, R100, R98 ;  /* 0x0000006264627220 */ /* 0x000fe40000410000 */
[----:B-1----:R-:W-:Y:S02]  /*15b70*/  FFMA.FTZ R2, R190, c[0x0][0x2d0], -R173 ;  /* 0x0000b400be027a23 */ /* 0x002fe400000108ad */
[----:B------:R-:W-:Y:S02]  /*15b80*/  FMUL.FTZ R99, R100, R99 ;  /* 0x0000006364637220 */ /* 0x000fe40000410000 */
[----:B------:R1:W-:Y:S01]  /*15b90*/  MUFU.EX2 R217, R2 ;  /* 0x0000000200d97308 */ /* 0x0003e20000000800 */
[----:B------:R-:W-:Y:S02]  /*15ba0*/  FFMA.FTZ R3, R3, R251, R177 ;  /* 0x000000fb03037223 */ /* 0x000fe400000100b1 */
[----:B------:R-:W-:Y:S02]  /*15bb0*/  FFMA.FTZ R101, R101, R247, R215 ;  /* 0x000000f765657223 */ /* 0x000fe400000100d7 */
[----:B------:R-:W-:Y:S02]  /*15bc0*/  FFMA.FTZ R173, R227, c[0x0][0x2d0], -R173 ;  /* 0x0000b400e3ad7a23 */ /* 0x000fe400000108ad */
[----:B------:R-:W-:Y:S02]  /*15bd0*/  FADD.FTZ R146, R222, R101 ;  /* 0x00000065de927221 */ /* 0x000fe40000010000 */
[--C-:B------:R-:W-:Y:S02]  /*15be0*/  FFMA.FTZ R142, R221, c[0x0][0x2d0], -R175.reuse ;  /* 0x0000b400dd8e7a23 */ /* 0x100fe400000108af */
[--C-:B------:R-:W-:Y:S01]  /*15bf0*/  FFMA.FTZ R140, R233, c[0x0][0x2d0], -R174.reuse ;  /* 0x0000b400e98c7a23 */ /* 0x100fe200000108ae */
[-C--:B---3--:R-:W-:Y:S01]  /*15c00*/  HMMA.16816.F32.BF16 R52, R168, R120.reuse, R52 ;  /* 0x00000078a834723c */ /* 0x088fe20000041834 */
[----:B------:R-:W-:Y:S02]  /*15c10*/  FFMA.FTZ R174, R231, c[0x0][0x2d0], -R174 ;  /* 0x0000b400e7ae7a23 */ /* 0x000fe400000108ae */
[--C-:B------:R-:W-:Y:S02]  /*15c20*/  FFMA.FTZ R107, R226, c[0x0][0x2d0], -R172.reuse ;  /* 0x0000b400e26b7a23 */ /* 0x100fe400000108ac */
[--C-:B------:R-:W-:Y:S02]  /*15c30*/  FFMA.FTZ R106, R225, c[0x0][0x2d0], -R172.reuse ;  /* 0x0000b400e16a7a23 */ /* 0x100fe400000108ac */
[----:B------:R-:W-:Y:S01]  /*15c40*/  FFMA.FTZ R143, R224, c[0x0][0x2d0], -R172 ;  /* 0x0000b400e08f7a23 */ /* 0x000fe200000108ac */
[C---:B------:R-:W-:Y:S01]  /*15c50*/  HMMA.16816.F32.BF16 R56, R116.reuse, R120, R56 ;  /* 0x000000787438723c */ /* 0x040fe20000041838 */
[----:B------:R-:W-:Y:S02]  /*15c60*/  FFMA.FTZ R0, R0, R250, R176 ;  /* 0x000000fa00007223 */ /* 0x000fe400000100b0 */
[----:B------:R-:W-:Y:S01]  /*15c70*/  MUFU.EX2 R176, R142 ;  /* 0x0000008e00b07308 */ /* 0x000fe20000000800 */
[----:B-1----:R-:W-:Y:S02]  /*15c80*/  FFMA.FTZ R2, R182, c[0x0][0x2d0], -R172 ;  /* 0x0000b400b6027a23 */ /* 0x002fe400000108ac */
[----:B------:R-:W-:Y:S02]  /*15c90*/  FADD.FTZ R0, R235, R0 ;  /* 0x00000000eb007221 */ /* 0x000fe40000010000 */
[-C--:B------:R-:W-:Y:S05]  /*15ca0*/  HMMA.16816.F32.BF16 R60, R116, R122.reuse, R60 ;  /* 0x0000007a743c723c */ /* 0x080fea000004183c */
[----:B------:R1:W-:Y:S03]  /*15cb0*/  MUFU.EX2 R206, R2 ;  /* 0x0000000200ce7308 */ /* 0x0003e60000000800 */
[C---:B------:R-:W-:Y:S01]  /*15cc0*/  HMMA.16816.F32.BF16 R64, R168.reuse, R122, R64 ;  /* 0x0000007aa840723c */ /* 0x040fe20000041840 */
[----:B------:R-:W3:Y:S06]  /*15cd0*/  LDSM.16.MT88.4 R120, [R166+0x1800] ;  /* 0x00180000a678783b */ /* 0x000eec0000004200 */
[----:B------:R-:W-:Y:S01]  /*15ce0*/  MUFU.EX2 R182, R137 ;  /* 0x0000008900b67308 */ /* 0x000fe20000000800 */
[--C-:B-1----:R-:W-:Y:S09]  /*15cf0*/  FFMA.FTZ R2, R184, c[0x0][0x2d0], -R172.reuse ;  /* 0x0000b400b8027a23 */ /* 0x102ff200000108ac */
[----:B------:R-:W-:Y:S10]  /*15d00*/  MUFU.EX2 R184, R136 ;  /* 0x0000008800b87308 */ /* 0x000ff40000000800 */
[----:B------:R1:W4:Y:S01]  /*15d10*/  MUFU.EX2 R208, R2 ;  /* 0x0000000200d07308 */ /* 0x0003220000000800 */
[-C--:B---3--:R-:W-:Y:S08]  /*15d20*/  HMMA.16816.F32.BF16 R68, R168, R120.reuse, R68 ;  /* 0x00000078a844723c */ /* 0x088ff00000041844 */
[C---:B------:R-:W-:Y:S08]  /*15d30*/  HMMA.16816.F32.BF16 R72, R116.reuse, R120, R72 ;  /* 0x000000787448723c */ /* 0x040ff00000041848 */
[-C--:B------:R-:W-:Y:S01]  /*15d40*/  HMMA.16816.F32.BF16 R76, R116, R122.reuse, R76 ;  /* 0x0000007a744c723c */ /* 0x080fe2000004184c */
[--C-:B-1----:R-:W-:Y:S02]  /*15d50*/  FFMA.FTZ R2, R187, c[0x0][0x2d0], -R172.reuse ;  /* 0x0000b400bb027a23 */ /* 0x102fe400000108ac */
[----:B------:R-:W-:Y:S01]  /*15d60*/  MUFU.EX2 R187, R174 ;  /* 0x000000ae00bb7308 */ /* 0x000fe20000000800 */
[----:B----4-:R-:W-:Y:S04]  /*15d70*/  F2FP.BF16.PACK_AB R124, R208, R206 ;  /* 0x000000ced07c723e */ /* 0x010fe800000010ff */
[C---:B------:R-:W-:Y:S01]  /*15d80*/  HMMA.16816.F32.BF16 R80, R168.reuse, R122, R80 ;  /* 0x0000007aa850723c */ /* 0x040fe20000041850 */
[----:B------:R-:W1:Y:S04]  /*15d90*/  LDSM.16.MT88.4 R120, [R167+0x1800] ;  /* 0x00180000a778783b */ /* 0x000e680000004200 */
[----:B------:R3:W-:Y:S02]  /*15da0*/  MUFU.EX2 R210, R2 ;  /* 0x0000000200d27308 */ /* 0x0007e40000000800 */
[--C-:B---3--:R-:W-:Y:S08]  /*15db0*/  FFMA.FTZ R2, R185, c[0x0][0x2d0], -R172.reuse ;  /* 0x0000b400b9027a23 */ /* 0x108ff000000108ac */
[----:B------:R-:W-:Y:S01]  /*15dc0*/  MUFU.EX2 R185, R139 ;  /* 0x0000008b00b97308 */ /* 0x000fe20000000800 */
[----:B------:R-:W-:Y:S01]  /*15dd0*/  FFMA.FTZ R172, R220, c[0x0][0x2d0], -R172 ;  /* 0x0000b400dcac7a23 */ /* 0x000fe200000108ac */
[-C--:B-1----:R-:W-:Y:S08]  /*15de0*/  HMMA.16816.F32.BF16 R84, R168, R120.reuse, R84 ;  /* 0x00000078a854723c */ /* 0x082ff00000041854 */
[----:B------:R1:W3:Y:S01]  /*15df0*/  MUFU.EX2 R212, R2 ;  /* 0x0000000200d47308 */ /* 0x0002e20000000800 */
[C---:B------:R-:W-:Y:S08]  /*15e00*/  HMMA.16816.F32.BF16 R88, R116.reuse, R120, R88 ;  /* 0x000000787458723c */ /* 0x040ff00000041858 */
[-C--:B------:R-:W-:Y:S01]  /*15e10*/  HMMA.16816.F32.BF16 R92, R116, R122.reuse, R92 ;  /* 0x0000007a745c723c */ /* 0x080fe2000004185c */
[C---:B--2---:R-:W-:Y:S03]  /*15e20*/  ISETP.GT.AND P0, PT, R204.reuse, R234, PT ;  /* 0x000000eacc00720c */ /* 0x044fe60003f04270 */
[----:B------:R-:W-:Y:S04]  /*15e30*/  IADD3 R204, R204, -0x1, RZ ;  /* 0xffffffffcccc7810 */ /* 0x000fe80007ffe0ff */
[----:B------:R-:W-:Y:S01]  /*15e40*/  HMMA.16816.F32.BF16 R96, R168, R122, R96 ;  /* 0x0000007aa860723c */ /* 0x000fe20000041860 */
[--C-:B-1----:R-:W-:Y:S01]  /*15e50*/  FFMA.FTZ R2, R181, c[0x0][0x2d0], -R175.reuse ;  /* 0x0000b400b5027a23 */ /* 0x102fe200000108af */
[----:B------:R-:W1:Y:S01]  /*15e60*/  LDSM.16.MT88.4 R120, [R166+0x400] ;  /* 0x00040000a678783b */ /* 0x000e620000004200 */
[----:B------:R-:W-:Y:S01]  /*15e70*/  MUFU.EX2 R181, R141 ;  /* 0x0000008d00b57308 */ /* 0x000fe20000000800 */
[----:B------:R-:W-:Y:S02]  /*15e80*/  F2FP.BF16.PACK_AB R116, R213, R209 ;  /* 0x000000d1d574723e */ /* 0x000fe400000010ff */
[----:B------:R-:W-:Y:S02]  /*15e90*/  F2FP.BF16.PACK_AB R117, R211, R207 ;  /* 0x000000cfd375723e */ /* 0x000fe400000010ff */
[----:B------:R-:W-:Y:S04]  /*15ea0*/  F2FP.BF16.PACK_AB R118, R218, R214 ;  /* 0x000000d6da76723e */ /* 0x000fe800000010ff */
[----:B------:R-:W-:Y:S01]  /*15eb0*/  F2FP.BF16.PACK_AB R119, R217, R216 ;  /* 0x000000d8d977723e */ /* 0x000fe200000010ff */
[----:B------:R2:W-:Y:S01]  /*15ec0*/  MUFU.EX2 R205, R2 ;  /* 0x0000000200cd7308 */ /* 0x0005e20000000800 */
[----:B---3--:R-:W-:Y:S02]  /*15ed0*/  F2FP.BF16.PACK_AB R126, R212, R210 ;  /* 0x000000d2d47e723e */ /* 0x008fe400000010ff */
[----:B------:R-:W-:Y:S01]  /*15ee0*/  F2FP.BF16.PACK_AB R170, R187, R185 ;  /* 0x000000b9bbaa723e */ /* 0x000fe200000010ff */
[--C-:B--2---:R-:W-:Y:S06]  /*15ef0*/  FFMA.FTZ R2, R180, c[0x0][0x2d0], -R175.reuse ;  /* 0x0000b400b4027a23 */ /* 0x104fec00000108af */
[----:B------:R2:W3:Y:S01]  /*15f00*/  MUFU.EX2 R180, R138 ;  /* 0x0000008a00b47308 */ /* 0x0004e20000000800 */
[-C--:B-1----:R-:W-:Y:S09]  /*15f10*/  HMMA.16816.F32.BF16 R4, R116, R120.reuse, R4 ;  /* 0x000000787404723c */ /* 0x082ff20000041804 */
[----:B------:R1:W4:Y:S01]  /*15f20*/  MUFU.EX2 R191, R2 ;  /* 0x0000000200bf7308 */ /* 0x0003220000000800 */
[----:B--2---:R-:W-:Y:S02]  /*15f30*/  LDSM.16.MT88.4 R136, [R166+0x800] ;  /* 0x00080000a688783b */ /* 0x004fe40000004200 */
[----:B---3--:R-:W-:Y:S01]  /*15f40*/  F2FP.BF16.PACK_AB R169, R182, R180 ;  /* 0x000000b4b6a9723e */ /* 0x008fe200000010ff */
[--C-:B-1----:R-:W-:Y:S01]  /*15f50*/  FFMA.FTZ R2, R183, c[0x0][0x2d0], -R175.reuse ;  /* 0x0000b400b7027a23 */ /* 0x102fe200000108af */
[----:B----4-:R-:W-:Y:S05]  /*15f60*/  F2FP.BF16.PACK_AB R125, R191, R205 ;  /* 0x000000cdbf7d723e */ /* 0x010fea00000010ff */
[----:B------:R-:W1:Y:S10]  /*15f70*/  MUFU.EX2 R183, R140 ;  /* 0x0000008c00b77308 */ /* 0x000e740000000800 */
[----:B------:R2:W-:Y:S01]  /*15f80*/  MUFU.EX2 R189, R2 ;  /* 0x0000000200bd7308 */ /* 0x0005e20000000800 */
[----:B-1----:R-:W-:Y:S01]  /*15f90*/  F2FP.BF16.PACK_AB R168, R183, R181 ;  /* 0x000000b5b7a8723e */ /* 0x002fe200000010ff */
[--C-:B--2---:R-:W-:Y:S02]  /*15fa0*/  FFMA.FTZ R2, R188, c[0x0][0x2d0], -R175.reuse ;  /* 0x0000b400bc027a23 */ /* 0x104fe400000108af */
[----:B------:R-:W-:Y:S06]  /*15fb0*/  FADD.FTZ R188, R236, R0 ;  /* 0x00000000ecbc7221 */ /* 0x000fec0000010000 */
[----:B------:R-:W1:Y:S02]  /*15fc0*/  MUFU.EX2 R190, R2 ;  /* 0x0000000200be7308 */ /* 0x000e640000000800 */
[----:B-1----:R-:W-:Y:S01]  /*15fd0*/  F2FP.BF16.PACK_AB R127, R190, R189 ;  /* 0x000000bdbe7f723e */ /* 0x002fe200000010ff */
[----:B------:R-:W-:Y:S02]  /*15fe0*/  FFMA.FTZ R2, R100, R246, R178 ;  /* 0x000000f664027223 */ /* 0x000fe400000100b2 */
[--C-:B------:R-:W-:Y:S05]  /*15ff0*/  FFMA.FTZ R100, R223, c[0x0][0x2d0], -R175.reuse ;  /* 0x0000b400df647a23 */ /* 0x100fea00000108af */
[----:B------:R-:W-:Y:S01]  /*16000*/  MUFU.EX2 R178, R107 ;  /* 0x0000006b00b27308 */ /* 0x000fe20000000800 */
[----:B------:R-:W-:Y:S01]  /*16010*/  FADD.FTZ R145, R186, R2 ;  /* 0x00000002ba917221 */ /* 0x000fe20000010000 */
[C---:B------:R-:W-:Y:S01]  /*16020*/  HMMA.16816.F32.BF16 R8, R124.reuse, R120, R8 ;  /* 0x000000787c08723c */ /* 0x040fe20000041808 */
[----:B------:R-:W-:Y:S02]  /*16030*/  FFMA.FTZ R175, R103, c[0x0][0x2d0], -R175 ;  /* 0x0000b40067af7a23 */ /* 0x000fe400000108af */
[----:B------:R-:W-:Y:S02]  /*16040*/  FADD.FTZ R2, R179, R3 ;  /* 0x00000003b3027221 */ /* 0x000fe40000010000 */
[----:B------:R-:W-:Y:S03]  /*16050*/  FADD.FTZ R3, R240, R145 ;  /* 0x00000091f0037221 */ /* 0x000fe60000010000 */
[----:B------:R-:W-:Y:S01]  /*16060*/  MUFU.EX2 R103, R144 ;  /* 0x0000009000677308 */ /* 0x000fe20000000800 */
[-C--:B------:R-:W-:Y:S03]  /*16070*/  HMMA.16816.F32.BF16 R12, R124, R122.reuse, R12 ;  /* 0x0000007a7c0c723c */ /* 0x080fe6000004180c */
[----:B------:R-:W-:Y:S02]  /*16080*/  FADD.FTZ R2, R237, R2 ;  /* 0x00000002ed027221 */ /* 0x000fe40000010000 */
[----:B------:R-:W-:Y:S03]  /*16090*/  FADD.FTZ R3, R241, R3 ;  /* 0x00000003f1037221 */ /* 0x000fe60000010000 */
[C---:B------:R-:W-:Y:S01]  /*160a0*/  HMMA.16816.F32.BF16 R16, R116.reuse, R122, R16 ;  /* 0x0000007a7410723c */ /* 0x040fe20000041810 */
[----:B------:R-:W1:Y:S01]  /*160b0*/  LDSM.16.MT88.4 R120, [R167+0x1000] ;  /* 0x00100000a778783b */ /* 0x000e620000004200 */
[----:B------:R2:W-:Y:S06]  /*160c0*/  MUFU.EX2 R177, R100 ;  /* 0x0000006400b17308 */ /* 0x0005ec0000000800 */
[-C--:B------:R-:W-:Y:S04]  /*160d0*/  HMMA.16816.F32.BF16 R20, R116, R128.reuse, R20 ;  /* 0x000000807414723c */ /* 0x080fe80000041814 */
[----:B------:R-:W3:Y:S04]  /*160e0*/  MUFU.EX2 R186, R173 ;  /* 0x000000ad00ba7308 */ /* 0x000ee80000000800 */
[C---:B------:R-:W-:Y:S06]  /*160f0*/  HMMA.16816.F32.BF16 R24, R124.reuse, R128, R24 ;  /* 0x000000807c18723c */ /* 0x040fec0000041818 */
[----:B------:R-:W4:Y:S02]  /*16100*/  MUFU.EX2 R179, R106 ;  /* 0x0000006a00b37308 */ /* 0x000f240000000800 */
[-C--:B------:R-:W-:Y:S01]  /*16110*/  HMMA.16816.F32.BF16 R28, R124, R130.reuse, R28 ;  /* 0x000000827c1c723c */ /* 0x080fe2000004181c */
[----:B--2---:R-:W-:Y:S02]  /*16120*/  FADD.FTZ R100, R242, R146 ;  /* 0x00000092f2647221 */ /* 0x004fe40000010000 */
[----:B------:R-:W-:Y:S05]  /*16130*/  LDSM.16.MT88.4 R144, [R167+0x800] ;  /* 0x00080000a790783b */ /* 0x000fea0000004200 */
[C---:B------:R-:W-:Y:S01]  /*16140*/  HMMA.16816.F32.BF16 R32, R116.reuse, R130, R32 ;  /* 0x000000827420723c */ /* 0x040fe20000041820 */
[----:B------:R-:W-:Y:S03]  /*16150*/  MUFU.EX2 R107, R143 ;  /* 0x0000008f006b7308 */ /* 0x000fe60000000800 */
[----:B---3--:R-:W-:Y:S01]  /*16160*/  F2FP.BF16.PACK_AB R171, R186, R184 ;  /* 0x000000b8baab723e */ /* 0x008fe200000010ff */
[----:B------:R-:W-:Y:S01]  /*16170*/  FADD.FTZ R0, R243, R100 ;  /* 0x00000064f3007221 */ /* 0x000fe20000010000 */
[----:B------:R-:W2:Y:S01]  /*16180*/  LDSM.16.MT88.4 R128, [R166+0x1c00] ;  /* 0x001c0000a680783b */ /* 0x000ea20000004200 */
[----:B------:R-:W-:Y:S01]  /*16190*/  F2FP.BF16.PACK_AB R173, R176, R177 ;  /* 0x000000b1b0ad723e */ /* 0x000fe200000010ff */
[-C--:B------:R-:W-:Y:S01]  /*161a0*/  HMMA.16816.F32.BF16 R36, R116, R132.reuse, R36 ;  /* 0x000000847424723c */ /* 0x080fe20000041824 */
[----:B------:R-:W-:Y:S02]  /*161b0*/  FADD.FTZ R100, R239, R2 ;  /* 0x00000002ef647221 */ /* 0x000fe40000010000 */
[----:B------:R4:W3:Y:S01]  /*161c0*/  MUFU.EX2 R106, R172 ;  /* 0x000000ac006a7308 */ /* 0x0008e20000000800 */
[----:B------:R-:W-:Y:S02]  /*161d0*/  FADD.FTZ R2, R238, R188 ;  /* 0x000000bcee027221 */ /* 0x000fe40000010000 */
[----:B------:R-:W-:Y:S02]  /*161e0*/  FADD.FTZ R0, R209, R0 ;  /* 0x00000000d1007221 */ /* 0x000fe40000010000 */
[C---:B------:R-:W-:Y:S01]  /*161f0*/  HMMA.16816.F32.BF16 R40, R124.reuse, R132, R40 ;  /* 0x000000847c28723c */ /* 0x040fe20000041828 */
[----:B------:R-:W-:Y:S03]  /*16200*/  FADD.FTZ R2, R205, R2 ;  /* 0x00000002cd027221 */ /* 0x000fe60000010000 */
[----:B------:R-:W-:Y:S01]  /*16210*/  FADD.FTZ R0, R213, R0 ;  /* 0x00000000d5007221 */ /* 0x000fe20000010000 */
[----:B------:R-:W5:Y:S03]  /*16220*/  MUFU.EX2 R101, R175 ;  /* 0x000000af00657308 */ /* 0x000f660000000800 */
[-C--:B------:R-:W-:Y:S08]  /*16230*/  HMMA.16816.F32.BF16 R44, R124, R134.reuse, R44 ;  /* 0x000000867c2c723c */ /* 0x080ff0000004182c */
[C---:B------:R-:W-:Y:S01]  /*16240*/  HMMA.16816.F32.BF16 R48, R116.reuse, R134, R48 ;  /* 0x000000867430723c */ /* 0x040fe20000041830 */
[----:B------:R-:W2:Y:S03]  /*16250*/  LDSM.16.MT88.4 R132, [R167+0x1c00] ;  /* 0x001c0000a784783b */ /* 0x000ea60000004200 */
[----:B----4-:R-:W-:Y:S02]  /*16260*/  F2FP.BF16.PACK_AB R172, R179, R178 ;  /* 0x000000b2b3ac723e */ /* 0x010fe400000010ff */
[----:B---3--:R-:W-:Y:S02]  /*16270*/  F2FP.BF16.PACK_AB R174, R106, R107 ;  /* 0x0000006b6aae723e */ /* 0x008fe400000010ff */
[-C--:B-1----:R-:W-:Y:S01]  /*16280*/  HMMA.16816.F32.BF16 R52, R116, R120.reuse, R52 ;  /* 0x000000787434723c */ /* 0x082fe20000041834 */
[----:B-----5:R-:W-:Y:S07]  /*16290*/  F2FP.BF16.PACK_AB R175, R101, R103 ;  /* 0x0000006765af723e */ /* 0x020fee00000010ff */
        /* <DEDUP_REMOVED lines=31> */
[----:B------:R-:W-:Y:S01]  /*16490*/  MOV R100, R109 ;  /* 0x0000006d00647202 */ /* 0x000fe20000000f00 */
[----:B------:R-:W-:Y:S03]  /*164a0*/  FADD.FTZ R5, R191, R2 ;  /* 0x00000002bf057221 */ /* 0x000fe60000010000 */
[C---:B------:R-:W-:Y:S07]  /*164b0*/  HMMA.16816.F32.BF16 R64, R168.reuse, R6, R64 ;  /* 0x00000006a840723c */ /* 0x040fee0000041840 */
        /* <DEDUP_REMOVED lines=28> */
[-C--:B------:R-:W-:Y:S01]  /*16680*/  MOV R107, R102.reuse ;  /* 0x00000066006b7202 */ /* 0x080fe20000000f00 */
[----:B------:R-:W-:Y:S01]  /*16690*/  FADD.FTZ R0, R103, R0 ;  /* 0x0000000067007221 */ /* 0x000fe20000010000 */
[----:B------:R-:W-:Y:S01]  /*166a0*/  MOV R103, R102 ;  /* 0x0000006600677202 */ /* 0x000fe20000000f00 */
        /* <DEDUP_REMOVED lines=8> */
.L_x_1305:
[----:B-1----:R-:W2:Y:S02]  /*16730*/  LDL R0, [R1+0x1c] ;  /* 0x00001c0001007983 */ /* 0x002ea40000100800 */
[----:B--2---:R-:W-:-:S13]  /*16740*/  ISETP.GE.AND P0, PT, R204, R0, PT ;  /* 0x00000000cc00720c */ /* 0x004fda0003f06270 */
[----:B------:R-:W-:Y:S05]  /*16750*/  @!P0 BRA `(.L_x_1311) ;  /* 0x0000301000008947 */ /* 0x000fea0003800000 */
.L_x_1314:
[----:B------:R-:W2:Y:S01]  /*16760*/  LDL R101, [R1+0x20] ;  /* 0x0000200001657983 */ /* 0x000ea20000100800 */
[----:B------:R-:W-:Y:S04]  /*16770*/  DEPBAR.LE SB0, 0x0 ;  /* 0x000080000000791a */ /* 0x000fe80000000000 */
[----:B------:R-:W-:Y:S01]  /*16780*/  WARPSYNC 0xffffffff ;  /* 0xffffffff00007948 */ /* 0x000fe20003800000 */
[----:B------:R-:W-:Y:S01]  /*16790*/  BAR.SYNC.DEFER_BLOCKING 0x0 ;  /* 0x0000000000007b1d */ /* 0x000fe20000010000 */
[----:B------:R-:W-:Y:S01]  /*167a0*/  SHF.R.S32.HI R0, RZ, 0x1f, R204 ;  /* 0x0000001fff007819 */ /* 0x000fe200000114cc */
[----:B------:R-:W-:Y:S04]  /*167b0*/  IMAD.WIDE.U32 R2, R204, c[0x0][0x208], RZ ;  /* 0x00008200cc027a25 */ /* 0x000fe800078e00ff */
[----:B------:R-:W-:Y:S04]  /*167c0*/  IMAD R0, R0, c[0x0][0x208], RZ ;  /* 0x0000820000007a24 */ /* 0x000fe800078e02ff */
[----:B------:R-:W-:Y:S05]  /*167d0*/  IMAD R0, R204, c[0x0][0x20c], R0 ;  /* 0x00008300cc007a24 */ /* 0x000fea00078e0200 */
[----:B------:R-:W-:Y:S01]  /*167e0*/  IADD3 R0, R3, R0, RZ ;  /* 0x0000000003007210 */ /* 0x000fe20007ffe0ff */
[----:B------:R-:W-:Y:S04]  /*167f0*/  IMAD.WIDE.U32 R2, R2, 0x30, RZ ;  /* 0x0000003002027825 */ /* 0x000fe800078e00ff */
[----:B------:R-:W-:Y:S01]  /*16800*/  IMAD R0, R0, 0x30, RZ ;  /* 0x0000003000007824 */ /* 0x000fe200078e02ff */
[----:B------:R-:W-:Y:S01]  /*16810*/  IADD3 R12, P2, R244, R2, RZ ;  /* 0x00000002f40c7210 */ /* 0x000fe20007f5e0ff */
[----:B------:R-:W-:Y:S03]  /*16820*/  LDSM.16.M88.4 R48, [R192] ;  /* 0x00000000c030783b */ /* 0x000fe60000000200 */
[----:B------:R-:W-:Y:S01]  /*16830*/  IADD3 R0, R3, R0, RZ ;  /* 0x0000000003007210 */ /* 0x000fe20007ffe0ff */
[----:B------:R-:W-:Y:S03]  /*16840*/  BSSY B0, `(.L_x_1312) ;  /* 0x000013c000007945 */ /* 0x000fe60003800000 */
[-C--:B------:R-:W-:Y:S02]  /*16850*/  IADD3.X R13, R0, R249.reuse, RZ, P2, !PT ;  /* 0x000000f9000d7210 */ /* 0x080fe400017fe4ff */
[C---:B------:R-:W-:Y:S01]  /*16860*/  LEA R26, P2, R12.reuse, c[0x0][0x1f8], 0x1 ;  /* 0x00007e000c1a7a11 */ /* 0x040fe200078408ff */
[----:B------:R-:W1:Y:S03]  /*16870*/  S2R R100, SR_TID.X ;  /* 0x0000000000647919 */ /* 0x000e660000002100 */
[----:B------:R-:W-:Y:S05]  /*16880*/  LEA.HI.X R27, R12, c[0x0][0x1fc], R13, 0x1, P2 ;  /* 0x00007f000c1b7a11 */ /* 0x000fea00010f0c0d */
[----:B------:R-:W3:Y:S08]  /*16890*/  LDSM.16.M88.4 R16, [R165] ;  /* 0x00000000a510783b */ /* 0x000ef00000000200 */
[----:B------:R-:W4:Y:S08]  /*168a0*/  LDSM.16.M88.4 R44, [R192+0x1000] ;  /* 0x00100000c02c783b */ /* 0x000f300000000200 */
[----:B------:R-:W5:Y:S08]  /*168b0*/  LDSM.16.M88.4 R32, [R165+0x400] ;  /* 0x00040000a520783b */ /* 0x000f700000000200 */
[----:B------:R-:W2:Y:S08]  /*168c0*/  LDSM.16.M88.4 R168, [R165+0x800] ;  /* 0x00080000a5a8783b */ /* 0x000eb00000000200 */
[----:B------:R-:W-:Y:S01]  /*168d0*/  LDSM.16.M88.4 R172, [R193] ;  /* 0x00000000c1ac783b */ /* 0x000fe20000000200 */
[-C--:B---3--:R-:W-:Y:S07]  /*168e0*/  HMMA.16816.F32.BF16 R4, R48, R16.reuse, RZ ;  /* 0x000000103004723c */ /* 0x088fee00000418ff */
[----:B------:R-:W3:Y:S01]  /*168f0*/  LDSM.16.M88.4 R176, [R194] ;  /* 0x00000000c2b0783b */ /* 0x000ee20000000200 */
[----:B-1----:R-:W-:Y:S07]  /*16900*/  ISETP.GT.AND P4, PT, R100, 0x3f, PT ;  /* 0x0000003f6400780c */ /* 0x002fee0003f84270 */
[----:B------:R-:W1:Y:S06]  /*16910*/  LDSM.16.M88.4 R180, [R193+0x1000] ;  /* 0x00100000c1b4783b */ /* 0x000e6c0000000200 */
[----:B------:R-:W-:Y:S02]  /*16920*/  @!P4 MOV R8, c[0x0][0x208] ;  /* 0x000082000008ca02 */ /* 0x000fe40000000f00 */
[----:B------:R-:W1:Y:S01]  /*16930*/  LDSM.16.M88.4 R184, [R202] ;  /* 0x00000000cab8783b */ /* 0x000e620000000200 */
[----:B------:R-:W-:Y:S02]  /*16940*/  @!P4 MOV R9, c[0x0][0x20c] ;  /* 0x000083000009ca02 */ /* 0x000fe40000000f00 */
[C---:B------:R-:W-:Y:S04]  /*16950*/  @!P4 LEA R28, P0, R8.reuse, R2, 0x5 ;  /* 0x00000002081cc211 */ /* 0x040fe800078028ff */
[----:B------:R-:W-:Y:S01]  /*16960*/  @!P4 LEA.HI.X R3, R8, R0, R9, 0x5, P0 ;  /* 0x000000000803c211 */ /* 0x000fe200000f2c09 */
[----:B------:R-:W1:Y:S01]  /*16970*/  LDSM.16.M88.4 R188, [R201] ;  /* 0x00000000c9bc783b */ /* 0x000e620000000200 */
[C---:B----4-:R-:W-:Y:S02]  /*16980*/  HMMA.16816.F32.BF16 R8, R44.reuse, R16, RZ ;  /* 0x000000102c08723c */ /* 0x050fe400000418ff */
[--C-:B------:R-:W-:Y:S04]  /*16990*/  IADD3 R21, P1, P0, R2, 0x20, R244.reuse ;  /* 0x0000002002157810 */ /* 0x100fe8000783e0f4 */
[C---:B------:R-:W-:Y:S01]  /*169a0*/  LEA R24, P2, R21.reuse, c[0x0][0x1f8], 0x1 ;  /* 0x00007e0015187a11 */ /* 0x040fe200078408ff */
[----:B------:R-:W4:Y:S01]  /*169b0*/  LDL R102, [R1+0x1c] ;  /* 0x00001c0001667983 */ /* 0x000f220000100800 */
[-C--:B------:R-:W-:Y:S01]  /*169c0*/  HMMA.16816.F32.BF16 R12, R44, R18.reuse, RZ ;  /* 0x000000122c0c723c */ /* 0x080fe200000418ff */
[----:B------:R-:W-:Y:S03]  /*169d0*/  IADD3.X R23, R0, RZ, R249, P1, P0 ;  /* 0x000000ff00177210 */ /* 0x000fe60000fe04f9 */
[----:B------:R-:W-:Y:S02]  /*169e0*/  IADD3 R20, P1, P0, R2, 0x40, R244 ;  /* 0x0000004002147810 */ /* 0x000fe4000783e0f4 */
[----:B------:R-:W-:Y:S02]  /*169f0*/  LEA.HI.X R25, R21, c[0x0][0x1fc], R23, 0x1, P2 ;  /* 0x00007f0015197a11 */ /* 0x000fe400010f0c17 */
[C---:B------:R-:W-:Y:S04]  /*16a00*/  HMMA.16816.F32.BF16 R16, R48.reuse, R18, RZ ;  /* 0x000000123010723c */ /* 0x040fe800000418ff */
[----:B------:R-:W-:Y:S02]  /*16a10*/  @!P4 IADD3 R2, P3, R28, R244, RZ ;  /* 0x000000f41c02c210 */ /* 0x000fe40007f7e0ff */
[--C-:B------:R-:W-:Y:S02]  /*16a20*/  IADD3.X R0, R0, RZ, R249.reuse, P1, P0 ;  /* 0x000000ff00007210 */ /* 0x100fe40000fe04f9 */
[----:B------:R-:W-:Y:S04]  /*16a30*/  LEA R30, P1, R20, c[0x0][0x1f8], 0x1 ;  /* 0x00007e00141e7a11 */ /* 0x000fe800078208ff */
[----:B------:R-:W-:Y:S02]  /*16a40*/  @!P4 LEA R36, P0, R2, c[0x0][0x1f8], 0x1 ;  /* 0x00007e000224ca11 */ /* 0x000fe400078008ff */
[----:B------:R-:W-:Y:S02]  /*16a50*/  @!P4 IADD3.X R22, R3, R249, RZ, P3, !PT ;  /* 0x000000f90316c210 */ /* 0x000fe40001ffe4ff */
[----:B------:R-:W-:Y:S02]  /*16a60*/  LEA.HI.X R31, R20, c[0x0][0x1fc], R0, 0x1, P1 ;  /* 0x00007f00141f7a11 */ /* 0x000fe400008f0c00 */
[----:B------:R-:W-:Y:S02]  /*16a70*/  @!P4 LEA.HI.X R37, R2, c[0x0][0x1fc], R22, 0x1, P0 ;  /* 0x00007f000225ca11 */ /* 0x000fe400000f0c16 */
[-C--:B-----5:R-:W-:Y:S01]  /*16a80*/  HMMA.16816.F32.BF16 R20, R48, R32.reuse, RZ ;  /* 0x000000203014723c */ /* 0x0a0fe200000418ff */
[--C-:B------:R-:W-:Y:S02]  /*16a90*/  @!P4 IADD3 R2, P1, P0, R28, 0x20, R244.reuse ;  /* 0x000000201c02c810 */ /* 0x100fe4000783e0f4 */
[----:B--2---:R-:W-:Y:S11]  /*16aa0*/  LOP3.LUT P2, RZ, R101, 0x1, RZ, 0xc0, !PT ;  /* 0x0000000165ff7812 */ /* 0x004ff6000784c0ff */
[----:B------:R-:W-:Y:S02]  /*16ab0*/  @!UPT UIADD3 URZ, URZ, URZ, URZ ;  /* 0x0000003f3f3ff290 */ /* 0x000fe4000fffe03f */
[----:B------:R-:W-:Y:S01]  /*16ac0*/  @!PT LDS RZ, [RZ] ;  /* 0x00000000fffff984 */ /* 0x000fe20000000800 */
[----:B------:R-:W-:Y:S01]  /*16ad0*/  @!PT LDS RZ, [RZ] ;  /* 0x00000000fffff984 */ /* 0x000fe20000000800 */
[----:B------:R-:W-:Y:S01]  /*16ae0*/  @!PT LDS RZ, [RZ] ;  /* 0x00000000fffff984 */ /* 0x000fe20000000800 */
[----:B------:R2:W-:Y:S08]  /*16af0*/  LDGSTS.E.BYPASS.LTC128B.128 [R203+0x1880], [R26.64], !P2 ;  /* 0x018800001acb7fae */ /* 0x0005f0000d101d46 */
[----:B------:R2:W-:Y:S08]  /*16b00*/  LDGSTS.E.BYPASS.LTC128B.128 [R203+0x2480], [R24.64], !P6 ;  /* 0x0248000018cb7fae */ /* 0x0005f0000f101d46 */
[----:B------:R5:W-:Y:S08]  /*16b10*/  LDGSTS.E.BYPASS.LTC128B.128 [R203+0x3080], [R30.64], !P5 ;  /* 0x030800001ecb7fae */ /* 0x000bf0000e901d46 */
[----:B------:R1:W-:Y:S01]  /*16b20*/  @!P4 LDGSTS.E.BYPASS.LTC128B.128 [R203+0x2080], [R36.64], !P2 ;  /* 0x0208000024cbcfae */ /* 0x0003e2000d101d46 */
[C---:B--2---:R-:W-:Y:S07]  /*16b30*/  HMMA.16816.F32.BF16 R24, R44.reuse, R32, RZ ;  /* 0x000000202c18723c */ /* 0x044fee00000418ff */
[----:B------:R-:W-:Y:S02]  /*16b40*/  @!P4 LEA R32, P3, R2, c[0x0][0x1f8], 0x1 ;  /* 0x00007e000220ca11 */ /* 0x000fe400078608ff */
[C---:B------:R-:W-:Y:S03]  /*16b50*/  @!P4 IADD3.X R33, R3.reuse, RZ, R249, P1, P0 ;  /* 0x000000ff0321c210 */ /* 0x040fe60000fe04f9 */
[----:B------:R-:W-:Y:S02]  /*16b60*/  @!P4 IADD3 R0, P2, P1, R28, 0x40, R244 ;  /* 0x000000401c00c810 */ /* 0x000fe4000795e0f4 */
[-C--:B-----5:R-:W-:Y:S01]  /*16b70*/  HMMA.16816.F32.BF16 R28, R44, R34.reuse, RZ ;  /* 0x000000222c1c723c */ /* 0x0a0fe200000418ff */
[----:B------:R-:W-:Y:S02]  /*16b80*/  @!P4 LEA.HI.X R33, R2, c[0x0][0x1fc], R33, 0x1, P3 ;  /* 0x00007f000221ca11 */ /* 0x000fe400018f0c21 */
[C---:B------:R-:W-:Y:S02]  /*16b90*/  @!P4 LEA R2, P0, R0.reuse, c[0x0][0x1f8], 0x1 ;  /* 0x00007e000002ca11 */ /* 0x040fe400078008ff */
[----:B------:R-:W-:Y:S01]  /*16ba0*/  @!P4 IADD3.X R3, R3, RZ, R249, P2, P1 ;  /* 0x000000ff0303c210 */ /* 0x000fe200017e24f9 */
[----:B------:R2:W-:Y:S03]  /*16bb0*/  @!P4 LDGSTS.E.BYPASS.LTC128B.128 [R203+0x2c80], [R32.64], !P6 ;  /* 0x02c8000020cbcfae */ /* 0x0005e6000f101d46 */
[----:B------:R-:W-:Y:S05]  /*16bc0*/  @!P4 LEA.HI.X R3, R0, c[0x0][0x1fc], R3, 0x1, P0 ;  /* 0x00007f000003ca11 */ /* 0x000fea00000f0c03 */
[----:B------:R5:W-:Y:S08]  /*16bd0*/  @!P4 LDGSTS.E.BYPASS.LTC128B.128 [R203+0x3880], [R2.64], !P5 ;  /* 0x0388000002cbcfae */ /* 0x000bf0000e901d46 */
[----:B------:R-:W0:Y:S01]  /*16be0*/  LDGDEPBAR ;  /* 0x00000000000079af */ /* 0x000e220000000000 */
[C---:B--2---:R-:W-:Y:S08]  /*16bf0*/  HMMA.16816.F32.BF16 R32, R48.reuse, R34, RZ ;  /* 0x000000223020723c */ /* 0x044ff000000418ff */
[-C--:B-1----:R-:W-:Y:S08]  /*16c00*/  HMMA.16816.F32.BF16 R36, R48, R168.reuse, RZ ;  /* 0x000000a83024723c */ /* 0x082ff000000418ff */
[C---:B------:R-:W-:Y:S08]  /*16c10*/  HMMA.16816.F32.BF16 R40, R44.reuse, R168, RZ ;  /* 0x000000a82c28723c */ /* 0x040ff000000418ff */
[-C--:B------:R-:W-:Y:S01]  /*16c20*/  HMMA.16816.F32.BF16 R44, R44, R170.reuse, RZ ;  /* 0x000000aa2c2c723c */ /* 0x080fe200000418ff */
[----:B----4-:R-:W-:Y:S07]  /*16c30*/  ISETP.GT.AND P4, PT, R204, R102, PT ;  /* 0x00000066cc00720c */ /* 0x010fee0003f84270 */
[----:B------:R-:W-:Y:S01]  /*16c40*/  HMMA.16816.F32.BF16 R48, R48, R170, RZ ;  /* 0x000000aa3030723c */ /* 0x000fe200000418ff */
[----:B------:R-:W-:Y:S07]  /*16c50*/  LDSM.16.M88.4 R168, [R192+0x2000] ;  /* 0x00200000c0a8783b */ /* 0x000fee0000000200 */
[-C--:B---3--:R-:W-:Y:S08]  /*16c60*/  HMMA.16816.F32.BF16 R4, R172, R176.reuse, R4 ;  /* 0x000000b0ac04723c */ /* 0x088ff00000041804 */
        /* <DEDUP_REMOVED lines=72> */
[----:B-----5:R-:W-:Y:S04]  /*170f0*/  FMUL.FTZ R3, R10, c[0x0][0x320] ;  /* 0x0000c8000a037a20 */ /* 0x020fe80000410000 */
        /* <DEDUP_REMOVED lines=110> */
[----:B--234-:R-:W-:Y:S01]  /*177e0*/  SHF.R.S32.HI R102, RZ, 0x1f, R100 ;  /* 0x0000001fff667819 */ /* 0x01cfe20000011464 */
[----:B------:R-:W2:Y:S03]  /*177f0*/  LDL.64 R230, [R1+0x8] ;  /* 0x0000080001e67983 */ /* 0x000ea60000100a00 */
[----:B------:R-:W-:Y:S03]  /*17800*/  LEA.HI R102, R102, R100, RZ, 0x2 ;  /* 0x0000006466667211 */ /* 0x000fe600078f10ff */
[----:B------:R-:W3:Y:S01]  /*17810*/  LDL R100, [R1+0x4] ;  /* 0x0000040001647983 */ /* 0x000ee20000100800 */
[----:B------:R-:W-:Y:S04]  /*17820*/  SHF.R.S32.HI R102, RZ, 0x2, R102 ;  /* 0x00000002ff667819 */ /* 0x000fe80000011466 */
[----:B------:R-:W-:Y:S04]  /*17830*/  IADD3 R3, -R102, 0x30, RZ ;  /* 0x0000003066037810 */ /* 0x000fe80007ffe1ff */
        /* <DEDUP_REMOVED lines=13> */
[----:B------:R-:W-:Y:S04]  /*17910*/  @P0 IMAD R5, R5, 0x30, RZ ;  /* 0x0000003005050824 */ /* 0x000fe800078e02ff */
[----:B------:R-:W-:Y:S01]  /*17920*/  @P0 IMAD.IADD R7, R5, 0x1, R7 ;  /* 0x0000000105070824 */ /* 0x000fe200078e0207 */
[C---:B--2---:R-:W-:Y:S04]  /*17930*/  @P0 IADD3 R18, P2, P1, R6.reuse, 0x20, R230 ;  /* 0x0000002006120810 */ /* 0x044fe8000795e0e6 */
[C---:B---3--:R-:W-:Y:S02]  /*17940*/  @P0 IADD3.X R20, R7.reuse, RZ, R100, P2, P1 ;  /* 0x000000ff07140210 */ /* 0x048fe400017e2464 */
        /* <DEDUP_REMOVED lines=24> */
[----:B------:R-:W-:Y:S03]  /*17ad0*/  LOP3.LUT P3, RZ, R101, 0x1, RZ, 0xc0, !PT ;  /* 0x0000000165ff7812 */ /* 0x000fe6000786c0ff */
        /* <DEDUP_REMOVED lines=12> */
[----:B------:R-:W-:Y:S05]  /*17ba0*/  @P0 LEA.HI.X R7, R19, c[0x0][0x1cc], R21, 0x1, P2 ;  /* 0x0000730013070a11 */ /* 0x000fea00010f0c15 */
[----:B------:R1:W-:Y:S06]  /*17bb0*/  @P1 LDGSTS.E.BYPASS.LTC128B.128 [R203+0x4880], [R16.64], !P6 ;  /* 0x0488000010cb1fae */ /* 0x0003ec000f101d46 */
[----:B------:R1:W-:Y:S06]  /*17bc0*/  @P1 LDGSTS.E.BYPASS.LTC128B.128 [R203+0x5480], [R14.64], !P5 ;  /* 0x054800000ecb1fae */ /* 0x0003ec000e901d46 */
[----:B------:R1:W-:Y:S06]  /*17bd0*/  @P0 LDGSTS.E.BYPASS.LTC128B.128 [R203+0x4480], [R12.64], !P3 ;  /* 0x044800000ccb0fae */ /* 0x0003ec000d901d46 */
[----:B------:R1:W-:Y:S06]  /*17be0*/  @P0 LDGSTS.E.BYPASS.LTC128B.128 [R203+0x5080], [R10.64], !P6 ;  /* 0x050800000acb0fae */ /* 0x0003ec000f101d46 */
[----:B------:R1:W-:Y:S02]  /*17bf0*/  @P0 LDGSTS.E.BYPASS.LTC128B.128 [R203+0x5c80], [R6.64], !P5 ;  /* 0x05c8000006cb0fae */ /* 0x0003e4000e901d46 */
.L_x_1313:
[----:B--234-:R-:W-:Y:S05]  /*17c00*/  BSYNC B0 ;  /* 0x0000000000007941 */ /* 0x01cfea0003800000 */
.L_x_1312:
        /* <DEDUP_REMOVED lines=55> */
[C---:B------:R-:W-:Y:S01]  /*17f80*/  FADD.FTZ R0, -R110.reuse, R0 ;  /* 0x000000006e007221 */ /* 0x040fe20000010100 */
[----:B------:R-:W-:Y:S01]  /*17f90*/  FMNMX.FTZ R3, R227, R3, !PT ;  /* 0x00000003e3037209 */ /* 0x000fe20007810000 */
[----:B------:R-:W-:Y:S01]  /*17fa0*/  FMUL.FTZ R173, R110, c[0x0][0x2d0] ;  /* 0x0000b4006ead7a20 */ /* 0x000fe20000410000 */
[----:B--2---:R-:W-:Y:S02]  /*17fb0*/  FMNMX.FTZ R109, R5, R8, !PT ;  /* 0x00000008056d7209 */ /* 0x004fe40007810000 */
[----:B------:R-:W-:Y:S01]  /*17fc0*/  FMNMX.FTZ R5, R220, R3, !PT ;  /* 0x00000003dc057209 */ /* 0x000fe20007810000 */
[----:B------:R-:W-:Y:S02]  /*17fd0*/  FMUL.FTZ R3, R0, c[0x0][0x2d0] ;  /* 0x0000b40000037a20 */ /* 0x000fe40000410000 */
[----:B------:R-:W-:Y:S01]  /*17fe0*/  FADD.FTZ R2, -R109, R2 ;  /* 0x000000026d027221 */ /* 0x000fe20000010100 */
[----:B------:R-:W-:Y:S01]  /*17ff0*/  FMNMX.FTZ R0, R216, R5, !PT ;  /* 0x00000005d8007209 */ /* 0x000fe20007810000 */
[----:B------:R1:W2:Y:S01]  /*18000*/  MUFU.EX2 R101, R3 ;  /* 0x0000000300657308 */ /* 0x0002a20000000800 */
[----:B---3--:R-:W-:Y:S01]  /*18010*/  FMNMX.FTZ R6, R6, R9, !PT ;  /* 0x0000000906067209 */ /* 0x008fe20007810000 */
[----:B------:R-:W-:Y:S01]  /*18020*/  FMUL.FTZ R2, R2, c[0x0][0x2d0] ;  /* 0x0000b40002027a20 */ /* 0x000fe20000410000 */
[----:B------:R-:W-:Y:S01]  /*18030*/  FMNMX.FTZ R0, R107, R0, !PT ;  /* 0x000000006b007209 */ /* 0x000fe20007810000 */
[----:B------:R-:W-:Y:S02]  /*18040*/  FMUL.FTZ R172, R109, c[0x0][0x2d0] ;  /* 0x0000b4006dac7a20 */ /* 0x000fe40000410000 */
[----:B------:R-:W3:Y:S01]  /*18050*/  SHFL.BFLY PT, R9, R6, 0x1, 0x1f ;  /* 0x0c201f0006097f89 */ /* 0x000ee200000e0000 */
[----:B------:R-:W-:Y:S03]  /*18060*/  FMNMX.FTZ R0, R106, R0, !PT ;  /* 0x000000006a007209 */ /* 0x000fe60007810000 */
[----:B------:R4:W5:Y:S04]  /*18070*/  MUFU.EX2 R100, R2 ;  /* 0x0000000200647308 */ /* 0x0009680000000800 */
[----:B-1----:R-:W1:Y:S01]  /*18080*/  SHFL.BFLY PT, R3, R0, 0x2, 0x1f ;  /* 0x0c401f0000037f89 */ /* 0x002e6200000e0000 */
[C---:B--2---:R-:W-:Y:S02]  /*18090*/  FMUL.FTZ R5, R101.reuse, R121 ;  /* 0x0000007965057220 */ /* 0x044fe40000410000 */
[C---:B------:R-:W-:Y:S02]  /*180a0*/  FMUL.FTZ R17, R101.reuse, R129 ;  /* 0x0000008165117220 */ /* 0x040fe40000410000 */
[C---:B------:R-:W-:Y:S01]  /*180b0*/  FMUL.FTZ R16, R101.reuse, R128 ;  /* 0x0000008065107220 */ /* 0x040fe20000410000 */
[----:B---3--:R-:W-:Y:S01]  /*180c0*/  FMNMX.FTZ R108, R6, R9, !PT ;  /* 0x00000009066c7209 */ /* 0x008fe20007810000 */
[C---:B------:R-:W-:Y:S02]  /*180d0*/  FMUL.FTZ R32, R101.reuse, R144 ;  /* 0x0000009065207220 */ /* 0x040fe40000410000 */
[----:B------:R-:W-:Y:S02]  /*180e0*/  FMUL.FTZ R33, R101, R145 ;  /* 0x0000009165217220 */ /* 0x000fe40000410000 */
[----:B----4-:R-:W-:Y:S02]  /*180f0*/  FADD.FTZ R2, -R108, R4 ;  /* 0x000000046c027221 */ /* 0x010fe40000010100 */
[--C-:B------:R-:W-:Y:S02]  /*18100*/  FFMA.FTZ R4, R185, c[0x0][0x2d0], -R173.reuse ;  /* 0x0000b400b9047a23 */ /* 0x100fe400000108ad */
[----:B------:R-:W-:Y:S02]  /*18110*/  FMUL.FTZ R2, R2, c[0x0][0x2d0] ;  /* 0x0000b40002027a20 */ /* 0x000fe40000410000 */
[----:B------:R-:W-:Y:S01]  /*18120*/  MUFU.EX2 R185, R4 ;  /* 0x0000000400b97308 */ /* 0x000fe20000000800 */
[C---:B-----5:R-:W-:Y:S02]  /*18130*/  FMUL.FTZ R6, R100.reuse, R122 ;  /* 0x0000007a64067220 */ /* 0x060fe40000410000 */
[C---:B------:R-:W-:Y:S02]  /*18140*/  FMUL.FTZ R7, R100.reuse, R123 ;  /* 0x0000007b64077220 */ /* 0x040fe40000410000 */
[----:B------:R-:W-:Y:S01]  /*18150*/  FMUL.FTZ R18, R100, R130 ;  /* 0x0000008264127220 */ /* 0x000fe20000410000 */
[----:B-1----:R-:W-:Y:S01]  /*18160*/  FMNMX.FTZ R0, R0, R3, !PT ;  /* 0x0000000300007209 */ /* 0x002fe20007810000 */
[--C-:B------:R-:W-:Y:S03]  /*18170*/  FFMA.FTZ R3, R188, c[0x0][0x2d0], -R172.reuse ;  /* 0x0000b400bc037a23 */ /* 0x100fe600000108ac */
[----:B------:R1:W2:Y:S01]  /*18180*/  MUFU.EX2 R102, R2 ;  /* 0x0000000200667308 */ /* 0x0002a20000000800 */
[C---:B------:R-:W-:Y:S02]  /*18190*/  FMUL.FTZ R19, R100.reuse, R131 ;  /* 0x0000008364137220 */ /* 0x040fe40000410000 */
[C---:B------:R-:W-:Y:S02]  /*181a0*/  FMUL.FTZ R34, R100.reuse, R146 ;  /* 0x0000009264227220 */ /* 0x040fe40000410000 */
[C---:B------:R-:W-:Y:S02]  /*181b0*/  FMUL.FTZ R35, R100.reuse, R147 ;  /* 0x0000009364237220 */ /* 0x040fe40000410000 */
[C---:B------:R-:W-:Y:S02]  /*181c0*/  FMUL.FTZ R48, R101.reuse, R160 ;  /* 0x000000a065307220 */ /* 0x040fe40000410000 */
[C---:B------:R-:W-:Y:S01]  /*181d0*/  FMUL.FTZ R49, R101.reuse, R161 ;  /* 0x000000a165317220 */ /* 0x040fe20000410000 */
[----:B------:R3:W-:Y:S01]  /*181e0*/  MUFU.EX2 R235, R3 ;  /* 0x0000000300eb7308 */ /* 0x0007e20000000800 */
[C---:B------:R-:W-:Y:S02]  /*181f0*/  FMUL.FTZ R50, R100.reuse, R162 ;  /* 0x000000a264327220 */ /* 0x040fe40000410000 */
[C---:B------:R-:W-:Y:S02]  /*18200*/  FMUL.FTZ R51, R100.reuse, R163 ;  /* 0x000000a364337220 */ /* 0x040fe40000410000 */
[C---:B------:R-:W-:Y:S01]  /*18210*/  FMUL.FTZ R52, R101.reuse, R52 ;  /* 0x0000003465347220 */ /* 0x040fe20000410000 */
[----:B------:R-:W-:Y:S01]  /*18220*/  LDSM.16.MT88.4 R160, [R166+0x1400] ;  /* 0x00140000a6a0783b */ /* 0x000fe20000004200 */
[----:B------:R-:W-:Y:S02]  /*18230*/  FMUL.FTZ R53, R101, R53 ;  /* 0x0000003565357220 */ /* 0x000fe40000410000 */
[C---:B------:R-:W-:Y:S02]  /*18240*/  FMUL.FTZ R54, R100.reuse, R54 ;  /* 0x0000003664367220 */ /* 0x040fe40000410000 */
[----:B------:R-:W-:Y:S02]  /*18250*/  FMUL.FTZ R55, R100, R55 ;  /* 0x0000003764377220 */ /* 0x000fe40000410000 */
[--C-:B------:R-:W-:Y:S02]  /*18260*/  FFMA.FTZ R128, R210, c[0x0][0x2d0], -R172.reuse ;  /* 0x0000b400d2807a23 */ /* 0x100fe400000108ac */
[--C-:B-1----:R-:W-:Y:S02]  /*18270*/  FFMA.FTZ R2, R184, c[0x0][0x2d0], -R173.reuse ;  /* 0x0000b400b8027a23 */ /* 0x102fe400000108ad */
[C---:B--2---:R-:W-:Y:S01]  /*18280*/  FMUL.FTZ R8, R102.reuse, R116 ;  /* 0x0000007466087220 */ /* 0x044fe20000410000 */
[----:B------:R1:W-:Y:S01]  /*18290*/  MUFU.EX2 R210, R128 ;  /* 0x0000008000d27308 */ /* 0x0003e20000000800 */
[C---:B------:R-:W-:Y:S02]  /*182a0*/  FMUL.FTZ R9, R102.reuse, R117 ;  /* 0x0000007566097220 */ /* 0x040fe40000410000 */
[C---:B------:R-:W-:Y:S02]  /*182b0*/  FMUL.FTZ R12, R102.reuse, R124 ;  /* 0x0000007c660c7220 */ /* 0x040fe40000410000 */
[C---:B------:R-:W-:Y:S02]  /*182c0*/  FMUL.FTZ R13, R102.reuse, R125 ;  /* 0x0000007d660d7220 */ /* 0x040fe40000410000 */
[--C-:B---3--:R-:W-:Y:S02]  /*182d0*/  FFMA.FTZ R3, R171, c[0x0][0x2d0], -R173.reuse ;  /* 0x0000b400ab037a23 */ /* 0x108fe400000108ad */
[C---:B------:R-:W-:Y:S01]  /*182e0*/  FMUL.FTZ R24, R102.reuse, R136 ;  /* 0x0000008866187220 */ /* 0x040fe20000410000 */
[----:B------:R2:W-:Y:S01]  /*182f0*/  MUFU.EX2 R236, R2 ;  /* 0x0000000200ec7308 */ /* 0x0005e20000000800 */
[C---:B------:R-:W-:Y:S02]  /*18300*/  FMUL.FTZ R25, R102.reuse, R137 ;  /* 0x0000008966197220 */ /* 0x040fe40000410000 */
[C---:B------:R-:W-:Y:S02]  /*18310*/  FMUL.FTZ R28, R102.reuse, R140 ;  /* 0x0000008c661c7220 */ /* 0x040fe40000410000 */
[C---:B------:R-:W-:Y:S02]  /*18320*/  FMUL.FTZ R29, R102.reuse, R141 ;  /* 0x0000008d661d7220 */ /* 0x040fe40000410000 */
[C---:B------:R-:W-:Y:S02]  /*18330*/  FMUL.FTZ R40, R102.reuse, R152 ;  /* 0x0000009866287220 */ /* 0x040fe40000410000 */
[C---:B------:R-:W-:Y:S01]  /*18340*/  FMUL.FTZ R41, R102.reuse, R153 ;  /* 0x0000009966297220 */ /* 0x040fe20000410000 */
[----:B------:R3:W-:Y:S01]  /*18350*/  MUFU.EX2 R238, R3 ;  /* 0x0000000300ee7308 */ /* 0x0007e20000000800 */
[C---:B------:R-:W-:Y:S02]  /*18360*/  FMUL.FTZ R44, R102.reuse, R156 ;  /* 0x0000009c662c7220 */ /* 0x040fe40000410000 */
[C---:B------:R-:W-:Y:S01]  /*18370*/  FMUL.FTZ R45, R102.reuse, R157 ;  /* 0x0000009d662d7220 */ /* 0x040fe20000410000 */
[----:B-1----:R-:W-:Y:S01]  /*18380*/  LDSM.16.MT88.4 R128, [R166+0x400] ;  /* 0x00040000a680783b */ /* 0x002fe20000004200 */
[C---:B------:R-:W-:Y:S02]  /*18390*/  FMUL.FTZ R56, R102.reuse, R56 ;  /* 0x0000003866387220 */ /* 0x040fe40000410000 */
[C---:B------:R-:W-:Y:S02]  /*183a0*/  FMUL.FTZ R57, R102.reuse, R57 ;  /* 0x0000003966397220 */ /* 0x040fe40000410000 */
[--C-:B------:R-:W-:Y:S02]  /*183b0*/  FFMA.FTZ R144, R223, c[0x0][0x2d0], -R173.reuse ;  /* 0x0000b400df907a23 */ /* 0x100fe400000108ad */
[C---:B------:R-:W-:Y:S02]  /*183c0*/  FMUL.FTZ R60, R102.reuse, R60 ;  /* 0x0000003c663c7220 */ /* 0x040fe40000410000 */
[----:B------:R-:W-:Y:S02]  /*183d0*/  FMUL.FTZ R61, R102, R61 ;  /* 0x0000003d663d7220 */ /* 0x000fe40000410000 */
[--C-:B--2---:R-:W-:Y:S02]  /*183e0*/  FFMA.FTZ R2, R187, c[0x0][0x2d0], -R172.reuse ;  /* 0x0000b400bb027a23 */ /* 0x104fe400000108ac */
[C---:B------:R-:W-:Y:S02]  /*183f0*/  FMUL.FTZ R64, R101.reuse, R64 ;  /* 0x0000004065407220 */ /* 0x040fe40000410000 */
[----:B------:R1:W2:Y:S01]  /*18400*/  MUFU.EX2 R184, R2 ;  /* 0x0000000200b87308 */ /* 0x0002a20000000800 */
[----:B------:R-:W-:Y:S02]  /*18410*/  FMUL.FTZ R65, R101, R65 ;  /* 0x0000004165417220 */ /* 0x000fe40000410000 */
[C---:B------:R-:W-:Y:S02]  /*18420*/  FMUL.FTZ R66, R100.reuse, R66 ;  /* 0x0000004264427220 */ /* 0x040fe40000410000 */
[--C-:B---3--:R-:W-:Y:S02]  /*18430*/  FFMA.FTZ R3, R169, c[0x0][0x2d0], -R173.reuse ;  /* 0x0000b400a9037a23 */ /* 0x108fe400000108ad */
[C---:B------:R-:W-:Y:S02]  /*18440*/  FMUL.FTZ R67, R100.reuse, R67 ;  /* 0x0000004364437220 */ /* 0x040fe40000410000 */
[C---:B------:R-:W-:Y:S01]  /*18450*/  FMUL.FTZ R68, R101.reuse, R68 ;  /* 0x0000004465447220 */ /* 0x040fe20000410000 */
[----:B------:R3:W4:Y:S01]  /*18460*/  MUFU.EX2 R248, R3 ;  /* 0x0000000300f87308 */ /* 0x0007220000000800 */
[----:B------:R-:W-:Y:S02]  /*18470*/  FMUL.FTZ R69, R101, R69 ;  /* 0x0000004565457220 */ /* 0x000fe40000410000 */
[C---:B------:R-:W-:Y:S02]  /*18480*/  FMUL.FTZ R70, R100.reuse, R70 ;  /* 0x0000004664467220 */ /* 0x040fe40000410000 */
[----:B------:R-:W-:Y:S02]  /*18490*/  FMUL.FTZ R71, R100, R71 ;  /* 0x0000004764477220 */ /* 0x000fe40000410000 */
[C---:B------:R-:W-:Y:S02]  /*184a0*/  FMUL.FTZ R72, R102.reuse, R72 ;  /* 0x0000004866487220 */ /* 0x040fe40000410000 */
[C---:B------:R-:W-:Y:S02]  /*184b0*/  FMUL.FTZ R73, R102.reuse, R73 ;  /* 0x0000004966497220 */ /* 0x040fe40000410000 */
[C---:B------:R-:W-:Y:S02]  /*184c0*/  FMUL.FTZ R76, R102.reuse, R76 ;  /* 0x0000004c664c7220 */ /* 0x040fe40000410000 */
[----:B------:R-:W-:Y:S01]  /*184d0*/  FMUL.FTZ R77, R102, R77 ;  /* 0x0000004d664d7220 */ /* 0x000fe20000410000 */
[----:B-1----:R-:W1:Y:S01]  /*184e0*/  SHFL.BFLY PT, R2, R0, 0x1, 0x1f ;  /* 0x0c201f0000027f89 */ /* 0x002e6200000e0000 */
[----:B--2---:R-:W-:Y:S01]  /*184f0*/  F2FP.BF16.PACK_AB R121, R235, R184 ;  /* 0x000000b8eb79723e */ /* 0x004fe200000010ff */
[C---:B------:R-:W-:Y:S02]  /*18500*/  FMUL.FTZ R80, R101.reuse, R80 ;  /* 0x0000005065507220 */ /* 0x040fe40000410000 */
[C---:B------:R-:W-:Y:S02]  /*18510*/  FMUL.FTZ R81, R101.reuse, R81 ;  /* 0x0000005165517220 */ /* 0x040fe40000410000 */
[C---:B------:R-:W-:Y:S02]  /*18520*/  FMUL.FTZ R82, R100.reuse, R82 ;  /* 0x0000005264527220 */ /* 0x040fe40000410000 */
[----:B------:R-:W-:Y:S02]  /*18530*/  FMUL.FTZ R83, R100, R83 ;  /* 0x0000005364537220 */ /* 0x000fe40000410000 */
[----:B---3--:R-:W-:Y:S01]  /*18540*/  FFMA.FTZ R3, R168, c[0x0][0x2d0], -R172 ;  /* 0x0000b400a8037a23 */ /* 0x008fe200000108ac */
[----:B----4-:R-:W-:Y:S01]  /*18550*/  F2FP.BF16.PACK_AB R122, R248, R238 ;  /* 0x000000eef87a723e */ /* 0x010fe200000010ff */
[----:B------:R-:W-:Y:S02]  /*18560*/  FMUL.FTZ R168, R108, c[0x0][0x2d0] ;  /* 0x0000b4006ca87a20 */ /* 0x000fe40000410000 */
[----:B------:R2:W-:Y:S01]  /*18570*/  MUFU.EX2 R237, R3 ;  /* 0x0000000300ed7308 */ /* 0x0005e20000000800 */
[C---:B------:R-:W-:Y:S02]  /*18580*/  FMUL.FTZ R84, R101.reuse, R84 ;  /* 0x0000005465547220 */ /* 0x040fe40000410000 */
[----:B------:R-:W-:Y:S02]  /*18590*/  FFMA.FTZ R147, R182, c[0x0][0x2d0], -R168 ;  /* 0x0000b400b6937a23 */ /* 0x000fe400000108a8 */
[C---:B------:R-:W-:Y:S02]  /*185a0*/  FMUL.FTZ R85, R101.reuse, R85 ;  /* 0x0000005565557220 */ /* 0x040fe40000410000 */
[C---:B------:R-:W-:Y:S02]  /*185b0*/  FMUL.FTZ R86, R100.reuse, R86 ;  /* 0x0000005664567220 */ /* 0x040fe40000410000 */
[----:B------:R-:W-:Y:S01]  /*185c0*/  FMUL.FTZ R87, R100, R87 ;  /* 0x0000005764577220 */ /* 0x000fe20000410000 */
[----:B-1----:R-:W-:Y:S01]  /*185d0*/  FMNMX.FTZ R2, R0, R2, !PT ;  /* 0x0000000200027209 */ /* 0x002fe20007810000 */
[----:B------:R-:W-:Y:S02]  /*185e0*/  FFMA.FTZ R0, R170, c[0x0][0x2d0], -R172 ;  /* 0x0000b400aa007a23 */ /* 0x000fe400000108ac */
[C---:B------:R-:W-:Y:S02]  /*185f0*/  FMUL.FTZ R88, R102.reuse, R88 ;  /* 0x0000005866587220 */ /* 0x040fe40000410000 */
[----:B------:R1:W3:Y:S01]  /*18600*/  MUFU.EX2 R243, R0 ;  /* 0x0000000000f37308 */ /* 0x0002e20000000800 */
[C---:B------:R-:W-:Y:S02]  /*18610*/  FMUL.FTZ R89, R102.reuse, R89 ;  /* 0x0000005966597220 */ /* 0x040fe40000410000 */
[C---:B------:R-:W-:Y:S02]  /*18620*/  FMUL.FTZ R92, R102.reuse, R92 ;  /* 0x0000005c665c7220 */ /* 0x040fe40000410000 */
[----:B------:R-:W-:Y:S02]  /*18630*/  FMUL.FTZ R93, R102, R93 ;  /* 0x0000005d665d7220 */ /* 0x000fe40000410000 */
[C---:B------:R-:W-:Y:S02]  /*18640*/  FMUL.FTZ R96, R101.reuse, R96 ;  /* 0x0000006065607220 */ /* 0x040fe40000410000 */
[----:B--2---:R-:W-:Y:S02]  /*18650*/  FFMA.FTZ R3, R190, c[0x0][0x2d0], -R168 ;  /* 0x0000b400be037a23 */ /* 0x004fe400000108a8 */
[----:B------:R-:W-:Y:S02]  /*18660*/  FMUL.FTZ R97, R101, R97 ;  /* 0x0000006165617220 */ /* 0x000fe40000410000 */
[----:B------:R2:W-:Y:S01]  /*18670*/  MUFU.EX2 R170, R3 ;  /* 0x0000000300aa7308 */ /* 0x0005e20000000800 */
[C---:B------:R-:W-:Y:S02]  /*18680*/  FMUL.FTZ R98, R100.reuse, R98 ;  /* 0x0000006264627220 */ /* 0x040fe40000410000 */
[----:B------:R-:W-:Y:S02]  /*18690*/  FMUL.FTZ R99, R100, R99 ;  /* 0x0000006364637220 */ /* 0x000fe40000410000 */
[----:B------:R-:W-:Y:S02]  /*186a0*/  FFMA.FTZ R137, R175, c[0x0][0x2d0], -R172 ;  /* 0x0000b400af897a23 */ /* 0x000fe400000108ac */
[----:B------:R-:W-:Y:S02]  /*186b0*/  FFMA.FTZ R136, R217, c[0x0][0x2d0], -R168 ;  /* 0x0000b400d9887a23 */ /* 0x000fe400000108a8 */
[----:B------:R-:W-:Y:S01]  /*186c0*/  FFMA.FTZ R141, R180, c[0x0][0x2d0], -R173 ;  /* 0x0000b400b48d7a23 */ /* 0x000fe200000108ad */
[----:B------:R-:W-:Y:S01]  /*186d0*/  MUFU.EX2 R187, R137 ;  /* 0x0000008900bb7308 */ /* 0x000fe20000000800 */
[----:B-1----:R-:W-:Y:S01]  /*186e0*/  FADD.FTZ R0, -R2, R103 ;  /* 0x0000006702007221 */ /* 0x002fe20000010100 */
[----:B---3--:R-:W-:Y:S01]  /*186f0*/  F2FP.BF16.PACK_AB R123, R243, R237 ;  /* 0x000000edf37b723e */ /* 0x008fe200000010ff */
[--C-:B------:R-:W-:Y:S02]  /*18700*/  FFMA.FTZ R103, R211, c[0x0][0x2d0], -R173.reuse ;  /* 0x0000b400d3677a23 */ /* 0x100fe400000108ad */
[----:B------:R-:W-:Y:S02]  /*18710*/  FMUL.FTZ R0, R0, c[0x0][0x2d0] ;  /* 0x0000b40000007a20 */ /* 0x000fe40000410000 */
[----:B------:R-:W-:Y:S03]  /*18720*/  FFMA.FTZ R140, R222, c[0x0][0x2d0], -R172 ;  /* 0x0000b400de8c7a23 */ /* 0x000fe600000108ac */
[----:B------:R1:W-:Y:S01]  /*18730*/  MUFU.EX2 R232, R103 ;  /* 0x0000006700e87308 */ /* 0x0003e20000000800 */
[--C-:B--2---:R-:W-:Y:S09]  /*18740*/  FFMA.FTZ R3, R189, c[0x0][0x2d0], -R168.reuse ;  /* 0x0000b400bd037a23 */ /* 0x104ff200000108a8 */
[----:B------:R2:W3:Y:S10]  /*18750*/  MUFU.EX2 R171, R3 ;  /* 0x0000000300ab7308 */ /* 0x0004f40000000800 */
[----:B------:R-:W4:Y:S01]  /*18760*/  MUFU.EX2 R0, R0 ;  /* 0x0000000000007308 */ /* 0x000f220000000800 */
[----:B-1----:R-:W-:Y:S09]  /*18770*/  FFMA.FTZ R103, R209, c[0x0][0x2d0], -R173 ;  /* 0x0000b400d1677a23 */ /* 0x002ff200000108ad */
[----:B------:R1:W-:Y:S01]  /*18780*/  MUFU.EX2 R233, R103 ;  /* 0x0000006700e97308 */ /* 0x0003e20000000800 */
[----:B--2---:R-:W-:Y:S01]  /*18790*/  FFMA.FTZ R3, R177, c[0x0][0x2d0], -R168 ;  /* 0x0000b400b1037a23 */ /* 0x004fe200000108a8 */
[----:B---3--:R-:W-:Y:S08]  /*187a0*/  F2FP.BF16.PACK_AB R116, R171, R170 ;  /* 0x000000aaab74723e */ /* 0x008ff000000010ff */
[----:B------:R2:W-:Y:S01]  /*187b0*/  MUFU.EX2 R241, R3 ;  /* 0x0000000300f17308 */ /* 0x0005e20000000800 */
[C---:B----4-:R-:W-:Y:S02]  /*187c0*/  FMUL.FTZ R10, R0.reuse, R118 ;  /* 0x00000076000a7220 */ /* 0x050fe40000410000 */
[C---:B------:R-:W-:Y:S02]  /*187d0*/  FMUL.FTZ R11, R0.reuse, R119 ;  /* 0x00000077000b7220 */ /* 0x040fe40000410000 */
[C---:B------:R-:W-:Y:S02]  /*187e0*/  FMUL.FTZ R14, R0.reuse, R126 ;  /* 0x0000007e000e7220 */ /* 0x040fe40000410000 */
[C---:B------:R-:W-:Y:S03]  /*187f0*/  FMUL.FTZ R15, R0.reuse, R127 ;  /* 0x0000007f000f7220 */ /* 0x040fe60000410000 */
[----:B------:R-:W-:Y:S01]  /*18800*/  MUFU.EX2 R182, R140 ;  /* 0x0000008c00b67308 */ /* 0x000fe20000000800 */
[----:B------:R-:W3:Y:S01]  /*18810*/  LDSM.16.MT88.4 R124, [R166+0xc00] ;  /* 0x000c0000a67c783b */ /* 0x000ee20000004200 */
[C---:B------:R-:W-:Y:S02]  /*18820*/  FMUL.FTZ R26, R0.reuse, R138 ;  /* 0x0000008a001a7220 */ /* 0x040fe40000410000 */
[----:B-1----:R-:W-:Y:S02]  /*18830*/  FFMA.FTZ R103, R207, c[0x0][0x2d0], -R172 ;  /* 0x0000b400cf677a23 */ /* 0x002fe400000108ac */
[C---:B------:R-:W-:Y:S02]  /*18840*/  FMUL.FTZ R27, R0.reuse, R139 ;  /* 0x0000008b001b7220 */ /* 0x040fe40000410000 */
[C---:B------:R-:W-:Y:S02]  /*18850*/  FMUL.FTZ R30, R0.reuse, R142 ;  /* 0x0000008e001e7220 */ /* 0x040fe40000410000 */
[----:B------:R1:W-:Y:S01]  /*18860*/  MUFU.EX2 R231, R103 ;  /* 0x0000006700e77308 */ /* 0x0003e20000000800 */
[----:B------:R-:W-:Y:S02]  /*18870*/  FMUL.FTZ R31, R0, R143 ;  /* 0x0000008f001f7220 */ /* 0x000fe40000410000 */
[----:B--2---:R-:W-:Y:S02]  /*18880*/  FFMA.FTZ R3, R176, c[0x0][0x2d0], -R168 ;  /* 0x0000b400b0037a23 */ /* 0x004fe400000108a8 */
        /* <DEDUP_REMOVED lines=12> */
[--C-:B-1----:R-:W-:Y:S02]  /*18950*/  FFMA.FTZ R103, R212, c[0x0][0x2d0], -R172.reuse ;  /* 0x0000b400d4677a23 */ /* 0x102fe400000108ac */
[C---:B------:R-:W-:Y:S02]  /*18960*/  FMUL.FTZ R78, R0.reuse, R78 ;  /* 0x0000004e004e7220 */ /* 0x040fe40000410000 */
[C---:B------:R-:W-:Y:S01]  /*18970*/  FMUL.FTZ R79, R0.reuse, R79 ;  /* 0x0000004f004f7220 */ /* 0x040fe20000410000 */
[----:B------:R1:W-:Y:S01]  /*18980*/  MUFU.EX2 R230, R103 ;  /* 0x0000006700e67308 */ /* 0x0003e20000000800 */
[C---:B------:R-:W-:Y:S02]  /*18990*/  FMUL.FTZ R90, R0.reuse, R90 ;  /* 0x0000005a005a7220 */ /* 0x040fe40000410000 */
[----:B------:R-:W-:Y:S01]  /*189a0*/  FMUL.FTZ R91, R0, R91 ;  /* 0x0000005b005b7220 */ /* 0x000fe20000410000 */
[----:B--2---:R-:W-:Y:S01]  /*189b0*/  F2FP.BF16.PACK_AB R118, R242, R241 ;  /* 0x000000f1f276723e */ /* 0x004fe200000010ff */
[----:B------:R-:W-:Y:S02]  /*189c0*/  FMUL.FTZ R3, R2, c[0x0][0x2d0] ;  /* 0x0000b40002037a20 */ /* 0x000fe40000410000 */
[----:B------:R-:W-:Y:S02]  /*189d0*/  FMUL.FTZ R94, R0, R94 ;  /* 0x0000005e005e7220 */ /* 0x000fe40000410000 */
[--C-:B------:R-:W-:Y:S02]  /*189e0*/  FFMA.FTZ R4, R186, c[0x0][0x2d0], -R3.reuse ;  /* 0x0000b400ba047a23 */ /* 0x100fe40000010803 */
[--C-:B------:R-:W-:Y:S02]  /*189f0*/  FFMA.FTZ R145, R220, c[0x0][0x2d0], -R3.reuse ;  /* 0x0000b400dc917a23 */ /* 0x100fe40000010803 */
[----:B------:R2:W4:Y:S01]  /*18a00*/  MUFU.EX2 R169, R4 ;  /* 0x0000000400a97308 */ /* 0x0005220000000800 */
[----:B------:R-:W-:Y:S02]  /*18a10*/  FFMA.FTZ R146, R216, c[0x0][0x2d0], -R3 ;  /* 0x0000b400d8927a23 */ /* 0x000fe40000010803 */
[----:B------:R-:W-:Y:S02]  /*18a20*/  FMUL.FTZ R95, R0, R95 ;  /* 0x0000005f005f7220 */ /* 0x000fe40000410000 */
[--C-:B------:R-:W-:Y:S02]  /*18a30*/  FFMA.FTZ R138, R181, c[0x0][0x2d0], -R172.reuse ;  /* 0x0000b400b58a7a23 */ /* 0x100fe400000108ac */
[--C-:B------:R-:W-:Y:S02]  /*18a40*/  FFMA.FTZ R143, R213, c[0x0][0x2d0], -R173.reuse ;  /* 0x0000b400d58f7a23 */ /* 0x100fe400000108ad */
[--C-:B------:R-:W-:Y:S01]  /*18a50*/  FFMA.FTZ R142, R174, c[0x0][0x2d0], -R173.reuse ;  /* 0x0000b400ae8e7a23 */ /* 0x100fe200000108ad */
[----:B------:R-:W-:Y:S01]  /*18a60*/  MUFU.EX2 R181, R144 ;  /* 0x0000009000b57308 */ /* 0x000fe20000000800 */
[----:B-1----:R-:W-:Y:S02]  /*18a70*/  FFMA.FTZ R103, R205, c[0x0][0x2d0], -R173 ;  /* 0x0000b400cd677a23 */ /* 0x002fe400000108ad */
[----:B------:R-:W-:Y:S02]  /*18a80*/  FFMA.FTZ R139, R218, c[0x0][0x2d0], -R172 ;  /* 0x0000b400da8b7a23 */ /* 0x000fe400000108ac */
[--C-:B------:R-:W-:Y:S05]  /*18a90*/  FFMA.FTZ R107, R107, c[0x0][0x2d0], -R3.reuse ;  /* 0x0000b4006b6b7a23 */ /* 0x100fea0000010803 */
[----:B------:R1:W-:Y:S01]  /*18aa0*/  MUFU.EX2 R229, R103 ;  /* 0x0000006700e57308 */ /* 0x0003e20000000800 */
[----:B--2---:R-:W-:Y:S02]  /*18ab0*/  FFMA.FTZ R4, R191, c[0x0][0x2d0], -R3 ;  /* 0x0000b400bf047a23 */ /* 0x004fe40000010803 */
[----:B----4-:R-:W-:Y:S07]  /*18ac0*/  FFMA.FTZ R0, R0, R250, R169 ;  /* 0x000000fa00007223 */ /* 0x010fee00000100a9 */
[----:B------:R2:W4:Y:S10]  /*18ad0*/  MUFU.EX2 R234, R4 ;  /* 0x0000000400ea7308 */ /* 0x0005340000000800 */
[----:B------:R-:W-:Y:S01]  /*18ae0*/  MUFU.EX2 R175, R145 ;  /* 0x0000009100af7308 */ /* 0x000fe20000000800 */
[----:B-1----:R-:W-:Y:S09]  /*18af0*/  FFMA.FTZ R103, R206, c[0x0][0x2d0], -R173 ;  /* 0x0000b400ce677a23 */ /* 0x002ff200000108ad */
[----:B------:R1:W-:Y:S01]  /*18b00*/  MUFU.EX2 R212, R103 ;  /* 0x0000006700d47308 */ /* 0x0003e20000000800 */
[--C-:B--2---:R-:W-:Y:S01]  /*18b10*/  FFMA.FTZ R4, R179, c[0x0][0x2d0], -R3.reuse ;  /* 0x0000b400b3047a23 */ /* 0x104fe20000010803 */
[C---:B----4-:R-:W-:Y:S01]  /*18b20*/  F2FP.BF16.PACK_AB R117, R234.reuse, R169 ;  /* 0x000000a9ea75723e */ /* 0x050fe200000010ff */
[----:B------:R-:W-:Y:S07]  /*18b30*/  FADD.FTZ R0, R234, R0 ;  /* 0x00000000ea007221 */ /* 0x000fee0000010000 */
[----:B------:R2:W4:Y:S10]  /*18b40*/  MUFU.EX2 R239, R4 ;  /* 0x0000000400ef7308 */ /* 0x0005340000000800 */
[----:B------:R-:W5:Y:S01]  /*18b50*/  MUFU.EX2 R176, R146 ;  /* 0x0000009200b07308 */ /* 0x000f620000000800 */
[----:B-1----:R-:W-:Y:S09]  /*18b60*/  FFMA.FTZ R103, R208, c[0x0][0x2d0], -R172 ;  /* 0x0000b400d0677a23 */ /* 0x002ff200000108ac */
[----:B------:R1:W-:Y:S01]  /*18b70*/  MUFU.EX2 R211, R103 ;  /* 0x0000006700d37308 */ /* 0x0003e20000000800 */
[--C-:B--2---:R-:W-:Y:S02]  /*18b80*/  FFMA.FTZ R4, R178, c[0x0][0x2d0], -R3.reuse ;  /* 0x0000b400b2047a23 */ /* 0x104fe40000010803 */
[----:B----4-:R-:W-:Y:S07]  /*18b90*/  FADD.FTZ R0, R239, R0 ;  /* 0x00000000ef007221 */ /* 0x010fee0000010000 */
[----:B------:R2:W4:Y:S01]  /*18ba0*/  MUFU.EX2 R240, R4 ;  /* 0x0000000400f07308 */ /* 0x0005220000000800 */
[----:B-----5:R-:W-:Y:S09]  /*18bb0*/  F2FP.BF16.PACK_AB R169, R176, R175 ;  /* 0x000000afb0a9723e */ /* 0x020ff200000010ff */
[----:B------:R5:W-:Y:S01]  /*18bc0*/  MUFU.EX2 R178, R147 ;  /* 0x0000009300b27308 */ /* 0x000be20000000800 */
[----:B-1----:R-:W-:Y:S09]  /*18bd0*/  FFMA.FTZ R103, R224, c[0x0][0x2d0], -R168 ;  /* 0x0000b400e0677a23 */ /* 0x002ff200000108a8 */
[----:B------:R1:W-:Y:S01]  /*18be0*/  MUFU.EX2 R208, R103 ;  /* 0x0000006700d07308 */ /* 0x0003e20000000800 */
[----:B--2---:R-:W-:Y:S01]  /*18bf0*/  FMUL.FTZ R4, R101, R120 ;  /* 0x0000007865047220 */ /* 0x004fe20000410000 */
[----:B------:R-:W-:Y:S01]  /*18c00*/  F2FP.BF16.PACK_AB R120, R236, R185 ;  /* 0x000000b9ec78723e */ /* 0x000fe200000010ff */
[C---:B----4-:R-:W-:Y:S01]  /*18c10*/  FADD.FTZ R0, R240.reuse, R0 ;  /* 0x00000000f0007221 */ /* 0x050fe20000010000 */
[----:B------:R-:W-:Y:S06]  /*18c20*/  F2FP.BF16.PACK_AB R119, R240, R239 ;  /* 0x000000eff077723e */ /* 0x000fec00000010ff */
[----:B------:R-:W-:Y:S01]  /*18c30*/  MUFU.EX2 R186, R142 ;  /* 0x0000008e00ba7308 */ /* 0x000fe20000000800 */
[-C--:B------:R-:W-:Y:S01]  /*18c40*/  HMMA.16816.F32.BF16 R4, R120, R20.reuse, R4 ;  /* 0x000000147804723c */ /* 0x080fe20000041804 */
[----:B-----5:R-:W-:Y:S07]  /*18c50*/  LDSM.16.MT88.4 R144, [R167+0x800] ;  /* 0x00080000a790783b */ /* 0x020fee0000004200 */
[C---:B------:R-:W-:Y:S01]  /*18c60*/  HMMA.16816.F32.BF16 R8, R116.reuse, R20, R8 ;  /* 0x000000147408723c */ /* 0x040fe20000041808 */
[----:B------:R-:W-:Y:S03]  /*18c70*/  MUFU.EX2 R174, R107 ;  /* 0x0000006b00ae7308 */ /* 0x000fe60000000800 */
[--C-:B-1----:R-:W-:Y:S03]  /*18c80*/  FFMA.FTZ R103, R219, c[0x0][0x2d0], -R168.reuse ;  /* 0x0000b400db677a23 */ /* 0x102fe600000108a8 */
[C---:B------:R-:W-:Y:S01]  /*18c90*/  FMUL.FTZ R20, R101.reuse, R132 ;  /* 0x0000008465147220 */ /* 0x040fe20000410000 */
[-C--:B------:R-:W-:Y:S03]  /*18ca0*/  HMMA.16816.F32.BF16 R12, R116, R22.reuse, R12 ;  /* 0x00000016740c723c */ /* 0x080fe6000004180c */
[----:B------:R1:W-:Y:S01]  /*18cb0*/  MUFU.EX2 R209, R103 ;  /* 0x0000006700d17308 */ /* 0x0003e20000000800 */
[----:B------:R-:W-:Y:S04]  /*18cc0*/  FMUL.FTZ R21, R101, R133 ;  /* 0x0000008565157220 */ /* 0x000fe80000410000 */
[C---:B------:R-:W-:Y:S05]  /*18cd0*/  HMMA.16816.F32.BF16 R16, R120.reuse, R22, R16 ;  /* 0x000000167810723c */ /* 0x040fea0000041810 */
[----:B------:R-:W-:Y:S02]  /*18ce0*/  MUFU.EX2 R179, R136 ;  /* 0x0000008800b37308 */ /* 0x000fe40000000800 */
[C---:B------:R-:W-:Y:S02]  /*18cf0*/  FMUL.FTZ R22, R100.reuse, R134 ;  /* 0x0000008664167220 */ /* 0x040fe40000410000 */
[C---:B------:R-:W-:Y:S02]  /*18d00*/  FMUL.FTZ R23, R100.reuse, R135 ;  /* 0x0000008764177220 */ /* 0x040fe40000410000 */
[----:B------:R-:W-:Y:S05]  /*18d10*/  LDSM.16.MT88.4 R132, [R166+0x1000] ;  /* 0x00100000a684783b */ /* 0x000fea0000004200 */
[-C--:B------:R-:W-:Y:S03]  /*18d20*/  HMMA.16816.F32.BF16 R20, R120, R36.reuse, R20 ;  /* 0x000000247814723c */ /* 0x080fe60000041814 */
[----:B-1----:R-:W-:Y:S04]  /*18d30*/  FFMA.FTZ R103, R215, c[0x0][0x2d0], -R3 ;  /* 0x0000b400d7677a23 */ /* 0x002fe80000010803 */
[----:B------:R1:W-:Y:S01]  /*18d40*/  MUFU.EX2 R206, R103 ;  /* 0x0000006700ce7308 */ /* 0x0003e20000000800 */
[C---:B------:R-:W-:Y:S07]  /*18d50*/  HMMA.16816.F32.BF16 R24, R116.reuse, R36, R24 ;  /* 0x000000247418723c */ /* 0x040fee0000041818 */
[C---:B------:R-:W-:Y:S01]  /*18d60*/  FMUL.FTZ R36, R101.reuse, R148 ;  /* 0x0000009465247220 */ /* 0x040fe20000410000 */
[-C--:B------:R-:W-:Y:S04]  /*18d70*/  HMMA.16816.F32.BF16 R28, R116, R38.reuse, R28 ;  /* 0x00000026741c723c */ /* 0x080fe8000004181c */
[----:B------:R-:W-:Y:S02]  /*18d80*/  FMUL.FTZ R37, R101, R149 ;  /* 0x0000009565257220 */ /* 0x000fe40000410000 */
[----:B------:R-:W-:Y:S02]  /*18d90*/  FFMA.FTZ R148, R183, c[0x0][0x2d0], -R168 ;  /* 0x0000b400b7947a23 */ /* 0x000fe400000108a8 */
[C---:B------:R-:W-:Y:S01]  /*18da0*/  HMMA.16816.F32.BF16 R32, R120.reuse, R38, R32 ;  /* 0x000000267820723c */ /* 0x040fe20000041820 */
[----:B------:R-:W2:Y:S03]  /*18db0*/  MUFU.EX2 R183, R139 ;  /* 0x0000008b00b77308 */ /* 0x000ea60000000800 */
[----:B------:R-:W-:Y:S03]  /*18dc0*/  FFMA.FTZ R101, R101, R247, R185 ;  /* 0x000000f765657223 */ /* 0x000fe600000100b9 */
[C---:B------:R-:W-:Y:S02]  /*18dd0*/  FMUL.FTZ R38, R100.reuse, R150 ;  /* 0x0000009664267220 */ /* 0x040fe40000410000 */
[C---:B------:R-:W-:Y:S02]  /*18de0*/  FMUL.FTZ R39, R100.reuse, R151 ;  /* 0x0000009764277220 */ /* 0x040fe40000410000 */
[----:B------:R-:W-:Y:S01]  /*18df0*/  MUFU.EX2 R185, R143 ;  /* 0x0000008f00b97308 */ /* 0x000fe20000000800 */
[----:B------:R-:W-:Y:S02]  /*18e00*/  FFMA.FTZ R100, R100, R246, R184 ;  /* 0x000000f664647223 */ /* 0x000fe400000100b8 */
[----:B------:R-:W-:Y:S02]  /*18e10*/  FADD.FTZ R107, R236, R101 ;  /* 0x00000065ec6b7221 */ /* 0x000fe40000010000 */
[-C--:B---3--:R-:W-:Y:S03]  /*18e20*/  HMMA.16816.F32.BF16 R36, R120, R124.reuse, R36 ;  /* 0x0000007c7824723c */ /* 0x088fe60000041824 */
[--C-:B-1----:R-:W-:Y:S02]  /*18e30*/  FFMA.FTZ R103, R214, c[0x0][0x2d0], -R3.reuse ;  /* 0x0000b400d6677a23 */ /* 0x102fe40000010803 */
[----:B------:R-:W1:Y:S03]  /*18e40*/  MUFU.EX2 R184, R138 ;  /* 0x0000008a00b87308 */ /* 0x000e660000000800 */
[C---:B------:R-:W-:Y:S04]  /*18e50*/  HMMA.16816.F32.BF16 R40, R116.reuse, R124, R40 ;  /* 0x0000007c7428723c */ /* 0x040fe80000041828 */
[----:B--2---:R-:W-:Y:S03]  /*18e60*/  F2FP.BF16.PACK_AB R101, R183, R182 ;  /* 0x000000b6b765723e */ /* 0x004fe600000010ff */
[----:B------:R2:W-:Y:S01]  /*18e70*/  MUFU.EX2 R207, R103 ;  /* 0x0000006700cf7308 */ /* 0x0005e20000000800 */
[-C--:B------:R-:W-:Y:S08]  /*18e80*/  HMMA.16816.F32.BF16 R44, R116, R126.reuse, R44 ;  /* 0x0000007e742c723c */ /* 0x080ff0000004182c */
[C---:B------:R-:W-:Y:S01]  /*18e90*/  HMMA.16816.F32.BF16 R48, R120.reuse, R126, R48 ;  /* 0x0000007e7830723c */ /* 0x040fe20000041830 */
[----:B------:R-:W3:Y:S01]  /*18ea0*/  LDSM.16.MT88.4 R124, [R167+0xc00] ;  /* 0x000c0000a77c783b */ /* 0x000ee20000004200 */
[----:B------:R-:W-:Y:S02]  /*18eb0*/  MUFU.EX2 R177, R148 ;  /* 0x0000009400b17308 */ /* 0x000fe40000000800 */
[--C-:B--2---:R-:W-:Y:S08]  /*18ec0*/  FFMA.FTZ R103, R225, c[0x0][0x2d0], -R168.reuse ;  /* 0x0000b400e1677a23 */ /* 0x104ff000000108a8 */
[----:B------:R2:W-:Y:S01]  /*18ed0*/  MUFU.EX2 R191, R103 ;  /* 0x0000006700bf7308 */ /* 0x0005e20000000800 */
[-C--:B---3--:R-:W-:Y:S03]  /*18ee0*/  HMMA.16816.F32.BF16 R52, R120, R124.reuse, R52 ;  /* 0x0000007c7834723c */ /* 0x088fe60000041834 */
[--C-:B--2---:R-:W-:Y:S06]  /*18ef0*/  FFMA.FTZ R103, R226, c[0x0][0x2d0], -R168.reuse ;  /* 0x0000b400e2677a23 */ /* 0x104fec00000108a8 */
[----:B------:R2:W-:Y:S01]  /*18f00*/  MUFU.EX2 R205, R103 ;  /* 0x0000006700cd7308 */ /* 0x0005e20000000800 */
[C---:B------:R-:W-:Y:S08]  /*18f10*/  HMMA.16816.F32.BF16 R56, R116.reuse, R124, R56 ;  /* 0x0000007c7438723c */ /* 0x040ff00000041838 */
[-C--:B------:R-:W-:Y:S08]  /*18f20*/  HMMA.16816.F32.BF16 R60, R116, R126.reuse, R60 ;  /* 0x0000007e743c723c */ /* 0x080ff0000004183c */
[C---:B------:R-:W-:Y:S01]  /*18f30*/  HMMA.16816.F32.BF16 R64, R120.reuse, R126, R64 ;  /* 0x0000007e7840723c */ /* 0x040fe20000041840 */
[----:B------:R-:W3:Y:S03]  /*18f40*/  LDSM.16.MT88.4 R124, [R166+0x1800] ;  /* 0x00180000a67c783b */ /* 0x000ee60000004200 */
[--C-:B--2---:R-:W-:Y:S04]  /*18f50*/  FFMA.FTZ R103, R228, c[0x0][0x2d0], -R3.reuse ;  /* 0x0000b400e4677a23 */ /* 0x104fe80000010803 */
[----:B------:R2:W-:Y:S04]  /*18f60*/  MUFU.EX2 R190, R103 ;  /* 0x0000006700be7308 */ /* 0x0005e80000000800 */
[----:B--2---:R-:W-:Y:S06]  /*18f70*/  FFMA.FTZ R103, R221, c[0x0][0x2d0], -R168 ;  /* 0x0000b400dd677a23 */ /* 0x004fec00000108a8 */
[----:B------:R1:W2:Y:S01]  /*18f80*/  MUFU.EX2 R180, R103 ;  /* 0x0000006700b47308 */ /* 0x0002a20000000800 */
[-C--:B---3--:R-:W-:Y:S08]  /*18f90*/  HMMA.16816.F32.BF16 R68, R120, R124.reuse, R68 ;  /* 0x0000007c7844723c */ /* 0x088ff00000041844 */
[C---:B------:R-:W-:Y:S08]  /*18fa0*/  HMMA.16816.F32.BF16 R72, R116.reuse, R124, R72 ;  /* 0x0000007c7448723c */ /* 0x040ff00000041848 */
[-C--:B------:R-:W-:Y:S04]  /*18fb0*/  HMMA.16816.F32.BF16 R76, R116, R126.reuse, R76 ;  /* 0x0000007e744c723c */ /* 0x080fe8000004184c */
[----:B-1----:R-:W-:Y:S04]  /*18fc0*/  F2FP.BF16.PACK_AB R103, R187, R184 ;  /* 0x000000b8bb67723e */ /* 0x002fe800000010ff */
[C---:B------:R-:W-:Y:S01]  /*18fd0*/  HMMA.16816.F32.BF16 R80, R120.reuse, R126, R80 ;  /* 0x0000007e7850723c */ /* 0x040fe20000041850 */
[----:B------:R-:W1:Y:S03]  /*18fe0*/  LDSM.16.MT88.4 R124, [R167+0x1800] ;  /* 0x00180000a77c783b */ /* 0x000e660000004200 */
[----:B--2---:R-:W-:Y:S04]  /*18ff0*/  F2FP.BF16.PACK_AB R168, R179, R180 ;  /* 0x000000b4b3a8723e */ /* 0x004fe800000010ff */
[-C--:B-1----:R-:W-:Y:S08]  /*19000*/  HMMA.16816.F32.BF16 R84, R120, R124.reuse, R84 ;  /* 0x0000007c7854723c */ /* 0x082ff00000041854 */
[C---:B------:R-:W-:Y:S08]  /*19010*/  HMMA.16816.F32.BF16 R88, R116.reuse, R124, R88 ;  /* 0x0000007c7458723c */ /* 0x040ff00000041858 */
[-C--:B------:R-:W-:Y:S07]  /*19020*/  HMMA.16816.F32.BF16 R92, R116, R126.reuse, R92 ;  /* 0x0000007e745c723c */ /* 0x080fee000004185c */
[--C-:B------:R-:W-:Y:S01]  /*19030*/  FFMA.FTZ R116, R227, c[0x0][0x2d0], -R3.reuse ;  /* 0x0000b400e3747a23 */ /* 0x100fe20000010803 */
[----:B------:R-:W-:Y:S01]  /*19040*/  HMMA.16816.F32.BF16 R96, R120, R126, R96 ;  /* 0x0000007e7860723c */ /* 0x000fe20000041860 */
[----:B------:R-:W1:Y:S02]  /*19050*/  LDSM.16.MT88.4 R124, [R167+0x400] ;  /* 0x00040000a77c783b */ /* 0x000e640000004200 */
[----:B------:R2:W3:Y:S01]  /*19060*/  MUFU.EX2 R189, R116 ;  /* 0x0000007400bd7308 */ /* 0x0004e20000000800 */
[----:B------:R-:W-:Y:S01]  /*19070*/  F2FP.BF16.PACK_AB R117, R230, R231 ;  /* 0x000000e7e675723e */ /* 0x000fe200000010ff */
[----:B------:R-:W-:Y:S01]  /*19080*/  FFMA.FTZ R3, R106, c[0x0][0x2d0], -R3 ;  /* 0x0000b4006a037a23 */ /* 0x000fe20000010803 */
[----:B------:R-:W-:Y:S01]  /*19090*/  F2FP.BF16.PACK_AB R118, R212, R229 ;  /* 0x000000e5d476723e */ /* 0x000fe200000010ff */
[----:B------:R-:W-:Y:S01]  /*190a0*/  FADD.FTZ R106, R235, R100 ;  /* 0x00000064eb6a7221 */ /* 0x000fe20000010000 */
[----:B------:R-:W-:Y:S04]  /*190b0*/  F2FP.BF16.PACK_AB R119, R211, R210 ;  /* 0x000000d2d377723e */ /* 0x000fe800000010ff */
[----:B------:R-:W-:Y:S01]  /*190c0*/  F2FP.BF16.PACK_AB R120, R209, R208 ;  /* 0x000000d0d178723e */ /* 0x000fe200000010ff */
[----:B------:R4:W5:Y:S01]  /*190d0*/  MUFU.EX2 R173, R3 ;  /* 0x0000000300ad7308 */ /* 0x0009620000000800 */
[----:B------:R-:W-:Y:S01]  /*190e0*/  F2FP.BF16.PACK_AB R121, R207, R206 ;  /* 0x000000cecf79723e */ /* 0x000fe200000010ff */
[----:B------:R-:W-:Y:S01]  /*190f0*/  FADD.FTZ R106, R237, R106 ;  /* 0x0000006aed6a7221 */ /* 0x000fe20000010000 */
[----:B------:R-:W-:Y:S02]  /*19100*/  F2FP.BF16.PACK_AB R122, R205, R191 ;  /* 0x000000bfcd7a723e */ /* 0x000fe400000010ff */
[----:B------:R-:W-:Y:S02]  /*19110*/  F2FP.BF16.PACK_AB R100, R185, R181 ;  /* 0x000000b5b964723e */ /* 0x000fe400000010ff */
[----:B--2---:R-:W-:Y:S02]  /*19120*/  F2FP.BF16.PACK_AB R116, R233, R232 ;  /* 0x000000e8e974723e */ /* 0x004fe400000010ff */
[----:B---3--:R-:W-:Y:S05]  /*19130*/  F2FP.BF16.PACK_AB R123, R189, R190 ;  /* 0x000000bebd7b723e */ /* 0x008fea00000010ff */
[-C--:B------:R-:W-:Y:S05]  /*19140*/  HMMA.16816.F32.BF16 R4, R116, R128.reuse, R4 ;  /* 0x000000807404723c */ /* 0x080fea0000041804 */
[----:B----4-:R-:W-:Y:S01]  /*19150*/  FFMA.FTZ R3, R102, R251, R170 ;  /* 0x000000fb66037223 */ /* 0x010fe200000100aa */
[----:B------:R-:W-:Y:S02]  /*19160*/  F2FP.BF16.PACK_AB R102, R188, R186 ;  /* 0x000000babc66723e */ /* 0x000fe400000010ff */
[C---:B------:R-:W-:Y:S04]  /*19170*/  HMMA.16816.F32.BF16 R8, R120.reuse, R128, R8 ;  /* 0x000000807808723c */ /* 0x040fe80000041808 */
[----:B------:R-:W-:Y:S01]  /*19180*/  F2FP.BF16.PACK_AB R170, R178, R177 ;  /* 0x000000b1b2aa723e */ /* 0x000fe200000010ff */
[----:B------:R-:W-:Y:S01]  /*19190*/  FADD.FTZ R172, R171, R3 ;  /* 0x00000003abac7221 */ /* 0x000fe20000010000 */
[----:B-----5:R-:W-:Y:S01]  /*191a0*/  F2FP.BF16.PACK_AB R171, R173, R174 ;  /* 0x000000aeadab723e */ /* 0x020fe200000010ff */
[----:B------:R-:W-:Y:S01]  /*191b0*/  FADD.FTZ R3, R238, R107 ;  /* 0x0000006bee037221 */ /* 0x000fe20000010000 */
[-C--:B------:R-:W-:Y:S04]  /*191c0*/  HMMA.16816.F32.BF16 R12, R120, R130.reuse, R12 ;  /* 0x00000082780c723c */ /* 0x080fe8000004180c */
[----:B------:R-:W-:Y:S04]  /*191d0*/  FADD.FTZ R3, R248, R3 ;  /* 0x00000003f8037221 */ /* 0x000fe80000010000 */
[C---:B------:R-:W-:Y:S01]  /*191e0*/  HMMA.16816.F32.BF16 R16, R116.reuse, R130, R16 ;  /* 0x000000827410723c */ /* 0x040fe20000041810 */
[----:B------:R-:W2:Y:S03]  /*191f0*/  LDSM.16.MT88.4 R128, [R167+0x1000] ;  /* 0x00100000a780783b */ /* 0x000ea60000004200 */
[----:B------:R-:W-:Y:S04]  /*19200*/  FADD.FTZ R3, R232, R3 ;  /* 0x00000003e8037221 */ /* 0x000fe80000010000 */
[-C--:B-1----:R-:W-:Y:S04]  /*19210*/  HMMA.16816.F32.BF16 R20, R116, R124.reuse, R20 ;  /* 0x0000007c7414723c */ /* 0x082fe80000041814 */
[----:B------:R-:W-:Y:S04]  /*19220*/  FADD.FTZ R3, R233, R3 ;  /* 0x00000003e9037221 */ /* 0x000fe80000010000 */
        /* <DEDUP_REMOVED lines=44> */
[----:B------:R-:W-:Y:S02]  /*194f0*/  FADD.FTZ R0, R230, R5 ;  /* 0x00000005e6007221 */ /* 0x000fe40000010000 */
[----:B------:R-:W-:Y:S02]  /*19500*/  FADD.FTZ R5, R229, R3 ;  /* 0x00000003e5057221 */ /* 0x000fe40000010000 */
[-C--:B--2---:R-:W-:Y:S04]  /*19510*/  HMMA.16816.F32.BF16 R68, R100, R8.reuse, R68 ;  /* 0x000000086444723c */ /* 0x084fe80000041844 */
[----:B------:R-:W-:Y:S02]  /*19520*/  FADD.FTZ R6, R241, R172 ;  /* 0x000000acf1067221 */ /* 0x000fe40000010000 */
[----:B------:R-:W-:Y:S02]  /*19530*/  FADD.FTZ R7, R207, R4 ;  /* 0x00000004cf077221 */ /* 0x000fe40000010000 */
[C---:B------:R-:W-:Y:S04]  /*19540*/  HMMA.16816.F32.BF16 R72, R168.reuse, R8, R72 ;  /* 0x00000008a848723c */ /* 0x040fe80000041848 */
[----:B------:R-:W-:Y:S02]  /*19550*/  FADD.FTZ R6, R242, R6 ;  /* 0x00000006f2067221 */ /* 0x000fe40000010000 */
[----:B------:R-:W-:Y:S02]  /*19560*/  FADD.FTZ R3, R190, R7 ;  /* 0x00000007be037221 */ /* 0x000fe40000010000 */
[-C--:B------:R-:W-:Y:S04]  /*19570*/  HMMA.16816.F32.BF16 R76, R168, R10.reuse, R76 ;  /* 0x0000000aa84c723c */ /* 0x080fe8000004184c */
[----:B------:R-:W-:Y:S04]  /*19580*/  FADD.FTZ R6, R208, R6 ;  /* 0x00000006d0067221 */ /* 0x000fe80000010000 */
        /* <DEDUP_REMOVED lines=29> */
[----:B------:R-:W-:-:S05]  /*19760*/  @P4 BRA `(.L_x_1314) ;  /* 0xffffcff000004947 */ /* 0x000fca000383ffff */
.L_x_1311:
[----:B------:R-:W-:Y:S02]  /*19770*/  MOV R9, 0x1f ;  /* 0x0000001f00097802 */ /* 0x000fe40000000f00 */
[----:B------:R-:W-:Y:S01]  /*19780*/  MOV R8, 0xffffffff ;  /* 0xffffffff00087802 */ /* 0x000fe20000000f00 */
[----:B------:R-:W-:Y:S05]  /*19790*/  BRA.DIV ~URZ, `(.L_x_1315) ;  /* 0x000059a27f007947 */ /* 0x000fea000b800000 */
[----:B------:R1:W2:Y:S02]  /*197a0*/  SHFL.BFLY PT, R0, R247, 0x2, 0x1f ;  /* 0x0c401f00f7007f89 */ /* 0x0002a400000e0000 */
.L_x_1395:
        /* <DEDUP_REMOVED lines=15> */
.L_x_1396:
        /* <DEDUP_REMOVED lines=11> */
[----:B------:R-:W-:Y:S02]  /*19950*/  MOV R20, 0xff800000 ;  /* 0xff80000000147802 */ /* 0x000fe40000000f00 */
[----:B------:R-:W-:Y:S02]  /*19960*/  @P1 MOV R11, 0x3f317218 ;  /* 0x3f317218000b1802 */ /* 0x000fe40000000f00 */
[----:B------:R-:W-:Y:S01]  /*19970*/  @P2 MOV R10, 0x3f317218 ;  /* 0x3f317218000a2802 */ /* 0x000fe20000000f00 */
[----:B------:R-:W2:Y:S01]  /*19980*/  @P3 MUFU.LG2 R7, R7 ;  /* 0x0000000700073308 */ /* 0x000ea20000000c00 */
[----:B-1----:R-:W-:-:S07]  /*19990*/  FMUL.FTZ R168, R0, R120 ;  /* 0x0000007800a87220 */ /* 0x002fce0000410000 */
[----:B------:R-:W1:Y:S01]  /*199a0*/  @P2 MUFU.RCP R3, R4 ;  /* 0x0000000400032308 */ /* 0x000e620000001000 */
        /* <DEDUP_REMOVED lines=25> */
[----:B------:R-:W3:Y:S01]  /*19b40*/  @P1 MUFU.LG2 R0, R6 ;  /* 0x0000000600001308 */ /* 0x000ee20000000c00 */
[----:B--2---:R-:W-:-:S02]  /*19b50*/  @P3 FMUL.FTZ R9, R7, 0.69314718246459960938 ;  /* 0x3f31721807093820 */ /* 0x004fc40000410000 */
[C---:B-1----:R-:W-:Y:S02]  /*19b60*/  FMUL.FTZ R144, R3.reuse, R122 ;  /* 0x0000007a03907220 */ /* 0x042fe40000410000 */
[C---:B------:R-:W-:Y:S02]  /*19b70*/  FMUL.FTZ R145, R3.reuse, R123 ;  /* 0x0000007b03917220 */ /* 0x040fe40000410000 */
[C---:B------:R-:W-:Y:S02]  /*19b80*/  FMUL.FTZ R148, R3.reuse, R130 ;  /* 0x0000008203947220 */ /* 0x040fe40000410000 */
[C---:B------:R-:W-:Y:S02]  /*19b90*/  FMUL.FTZ R149, R3.reuse, R131 ;  /* 0x0000008303957220 */ /* 0x040fe40000410000 */
[C---:B------:R-:W-:Y:S02]  /*19ba0*/  FMUL.FTZ R122, R3.reuse, R150 ;  /* 0x00000096037a7220 */ /* 0x040fe40000410000 */
[----:B------:R-:W-:-:S02]  /*19bb0*/  FMUL.FTZ R123, R3, R151 ;  /* 0x00000097037b7220 */ /* 0x000fc40000410000 */
[C---:B------:R-:W-:Y:S02]  /*19bc0*/  FMUL.FTZ R120, R3.reuse, R146 ;  /* 0x0000009203787220 */ /* 0x040fe40000410000 */
        /* <DEDUP_REMOVED lines=46> */
[----:B------:R-:W-:Y:S02]  /*19eb0*/  @P3 FMUL.FTZ R6, R3, c[0x0][0x2d0] ;  /* 0x0000b40003063a20 */ /* 0x000fe40000410000 */
[----:B------:R-:W-:Y:S02]  /*19ec0*/  @P1 FMUL.FTZ R3, R11, c[0x0][0x2d0] ;  /* 0x0000b4000b031a20 */ /* 0x000fe40000410000 */
[----:B------:R-:W-:Y:S02]  /*19ed0*/  @P2 FMUL.FTZ R8, R4, 0.69314718246459960938 ;  /* 0x3f31721804082820 */ /* 0x000fe40000410000 */
[----:B------:R-:W-:Y:S01]  /*19ee0*/  @P1 FFMA.FTZ R23, R3, R108, R7 ;  /* 0x0000006c03171223 */ /* 0x000fe20000010007 */
[----:B------:R-:W-:Y:S01]  /*19ef0*/  @P0 MOV R3, 0x3f317218 ;  /* 0x3f31721800030802 */ /* 0x000fe20000000f00 */
[----:B------:R-:W-:-:S02]  /*19f00*/  @P2 FMUL.FTZ R4, R10, c[0x0][0x2d0] ;  /* 0x0000b4000a042a20 */ /* 0x000fc40000410000 */
[----:B-1----:R-:W-:Y:S02]  /*19f10*/  FMUL.FTZ R84, R0, R58 ;  /* 0x0000003a00547220 */ /* 0x002fe40000410000 */
[----:B------:R-:W-:Y:S01]  /*19f20*/  @P2 FFMA.FTZ R22, R4, R109, R8 ;  /* 0x0000006d04162223 */ /* 0x000fe20000010008 */
[----:B------:R-:W-:Y:S01]  /*19f30*/  MOV R4, 0x1 ;  /* 0x0000000100047802 */ /* 0x000fe20000000f00 */
[----:B------:R-:W-:Y:S02]  /*19f40*/  @P0 FMUL.FTZ R3, R3, c[0x0][0x2d0] ;  /* 0x0000b40003030a20 */ /* 0x000fe40000410000 */
[----:B--2---:R-:W-:Y:S02]  /*19f50*/  @P0 FMUL.FTZ R2, R2, 0.69314718246459960938 ;  /* 0x3f31721802020820 */ /* 0x004fe40000410000 */
        /* <DEDUP_REMOVED lines=22> */
[----:B------:R-:W-:Y:S01]  /*1a0c0*/  FMUL.FTZ R39, R0, R95 ;  /* 0x0000005f00277220 */ /* 0x000fe20000410000 */
[----:B------:R-:W-:Y:S01]  /*1a0d0*/  PRMT R0, R4, 0x7610, R0 ;  /* 0x0000761004007816 */ /* 0x000fe20000000000 */
[----:B------:R-:W-:Y:S02]  /*1a0e0*/  @P3 FFMA.FTZ R21, R6, R110, R9 ;  /* 0x0000006e06153223 */ /* 0x000fe40000010009 */
[----:B------:R-:W-:Y:S02]  /*1a0f0*/  @P0 FFMA.FTZ R20, R3, R103, R2 ;  /* 0x0000006703140223 */ /* 0x000fe40000010002 */
.L_x_1246:
        /* <DEDUP_REMOVED lines=19> */
.L_x_1318:
[----:B--2---:R-:W-:Y:S05]  /*1a230*/  BSYNC B0 ;  /* 0x0000000000007941 */ /* 0x004fea0003800000 */
.L_x_1317:
        /* <DEDUP_REMOVED lines=130> */
.L_x_1321:
        /* <DEDUP_REMOVED lines=24> */
[----:B---3--:R-:W-:-:S04]  /*1abe0*/  IMAD.IADD R3, R3, 0x1, R78 ;  /* 0x0000000103037824 */ /* 0x008fc800078e024e */
        /* <DEDUP_REMOVED lines=42> */
[----:B---3--:R-:W-:-:S05]  /*1ae90*/  IMAD.IADD R5, R26, 0x1, R78 ;  /* 0x000000011a057824 */ /* 0x008fca00078e024e */
        /* <DEDUP_REMOVED lines=22> */
[----:B------:R-:W3:Y:S04]  /*1b000*/  LDL R18, [R1+0x18] ;  /* 0x0000180001127983 */ /* 0x000ee80000100800 */
[----:B------:R-:W1:Y:S01]  /*1b010*/  S2R R26, SR_TID.X ;  /* 0x00000000001a7919 */ /* 0x000e620000002100 */
[----:B------:R-:W-:Y:S02]  /*1b020*/  IMAD R14, R14, c[0x0][0x3a0], RZ ;  /* 0x0000e8000e0e7a24 */ /* 0x000fe400078e02ff */
[----:B--2---:R-:W-:-:S04]  /*1b030*/  IMAD.WIDE.U32 R6, R2, c[0x0][0x3a0], RZ ;  /* 0x0000e80002067a25 */ /* 0x004fc800078e00ff */
[----:B------:R-:W-:Y:S01]  /*1b040*/  IMAD R2, R2, c[0x0][0x3a4], R14 ;  /* 0x0000e90002027a24 */ /* 0x000fe200078e020e */
[--C-:B-1----:R-:W-:Y:S02]  /*1b050*/  SHF.R.S32.HI R25, RZ, 0x1f, R26.reuse ;  /* 0x0000001fff197819 */ /* 0x102fe4000001141a */
        /* <DEDUP_REMOVED lines=26> */
[----:B---3--:R-:W-:-:S05]  /*1b200*/  IMAD.SHL.U32 R3, R18, 0x2, RZ ;  /* 0x0000000212037824 */ /* 0x008fca00078e00ff */
        /* <DEDUP_REMOVED lines=23> */
.L_x_1397:
[----:B------:R-:W-:Y:S05]  /*1b380*/  BRA.DIV ~URZ, `(.L_x_1324) ;  /* 0x000040b27f007947 */ /* 0x000fea000b800000 */
[----:B------:R3:W4:Y:S02]  /*1b390*/  SHFL.IDX PT, R0, R13, RZ, 0x1c1f ;  /* 0x001c1fff0d007589 */ /* 0x00072400000e0000 */
.L_x_1398:
        /* <DEDUP_REMOVED lines=20> */
.L_x_1326:
[----:B------:R-:W-:Y:S05]  /*1b4e0*/  BSYNC B0 ;  /* 0x0000000000007941 */ /* 0x000fea0003800000 */
.L_x_1325:
[----:B------:R-:W-:Y:S05]  /*1b4f0*/  BRA.DIV ~URZ, `(.L_x_1327) ;  /* 0x00003fa27f007947 */ /* 0x000fea000b800000 */
[----:B--2---:R2:W1:Y:S04]  /*1b500*/  SHFL.IDX PT, R10, R12, 0x1, 0x1c1f ;  /* 0x003c1f000c0a7f89 */ /* 0x00446800000e0000 */
[----:B----4-:R2:W4:Y:S02]  /*1b510*/  SHFL.IDX PT, R0, R13, 0x1, 0x1c1f ;  /* 0x003c1f000d007f89 */ /* 0x01052400000e0000 */
.L_x_1399:
        /* <DEDUP_REMOVED lines=21> */
.L_x_1329:
[----:B------:R-:W-:Y:S05]  /*1b670*/  BSYNC B0 ;  /* 0x0000000000007941 */ /* 0x000fea0003800000 */
.L_x_1328:
[----:B------:R-:W-:Y:S05]  /*1b680*/  BRA.DIV ~URZ, `(.L_x_1330) ;  /* 0x00003ed27f007947 */ /* 0x000fea000b800000 */
[----:B-1----:R1:W2:Y:S02]  /*1b690*/  SHFL.IDX PT, R10, R12, 0x2, 0x1c1f ;  /* 0x005c1f000c0a7f89 */ /* 0x0022a400000e0000 */
.L_x_1400:
[----:B------:R-:W-:Y:S05]  /*1b6a0*/  BRA.DIV ~URZ, `(.L_x_1331) ;  /* 0x00003f227f007947 */ /* 0x000fea000b800000 */
[----:B----4-:R4:W1:Y:S02]  /*1b6b0*/  SHFL.IDX PT, R0, R13, 0x2, 0x1c1f ;  /* 0x005c1f000d007f89 */ /* 0x01086400000e0000 */
.L_x_1401:
        /* <DEDUP_REMOVED lines=21> */
.L_x_1333:
[----:B------:R-:W-:Y:S05]  /*1b810*/  BSYNC B0 ;  /* 0x0000000000007941 */ /* 0x000fea0003800000 */
.L_x_1332:
[----:B------:R-:W-:Y:S05]  /*1b820*/  BRA.DIV ~URZ, `(.L_x_1334) ;  /* 0x00003e027f007947 */ /* 0x000fea000b800000 */
[----:B-1----:R1:W3:Y:S04]  /*1b830*/  SHFL.IDX PT, R6, R12, 0x3, 0x1c1f ;  /* 0x007c1f000c067f89 */ /* 0x0022e800000e0000 */
[----:B------:R1:W4:Y:S02]  /*1b840*/  SHFL.IDX PT, R0, R13, 0x3, 0x1c1f ;  /* 0x007c1f000d007f89 */ /* 0x00032400000e0000 */
.L_x_1402:
        /* <DEDUP_REMOVED lines=22> */
.L_x_1322:
        /* <DEDUP_REMOVED lines=34> */
.L_x_1403:
[----:B------:R-:W-:Y:S05]  /*1bbd0*/  BRA.DIV ~URZ, `(.L_x_1337) ;  /* 0x00003b827f007947 */ /* 0x000fea000b800000 */
[----:B------:R3:W4:Y:S02]  /*1bbe0*/  SHFL.IDX PT, R0, R25, RZ, 0x1c1f ;  /* 0x001c1fff19007589 */ /* 0x00072400000e0000 */
.L_x_1404:
        /* <DEDUP_REMOVED lines=30> */
[----:B----4-:R-:W-:-:S04]  /*1bdd0*/  @!P1 LEA R2, P0, R5, R0, 0x2 ;  /* 0x0000000005029211 */ /* 0x010fc800078010ff */
        /* <DEDUP_REMOVED lines=12> */
[----:B------:R-:W-:-:S05]  /*1bea0*/  @!P3 LEA.HI.X R19, R14, R4, R29, 0x2, P0 ;  /* 0x000000040e13b211 */ /* 0x000fca00000f141d */
        /* <DEDUP_REMOVED lines=20> */
[----:B------:R-:W-:-:S03]  /*1bff0*/  @!P3 LEA R20, P0, R8, R0, 0x2 ;  /* 0x000000000814b211 */ /* 0x000fc600078010ff */
[----:B------:R2:W-:Y:S01]  /*1c000*/  @!P4 ST.E.64 [R2.64], R100 ;  /* 0x000000640200c985 */ /* 0x0005e2000c101b06 */
[----:B------:R-:W-:Y:S02]  /*1c010*/  @!P3 LEA.HI.X R21, R8, R4, R34, 0x2, P0 ;  /* 0x000000040815b211 */ /* 0x000fe400000f1422 */
[----:B----4-:R-:W-:-:S03]  /*1c020*/  @!P2 LEA R18, P0, R7, R0, 0x2 ;  /* 0x000000000712a211 */ /* 0x010fc600078010ff */
[----:B------:R4:W-:Y:S01]  /*1c030*/  @!P3 ST.E.64 [R20.64], R184 ;  /* 0x000000b81400b985 */ /* 0x0009e2000c101b06 */
[----:B------:R-:W-:-:S05]  /*1c040*/  @!P2 LEA.HI.X R19, R7, R4, R35, 0x2, P0 ;  /* 0x000000040713a211 */ /* 0x000fca00000f1423 */
[----:B------:R4:W-:Y:S01]  /*1c050*/  @!P2 ST.E.64 [R18.64], R182 ;  /* 0x000000b61200a985 */ /* 0x0009e2000c101b06 */
[----:B--2---:R-:W-:-:S04]  /*1c060*/  @!P1 LEA R2, P0, R6, R0, 0x2 ;  /* 0x0000000006029211 */ /* 0x004fc800078010ff */
[----:B------:R-:W-:-:S05]  /*1c070*/  @!P1 LEA.HI.X R3, R6, R4, R36, 0x2, P0 ;  /* 0x0000000406039211 */ /* 0x000fca00000f1424 */
[----:B------:R4:W-:Y:S04]  /*1c080*/  @!P1 ST.E.64 [R2.64], R96 ;  /* 0x0000006002009985 */ /* 0x0009e8000c101b06 */
.L_x_1339:
[----:B------:R-:W-:Y:S05]  /*1c090*/  BSYNC B0 ;  /* 0x0000000000007941 */ /* 0x000fea0003800000 */
.L_x_1338:
[----:B------:R-:W-:Y:S05]  /*1c0a0*/  BRA.DIV ~URZ, `(.L_x_1340) ;  /* 0x000037127f007947 */ /* 0x000fea000b800000 */
[----:B--2---:R2:W1:Y:S04]  /*1c0b0*/  SHFL.IDX PT, R4, R17, 0x1, 0x1c1f ;  /* 0x003c1f0011047f89 */ /* 0x00446800000e0000 */
[----:B----4-:R2:W4:Y:S02]  /*1c0c0*/  SHFL.IDX PT, R0, R25, 0x1, 0x1c1f ;  /* 0x003c1f0019007f89 */ /* 0x01052400000e0000 */
.L_x_1405:
[----:B------:R-:W-:Y:S01]  /*1c0d0*/  BSSY B0, `(.L_x_1341) ;  /* 0x0000033000007945 */ /* 0x000fe20003800000 */
[----:B------:R-:W-:Y:S05]  /*1c0e0*/  @P6 BRA `(.L_x_1342) ;  /* 0x0000031000006947 */ /* 0x000fea0003800000 */
[----:B------:R-:W5:Y:S01]  /*1c0f0*/  LDL R5, [R1+0x24] ;  /* 0x0000240001057983 */ /* 0x000f620000100800 */
[----:B------:R-:W-:Y:S02]  /*1c100*/  ISETP.GE.AND P0, PT, R16, c[0x0][0x3c8], PT ;  /* 0x0000f20010007a0c */ /* 0x000fe40003f06270 */
[----:B------:R-:W-:Y:S02]  /*1c110*/  ISETP.GE.AND P3, PT, R15, c[0x0][0x3c8], PT ;  /* 0x0000f2000f007a0c */ /* 0x000fe40003f66270 */
[----:B------:R-:W-:-:S02]  /*1c120*/  ISETP.GE.AND P5, PT, R14, c[0x0][0x3c8], PT ;  /* 0x0000f2000e007a0c */ /* 0x000fc40003fa6270 */
[----:B-----5:R-:W-:-:S13]  /*1c130*/  ISETP.GE.AND P1, PT, R5, c[0x0][0x3c8], PT ;  /* 0x0000f20005007a0c */ /* 0x020fda0003f26270 */
[----:B----4-:R-:W-:-:S04]  /*1c140*/  @!P1 LEA R2, P2, R5, R0, 0x2 ;  /* 0x0000000005029211 */ /* 0x010fc800078410ff */
[----:B-1----:R-:W-:Y:S02]  /*1c150*/  @!P1 LEA.HI.X R3, R5, R4, R27, 0x2, P2 ;  /* 0x0000000405039211 */ /* 0x002fe400010f141b */
[----:B------:R-:W-:-:S03]  /*1c160*/  @!P0 LEA R18, P2, R16, R0, 0x2 ;  /* 0x0000000010128211 */ /* 0x000fc600078410ff */
[----:B------:R1:W-:Y:S01]  /*1c170*/  @!P1 ST.E.64 [R2.64], R144 ;  /* 0x0000009002009985 */ /* 0x0003e2000c101b06 */
[----:B------:R-:W-:Y:S02]  /*1c180*/  @!P0 LEA.HI.X R19, R16, R4, R24, 0x2, P2 ;  /* 0x0000000410138211 */ /* 0x000fe400010f1418 */
[----:B------:R-:W-:Y:S02]  /*1c190*/  ISETP.GE.AND P2, PT, R13, c[0x0][0x3c8], PT ;  /* 0x0000f2000d007a0c */ /* 0x000fe40003f46270 */
[----:B------:R-:W-:Y:S01]  /*1c1a0*/  ISETP.GE.AND P1, PT, R12, c[0x0][0x3c8], PT ;  /* 0x0000f2000c007a0c */ /* 0x000fe20003f26270 */
[----:B------:R4:W-:Y:S01]  /*1c1b0*/  @!P0 ST.E.64 [R18.64], R148 ;  /* 0x0000009412008985 */ /* 0x0009e2000c101b06 */
[----:B-1----:R-:W-:-:S04]  /*1c1c0*/  @!P3 LEA R2, P4, R15, R0, 0x2 ;  /* 0x000000000f02b211 */ /* 0x002fc800078810ff */
[----:B------:R-:W-:Y:S02]  /*1c1d0*/  @!P3 LEA.HI.X R3, R15, R4, R26, 0x2, P4 ;  /* 0x000000040f03b211 */ /* 0x000fe400020f141a */
[----:B----4-:R-:W-:Y:S02]  /*1c1e0*/  @!P5 LEA R18, P0, R14, R0, 0x2 ;  /* 0x000000000e12d211 */ /* 0x010fe400078010ff */
[----:B------:R-:W-:Y:S01]  /*1c1f0*/  ISETP.GE.AND P4, PT, R10, c[0x0][0x3c8], PT ;  /* 0x0000f2000a007a0c */ /* 0x000fe20003f86270 */
        /* <DEDUP_REMOVED lines=9> */
[C---:B----4-:R-:W-:Y:S02]  /*1c290*/  @!P0 LEA R18, P2, R11.reuse, R0, 0x2 ;  /* 0x000000000b128211 */ /* 0x050fe400078410ff */
        /* <DEDUP_REMOVED lines=10> */
[----:B------:R-:W-:Y:S02]  /*1c340*/  ISETP.GE.AND P1, PT, R6, c[0x0][0x3c8], PT ;  /* 0x0000f20006007a0c */ /* 0x000fe40003f26270 */
[C---:B----4-:R-:W-:Y:S01]  /*1c350*/  @!P3 LEA R20, P0, R8.reuse, R0, 0x2 ;  /* 0x000000000814b211 */ /* 0x050fe200078010ff */
[----:B------:R1:W-:Y:S03]  /*1c360*/  @!P4 ST.E.64 [R2.64], R132 ;  /* 0x000000840200c985 */ /* 0x0003e6000c101b06 */
[----:B------:R-:W-:Y:S01]  /*1c370*/  @!P3 LEA.HI.X R21, R8, R4, R34, 0x2, P0 ;  /* 0x000000040815b211 */ /* 0x000fe200000f1422 */
[----:B------:R4:W-:Y:S01]  /*1c380*/  @!P5 ST.E.64 [R22.64], R150 ;  /* 0x000000961600d985 */ /* 0x0009e2000c101b06 */
[----:B-----5:R-:W-:-:S03]  /*1c390*/  @!P2 LEA R18, P0, R7, R0, 0x2 ;  /* 0x000000000712a211 */ /* 0x020fc600078010ff */
[----:B------:R4:W-:Y:S01]  /*1c3a0*/  @!P3 ST.E.64 [R20.64], R146 ;  /* 0x000000921400b985 */ /* 0x0009e2000c101b06 */
[----:B------:R-:W-:-:S05]  /*1c3b0*/  @!P2 LEA.HI.X R19, R7, R4, R35, 0x2, P0 ;  /* 0x000000040713a211 */ /* 0x000fca00000f1423 */
[----:B------:R4:W-:Y:S01]  /*1c3c0*/  @!P2 ST.E.64 [R18.64], R106 ;  /* 0x0000006a1200a985 */ /* 0x0009e2000c101b06 */
[----:B-1----:R-:W-:-:S04]  /*1c3d0*/  @!P1 LEA R2, P0, R6, R0, 0x2 ;  /* 0x0000000006029211 */ /* 0x002fc800078010ff */
[----:B------:R-:W-:-:S05]  /*1c3e0*/  @!P1 LEA.HI.X R3, R6, R4, R36, 0x2, P0 ;  /* 0x0000000406039211 */ /* 0x000fca00000f1424 */
[----:B------:R4:W-:Y:S04]  /*1c3f0*/  @!P1 ST.E.64 [R2.64], R98 ;  /* 0x0000006202009985 */ /* 0x0009e8000c101b06 */
.L_x_1342:
[----:B------:R-:W-:Y:S05]  /*1c400*/  BSYNC B0 ;  /* 0x0000000000007941 */ /* 0x000fea0003800000 */
.L_x_1341:
[----:B------:R-:W-:Y:S05]  /*1c410*/  BRA.DIV ~URZ, `(.L_x_1343) ;  /* 0x000034627f007947 */ /* 0x000fea000b800000 */
[----:B-1----:R1:W2:Y:S02]  /*1c420*/  SHFL.IDX PT, R4, R17, 0x2, 0x1c1f ;  /* 0x005c1f0011047f89 */ /* 0x0022a400000e0000 */
.L_x_1406:
[----:B------:R-:W-:Y:S05]  /*1c430*/  BRA.DIV ~URZ, `(.L_x_1344) ;  /* 0x000034b27f007947 */ /* 0x000fea000b800000 */
[----:B----4-:R4:W1:Y:S02]  /*1c440*/  SHFL.IDX PT, R0, R25, 0x2, 0x1c1f ;  /* 0x005c1f0019007f89 */ /* 0x01086400000e0000 */
.L_x_1407:
[----:B------:R-:W5:Y:S01]  /*1c450*/  LDL R2, [R1+0x20] ;  /* 0x0000200001027983 */ /* 0x000f620000100800 */
[----:B------:R-:W-:Y:S01]  /*1c460*/  BSSY B0, `(.L_x_1345) ;  /* 0x0000034000007945 */ /* 0x000fe20003800000 */
[----:B-----5:R-:W-:-:S13]  /*1c470*/  LOP3.LUT P0, RZ, R2, 0x1, RZ, 0xc0, !PT ;  /* 0x0000000102ff7812 */ /* 0x020fda000780c0ff */
[----:B------:R-:W-:Y:S05]  /*1c480*/  @P0 BRA `(.L_x_1346) ;  /* 0x0000031000000947 */ /* 0x000fea0003800000 */
[----:B------:R-:W5:Y:S01]  /*1c490*/  LDL R5, [R1+0x24] ;  /* 0x0000240001057983 */ /* 0x000f620000100800 */
[----:B------:R-:W-:Y:S02]  /*1c4a0*/  ISETP.GE.AND P2, PT, R16, c[0x0][0x3c8], PT ;  /* 0x0000f20010007a0c */ /* 0x000fe40003f46270 */
[----:B------:R-:W-:Y:S02]  /*1c4b0*/  ISETP.GE.AND P4, PT, R15, c[0x0][0x3c8], PT ;  /* 0x0000f2000f007a0c */ /* 0x000fe40003f86270 */
[----:B------:R-:W-:Y:S02]  /*1c4c0*/  ISETP.GE.AND P3, PT, R14, c[0x0][0x3c8], PT ;  /* 0x0000f2000e007a0c */ /* 0x000fe40003f66270 */
[----:B------:R-:W-:-:S07]  /*1c4d0*/  ISETP.GE.AND P6, PT, R11, c[0x0][0x3c8], PT ;  /* 0x0000f2000b007a0c */ /* 0x000fce0003fc6270 */
[----:B-1----:R-:W-:-:S04]  /*1c4e0*/  @!P2 LEA R20, P1, R16, R0, 0x2 ;  /* 0x000000001014a211 */ /* 0x002fc800078210ff */
[----:B--2---:R-:W-:Y:S02]  /*1c4f0*/  @!P2 LEA.HI.X R21, R16, R4, R24, 0x2, P1 ;  /* 0x000000041015a211 */ /* 0x004fe400008f1418 */
[----:B------:R-:W-:Y:S02]  /*1c500*/  ISETP.GE.AND P1, PT, R13, c[0x0][0x3c8], PT ;  /* 0x0000f2000d007a0c */ /* 0x000fe40003f26270 */
[----:B-----5:R-:W-:-:S13]  /*1c510*/  ISETP.GE.AND P0, PT, R5, c[0x0][0x3c8], PT ;  /* 0x0000f20005007a0c */ /* 0x020fda0003f06270 */
[----:B------:R-:W-:-:S04]  /*1c520*/  @!P0 LEA R2, P5, R5, R0, 0x2 ;  /* 0x0000000005028211 */ /* 0x000fc800078a10ff */
[----:B------:R-:W-:Y:S02]  /*1c530*/  @!P0 LEA.HI.X R3, R5, R4, R27, 0x2, P5 ;  /* 0x0000000405038211 */ /* 0x000fe400028f141b */
[----:B------:R-:W-:-:S03]  /*1c540*/  @!P4 LEA R18, P5, R15, R0, 0x2 ;  /* 0x000000000f12c211 */ /* 0x000fc600078a10ff */
[----:B------:R1:W-:Y:S01]  /*1c550*/  @!P0 ST.E.64 [R2.64], R46 ;  /* 0x0000002e02008985 */ /* 0x0003e2000c101b06 */
[----:B------:R-:W-:Y:S02]  /*1c560*/  ISETP.GE.AND P0, PT, R12, c[0x0][0x3c8], PT ;  /* 0x0000f2000c007a0c */ /* 0x000fe40003f06270 */
[----:B------:R-:W-:Y:S01]  /*1c570*/  @!P4 LEA.HI.X R19, R15, R4, R26, 0x2, P5 ;  /* 0x000000040f13c211 */ /* 0x000fe200028f141a */
[----:B------:R2:W-:Y:S04]  /*1c580*/  @!P2 ST.E.64 [R20.64], R48 ;  /* 0x000000301400a985 */ /* 0x0005e8000c101b06 */
[----:B------:R5:W-:Y:S01]  /*1c590*/  @!P4 ST.E.64 [R18.64], R50 ;  /* 0x000000321200c985 */ /* 0x000be2000c101b06 */
[----:B------:R-:W-:Y:S02]  /*1c5a0*/  ISETP.GE.AND P4, PT, R10, c[0x0][0x3c8], PT ;  /* 0x0000f2000a007a0c */ /* 0x000fe40003f86270 */
[----:B-1----:R-:W-:-:S04]  /*1c5b0*/  @!P3 LEA R2, P2, R14, R0, 0x2 ;  /* 0x000000000e02b211 */ /* 0x002fc800078410ff */
[----:B------:R-:W-:Y:S02]  /*1c5c0*/  @!P3 LEA.HI.X R3, R14, R4, R29, 0x2, P2 ;  /* 0x000000040e03b211 */ /* 0x000fe400010f141d */
[----:B--2---:R-:W-:-:S03]  /*1c5d0*/  @!P1 LEA R20, P5, R13, R0, 0x2 ;  /* 0x000000000d149211 */ /* 0x004fc600078a10ff */
[----:B------:R1:W-:Y:S01]  /*1c5e0*/  @!P3 ST.E.64 [R2.64], R52 ;  /* 0x000000340200b985 */ /* 0x0003e2000c101b06 */
[----:B------:R-:W-:Y:S02]  /*1c5f0*/  @!P1 LEA.HI.X R21, R13, R4, R28, 0x2, P5 ;  /* 0x000000040d159211 */ /* 0x000fe400028f141c */
[----:B-----5:R-:W-:Y:S02]  /*1c600*/  @!P6 LEA R18, P5, R11, R0, 0x2 ;  /* 0x000000000b12e211 */ /* 0x020fe400078a10ff */
        /* <DEDUP_REMOVED lines=25> */
.L_x_1346:
[----:B------:R-:W-:Y:S05]  /*1c7a0*/  BSYNC B0 ;  /* 0x0000000000007941 */ /* 0x000fea0003800000 */
.L_x_1345:
[----:B------:R-:W-:Y:S05]  /*1c7b0*/  BRA.DIV ~URZ, `(.L_x_1347) ;  /* 0x000031927f007947 */ /* 0x000fea000b800000 */
[----:B--2---:R2:W3:Y:S04]  /*1c7c0*/  SHFL.IDX PT, R4, R17, 0x3, 0x1c1f ;  /* 0x007c1f0011047f89 */ /* 0x0044e800000e0000 */
[----:B-1----:R2:W1:Y:S02]  /*1c7d0*/  SHFL.IDX PT, R0, R25, 0x3, 0x1c1f ;  /* 0x007c1f0019007f89 */ /* 0x00246400000e0000 */
.L_x_1408:
[----:B------:R-:W5:Y:S02]  /*1c7e0*/  LDL R2, [R1+0x20] ;  /* 0x0000200001027983 */ /* 0x000f640000100800 */
        /* <DEDUP_REMOVED lines=8> */
[----:B---3--:R-:W-:Y:S02]  /*1c870*/  @!P3 LEA.HI.X R23, R16, R4, R24, 0x2, P5 ;  /* 0x000000041017b211 */ /* 0x008fe400028f1418 */
[----:B------:R-:W-:-:S04]  /*1c880*/  @!P2 LEA R18, P5, R15, R0, 0x2 ;  /* 0x000000000f12a211 */ /* 0x000fc800078a10ff */
[----:B------:R-:W-:Y:S02]  /*1c890*/  @!P2 LEA.HI.X R19, R15, R4, R26, 0x2, P5 ;  /* 0x000000040f13a211 */ /* 0x000fe400028f141a */
[----:B-----5:R-:W-:-:S13]  /*1c8a0*/  ISETP.GE.AND P4, PT, R2, c[0x0][0x3c8], PT ;  /* 0x0000f20002007a0c */ /* 0x020fda0003f86270 */
[----:B------:R-:W-:-:S04]  /*1c8b0*/  @!P4 LEA R20, P6, R2, R0, 0x2 ;  /* 0x000000000214c211 */ /* 0x000fc800078c10ff */
[----:B------:R-:W-:Y:S02]  /*1c8c0*/  @!P4 LEA.HI.X R21, R2, R4, R27, 0x2, P6 ;  /* 0x000000040215c211 */ /* 0x000fe400030f141b */
[CC--:B------:R-:W-:Y:S02]  /*1c8d0*/  @!P1 LEA R16, P6, R14.reuse, R0.reuse, 0x2 ;  /* 0x000000000e109211 */ /* 0x0c0fe400078c10ff */
[C---:B------:R-:W-:Y:S01]  /*1c8e0*/  @!P0 LEA R2, P5, R13.reuse, R0, 0x2 ;  /* 0x000000000d028211 */ /* 0x040fe200078a10ff */
[----:B------:R-:W-:Y:S01]  /*1c8f0*/  @!P4 ST.E.64 [R20.64], R86 ;  /* 0x000000561400c985 */ /* 0x000fe2000c101b06 */
[-C--:B--2---:R-:W-:Y:S02]  /*1c900*/  @!P1 LEA.HI.X R17, R14, R4.reuse, R29, 0x2, P6 ;  /* 0x000000040e119211 */ /* 0x084fe400030f141d */
[----:B------:R-:W-:Y:S01]  /*1c910*/  ISETP.GE.AND P6, PT, R12, c[0x0][0x3c8], PT ;  /* 0x0000f2000c007a0c */ /* 0x000fe20003fc6270 */
[----:B------:R-:W-:Y:S01]  /*1c920*/  @!P3 ST.E.64 [R22.64], R82 ;  /* 0x000000521600b985 */ /* 0x000fe2000c101b06 */
[----:B------:R-:W-:-:S02]  /*1c930*/  @!P0 LEA.HI.X R3, R13, R4, R28, 0x2, P5 ;  /* 0x000000040d038211 */ /* 0x000fc400028f141c */
[----:B------:R-:W-:Y:S01]  /*1c940*/  ISETP.GE.AND P5, PT, R11, c[0x0][0x3c8], PT ;  /* 0x0000f2000b007a0c */ /* 0x000fe20003fa6270 */
[----:B------:R1:W-:Y:S01]  /*1c950*/  @!P2 ST.E.64 [R18.64], R72 ;  /* 0x000000481200a985 */ /* 0x0003e2000c101b06 */
[----:B------:R-:W-:Y:S02]  /*1c960*/  ISETP.GE.AND P4, PT, R10, c[0x0][0x3c8], PT ;  /* 0x0000f2000a007a0c */ /* 0x000fe40003f86270 */
[----:B------:R-:W-:Y:S01]  /*1c970*/  ISETP.GE.AND P3, PT, R9, c[0x0][0x3c8], PT ;  /* 0x0000f20009007a0c */ /* 0x000fe20003f66270 */
[----:B------:R2:W-:Y:S01]  /*1c980*/  @!P1 ST.E.64 [R16.64], R66 ;  /* 0x0000004210009985 */ /* 0x0005e2000c101b06 */
[----:B------:R-:W-:-:S03]  /*1c990*/  ISETP.GE.AND P2, PT, R8, c[0x0][0x3c8], PT ;  /* 0x0000f20008007a0c */ /* 0x000fc60003f46270 */
[----:B------:R3:W-:Y:S01]  /*1c9a0*/  @!P0 ST.E.64 [R2.64], R42 ;  /* 0x0000002a02008985 */ /* 0x0007e2000c101b06 */
[----:B-1----:R-:W-:-:S03]  /*1c9b0*/  @!P6 LEA R18, P0, R12, R0, 0x2 ;  /* 0x000000000c12e211 */ /* 0x002fc600078010ff */
[C---:B--2---:R-:W-:Y:S02]  /*1c9c0*/  @!P5 LEA R16, P1, R11.reuse, R0, 0x2 ;  /* 0x000000000b10d211 */ /* 0x044fe400078210ff */
[----:B------:R-:W-:Y:S02]  /*1c9d0*/  @!P6 LEA.HI.X R19, R12, R4, R30, 0x2, P0 ;  /* 0x000000040c13e211 */ /* 0x000fe400000f141e */
[C---:B------:R-:W-:Y:S02]  /*1c9e0*/  @!P4 LEA R14, P0, R10.reuse, R0, 0x2 ;  /* 0x000000000a0ec211 */ /* 0x040fe400078010ff */
        /* <DEDUP_REMOVED lines=21> */
.L_x_1320:
        /* <DEDUP_REMOVED lines=22> */
.L_x_1348:
        /* <DEDUP_REMOVED lines=57> */
.L_x_1350:
[----:B------:R-:W-:Y:S05]  /*1d030*/  BSYNC B0 ;  /* 0x0000000000007941 */ /* 0x000fea0003800000 */
.L_x_1349:
        /* <DEDUP_REMOVED lines=47> */
.L_x_1409:
[----:B------:R-:W-:Y:S05]  /*1d330*/  BRA.DIV ~URZ, `(.L_x_1352) ;  /* 0x000027427f007947 */ /* 0x000fea000b800000 */
[----:B------:R3:W4:Y:S02]  /*1d340*/  SHFL.IDX PT, R0, R12, RZ, 0x1c1f ;  /* 0x001c1fff0c007589 */ /* 0x00072400000e0000 */
.L_x_1410:
        /* <DEDUP_REMOVED lines=21> */
.L_x_1354:
[----:B------:R-:W-:Y:S05]  /*1d4a0*/  BSYNC B0 ;  /* 0x0000000000007941 */ /* 0x000fea0003800000 */
.L_x_1353:
[----:B------:R-:W-:Y:S05]  /*1d4b0*/  BRA.DIV ~URZ, `(.L_x_1355) ;  /* 0x000026227f007947 */ /* 0x000fea000b800000 */
[----:B--2---:R2:W1:Y:S04]  /*1d4c0*/  SHFL.IDX PT, R8, R9, 0x1, 0x1c1f ;  /* 0x003c1f0009087f89 */ /* 0x00446800000e0000 */
[----:B----4-:R2:W4:Y:S02]  /*1d4d0*/  SHFL.IDX PT, R0, R12, 0x1, 0x1c1f ;  /* 0x003c1f000c007f89 */ /* 0x01052400000e0000 */
.L_x_1411:
        /* <DEDUP_REMOVED lines=21> */
.L_x_1357:
[----:B------:R-:W-:Y:S05]  /*1d630*/  BSYNC B0 ;  /* 0x0000000000007941 */ /* 0x000fea0003800000 */
.L_x_1356:
[----:B------:R-:W-:Y:S05]  /*1d640*/  BRA.DIV ~URZ, `(.L_x_1358) ;  /* 0x000025527f007947 */ /* 0x000fea000b800000 */
[----:B-1----:R1:W2:Y:S02]  /*1d650*/  SHFL.IDX PT, R8, R9, 0x2, 0x1c1f ;  /* 0x005c1f0009087f89 */ /* 0x0022a400000e0000 */
.L_x_1412:
[----:B------:R-:W-:Y:S05]  /*1d660*/  BRA.DIV ~URZ, `(.L_x_1359) ;  /* 0x000025a27f007947 */ /* 0x000fea000b800000 */
[----:B----4-:R4:W1:Y:S02]  /*1d670*/  SHFL.IDX PT, R0, R12, 0x2, 0x1c1f ;  /* 0x005c1f000c007f89 */ /* 0x01086400000e0000 */
.L_x_1413:
        /* <DEDUP_REMOVED lines=21> */
.L_x_1361:
[----:B------:R-:W-:Y:S05]  /*1d7d0*/  BSYNC B0 ;  /* 0x0000000000007941 */ /* 0x000fea0003800000 */
.L_x_1360:
[----:B------:R-:W-:Y:S05]  /*1d7e0*/  BRA.DIV ~URZ, `(.L_x_1362) ;  /* 0x000024827f007947 */ /* 0x000fea000b800000 */
[----:B--2---:R2:W3:Y:S04]  /*1d7f0*/  SHFL.IDX PT, R8, R9, 0x3, 0x1c1f ;  /* 0x007c1f0009087f89 */ /* 0x0044e800000e0000 */
[----:B-1----:R2:W1:Y:S02]  /*1d800*/  SHFL.IDX PT, R0, R12, 0x3, 0x1c1f ;  /* 0x007c1f000c007f89 */ /* 0x00246400000e0000 */
.L_x_1414:
        /* <DEDUP_REMOVED lines=20> */
.L_x_1335:
[----:B------:R-:W-:Y:S05]  /*1d950*/  BSYNC B1 ;  /* 0x0000000000017941 */ /* 0x000fea0003800000 */
.L_x_1319:
        /* <DEDUP_REMOVED lines=15> */
.L_x_1415:
[----:B------:R-:W-:Y:S05]  /*1da50*/  BRA.DIV ~URZ, `(.L_x_1365) ;  /* 0x000023427f007947 */ /* 0x000fea000b800000 */
[----:B------:R3:W4:Y:S02]  /*1da60*/  SHFL.IDX PT, R8, R74, 0x1, 0x1f ;  /* 0x00201f004a087f89 */ /* 0x00072400000e0000 */
.L_x_1416:
        /* <DEDUP_REMOVED lines=19> */
.L_x_1417:
        /* <DEDUP_REMOVED lines=16> */
.L_x_1418:
[----:B---3--:R-:W-:Y:S01]  /*1dca0*/  IMAD R0, R0, c[0x0][0x538], RZ ;  /* 0x00014e0000007a24 */ /* 0x008fe200078e02ff */
[----:B------:R-:W-:Y:S04]  /*1dcb0*/  BSSY B1, `(.L_x_1368) ;  /* 0x00000ce000017945 */ /* 0x000fe80003800000 */
[----:B----4-:R-:W-:-:S04]  /*1dcc0*/  IADD3 R8, R0, R8, RZ ;  /* 0x0000000800087210 */ /* 0x010fc80007ffe0ff */
[----:B--2---:R-:W-:-:S13]  /*1dcd0*/  ISETP.GT.AND P0, PT, R8, R9, PT ;  /* 0x000000090800720c */ /* 0x004fda0003f04270 */
[----:B------:R-:W-:Y:S05]  /*1dce0*/  @P0 BRA `(.L_x_1369) ;  /* 0x0000025000000947 */ /* 0x000fea0003800000 */
.L_x_1373:
        /* <DEDUP_REMOVED lines=17> */
.L_x_1419:
        /* <DEDUP_REMOVED lines=16> */
.L_x_1420:
[----:B--2---:R-:W-:-:S05]  /*1df00*/  IMAD R0, R0, c[0x0][0x538], RZ ;  /* 0x00014e0000007a24 */ /* 0x004fca00078e02ff */
[----:B------:R-:W-:-:S04]  /*1df10*/  IADD3 R8, R0, R8, RZ ;  /* 0x0000000800087210 */ /* 0x000fc80007ffe0ff */
[----:B------:R-:W-:-:S13]  /*1df20*/  ISETP.GT.AND P0, PT, R8, R9, PT ;  /* 0x000000090800720c */ /* 0x000fda0003f04270 */
[----:B-1----:R-:W-:Y:S05]  /*1df30*/  @!P0 BRA `(.L_x_1373) ;  /* 0xfffffdb000008947 */ /* 0x002fea000383ffff */
.L_x_1369:
[----:B------:R-:W-:-:S05]  /*1df40*/  IADD3 R11, -R0, R8, RZ ;  /* 0x00000008000b7210 */ /* 0x000fca0007ffe1ff */
[----:B------:R-:W-:-:S05]  /*1df50*/  IMAD R0, R4, c[0x0][0x538], R11 ;  /* 0x00014e0004007a24 */ /* 0x000fca00078e020b */
[----:B------:R-:W-:Y:S01]  /*1df60*/  ISETP.GT.AND P0, PT, R0, R9, PT ;  /* 0x000000090000720c */ /* 0x000fe20003f04270 */
[----:B------:R-:W-:-:S12]  /*1df70*/  BRA.DIV ~URZ, `(.L_x_1374) ;  /* 0x000022627f007947 */ /* 0x000fd8000b800000 */
[----:B------:R-:W-:-:S03]  /*1df80*/  VOTE.ANY R12, PT, !P0 ;  /* 0x00000000000c7806 */ /* 0x000fc600040e0100 */
.L_x_1421:
[----:B------:R-:W2:Y:S01]  /*1df90*/  LDL.LU R0, [R1+0x44] ;  /* 0x0000440001007983 */ /* 0x000ea20000300800 */
[----:B------:R-:W2:Y:S02]  /*1dfa0*/  POPC R8, R12 ;  /* 0x0000000c00087309 */ /* 0x000ea40000000000 */
[----:B--2---:R-:W-:-:S05]  /*1dfb0*/  IADD3 R0, R8, R0, RZ ;  /* 0x0000000008007210 */ /* 0x004fca0007ffe0ff */
[----:B------:R2:W-:Y:S01]  /*1dfc0*/  STL [R1+0x44], R0 ;  /* 0x0000440001007387 */ /* 0x0005e20000100800 */
[----:B------:R-:W-:Y:S05]  /*1dfd0*/  BRA.DIV ~URZ, `(.L_x_1375) ;  /* 0x000022527f007947 */ /* 0x000fea000b800000 */
[----:B------:R3:W4:Y:S04]  /*1dfe0*/  SHFL.IDX PT, R10, R6, R8, 0x1f ;  /* 0x00001f08060a7589 */ /* 0x00072800000e0000 */
[----:B------:R3:W1:Y:S02]  /*1dff0*/  SHFL.IDX PT, R7, R7, R8, 0x1f ;  /* 0x00001f0807077589 */ /* 0x00066400000e0000 */
.L_x_1422:
[----:B------:R-:W-:Y:S01]  /*1e000*/  ISETP.NE.AND P0, PT, R12, RZ, PT ;  /* 0x000000ff0c00720c */ /* 0x000fe20003f05270 */
[----:B------:R-:W-:-:S12]  /*1e010*/  BSSY B0, `(.L_x_1376) ;  /* 0x0000005000007945 */ /* 0x000fd80003800000 */
[----:B------:R-:W-:Y:S05]  /*1e020*/  @!P0 BRA `(.L_x_1377) ;  /* 0x0000003000008947 */ /* 0x000fea0003800000 */
[----:B------:R-:W-:Y:S01]  /*1e030*/  IADD3 R3, R8, -0x1, RZ ;  /* 0xffffffff08037810 */ /* 0x000fe20007ffe0ff */
[----:B------:R-:W-:Y:S05]  /*1e040*/  BRA.DIV ~URZ, `(.L_x_1378) ;  /* 0x000022b27f007947 */ /* 0x000fea000b800000 */
[----:B------:R2:W3:Y:S02]  /*1e050*/  SHFL.IDX PT, R13, R4, R3, 0x1f ;  /* 0x00001f03040d7589 */ /* 0x0004e400000e0000 */
.L_x_1377:
[----:B------:R-:W-:Y:S05]  /*1e060*/  BSYNC B0 ;  /* 0x0000000000007941 */ /* 0x000fea0003800000 */
.L_x_1376:
        /* <DEDUP_REMOVED lines=68> */
.L_x_1380:
        /* <DEDUP_REMOVED lines=68> */
.L_x_1381:
[----:B------:R-:W-:Y:S05]  /*1e8f0*/  BSYNC B0 ;  /* 0x0000000000007941 */ /* 0x000fea0003800000 */
.L_x_1379:
[----:B------:R-:W-:-:S04]  /*1e900*/  LOP3.LUT R2, RZ, R2, RZ, 0x33, !PT ;  /* 0x00000002ff027212 */ /* 0x000fc800078e33ff */
[----:B-1----:R-:W-:-:S05]  /*1e910*/  IADD3 R0, R2, R10, RZ ;  /* 0x0000000a02007210 */ /* 0x002fca0007ffe0ff */
[----:B------:R1:W-:Y:S01]  /*1e920*/  STL [R1+0x3c], R0 ;  /* 0x00003c0001007387 */ /* 0x0003e20000100800 */
[----:B------:R-:W-:Y:S05]  /*1e930*/  BRA `(.L_x_1382) ;  /* 0x0000005000007947 */ /* 0x000fea0003800000 */
.L_x_1370:
[----:B------:R-:W-:Y:S01]  /*1e940*/  MOV R0, c[0x0][0x53c] ;  /* 0x00014f0000007a02 */ /* 0x000fe20000000f00 */
[----:B------:R2:W-:Y:S04]  /*1e950*/  STL [R1+0x38], R9 ;  /* 0x0000380901007387 */ /* 0x0005e80000100800 */
[----:B------:R2:W-:Y:S04]  /*1e960*/  STL [R1+0x3c], RZ ;  /* 0x00003cff01007387 */ /* 0x0005e80000100800 */
[----:B------:R2:W-:Y:S04]  /*1e970*/  STL [R1+0x40], RZ ;  /* 0x000040ff01007387 */ /* 0x0005e80000100800 */
[----:B------:R2:W-:Y:S02]  /*1e980*/  STL [R1+0x44], R0 ;  /* 0x0000440001007387 */ /* 0x0005e40000100800 */
.L_x_1382:
[----:B------:R-:W-:Y:S05]  /*1e990*/  BSYNC B1 ;  /* 0x0000000000017941 */ /* 0x000fea0003800000 */
.L_x_1368:
        /* <DEDUP_REMOVED lines=9> */
.L_x_1363:
[----:B--2---:R-:W2:Y:S02]  /*1ea30*/  LDL R0, [R1+0x44] ;  /* 0x0000440001007983 */ /* 0x004ea40000100800 */
[----:B--2---:R-:W-:-:S13]  /*1ea40*/  ISETP.GE.AND P0, PT, R0, c[0x0][0x53c], PT ;  /* 0x00014f0000007a0c */ /* 0x004fda0003f06270 */
[----:B-1----:R-:W-:Y:S01]  /*1ea50*/  @P0 CALL.REL.NOINC `(.L_x_1383) ;  /* 0x0000001000000944 */ /* 0x002fe20003c00000 */
[----:B------:R-:W-:Y:S05]  /*1ea60*/  BRA `(.L_x_1384) ;  /* 0xfffe355000007947 */ /* 0x000fea000383ffff */
.L_x_1383:
[----:B------:R-:W-:Y:S05]  /*1ea70*/  EXIT ;  /* 0x000000000000794d */ /* 0x000fea0003800000 */
.L_x_1199:
[----:B------:R-:W-:Y:S01]  /*1ea80*/  IMAD.MOV.U32 R0, RZ, RZ, R5 ;  /* 0x000000ffff007224 */ /* 0x000fe200078e0005 */
[----:B------:R-:W-:Y:S02]  /*1ea90*/  MOV R2, 0x1 ;  /* 0x0000000100027802 */ /* 0x000fe40000000f00 */
[----:B------:R-:W-:Y:S02]  /*1eaa0*/  MOV R3, 0x1eac0 ;  /* 0x0001eac000037802 */ /* 0x000fe40000000f00 */
[----:B------:R-:W-:Y:S05]  /*1eab0*/  CALL.REL.NOINC `($__internal_24_$__cuda_sm70_shflsync_up_p) ;  /* 0x0000193000007944 */ /* 0x000fea0003c00000 */
[----:B------:R-:W-:Y:S01]  /*1eac0*/  MOV R0, R4 ;  /* 0x0000000400007202 */ /* 0x000fe20000000f00 */
[----:B------:R-:W-:Y:S05]  /*1ead0*/  BRA `(.L_x_1385) ;  /* 0xfffe198000007947 */ /* 0x000fea000383ffff */
.L_x_1200:
[----:B------:R-:W-:Y:S01]  /*1eae0*/  IMAD.MOV.U32 R0, RZ, RZ, R5 ;  /* 0x000000ffff007224 */ /* 0x000fe200078e0005 */
[----:B------:R-:W-:Y:S02]  /*1eaf0*/  MOV R2, 0x2 ;  /* 0x0000000200027802 */ /* 0x000fe40000000f00 */
[----:B------:R-:W-:Y:S02]  /*1eb00*/  MOV R3, 0x1eb20 ;  /* 0x0001eb2000037802 */ /* 0x000fe40000000f00 */
[----:B------:R-:W-:Y:S05]  /*1eb10*/  CALL.REL.NOINC `($__internal_24_$__cuda_sm70_shflsync_up_p) ;  /* 0x000018d000007944 */ /* 0x000fea0003c00000 */
[----:B------:R-:W-:Y:S01]  /*1eb20*/  SEL R0, R4, RZ, P4 ;  /* 0x000000ff04007207 */ /* 0x000fe20002000000 */
[----:B------:R-:W-:Y:S01]  /*1eb30*/  IMAD.MOV.U32 R2, RZ, RZ, 0x4 ;  /* 0x00000004ff027424 */ /* 0x000fe200078e00ff */
[----:B------:R-:W-:-:S03]  /*1eb40*/  MOV R3, 0x1eb70 ;  /* 0x0001eb7000037802 */ /* 0x000fc60000000f00 */
[----:B------:R-:W-:Y:S02]  /*1eb50*/  IMAD.IADD R0, R5, 0x1, R0 ;  /* 0x0000000105007824 */ /* 0x000fe400078e0200 */
        /* <DEDUP_REMOVED lines=14> */
[----:B------:R-:W-:Y:S01]  /*1ec40*/  IMAD.IADD R4, R0, 0x1, R4 ;  /* 0x0000000100047824 */ /* 0x000fe200078e0204 */
[----:B------:R-:W-:-:S03]  /*1ec50*/  MOV R0, 0x1f ;  /* 0x0000001f00007802 */ /* 0x000fc60000000f00 */
[----:B------:R-:W-:Y:S02]  /*1ec60*/  IMAD.MOV.U32 R5, RZ, RZ, R4 ;  /* 0x000000ffff057224 */ /* 0x000fe400078e0004 */
[----:B------:R-:W-:Y:S05]  /*1ec70*/  CALL.REL.NOINC `($__internal_23_$__cuda_sm70_shflsync_idx_p) ;  /* 0x0000172000007944 */ /* 0x000fea0003c00000 */
[----:B------:R-:W-:Y:S05]  /*1ec80*/  BRA `(.L_x_1386) ;  /* 0xfffe18d000007947 */ /* 0x000fea000383ffff */
.L_x_1202:
[----:B------:R-:W-:Y:S02]  /*1ec90*/  SEL R0, RZ, 0x1, P0 ;  /* 0x00000001ff007807 */ /* 0x000fe40000000000 */
[----:B------:R-:W-:Y:S02]  /*1eca0*/  MOV R2, 0x1ecc0 ;  /* 0x0001ecc000027802 */ /* 0x000fe40000000f00 */
[----:B------:R-:W-:Y:S05]  /*1ecb0*/  CALL.REL.NOINC `($__internal_25_$__cuda_sm70_votesync_ballot) ;  /* 0x000017a000007944 */ /* 0x000fea0003c00000 */
[----:B------:R-:W-:Y:S01]  /*1ecc0*/  MOV R10, R0 ;  /* 0x00000000000a7202 */ /* 0x000fe20000000f00 */
[----:B------:R-:W-:Y:S05]  /*1ecd0*/  BRA `(.L_x_1387) ;  /* 0xfffe191000007947 */ /* 0x000fea000383ffff */
.L_x_1203:
[----:B------:R-:W-:Y:S01]  /*1ece0*/  IMAD.MOV.U32 R5, RZ, RZ, R9 ;  /* 0x000000ffff057224 */ /* 0x000fe200078e0009 */
[----:B------:R-:W-:Y:S01]  /*1ecf0*/  MOV R3, R7 ;  /* 0x0000000700037202 */ /* 0x000fe20000000f00 */
[----:B-1----:R-:W-:Y:S01]  /*1ed00*/  IMAD.MOV.U32 R0, RZ, RZ, 0x1f ;  /* 0x0000001fff007424 */ /* 0x002fe200078e00ff */
[----:B------:R-:W-:Y:S02]  /*1ed10*/  MOV R2, 0x1ed30 ;  /* 0x0001ed3000027802 */ /* 0x000fe40000000f00 */
[----:B------:R-:W-:Y:S05]  /*1ed20*/  CALL.REL.NOINC `($__internal_23_$__cuda_sm70_shflsync_idx_p) ;  /* 0x0000167000007944 */ /* 0x000fea0003c00000 */
[----:B------:R-:W-:Y:S01]  /*1ed30*/  IMAD.MOV.U32 R12, RZ, RZ, R0 ;  /* 0x000000ffff0c7224 */ /* 0x000fe200078e0000 */
[----:B------:R-:W-:Y:S01]  /*1ed40*/  MOV R5, R8 ;  /* 0x0000000800057202 */ /* 0x000fe20000000f00 */
[----:B------:R-:W-:Y:S01]  /*1ed50*/  IMAD.MOV.U32 R6, RZ, RZ, RZ ;  /* 0x000000ffff067224 */ /* 0x000fe200078e00ff */
[----:B------:R-:W-:Y:S01]  /*1ed60*/  MOV R3, R7 ;  /* 0x0000000700037202 */ /* 0x000fe20000000f00 */
[----:B------:R-:W-:Y:S01]  /*1ed70*/  IMAD.MOV.U32 R0, RZ, RZ, 0x1f ;  /* 0x0000001fff007424 */ /* 0x000fe200078e00ff */
[----:B------:R-:W-:-:S02]  /*1ed80*/  MOV R2, 0x1eda0 ;  /* 0x0001eda000027802 */ /* 0x000fc40000000f00 */
[----:B------:R-:W-:Y:S05]  /*1ed90*/  CALL.REL.NOINC `($__internal_23_$__cuda_sm70_shflsync_idx_p) ;  /* 0x0000160000007944 */ /* 0x000fea0003c00000 */
[----:B------:R-:W-:Y:S01]  /*1eda0*/  MOV R9, R0 ;  /* 0x0000000000097202 */ /* 0x000fe20000000f00 */
[----:B------:R-:W-:Y:S05]  /*1edb0*/  BRA `(.L_x_1388) ;  /* 0xfffe18a000007947 */ /* 0x000fea000383ffff */
.L_x_1206:
[----:B------:R-:W-:Y:S01]  /*1edc0*/  IMAD.MOV.U32 R5, RZ, RZ, R4 ;  /* 0x000000ffff057224 */ /* 0x000fe200078e0004 */
[----:B-1----:R-:W-:-:S02]  /*1edd0*/  MOV R0, 0x1f ;  /* 0x0000001f00007802 */ /* 0x002fc40000000f00 */
[----:B------:R-:W-:Y:S02]  /*1ede0*/  MOV R2, 0x1ee00 ;  /* 0x0001ee0000027802 */ /* 0x000fe40000000f00 */
[----:B--234-:R-:W-:Y:S05]  /*1edf0*/  CALL.REL.NOINC `($__internal_23_$__cuda_sm70_shflsync_idx_p) ;  /* 0x000015a000007944 */ /* 0x01cfea0003c00000 */
[----:B------:R-:W-:Y:S01]  /*1ee00*/  MOV R6, R0 ;  /* 0x0000000000067202 */ /* 0x000fe20000000f00 */
[----:B------:R-:W-:Y:S05]  /*1ee10*/  BRA `(.L_x_1205) ;  /* 0xfffe18a000007947 */ /* 0x000fea000383ffff */
.L_x_1247:
[----:B------:R-:W-:Y:S01]  /*1ee20*/  IMAD.MOV.U32 R5, RZ, RZ, R10 ;  /* 0x000000ffff057224 */ /* 0x000fe200078e000a */
[----:B------:R-:W-:Y:S01]  /*1ee30*/  MOV R3, RZ ;  /* 0x000000ff00037202 */ /* 0x000fe20000000f00 */
[----:B------:R-:W-:Y:S01]  /*1ee40*/  IMAD.MOV.U32 R0, RZ, RZ, 0x1c1f ;  /* 0x00001c1fff007424 */ /* 0x000fe200078e00ff */
[----:B-1----:R-:W-:Y:S02]  /*1ee50*/  MOV R2, 0x1ee70 ;  /* 0x0001ee7000027802 */ /* 0x002fe40000000f00 */
[----:B-----5:R-:W-:Y:S05]  /*1ee60*/  CALL.REL.NOINC `($__internal_23_$__cuda_sm70_shflsync_idx_p) ;  /* 0x0000153000007944 */ /* 0x020fea0003c00000 */
[----:B------:R-:W-:Y:S01]  /*1ee70*/  MOV R8, R0 ;  /* 0x0000000000087202 */ /* 0x000fe20000000f00 */
[----:B------:R-:W-:Y:S05]  /*1ee80*/  BRA `(.L_x_1389) ;  /* 0xfffe9a6000007947 */ /* 0x000fea000383ffff */
.L_x_1248:
[----:B------:R-:W-:Y:S01]  /*1ee90*/  IMAD.MOV.U32 R5, RZ, RZ, R11 ;  /* 0x000000ffff057224 */ /* 0x000fe200078e000b */
[----:B------:R-:W-:Y:S01]  /*1eea0*/  MOV R3, RZ ;  /* 0x000000ff00037202 */ /* 0x000fe20000000f00 */
[----:B------:R-:W-:Y:S01]  /*1eeb0*/  IMAD.MOV.U32 R0, RZ, RZ, 0x1c1f ;  /* 0x00001c1fff007424 */ /* 0x000fe200078e00ff */
[----:B-1----:R-:W-:Y:S02]  /*1eec0*/  MOV R2, 0x1eee0 ;  /* 0x0001eee000027802 */ /* 0x002fe40000000f00 */
[----:B--23-5:R-:W-:Y:S05]  /*1eed0*/  CALL.REL.NOINC `($__internal_23_$__cuda_sm70_shflsync_idx_p) ;  /* 0x000014c000007944 */ /* 0x02cfea0003c00000 */
[----:B------:R-:W-:Y:S05]  /*1eee0*/  BRA `(.L_x_1390) ;  /* 0xfffe9a2000007947 */ /* 0x000fea000383ffff */
.L_x_1251:
[----:B-1----:R-:W-:Y:S01]  /*1eef0*/  IMAD.MOV.U32 R5, RZ, RZ, R10 ;  /* 0x000000ffff057224 */ /* 0x002fe200078e000a */
[----:B------:R-:W-:Y:S01]  /*1ef00*/  MOV R3, 0x1 ;  /* 0x0000000100037802 */ /* 0x000fe20000000f00 */
[----:B------:R-:W-:Y:S01]  /*1ef10*/  IMAD.MOV.U32 R0, RZ, RZ, 0x1c1f ;  /* 0x00001c1fff007424 */ /* 0x000fe200078e00ff */
[----:B------:R-:W-:-:S02]  /*1ef20*/  MOV R2, 0x1ef40 ;  /* 0x0001ef4000027802 */ /* 0x000fc40000000f00 */
[----:B---345:R-:W-:Y:S05]  /*1ef30*/  CALL.REL.NOINC `($__internal_23_$__cuda_sm70_shflsync_idx_p) ;  /* 0x0000146000007944 */ /* 0x038fea0003c00000 */
[----:B------:R-:W-:Y:S01]  /*1ef40*/  IMAD.MOV.U32 R8, RZ, RZ, R0 ;  /* 0x000000ffff087224 */ /* 0x000fe200078e0000 */
[----:B------:R-:W-:Y:S01]  /*1ef50*/  MOV R3, 0x1 ;  /* 0x0000000100037802 */ /* 0x000fe20000000f00 */
[----:B------:R-:W-:Y:S01]  /*1ef60*/  IMAD.MOV.U32 R5, RZ, RZ, R11 ;  /* 0x000000ffff057224 */ /* 0x000fe200078e000b */
[----:B------:R-:W-:-:S02]  /*1ef70*/  MOV R0, 0x1c1f ;  /* 0x00001c1f00007802 */ /* 0x000fc40000000f00 */
[----:B------:R-:W-:Y:S02]  /*1ef80*/  MOV R2, 0x1efa0 ;  /* 0x0001efa000027802 */ /* 0x000fe40000000f00 */
[----:B------:R-:W-:Y:S05]  /*1ef90*/  CALL.REL.NOINC `($__internal_23_$__cuda_sm70_shflsync_idx_p) ;  /* 0x0000140000007944 */ /* 0x000fea0003c00000 */
[----:B------:R-:W-:Y:S05]  /*1efa0*/  BRA `(.L_x_1391) ;  /* 0xfffe9b2000007947 */ /* 0x000fea000383ffff */
.L_x_1254:
[----:B-1----:R-:W-:Y:S01]  /*1efb0*/  IMAD.MOV.U32 R5, RZ, RZ, R10 ;  /* 0x000000ffff057224 */ /* 0x002fe200078e000a */
[----:B------:R-:W-:Y:S01]  /*1efc0*/  MOV R3, 0x2 ;  /* 0x0000000200037802 */ /* 0x000fe20000000f00 */
[----:B------:R-:W-:Y:S01]  /*1efd0*/  IMAD.MOV.U32 R0, RZ, RZ, 0x1c1f ;  /* 0x00001c1fff007424 */ /* 0x000fe200078e00ff */
[----:B------:R-:W-:Y:S02]  /*1efe0*/  MOV R2, 0x1f000 ;  /* 0x0001f00000027802 */ /* 0x000fe40000000f00 */
[----:B--2345:R-:W-:Y:S05]  /*1eff0*/  CALL.REL.NOINC `($__internal_23_$__cuda_sm70_shflsync_idx_p) ;  /* 0x000013a000007944 */ /* 0x03cfea0003c00000 */
[----:B------:R-:W-:Y:S01]  /*1f000*/  MOV R8, R0 ;  /* 0x0000000000087202 */ /* 0x000fe20000000f00 */
[----:B------:R-:W-:Y:S05]  /*1f010*/  BRA `(.L_x_1392) ;  /* 0xfffe9c5000007947 */ /* 0x000fea000383ffff */
.L_x_1255:
[----:B-1----:R-:W-:Y:S01]  /*1f020*/  IMAD.MOV.U32 R5, RZ, RZ, R11 ;  /* 0x000000ffff057224 */ /* 0x002fe200078e000b */
[----:B------:R-:W-:Y:S01]  /*1f030*/  MOV R3, 0x2 ;  /* 0x0000000200037802 */ /* 0x000fe20000000f00 */
[----:B------:R-:W-:Y:S01]  /*1f040*/  IMAD.MOV.U32 R0, RZ, RZ, 0x1c1f ;  /* 0x00001c1fff007424 */ /* 0x000fe200078e00ff */
[----:B------:R-:W-:Y:S02]  /*1f050*/  MOV R2, 0x1f070 ;  /* 0x0001f07000027802 */ /* 0x000fe40000000f00 */
[----:B--2345:R-:W-:Y:S05]  /*1f060*/  CALL.REL.NOINC `($__internal_23_$__cuda_sm70_shflsync_idx_p) ;  /* 0x0000133000007944 */ /* 0x03cfea0003c00000 */
[----:B------:R-:W-:Y:S05]  /*1f070*/  BRA `(.L_x_1393) ;  /* 0xfffe9c1000007947 */ /* 0x000fea000383ffff */
.L_x_1258:
[----:B--2---:R-:W-:Y:S01]  /*1f080*/  IMAD.MOV.U32 R5, RZ, RZ, R10 ;  /* 0x000000ffff057224 */ /* 0x004fe200078e000a */
[----:B------:R-:W-:Y:S01]  /*1f090*/  MOV R3, 0x3 ;  /* 0x0000000300037802 */ /* 0x000fe20000000f00 */
[----:B---3--:R-:W-:Y:S01]  /*1f0a0*/  IMAD.MOV.U32 R0, RZ, RZ, 0x1c1f ;  /* 0x00001c1fff007424 */ /* 0x008fe200078e00ff */
[----:B------:R-:W-:-:S02]  /*1f0b0*/  MOV R2, 0x1f0d0 ;  /* 0x0001f0d000027802 */ /* 0x000fc40000000f00 */
[----:B-1--45:R-:W-:Y:S05]  /*1f0c0*/  CALL.REL.NOINC `($__internal_23_$__cuda_sm70_shflsync_idx_p) ;  /* 0x000012d000007944 */ /* 0x032fea0003c00000 */
[----:B------:R-:W-:Y:S01]  /*1f0d0*/  IMAD.MOV.U32 R6, RZ, RZ, R0 ;  /* 0x000000ffff067224 */ /* 0x000fe200078e0000 */
[----:B------:R-:W-:Y:S01]  /*1f0e0*/  MOV R3, 0x3 ;  /* 0x0000000300037802 */ /* 0x000fe20000000f00 */
[----:B------:R-:W-:Y:S01]  /*1f0f0*/  IMAD.MOV.U32 R5, RZ, RZ, R11 ;  /* 0x000000ffff057224 */ /* 0x000fe200078e000b */
[----:B------:R-:W-:-:S02]  /*1f100*/  MOV R0, 0x1c1f ;  /* 0x00001c1f00007802 */ /* 0x000fc40000000f00 */
[----:B------:R-:W-:Y:S02]  /*1f110*/  MOV R2, 0x1f130 ;  /* 0x0001f13000027802 */ /* 0x000fe40000000f00 */
[----:B------:R-:W-:Y:S05]  /*1f120*/  CALL.REL.NOINC `($__internal_23_$__cuda_sm70_shflsync_idx_p) ;  /* 0x0000127000007944 */ /* 0x000fea0003c00000 */
[----:B------:R-:W-:Y:S05]  /*1f130*/  BRA `(.L_x_1394) ;  /* 0xfffe9d0000007947 */ /* 0x000fea000383ffff */
.L_x_1315:
[----:B------:R-:W-:Y:S01]  /*1f140*/  IMAD.MOV.U32 R0, RZ, RZ, R247 ;  /* 0x000000ffff007224 */ /* 0x000fe200078e00f7 */
[----:B------:R-:W-:Y:S02]  /*1f150*/  MOV R3, 0x2 ;  /* 0x0000000200037802 */ /* 0x000fe40000000f00 */
[----:B------:R-:W-:Y:S02]  /*1f160*/  MOV R2, 0x1f180 ;  /* 0x0001f18000027802 */ /* 0x000fe40000000f00 */
[----:B------:R-:W-:Y:S05]  /*1f170*/  CALL.REL.NOINC `($__internal_22_$__cuda_sm70_shflsync_bfly_p) ;  /* 0x000011e000007944 */ /* 0x000fea0003c00000 */
[----:B------:R-:W-:Y:S05]  /*1f180*/  BRA `(.L_x_1395) ;  /* 0xffffa62000007947 */ /* 0x000fea000383ffff */
.L_x_1316:
[----:B------:R-:W-:Y:S01]  /*1f190*/  IMAD.MOV.U32 R0, RZ, RZ, R7 ;  /* 0x000000ffff007224 */ /* 0x000fe200078e0007 */
[----:B------:R-:W-:Y:S02]  /*1f1a0*/  MOV R3, 0x1 ;  /* 0x0000000100037802 */ /* 0x000fe40000000f00 */
[----:B------:R-:W-:Y:S02]  /*1f1b0*/  MOV R2, 0x1f1d0 ;  /* 0x0001f1d000027802 */ /* 0x000fe40000000f00 */
[----:B-1----:R-:W-:Y:S05]  /*1f1c0*/  CALL.REL.NOINC `($__internal_22_$__cuda_sm70_shflsync_bfly_p) ;  /* 0x0000119000007944 */ /* 0x002fea0003c00000 */
[----:B------:R-:W-:Y:S01]  /*1f1d0*/  FADD.FTZ R7, R7, R0 ;  /* 0x0000000007077221 */ /* 0x000fe20000010000 */
[----:B------:R-:W-:Y:S02]  /*1f1e0*/  MOV R0, R246 ;  /* 0x000000f600007202 */ /* 0x000fe40000000f00 */
[----:B------:R-:W-:Y:S02]  /*1f1f0*/  MOV R3, 0x2 ;  /* 0x0000000200037802 */ /* 0x000fe40000000f00 */
[----:B------:R-:W-:-:S02]  /*1f200*/  MOV R2, 0x1f220 ;  /* 0x0001f22000027802 */ /* 0x000fc40000000f00 */
[----:B------:R-:W-:Y:S05]  /*1f210*/  CALL.REL.NOINC `($__internal_22_$__cuda_sm70_shflsync_bfly_p) ;  /* 0x0000114000007944 */ /* 0x000fea0003c00000 */
[----:B------:R-:W-:Y:S01]  /*1f220*/  FADD.FTZ R5, R246, R0 ;  /* 0x00000000f6057221 */ /* 0x000fe20000010000 */
[----:B------:R-:W-:-:S02]  /*1f230*/  MOV R3, 0x1 ;  /* 0x0000000100037802 */ /* 0x000fc40000000f00 */
[----:B------:R-:W-:Y:S02]  /*1f240*/  MOV R2, 0x1f270 ;  /* 0x0001f27000027802 */ /* 0x000fe40000000f00 */
[----:B------:R-:W-:Y:S02]  /*1f250*/  MOV R0, R5 ;  /* 0x0000000500007202 */ /* 0x000fe40000000f00 */
[----:B------:R-:W-:Y:S05]  /*1f260*/  CALL.REL.NOINC `($__internal_22_$__cuda_sm70_shflsync_bfly_p) ;  /* 0x000010f000007944 */ /* 0x000fea0003c00000 */
[----:B------:R-:W-:Y:S01]  /*1f270*/  FADD.FTZ R4, R5, R0 ;  /* 0x0000000005047221 */ /* 0x000fe20000010000 */
[----:B------:R-:W-:Y:S02]  /*1f280*/  MOV R0, R251 ;  /* 0x000000fb00007202 */ /* 0x000fe40000000f00 */
[----:B------:R-:W-:Y:S02]  /*1f290*/  MOV R3, 0x2 ;  /* 0x0000000200037802 */ /* 0x000fe40000000f00 */
[----:B------:R-:W-:Y:S02]  /*1f2a0*/  MOV R2, 0x1f2c0 ;  /* 0x0001f2c000027802 */ /* 0x000fe40000000f00 */
[----:B------:R-:W-:Y:S05]  /*1f2b0*/  CALL.REL.NOINC `($__internal_22_$__cuda_sm70_shflsync_bfly_p) ;  /* 0x000010a000007944 */ /* 0x000fea0003c00000 */
[----:B------:R-:W-:Y:S01]  /*1f2c0*/  FADD.FTZ R6, R251, R0 ;  /* 0x00000000fb067221 */ /* 0x000fe20000010000 */
[----:B------:R-:W-:Y:S02]  /*1f2d0*/  MOV R3, 0x1 ;  /* 0x0000000100037802 */ /* 0x000fe40000000f00 */
[----:B------:R-:W-:-:S02]  /*1f2e0*/  MOV R2, 0x1f310 ;  /* 0x0001f31000027802 */ /* 0x000fc40000000f00 */
        /* <DEDUP_REMOVED lines=9> */
[----:B------:R-:W-:Y:S02]  /*1f380*/  MOV R2, 0x1f3b0 ;  /* 0x0001f3b000027802 */ /* 0x000fe40000000f00 */
[----:B------:R-:W-:-:S02]  /*1f390*/  MOV R0, R5 ;  /* 0x0000000500007202 */ /* 0x000fc40000000f00 */
[----:B------:R-:W-:Y:S05]  /*1f3a0*/  CALL.REL.NOINC `($__internal_22_$__cuda_sm70_shflsync_bfly_p) ;  /* 0x00000fb000007944 */ /* 0x000fea0003c00000 */
[----:B------:R-:W-:Y:S01]  /*1f3b0*/  MOV R8, R0 ;  /* 0x0000000000087202 */ /* 0x000fe20000000f00 */
[----:B------:R-:W-:Y:S05]  /*1f3c0*/  BRA `(.L_x_1396) ;  /* 0xffffa4d000007947 */ /* 0x000fea000383ffff */
.L_x_1323:
[----:B-1234-:R-:W-:Y:S01]  /*1f3d0*/  IMAD.MOV.U32 R5, RZ, RZ, R12 ;  /* 0x000000ffff057224 */ /* 0x01efe200078e000c */
[----:B------:R-:W-:Y:S01]  /*1f3e0*/  MOV R3, RZ ;  /* 0x000000ff00037202 */ /* 0x000fe20000000f00 */
[----:B------:R-:W-:Y:S01]  /*1f3f0*/  IMAD.MOV.U32 R0, RZ, RZ, 0x1c1f ;  /* 0x00001c1fff007424 */ /* 0x000fe200078e00ff */
[----:B------:R-:W-:-:S02]  /*1f400*/  MOV R2, 0x1f420 ;  /* 0x0001f42000027802 */ /* 0x000fc40000000f00 */
[----:B------:R-:W-:Y:S05]  /*1f410*/  CALL.REL.NOINC `($__internal_23_$__cuda_sm70_shflsync_idx_p) ;  /* 0x00000f8000007944 */ /* 0x000fea0003c00000 */
[----:B------:R-:W-:Y:S01]  /*1f420*/  MOV R10, R0 ;  /* 0x00000000000a7202 */ /* 0x000fe20000000f00 */
[----:B------:R-:W-:Y:S05]  /*1f430*/  BRA `(.L_x_1397) ;  /* 0xffffbf4000007947 */ /* 0x000fea000383ffff */
.L_x_1324:
[----:B------:R-:W-:Y:S01]  /*1f440*/  IMAD.MOV.U32 R5, RZ, RZ, R13 ;  /* 0x000000ffff057224 */ /* 0x000fe200078e000d */
[----:B------:R-:W-:Y:S01]  /*1f450*/  MOV R3, RZ ;  /* 0x000000ff00037202 */ /* 0x000fe20000000f00 */
[----:B------:R-:W-:Y:S01]  /*1f460*/  IMAD.MOV.U32 R0, RZ, RZ, 0x1c1f ;  /* 0x00001c1fff007424 */ /* 0x000fe200078e00ff */
[----:B------:R-:W-:-:S02]  /*1f470*/  MOV R2, 0x1f490 ;  /* 0x0001f49000027802 */ /* 0x000fc40000000f00 */
[----:B-12---:R-:W-:Y:S05]  /*1f480*/  CALL.REL.NOINC `($__internal_23_$__cuda_sm70_shflsync_idx_p) ;  /* 0x00000f1000007944 */ /* 0x006fea0003c00000 */
[----:B------:R-:W-:Y:S05]  /*1f490*/  BRA `(.L_x_1398) ;  /* 0xffffbf0000007947 */ /* 0x000fea000383ffff */
.L_x_1327:
[----:B------:R-:W-:Y:S01]  /*1f4a0*/  IMAD.MOV.U32 R5, RZ, RZ, R12 ;  /* 0x000000ffff057224 */ /* 0x000fe200078e000c */
[----:B--2---:R-:W-:Y:S01]  /*1f4b0*/  MOV R3, 0x1 ;  /* 0x0000000100037802 */ /* 0x004fe20000000f00 */
[----:B----4-:R-:W-:Y:S01]  /*1f4c0*/  IMAD.MOV.U32 R0, RZ, RZ, 0x1c1f ;  /* 0x00001c1fff007424 */ /* 0x010fe200078e00ff */
[----:B------:R-:W-:-:S02]  /*1f4d0*/  MOV R2, 0x1f4f0 ;  /* 0x0001f4f000027802 */ /* 0x000fc40000000f00 */
[----:B-1-3--:R-:W-:Y:S05]  /*1f4e0*/  CALL.REL.NOINC `($__internal_23_$__cuda_sm70_shflsync_idx_p) ;  /* 0x00000eb000007944 */ /* 0x00afea0003c00000 */
[----:B------:R-:W-:Y:S01]  /*1f4f0*/  IMAD.MOV.U32 R10, RZ, RZ, R0 ;  /* 0x000000ffff0a7224 */ /* 0x000fe200078e0000 */
[----:B------:R-:W-:Y:S01]  /*1f500*/  MOV R3, 0x1 ;  /* 0x0000000100037802 */ /* 0x000fe20000000f00 */
[----:B------:R-:W-:Y:S01]  /*1f510*/  IMAD.MOV.U32 R5, RZ, RZ, R13 ;  /* 0x000000ffff057224 */ /* 0x000fe200078e000d */
[----:B------:R-:W-:-:S02]  /*1f520*/  MOV R0, 0x1c1f ;  /* 0x00001c1f00007802 */ /* 0x000fc40000000f00 */
[----:B------:R-:W-:Y:S02]  /*1f530*/  MOV R2, 0x1f550 ;  /* 0x0001f55000027802 */ /* 0x000fe40000000f00 */
[----:B------:R-:W-:Y:S05]  /*1f540*/  CALL.REL.NOINC `($__internal_23_$__cuda_sm70_shflsync_idx_p) ;  /* 0x00000e5000007944 */ /* 0x000fea0003c00000 */
[----:B------:R-:W-:Y:S05]  /*1f550*/  BRA `(.L_x_1399) ;  /* 0xffffbfc000007947 */ /* 0x000fea000383ffff */
.L_x_1330:
[----:B------:R-:W-:Y:S01]  /*1f560*/  IMAD.MOV.U32 R5, RZ, RZ, R12 ;  /* 0x000000ffff057224 */ /* 0x000fe200078e000c */
[----:B-1----:R-:W-:Y:S01]  /*1f570*/  MOV R3, 0x2 ;  /* 0x0000000200037802 */ /* 0x002fe20000000f00 */
[----:B----4-:R-:W-:Y:S01]  /*1f580*/  IMAD.MOV.U32 R0, RZ, RZ, 0x1c1f ;  /* 0x00001c1fff007424 */ /* 0x010fe200078e00ff */
[----:B------:R-:W-:Y:S02]  /*1f590*/  MOV R2, 0x1f5b0 ;  /* 0x0001f5b000027802 */ /* 0x000fe40000000f00 */
[----:B--23--:R-:W-:Y:S05]  /*1f5a0*/  CALL.REL.NOINC `($__internal_23_$__cuda_sm70_shflsync_idx_p) ;  /* 0x00000df000007944 */ /* 0x00cfea0003c00000 */
[----:B------:R-:W-:Y:S01]  /*1f5b0*/  MOV R10, R0 ;  /* 0x00000000000a7202 */ /* 0x000fe20000000f00 */
[----:B------:R-:W-:Y:S05]  /*1f5c0*/  BRA `(.L_x_1400) ;  /* 0xffffc0d000007947 */ /* 0x000fea000383ffff */
.L_x_1331:
[----:B------:R-:W-:Y:S01]  /*1f5d0*/  IMAD.MOV.U32 R5, RZ, RZ, R13 ;  /* 0x000000ffff057224 */ /* 0x000fe200078e000d */
[----:B------:R-:W-:Y:S01]  /*1f5e0*/  MOV R3, 0x2 ;  /* 0x0000000200037802 */ /* 0x000fe20000000f00 */
[----:B----4-:R-:W-:Y:S01]  /*1f5f0*/  IMAD.MOV.U32 R0, RZ, RZ, 0x1c1f ;  /* 0x00001c1fff007424 */ /* 0x010fe200078e00ff */
[----:B------:R-:W-:Y:S02]  /*1f600*/  MOV R2, 0x1f620 ;  /* 0x0001f62000027802 */ /* 0x000fe40000000f00 */
[----:B-123--:R-:W-:Y:S05]  /*1f610*/  CALL.REL.NOINC `($__internal_23_$__cuda_sm70_shflsync_idx_p) ;  /* 0x00000d8000007944 */ /* 0x00efea0003c00000 */
[----:B------:R-:W-:Y:S05]  /*1f620*/  BRA `(.L_x_1401) ;  /* 0xffffc09000007947 */ /* 0x000fea000383ffff */
.L_x_1334:
[----:B------:R-:W-:Y:S01]  /*1f630*/  IMAD.MOV.U32 R5, RZ, RZ, R12 ;  /* 0x000000ffff057224 */ /* 0x000fe200078e000c */
[----:B-1----:R-:W-:Y:S01]  /*1f640*/  MOV R3, 0x3 ;  /* 0x0000000300037802 */ /* 0x002fe20000000f00 */
[----:B------:R-:W-:Y:S01]  /*1f650*/  IMAD.MOV.U32 R0, RZ, RZ, 0x1c1f ;  /* 0x00001c1fff007424 */ /* 0x000fe200078e00ff */
[----:B------:R-:W-:-:S02]  /*1f660*/  MOV R2, 0x1f680 ;  /* 0x0001f68000027802 */ /* 0x000fc40000000f00 */
[----:B--234-:R-:W-:Y:S05]  /*1f670*/  CALL.REL.NOINC `($__internal_23_$__cuda_sm70_shflsync_idx_p) ;  /* 0x00000d2000007944 */ /* 0x01cfea0003c00000 */
[----:B------:R-:W-:Y:S01]  /*1f680*/  IMAD.MOV.U32 R6, RZ, RZ, R0 ;  /* 0x000000ffff067224 */ /* 0x000fe200078e0000 */
[----:B------:R-:W-:Y:S01]  /*1f690*/  MOV R3, 0x3 ;  /* 0x0000000300037802 */ /* 0x000fe20000000f00 */
[----:B------:R-:W-:Y:S01]  /*1f6a0*/  IMAD.MOV.U32 R5, RZ, RZ, R13 ;  /* 0x000000ffff057224 */ /* 0x000fe200078e000d */
[----:B------:R-:W-:-:S02]  /*1f6b0*/  MOV R0, 0x1c1f ;  /* 0x00001c1f00007802 */ /* 0x000fc40000000f00 */
[----:B------:R-:W-:Y:S02]  /*1f6c0*/  MOV R2, 0x1f6e0 ;  /* 0x0001f6e000027802 */ /* 0x000fe40000000f00 */
[----:B------:R-:W-:Y:S05]  /*1f6d0*/  CALL.REL.NOINC `($__internal_23_$__cuda_sm70_shflsync_idx_p) ;  /* 0x00000cc000007944 */ /* 0x000fea0003c00000 */
[----:B------:R-:W-:Y:S05]  /*1f6e0*/  BRA `(.L_x_1402) ;  /* 0xffffc16000007947 */ /* 0x000fea000383ffff */
.L_x_1336:
[----:B------:R-:W-:Y:S01]  /*1f6f0*/  IMAD.MOV.U32 R5, RZ, RZ, R17 ;  /* 0x000000ffff057224 */ /* 0x000fe200078e0011 */
[----:B------:R-:W-:Y:S01]  /*1f700*/  MOV R3, RZ ;  /* 0x000000ff00037202 */ /* 0x000fe20000000f00 */
[----:B------:R-:W-:Y:S01]  /*1f710*/  IMAD.MOV.U32 R0, RZ, RZ, 0x1c1f ;  /* 0x00001c1fff007424 */ /* 0x000fe200078e00ff */
[----:B------:R-:W-:Y:S02]  /*1f720*/  MOV R2, 0x1f740 ;  /* 0x0001f74000027802 */ /* 0x000fe40000000f00 */
[----:B------:R-:W-:Y:S05]  /*1f730*/  CALL.REL.NOINC `($__internal_23_$__cuda_sm70_shflsync_idx_p) ;  /* 0x00000c6000007944 */ /* 0x000fea0003c00000 */
[----:B------:R-:W-:Y:S01]  /*1f740*/  MOV R4, R0 ;  /* 0x0000000000047202 */ /* 0x000fe20000000f00 */
[----:B------:R-:W-:Y:S05]  /*1f750*/  BRA `(.L_x_1403) ;  /* 0xffffc47000007947 */ /* 0x000fea000383ffff */
.L_x_1337:
[----:B------:R-:W-:Y:S01]  /*1f760*/  IMAD.MOV.U32 R5, RZ, RZ, R25 ;  /* 0x000000ffff057224 */ /* 0x000fe200078e0019 */
[----:B------:R-:W-:Y:S01]  /*1f770*/  MOV R3, RZ ;  /* 0x000000ff00037202 */ /* 0x000fe20000000f00 */
[----:B------:R-:W-:Y:S01]  /*1f780*/  IMAD.MOV.U32 R0, RZ, RZ, 0x1c1f ;  /* 0x00001c1fff007424 */ /* 0x000fe200078e00ff */
[----:B------:R-:W-:Y:S02]  /*1f790*/  MOV R2, 0x1f7b0 ;  /* 0x0001f7b000027802 */ /* 0x000fe40000000f00 */
[----:B-12---:R-:W-:Y:S05]  /*1f7a0*/  CALL.REL.NOINC `($__internal_23_$__cuda_sm70_shflsync_idx_p) ;  /* 0x00000bf000007944 */ /* 0x006fea0003c00000 */
[----:B------:R-:W-:Y:S05]  /*1f7b0*/  BRA `(.L_x_1404) ;  /* 0xffffc43000007947 */ /* 0x000fea000383ffff */
.L_x_1340:
[----:B------:R-:W-:Y:S01]  /*1f7c0*/  IMAD.MOV.U32 R5, RZ, RZ, R17 ;  /* 0x000000ffff057224 */ /* 0x000fe200078e0011 */
[----:B----4-:R-:W-:Y:S01]  /*1f7d0*/  MOV R3, 0x1 ;  /* 0x0000000100037802 */ /* 0x010fe20000000f00 */
[----:B------:R-:W-:Y:S01]  /*1f7e0*/  IMAD.MOV.U32 R0, RZ, RZ, 0x1c1f ;  /* 0x00001c1fff007424 */ /* 0x000fe200078e00ff */
[----:B------:R-:W-:-:S02]  /*1f7f0*/  MOV R2, 0x1f810 ;  /* 0x0001f81000027802 */ /* 0x000fc40000000f00 */
[----:B-123--:R-:W-:Y:S05]  /*1f800*/  CALL.REL.NOINC `($__internal_23_$__cuda_sm70_shflsync_idx_p) ;  /* 0x00000b9000007944 */ /* 0x00efea0003c00000 */
[----:B------:R-:W-:Y:S01]  /*1f810*/  IMAD.MOV.U32 R4, RZ, RZ, R0 ;  /* 0x000000ffff047224 */ /* 0x000fe200078e0000 */
[----:B------:R-:W-:Y:S01]  /*1f820*/  MOV R3, 0x1 ;  /* 0x0000000100037802 */ /* 0x000fe20000000f00 */
[----:B------:R-:W-:Y:S01]  /*1f830*/  IMAD.MOV.U32 R5, RZ, RZ, R25 ;  /* 0x000000ffff057224 */ /* 0x000fe200078e0019 */
[----:B------:R-:W-:-:S02]  /*1f840*/  MOV R0, 0x1c1f ;  /* 0x00001c1f00007802 */ /* 0x000fc40000000f00 */
[----:B------:R-:W-:Y:S02]  /*1f850*/  MOV R2, 0x1f870 ;  /* 0x0001f87000027802 */ /* 0x000fe40000000f00 */
[----:B------:R-:W-:Y:S05]  /*1f860*/  CALL.REL.NOINC `($__internal_23_$__cuda_sm70_shflsync_idx_p) ;  /* 0x00000b3000007944 */ /* 0x000fea0003c00000 */
[----:B------:R-:W-:Y:S05]  /*1f870*/  BRA `(.L_x_1405) ;  /* 0xffffc85000007947 */ /* 0x000fea000383ffff */
.L_x_1343:
[----:B------:R-:W-:Y:S01]  /*1f880*/  IMAD.MOV.U32 R5, RZ, RZ, R17 ;  /* 0x000000ffff057224 */ /* 0x000fe200078e0011 */
[----:B----4-:R-:W-:Y:S01]  /*1f890*/  MOV R3, 0x2 ;  /* 0x0000000200037802 */ /* 0x010fe20000000f00 */
[----:B------:R-:W-:Y:S01]  /*1f8a0*/  IMAD.MOV.U32 R0, RZ, RZ, 0x1c1f ;  /* 0x00001c1fff007424 */ /* 0x000fe200078e00ff */
[----:B------:R-:W-:Y:S02]  /*1f8b0*/  MOV R2, 0x1f8d0 ;  /* 0x0001f8d000027802 */ /* 0x000fe40000000f00 */
[----:B-123--:R-:W-:Y:S05]  /*1f8c0*/  CALL.REL.NOINC `($__internal_23_$__cuda_sm70_shflsync_idx_p) ;  /* 0x00000ad000007944 */ /* 0x00efea0003c00000 */
[----:B------:R-:W-:Y:S01]  /*1f8d0*/  MOV R4, R0 ;  /* 0x0000000000047202 */ /* 0x000fe20000000f00 */
[----:B------:R-:W-:Y:S05]  /*1f8e0*/  BRA `(.L_x_1406) ;  /* 0xffffcb4000007947 */ /* 0x000fea000383ffff */
.L_x_1344:
[----:B------:R-:W-:Y:S01]  /*1f8f0*/  IMAD.MOV.U32 R5, RZ, RZ, R25 ;  /* 0x000000ffff057224 */ /* 0x000fe200078e0019 */
[----:B----4-:R-:W-:Y:S01]  /*1f900*/  MOV R3, 0x2 ;  /* 0x0000000200037802 */ /* 0x010fe20000000f00 */
[----:B------:R-:W-:Y:S01]  /*1f910*/  IMAD.MOV.U32 R0, RZ, RZ, 0x1c1f ;  /* 0x00001c1fff007424 */ /* 0x000fe200078e00ff */
[----:B------:R-:W-:Y:S02]  /*1f920*/  MOV R2, 0x1f940 ;  /* 0x0001f94000027802 */ /* 0x000fe40000000f00 */
[----:B-123--:R-:W-:Y:S05]  /*1f930*/  CALL.REL.NOINC `($__internal_23_$__cuda_sm70_shflsync_idx_p) ;  /* 0x00000a6000007944 */ /* 0x00efea0003c00000 */
[----:B------:R-:W-:Y:S05]  /*1f940*/  BRA `(.L_x_1407) ;  /* 0xffffcb0000007947 */ /* 0x000fea000383ffff */
.L_x_1347:
[----:B------:R-:W-:Y:S01]  /*1f950*/  IMAD.MOV.U32 R5, RZ, RZ, R17 ;  /* 0x000000ffff057224 */ /* 0x000fe200078e0011 */
[----:B--2---:R-:W-:Y:S01]  /*1f960*/  MOV R3, 0x3 ;  /* 0x0000000300037802 */ /* 0x004fe20000000f00 */
[----:B-1----:R-:W-:Y:S01]  /*1f970*/  IMAD.MOV.U32 R0, RZ, RZ, 0x1c1f ;  /* 0x00001c1fff007424 */ /* 0x002fe200078e00ff */
[----:B------:R-:W-:-:S02]  /*1f980*/  MOV R2, 0x1f9a0 ;  /* 0x0001f9a000027802 */ /* 0x000fc40000000f00 */
[----:B---34-:R-:W-:Y:S05]  /*1f990*/  CALL.REL.NOINC `($__internal_23_$__cuda_sm70_shflsync_idx_p) ;  /* 0x00000a0000007944 */ /* 0x018fea0003c00000 */
[----:B------:R-:W-:Y:S01]  /*1f9a0*/  IMAD.MOV.U32 R4, RZ, RZ, R0 ;  /* 0x000000ffff047224 */ /* 0x000fe200078e0000 */
[----:B------:R-:W-:Y:S01]  /*1f9b0*/  MOV R3, 0x3 ;  /* 0x0000000300037802 */ /* 0x000fe20000000f00 */
[----:B------:R-:W-:Y:S01]  /*1f9c0*/  IMAD.MOV.U32 R5, RZ, RZ, R25 ;  /* 0x000000ffff057224 */ /* 0x000fe200078e0019 */
[----:B------:R-:W-:-:S02]  /*1f9d0*/  MOV R0, 0x1c1f ;  /* 0x00001c1f00007802 */ /* 0x000fc40000000f00 */
[----:B------:R-:W-:Y:S02]  /*1f9e0*/  MOV R2, 0x1fa00 ;  /* 0x0001fa0000027802 */ /* 0x000fe40000000f00 */
[----:B------:R-:W-:Y:S05]  /*1f9f0*/  CALL.REL.NOINC `($__internal_23_$__cuda_sm70_shflsync_idx_p) ;  /* 0x000009a000007944 */ /* 0x000fea0003c00000 */
[----:B------:R-:W-:Y:S05]  /*1fa00*/  BRA `(.L_x_1408) ;  /* 0xffffcdd000007947 */ /* 0x000fea000383ffff */
.L_x_1351:
[----:B------:R-:W-:Y:S01]  /*1fa10*/  IMAD.MOV.U32 R5, RZ, RZ, R9 ;  /* 0x000000ffff057224 */ /* 0x000fe200078e0009 */
[----:B------:R-:W-:Y:S01]  /*1fa20*/  MOV R3, RZ ;  /* 0x000000ff00037202 */ /* 0x000fe20000000f00 */
[----:B------:R-:W-:Y:S01]  /*1fa30*/  IMAD.MOV.U32 R0, RZ, RZ, 0x1c1f ;  /* 0x00001c1fff007424 */ /* 0x000fe200078e00ff */
[----:B------:R-:W-:Y:S02]  /*1fa40*/  MOV R2, 0x1fa60 ;  /* 0x0001fa6000027802 */ /* 0x000fe40000000f00 */
[----:B------:R-:W-:Y:S05]  /*1fa50*/  CALL.REL.NOINC `($__internal_23_$__cuda_sm70_shflsync_idx_p) ;  /* 0x0000094000007944 */ /* 0x000fea0003c00000 */
[----:B------:R-:W-:Y:S01]  /*1fa60*/  MOV R8, R0 ;  /* 0x0000000000087202 */ /* 0x000fe20000000f00 */
[----:B------:R-:W-:Y:S05]  /*1fa70*/  BRA `(.L_x_1409) ;  /* 0xffffd8b000007947 */ /* 0x000fea000383ffff */
.L_x_1352:
[----:B------:R-:W-:Y:S01]  /*1fa80*/  IMAD.MOV.U32 R5, RZ, RZ, R12 ;  /* 0x000000ffff057224 */ /* 0x000fe200078e000c */
[----:B------:R-:W-:Y:S01]  /*1fa90*/  MOV R3, RZ ;  /* 0x000000ff00037202 */ /* 0x000fe20000000f00 */
[----:B------:R-:W-:Y:S01]  /*1faa0*/  IMAD.MOV.U32 R0, RZ, RZ, 0x1c1f ;  /* 0x00001c1fff007424 */ /* 0x000fe200078e00ff */
[----:B------:R-:W-:Y:S02]  /*1fab0*/  MOV R2, 0x1fad0 ;  /* 0x0001fad000027802 */ /* 0x000fe40000000f00 */
[----:B-12---:R-:W-:Y:S05]  /*1fac0*/  CALL.REL.NOINC `($__internal_23_$__cuda_sm70_shflsync_idx_p) ;  /* 0x000008d000007944 */ /* 0x006fea0003c00000 */
[----:B------:R-:W-:Y:S05]  /*1fad0*/  BRA `(.L_x_1410) ;  /* 0xffffd87000007947 */ /* 0x000fea000383ffff */
.L_x_1355:
[----:B--2---:R-:W-:Y:S01]  /*1fae0*/  IMAD.MOV.U32 R5, RZ, RZ, R9 ;  /* 0x000000ffff057224 */ /* 0x004fe200078e0009 */
[----:B------:R-:W-:Y:S01]  /*1faf0*/  MOV R3, 0x1 ;  /* 0x0000000100037802 */ /* 0x000fe20000000f00 */
        /* <DEDUP_REMOVED lines=10> */
.L_x_1358:
[----:B-1----:R-:W-:Y:S01]  /*1fba0*/  IMAD.MOV.U32 R5, RZ, RZ, R9 ;  /* 0x000000ffff057224 */ /* 0x002fe200078e0009 */
[----:B------:R-:W-:Y:S01]  /*1fbb0*/  MOV R3, 0x2 ;  /* 0x0000000200037802 */ /* 0x000fe20000000f00 */
[----:B----4-:R-:W-:Y:S01]  /*1fbc0*/  IMAD.MOV.U32 R0, RZ, RZ, 0x1c1f ;  /* 0x00001c1fff007424 */ /* 0x010fe200078e00ff */
[----:B------:R-:W-:Y:S02]  /*1fbd0*/  MOV R2, 0x1fbf0 ;  /* 0x0001fbf000027802 */ /* 0x000fe40000000f00 */
[----:B--23--:R-:W-:Y:S05]  /*1fbe0*/  CALL.REL.NOINC `($__internal_23_$__cuda_sm70_shflsync_idx_p) ;  /* 0x000007b000007944 */ /* 0x00cfea0003c00000 */
[----:B------:R-:W-:Y:S01]  /*1fbf0*/  MOV R8, R0 ;  /* 0x0000000000087202 */ /* 0x000fe20000000f00 */
[----:B------:R-:W-:Y:S05]  /*1fc00*/  BRA `(.L_x_1412) ;  /* 0xffffda5000007947 */ /* 0x000fea000383ffff */
.L_x_1359:
[----:B------:R-:W-:Y:S01]  /*1fc10*/  IMAD.MOV.U32 R5, RZ, RZ, R12 ;  /* 0x000000ffff057224 */ /* 0x000fe200078e000c */
[----:B------:R-:W-:Y:S01]  /*1fc20*/  MOV R3, 0x2 ;  /* 0x0000000200037802 */ /* 0x000fe20000000f00 */
[----:B----4-:R-:W-:Y:S01]  /*1fc30*/  IMAD.MOV.U32 R0, RZ, RZ, 0x1c1f ;  /* 0x00001c1fff007424 */ /* 0x010fe200078e00ff */
[----:B------:R-:W-:Y:S02]  /*1fc40*/  MOV R2, 0x1fc60 ;  /* 0x0001fc6000027802 */ /* 0x000fe40000000f00 */
[----:B-123--:R-:W-:Y:S05]  /*1fc50*/  CALL.REL.NOINC `($__internal_23_$__cuda_sm70_shflsync_idx_p) ;  /* 0x0000074000007944 */ /* 0x00efea0003c00000 */
[----:B------:R-:W-:Y:S05]  /*1fc60*/  BRA `(.L_x_1413) ;  /* 0xffffda1000007947 */ /* 0x000fea000383ffff */
.L_x_1362:
[----:B-1----:R-:W-:Y:S01]  /*1fc70*/  IMAD.MOV.U32 R5, RZ, RZ, R9 ;  /* 0x000000ffff057224 */ /* 0x002fe200078e0009 */
[----:B------:R-:W-:Y:S01]  /*1fc80*/  MOV R3, 0x3 ;  /* 0x0000000300037802 */ /* 0x000fe20000000f00 */
        /* <DEDUP_REMOVED lines=10> */
.L_x_1364:
[----:B------:R-:W-:Y:S01]  /*1fd30*/  IMAD.MOV.U32 R5, RZ, RZ, R74 ;  /* 0x000000ffff057224 */ /* 0x000fe200078e004a */
[----:B------:R-:W-:Y:S01]  /*1fd40*/  MOV R3, RZ ;  /* 0x000000ff00037202 */ /* 0x000fe20000000f00 */
[----:B------:R-:W-:Y:S01]  /*1fd50*/  IMAD.MOV.U32 R0, RZ, RZ, 0x1f ;  /* 0x0000001fff007424 */ /* 0x000fe200078e00ff */
[----:B------:R-:W-:Y:S02]  /*1fd60*/  MOV R2, 0x1fd80 ;  /* 0x0001fd8000027802 */ /* 0x000fe40000000f00 */
[----:B--2---:R-:W-:Y:S05]  /*1fd70*/  CALL.REL.NOINC `($__internal_23_$__cuda_sm70_shflsync_idx_p) ;  /* 0x0000062000007944 */ /* 0x004fea0003c00000 */
[----:B------:R-:W-:Y:S01]  /*1fd80*/  MOV R9, R0 ;  /* 0x0000000000097202 */ /* 0x000fe20000000f00 */
[----:B------:R-:W-:Y:S05]  /*1fd90*/  BRA `(.L_x_1415) ;  /* 0xffffdcb000007947 */ /* 0x000fea000383ffff */
.L_x_1365:
[----:B------:R-:W-:Y:S01]  /*1fda0*/  IMAD.MOV.U32 R5, RZ, RZ, R74 ;  /* 0x000000ffff057224 */ /* 0x000fe200078e004a */
[----:B------:R-:W-:Y:S01]  /*1fdb0*/  MOV R3, 0x1 ;  /* 0x0000000100037802 */ /* 0x000fe20000000f00 */
[----:B------:R-:W-:Y:S01]  /*1fdc0*/  IMAD.MOV.U32 R0, RZ, RZ, 0x1f ;  /* 0x0000001fff007424 */ /* 0x000fe200078e00ff */
[----:B------:R-:W-:Y:S02]  /*1fdd0*/  MOV R2, 0x1fdf0 ;  /* 0x0001fdf000027802 */ /* 0x000fe40000000f00 */
[----:B-12---:R-:W-:Y:S05]  /*1fde0*/  CALL.REL.NOINC `($__internal_23_$__cuda_sm70_shflsync_idx_p) ;  /* 0x000005b000007944 */ /* 0x006fea0003c00000 */
[----:B------:R-:W-:Y:S01]  /*1fdf0*/  MOV R8, R0 ;  /* 0x0000000000087202 */ /* 0x000fe20000000f00 */
[----:B------:R-:W-:Y:S05]  /*1fe00*/  BRA `(.L_x_1416) ;  /* 0xffffdc6000007947 */ /* 0x000fea000383ffff */
.L_x_1366:
[----:B------:R-:W-:Y:S02]  /*1fe10*/  MOV R2, 0x1 ;  /* 0x0000000100027802 */ /* 0x000fe40000000f00 */
[----:B------:R-:W-:-:S02]  /*1fe20*/  MOV R3, 0x1fe40 ;  /* 0x0001fe4000037802 */ /* 0x000fc40000000f00 */
[----:B-1234-:R-:W-:Y:S05]  /*1fe30*/  CALL.REL.NOINC `($__internal_24_$__cuda_sm70_shflsync_up_p) ;  /* 0x000005b000007944 */ /* 0x01efea0003c00000 */
[----:B------:R-:W-:Y:S05]  /*1fe40*/  BRA `(.L_x_1417) ;  /* 0xffffdd5000007947 */ /* 0x000fea000383ffff */
.L_x_1367:
[----:B------:R-:W-:Y:S02]  /*1fe50*/  MOV R2, 0x2 ;  /* 0x0000000200027802 */ /* 0x000fe40000000f00 */
[----:B------:R-:W-:-:S02]  /*1fe60*/  MOV R3, 0x1fe80 ;  /* 0x0001fe8000037802 */ /* 0x000fc40000000f00 */
[----:B--2-4-:R-:W-:Y:S05]  /*1fe70*/  CALL.REL.NOINC `($__internal_24_$__cuda_sm70_shflsync_up_p) ;  /* 0x0000057000007944 */ /* 0x014fea0003c00000 */
        /* <DEDUP_REMOVED lines=23> */
.L_x_1371:
[----:B------:R-:W-:Y:S02]  /*1fff0*/  MOV R2, 0x1 ;  /* 0x0000000100027802 */ /* 0x000fe40000000f00 */
[----:B------:R-:W-:Y:S02]  /*20000*/  MOV R3, 0x20020 ;  /* 0x0002002000037802 */ /* 0x000fe40000000f00 */
[----:B------:R-:W-:Y:S05]  /*20010*/  CALL.REL.NOINC `($__internal_24_$__cuda_sm70_shflsync_up_p) ;  /* 0x000003d000007944 */ /* 0x000fea0003c00000 */
[----:B------:R-:W-:Y:S01]  /*20020*/  MOV R2, R4 ;  /* 0x0000000400027202 */ /* 0x000fe20000000f00 */
[----:B------:R-:W-:Y:S05]  /*20030*/  BRA `(.L_x_1419) ;  /* 0xffffddc000007947 */ /* 0x000fea000383ffff */
.L_x_1372:
        /* <DEDUP_REMOVED lines=26> */
.L_x_1374:
[----:B------:R-:W-:Y:S02]  /*201e0*/  SEL R0, RZ, 0x1, P0 ;  /* 0x00000001ff007807 */ /* 0x000fe40000000000 */
[----:B------:R-:W-:Y:S02]  /*201f0*/  MOV R2, 0x20210 ;  /* 0x0002021000027802 */ /* 0x000fe40000000f00 */
[----:B-1----:R-:W-:Y:S05]  /*20200*/  CALL.REL.NOINC `($__internal_25_$__cuda_sm70_votesync_ballot) ;  /* 0x0000025000007944 */ /* 0x002fea0003c00000 */
[----:B------:R-:W-:Y:S01]  /*20210*/  MOV R12, R0 ;  /* 0x00000000000c7202 */ /* 0x000fe20000000f00 */
[----:B------:R-:W-:Y:S05]  /*20220*/  BRA `(.L_x_1421) ;  /* 0xffffdd6000007947 */ /* 0x000fea000383ffff */
.L_x_1375:
[----:B------:R-:W-:Y:S01]  /*20230*/  IMAD.MOV.U32 R5, RZ, RZ, R6 ;  /* 0x000000ffff057224 */ /* 0x000fe200078e0006 */
[----:B------:R-:W-:Y:S01]  /*20240*/  MOV R3, R8 ;  /* 0x0000000800037202 */ /* 0x000fe20000000f00 */
[----:B--2---:R-:W-:Y:S01]  /*20250*/  IMAD.MOV.U32 R0, RZ, RZ, 0x1f ;  /* 0x0000001fff007424 */ /* 0x004fe200078e00ff */
[----:B------:R-:W-:Y:S02]  /*20260*/  MOV R2, 0x20280 ;  /* 0x0002028000027802 */ /* 0x000fe40000000f00 */
[----:B-1----:R-:W-:Y:S05]  /*20270*/  CALL.REL.NOINC `($__internal_23_$__cuda_sm70_shflsync_idx_p) ;  /* 0x0000012000007944 */ /* 0x002fea0003c00000 */
[----:B------:R-:W-:Y:S01]  /*20280*/  IMAD.MOV.U32 R10, RZ, RZ, R0 ;  /* 0x000000ffff0a7224 */ /* 0x000fe200078e0000 */
[----:B------:R-:W-:Y:S01]  /*20290*/  MOV R3, R8 ;  /* 0x0000000800037202 */ /* 0x000fe20000000f00 */
[----:B------:R-:W-:Y:S01]  /*202a0*/  IMAD.MOV.U32 R5, RZ, RZ, R7 ;  /* 0x000000ffff057224 */ /* 0x000fe200078e0007 */
[----:B------:R-:W-:Y:S02]  /*202b0*/  MOV R0, 0x1f ;  /* 0x0000001f00007802 */ /* 0x000fe40000000f00 */
[----:B------:R-:W-:-:S02]  /*202c0*/  MOV R2, 0x202e0 ;  /* 0x000202e000027802 */ /* 0x000fc40000000f00 */
[----:B------:R-:W-:Y:S05]  /*202d0*/  CALL.REL.NOINC `($__internal_23_$__cuda_sm70_shflsync_idx_p) ;  /* 0x000000c000007944 */ /* 0x000fea0003c00000 */
[----:B------:R-:W-:Y:S01]  /*202e0*/  MOV R7, R0 ;  /* 0x0000000000077202 */ /* 0x000fe20000000f00 */
[----:B------:R-:W-:Y:S05]  /*202f0*/  BRA `(.L_x_1422) ;  /* 0xffffdd0000007947 */ /* 0x000fea000383ffff */
.L_x_1378:
[----:B------:R-:W-:Y:S01]  /*20300*/  IMAD.MOV.U32 R5, RZ, RZ, R4 ;  /* 0x000000ffff057224 */ /* 0x000fe200078e0004 */
[----:B--2---:R-:W-:-:S02]  /*20310*/  MOV R0, 0x1f ;  /* 0x0000001f00007802 */ /* 0x004fc40000000f00 */
[----:B------:R-:W-:Y:S02]  /*20320*/  MOV R2, 0x20340 ;  /* 0x0002034000027802 */ /* 0x000fe40000000f00 */
[----:B-1-34-:R-:W-:Y:S05]  /*20330*/  CALL.REL.NOINC `($__internal_23_$__cuda_sm70_shflsync_idx_p) ;  /* 0x0000006000007944 */ /* 0x01afea0003c00000 */
[----:B------:R-:W-:Y:S01]  /*20340*/  MOV R13, R0 ;  /* 0x00000000000d7202 */ /* 0x000fe20000000f00 */
[----:B------:R-:W-:Y:S05]  /*20350*/  BRA `(.L_x_1377) ;  /* 0xffffdd0000007947 */ /* 0x000fea000383ffff */
        .weak           $__internal_22_$__cuda_sm70_shflsync_bfly_p
        .type           $__internal_22_$__cuda_sm70_shflsync_bfly_p,@function
        .size           $__internal_22_$__cuda_sm70_shflsync_bfly_p,($__internal_23_$__cuda_sm70_shflsync_idx_p - $__internal_22_$__cuda_sm70_shflsync_bfly_p)
$__internal_22_$__cuda_sm70_shflsync_bfly_p:
[----:B------:R-:W-:Y:S04]  /*20360*/  WARPSYNC R8 ;  /* 0x0000000800007348 */ /* 0x000fe80003800000 */
[----:B------:R1:W2:Y:S02]  /*20370*/  SHFL.BFLY PT, R0, R0, R3, R9 ;  /* 0x0c00000300007389 */ /* 0x0002a400000e0009 */
[----:B-1----:R-:W-:-:S04]  /*20380*/  MOV R3, 0x0 ;  /* 0x0000000000037802 */ /* 0x002fc80000000f00 */
[----:B--2---:R-:W-:Y:S05]  /*20390*/  RET.REL.NODEC R2 `(_ZN7cutlass13device_kernelIN5flash19enable_sm80_to_sm89INS1_16FlashAttnFwdSm80INS1_25CollectiveMainloopFwdSm80ILi4ELi1ELb0EN4cute5tupleIJNS5_1CILi128EEENS7_ILi48EEENS7_ILi96EEEEEELi96ENS_10bfloat16_tEfNS_4arch4Sm80ELb1ELb0ELb1ELb1ELb0ELb1ELb1ELb1EEENS1_21CollectiveEpilogueFwdINS6_IJS8_SA_S9_EEENS6_IJNS7_ILi1EEESI_SI_EEESC_SE_Li128ELb1ELb1ELb1ELb0EEENS1_36VarlenDynamicPersistentTileSchedulerILi128ELi48ELi128ELi128ELb1ELb1ELb0ELb1ELb1ELb1EEEEEEEEEvNT_6ParamsE) ;  /* 0xfffdfc6002007950 */ /* 0x004fea0003c3ffff */
        .weak           $__internal_23_$__cuda_sm70_shflsync_idx_p
        .type           $__internal_23_$__cuda_sm70_shflsync_idx_p,@function
        .size           $__internal_23_$__cuda_sm70_shflsync_idx_p,($__internal_24_$__cuda_sm70_shflsync_up_p - $__internal_23_$__cuda_sm70_shflsync_idx_p)
$__internal_23_$__cuda_sm70_shflsync_idx_p:
[----:B------:R-:W-:-:S04]  /*203a0*/  MOV R75, 0xffffffff ;  /* 0xffffffff004b7802 */ /* 0x000fc80000000f00 */
[----:B------:R-:W-:Y:S04]  /*203b0*/  WARPSYNC R75 ;  /* 0x0000004b00007348 */ /* 0x000fe80003800000 */
[----:B------:R1:W2:Y:S02]  /*203c0*/  SHFL.IDX PT, R0, R5, R3, R0 ;  /* 0x0000000305007389 */ /* 0x0002a400000e0000 */
[----:B-1----:R-:W-:-:S04]  /*203d0*/  MOV R3, 0x0 ;  /* 0x0000000000037802 */ /* 0x002fc80000000f00 */
[----:B--2---:R-:W-:Y:S05]  /*203e0*/  RET.REL.NODEC R2 `(_ZN7cutlass13device_kernelIN5flash19enable_sm80_to_sm89INS1_16FlashAttnFwdSm80INS1_25CollectiveMainloopFwdSm80ILi4ELi1ELb0EN4cute5tupleIJNS5_1CILi128EEENS7_ILi48EEENS7_ILi96EEEEEELi96ENS_10bfloat16_tEfNS_4arch4Sm80ELb1ELb0ELb1ELb1ELb0ELb1ELb1ELb1EEENS1_21CollectiveEpilogueFwdINS6_IJS8_SA_S9_EEENS6_IJNS7_ILi1EEESI_SI_EEESC_SE_Li128ELb1ELb1ELb1ELb0EEENS1_36VarlenDynamicPersistentTileSchedulerILi128ELi48ELi128ELi128ELb1ELb1ELb0ELb1ELb1ELb1EEEEEEEEEvNT_6ParamsE) ;  /* 0xfffdfc1002007950 */ /* 0x004fea0003c3ffff */
        .weak           $__internal_24_$__cuda_sm70_shflsync_up_p
        .type           $__internal_24_$__cuda_sm70_shflsync_up_p,@function
        .size           $__internal_24_$__cuda_sm70_shflsync_up_p,($__internal_25_$__cuda_sm70_votesync_ballot - $__internal_24_$__cuda_sm70_shflsync_up_p)
$__internal_24_$__cuda_sm70_shflsync_up_p:
[----:B------:R-:W-:Y:S02]  /*203f0*/  IMAD.MOV.U32 R4, RZ, RZ, RZ ;  /* 0x000000ffff047224 */ /* 0x000fe400078e00ff */
[----:B------:R-:W-:-:S04]  /*20400*/  IMAD.MOV.U32 R10, RZ, RZ, -0x1 ;  /* 0xffffffffff0a7424 */ /* 0x000fc800078e00ff */
[----:B------:R-:W-:Y:S04]  /*20410*/  WARPSYNC R10 ;  /* 0x0000000a00007348 */ /* 0x000fe80003800000 */
[----:B------:R1:W2:Y:S02]  /*20420*/  SHFL.UP PT, R4, R0, R2, R4 ;  /* 0x0400000200047389 */ /* 0x0002a400000e0004 */
[----:B-1----:R-:W-:Y:S02]  /*20430*/  MOV R2, R3 ;  /* 0x0000000300027202 */ /* 0x002fe40000000f00 */
[----:B------:R-:W-:-:S04]  /*20440*/  MOV R3, 0x0 ;  /* 0x0000000000037802 */ /* 0x000fc80000000f00 */
[----:B--2---:R-:W-:Y:S05]  /*20450*/  RET.REL.NODEC R2 `(_ZN7cutlass13device_kernelIN5flash19enable_sm80_to_sm89INS1_16FlashAttnFwdSm80INS1_25CollectiveMainloopFwdSm80ILi4ELi1ELb0EN4cute5tupleIJNS5_1CILi128EEENS7_ILi48EEENS7_ILi96EEEEEELi96ENS_10bfloat16_tEfNS_4arch4Sm80ELb1ELb0ELb1ELb1ELb0ELb1ELb1ELb1EEENS1_21CollectiveEpilogueFwdINS6_IJS8_SA_S9_EEENS6_IJNS7_ILi1EEESI_SI_EEESC_SE_Li128ELb1ELb1ELb1ELb0EEENS1_36VarlenDynamicPersistentTileSchedulerILi128ELi48ELi128ELi128ELb1ELb1ELb0ELb1ELb1ELb1EEEEEEEEEvNT_6ParamsE) ;  /* 0xfffdfba002007950 */ /* 0x004fea0003c3ffff */
        .weak           $__internal_25_$__cuda_sm70_votesync_ballot
        .type           $__internal_25_$__cuda_sm70_votesync_ballot,@function
        .size           $__internal_25_$__cuda_sm70_votesync_ballot,(.L_x_2878 - $__internal_25_$__cuda_sm70_votesync_ballot)
$__internal_25_$__cuda_sm70_votesync_ballot:
[----:B------:R-:W-:Y:S01]  /*20460*/  ISETP.NE.U32.AND P0, PT, R0, 0x1, PT ;  /* 0x000000010000780c */ /* 0x000fe20003f05070 */
[----:B------:R-:W-:-:S04]  /*20470*/  IMAD.MOV.U32 R3, RZ, RZ, -0x1 ;  /* 0xffffffffff037424 */ /* 0x000fc800078e00ff */
[----:B------:R-:W-:Y:S08]  /*20480*/  WARPSYNC R3 ;  /* 0x0000000300007348 */ /* 0x000ff00003800000 */
[----:B------:R-:W-:-:S04]  /*20490*/  VOTE.ANY R0, PT, !P0 ;  /* 0x0000000000007806 */ /* 0x000fc800040e0100 */
[----:B------:R-:W-:Y:S01]  /*204a0*/  LOP3.LUT R0, R0, R3, RZ, 0xc0, !PT ;  /* 0x0000000300007212 */ /* 0x000fe200078ec0ff */
[----:B------:R-:W-:-:S04]  /*204b0*/  IMAD.MOV.U32 R3, RZ, RZ, 0x0 ;  /* 0x00000000ff037424 */ /* 0x000fc800078e00ff */
[----:B------:R-:W-:Y:S05]  /*204c0*/  RET.REL.NODEC R2 `(_ZN7cutlass13device_kernelIN5flash19enable_sm80_to_sm89INS1_16FlashAttnFwdSm80INS1_25CollectiveMainloopFwdSm80ILi4ELi1ELb0EN4cute5tupleIJNS5_1CILi128EEENS7_ILi48EEENS7_ILi96EEEEEELi96ENS_10bfloat16_tEfNS_4arch4Sm80ELb1ELb0ELb1ELb1ELb0ELb1ELb1ELb1EEENS1_21CollectiveEpilogueFwdINS6_IJS8_SA_S9_EEENS6_IJNS7_ILi1EEESI_SI_EEESC_SE_Li128ELb1ELb1ELb1ELb0EEENS1_36VarlenDynamicPersistentTileSchedulerILi128ELi48ELi128ELi128ELb1ELb1ELb0ELb1ELb1ELb1EEEEEEEEEvNT_6ParamsE) ;  /* 0xfffdfb3002007950 */ /* 0x000fea0003c3ffff */
.L_x_1423:
        /* <DEDUP_REMOVED lines=11> */
.L_x_2878:


//--------------------- .text._ZN7cutlass13device_kernelIN5flash19enable_sm80_to_sm89INS1_16FlashAttnFwdSm80INS1_25CollectiveMainloopFwdSm80ILi4ELi1ELb0EN4cute5tupleIJNS5_1CILi128EEENS7_ILi64EEENS7_ILi96EEEEEELi96ENS_10bfloat16_tEfNS_4arch4Sm80ELb0ELb0ELb0ELb0ELb0ELb0ELb1ELb1EEENS1_21CollectiveEpilogueFwdINS6_IJS8_SA_S9_EEENS6_IJNS7_ILi1EEESI_SI_EEESC_SE_Li128ELb0ELb1ELb1ELb0EEENS1_19SingleTileSchedulerILb0ELb1ELb1ELi128EEEEEEEEEvNT_6ParamsE --------------------------
	.section	.text._ZN7cutlass13device_kernelIN5flash19enable_sm80_to_sm89INS1_16FlashAttnFwdSm80INS1_25CollectiveMainloopFwdSm80ILi4ELi1ELb0EN4cute5tupleIJNS5_1CILi128EEENS7_ILi64EEENS7_ILi96EEEEEELi96ENS_10bfloat16_tEfNS_4arch4Sm80ELb0ELb0ELb0ELb0ELb0ELb0ELb1ELb1EEENS1_21CollectiveEpilogueFwdINS6_IJS8_SA_S9_EEENS6_IJNS7_ILi1EEESI_SI_EEESC_SE_Li128ELb0ELb1ELb1ELb0EEENS1_19SingleTileSchedulerILb0ELb1ELb1ELi128EEEEEEEEEvNT_6ParamsE,"ax",@progbits
	.sectioninfo	@"SHI_REGISTERS=255"
	.align	128
.text._ZN7cutlass13device_kernelIN5flash19enable_sm80_to_sm89INS1_16FlashAttnFwdSm80INS1_25CollectiveMainloopFwdSm80ILi4ELi1ELb0EN4cute5tupleIJNS5_1CILi128EEENS7_ILi64EEENS7_ILi96EEEEEELi96ENS_10bfloat16_tEfNS_4arch4Sm80ELb0ELb0ELb0ELb0ELb0ELb0ELb1ELb1EEENS1_21CollectiveEpilogueFwdINS6_IJS8_SA_S9_EEENS6_IJNS7_ILi1EEESI_SI_EEESC_SE_Li128ELb0ELb1ELb1ELb0EEENS1_19SingleTileSchedulerILb0ELb1ELb1ELi128EEEEEEEEEvNT_6ParamsE:
        .type           _ZN7cutlass13device_kernelIN5flash19enable_sm80_to_sm89INS1_16FlashAttnFwdSm80INS1_25CollectiveMainloopFwdSm80ILi4ELi1ELb0EN4cute5tupleIJNS5_1CILi128EEENS7_ILi64EEENS7_ILi96EEEEEELi96ENS_10bfloat16_tEfNS_4arch4Sm80ELb0ELb0ELb0ELb0ELb0ELb0ELb1ELb1EEENS1_21CollectiveEpilogueFwdINS6_IJS8_SA_S9_EEENS6_IJNS7_ILi1EEESI_SI_EEESC_SE_Li128ELb0ELb1ELb1ELb0EEENS1_19SingleTileSchedulerILb0ELb1ELb1ELi128EEEEEEEEEvNT_6ParamsE,@function
        .size           _ZN7cutlass13device_kernelIN5flash19enable_sm80_to_sm89INS1_16FlashAttnFwdSm80INS1_25CollectiveMainloopFwdSm80ILi4ELi1ELb0EN4cute5tupleIJNS5_1CILi128EEENS7_ILi64EEENS7_ILi96EEEEEELi96ENS_10bfloat16_tEfNS_4arch4Sm80ELb0ELb0ELb0ELb0ELb0ELb0ELb1ELb1EEENS1_21CollectiveEpilogueFwdINS6_IJS8_SA_S9_EEENS6_IJNS7_ILi1EEESI_SI_EEESC_SE_Li128ELb0ELb1ELb1ELb0EEENS1_19SingleTileSchedulerILb0ELb1ELb1ELi128EEEEEEEEEvNT_6ParamsE,(.L_x_2883 - _ZN7cutlass13device_kernelIN5flash19enable_sm80_to_sm89INS1_16FlashAttnFwdSm80INS1_25CollectiveMainloopFwdSm80ILi4ELi1ELb0EN4cute5tupleIJNS5_1CILi128EEENS7_ILi64EEENS7_ILi96EEEEEELi96ENS_10bfloat16_tEfNS_4arch4Sm80ELb0ELb0ELb0ELb0ELb0ELb0ELb1ELb1EEENS1_21CollectiveEpilogueFwdINS6_IJS8_SA_S9_EEENS6_IJNS7_ILi1EEESI_SI_EEESC_SE_Li128ELb0ELb1ELb1ELb0EEENS1_19SingleTileSchedulerILb0ELb1ELb1ELi128EEEEEEEEEvNT_6ParamsE)
        .other          _ZN7cutlass13device_kernelIN5flash19enable_sm80_to_sm89INS1_16FlashAttnFwdSm80INS1_25CollectiveMainloopFwdSm80ILi4ELi1ELb0EN4cute5tupleIJNS5_1CILi128EEENS7_ILi64EEENS7_ILi96EEEEEELi96ENS_10bfloat16_tEfNS_4arch4Sm80ELb0ELb0ELb0ELb0ELb0ELb0ELb1ELb1EEENS1_21CollectiveEpilogueFwdINS6_IJS8_SA_S9_EEENS6_IJNS7_ILi1EEESI_SI_EEESC_SE_Li128ELb0ELb1ELb1ELb0EEENS1_19SingleTileSchedulerILb0ELb1ELb1ELi128EEEEEEEEEvNT_6ParamsE,@"STO_CUDA_ENTRY STV_DEFAULT"
_ZN7cutlass13device_kernelIN5flash19enable_sm80_to_sm89INS1_16FlashAttnFwdSm80INS1_25CollectiveMainloopFwdSm80ILi4ELi1ELb0EN4cute5tupleIJNS5_1CILi128EEENS7_ILi64EEENS7_ILi96EEEEEELi96ENS_10bfloat16_tEfNS_4arch4Sm80ELb0ELb0ELb0ELb0ELb0ELb0ELb1ELb1EEENS1_21CollectiveEpilogueFwdINS6_IJS8_SA_S9_EEENS6_IJNS7_ILi1EEESI_SI_EEESC_SE_Li128ELb0ELb1ELb1ELb0EEENS1_19SingleTileSchedulerILb0ELb1ELb1ELi128EEEEEEEEEvNT_6ParamsE:
        /* <DEDUP_REMOVED lines=17> */
.L_x_1424:
[----:B--23--:R-:W-:Y:S01]  /*0110*/  IMAD.MOV.U32 R0, RZ, RZ, c[0x0][0x550] ;  /* 0x00015400ff007624 */ /* 0x00cfe200078e00ff */
[----:B------:R-:W-:-:S04]  /*0120*/  MOV R3, R2 ;  /* 0x0000000200037202 */ /* 0x000fc80000000f00 */
[----:B------:R-:W-:-:S13]  /*0130*/  ISETP.NE.AND P0, PT, R0, 0x1, PT ;  /* 0x000000010000780c */ /* 0x000fda0003f05270 */
[----:B------:R-:W-:-:S05]  /*0140*/  @P0 IMAD.HI.U32 R0, R2, c[0x0][0x554], RZ ;  /* 0x0001550002000a27 */ /* 0x000fca00078e00ff */
[----:B------:R-:W-:-:S05]  /*0150*/  @P0 SHF.R.U32.HI R3, RZ, c[0x0][0x558], R0 ;  /* 0x00015600ff030a19 */ /* 0x000fca0000011600 */
[----:B------:R1:W-:Y:S02]  /*0160*/  STL [R1+0x30], R3 ;  /* 0x0000300301007387 */ /* 0x0003e40000100800 */
.L_x_1425:
        /* <DEDUP_REMOVED lines=45> */
.L_x_1426:
        /* <DEDUP_REMOVED lines=68> */
[-C--:B------:R-:W-:Y:S01]  /*0880*/  LEA.HI R19, R25, R172.reuse, RZ, 0x2 ;  /* 0x000000ac19137211 */ /* 0x080fe200078f10ff */
        /* <DEDUP_REMOVED lines=26> */
[----:B------:R-:W-:Y:S02]  /*0a30*/  SEL R37, RZ, 0x1, P5 ;  /* 0x00000001ff257807 */ /* 0x000fe40002800000 */
[----:B------:R-:W-:Y:S01]  /*0a40*/  LOP3.LUT R0, R0, 0xc0, RZ, 0xc0, !PT ;  /* 0x000000c000007812 */ /* 0x000fe200078ec0ff */
[C---:B------:R-:W-:Y:S02]  /*0a50*/  IMAD R8, R28.reuse, c[0x0][0x1c4], R8 ;  /* 0x000071001c087a24 */ /* 0x040fe400078e0208 */
[----:B------:R-:W-:Y:S01]  /*0a60*/  IMAD.WIDE.U32 R2, R28, c[0x0][0x1c0], R2 ;  /* 0x000070001c027a25 */ /* 0x000fe200078e0002 */
[----:B------:R-:W-:Y:S02]  /*0a70*/  LOP3.LUT R7, R0, 0x18, R4, 0xf8, !PT ;  /* 0x0000001800077812 */ /* 0x000fe400078ef804 */
        /* <DEDUP_REMOVED lines=18> */
[----:B------:R-:W-:Y:S01]  /*0ba0*/  IMAD R15, R36, c[0x0][0x20c], R6 ;  /* 0x00008300240f7a24 */ /* 0x000fe200078e0206 */
        /* <DEDUP_REMOVED lines=20> */
[----:B------:R-:W-:Y:S01]  /*0cf0*/  IMAD.WIDE.U32 R2, R22, c[0x0][0x210], R6 ;  /* 0x0000840016027a25 */ /* 0x000fe200078e0006 */
[----:B------:R-:W-:-:S03]  /*0d00*/  P2R R22, PR, RZ, 0x10 ;  /* 0x00000010ff167803 */ /* 0x000fc60000000000 */
        /* <DEDUP_REMOVED lines=35> */
[----:B------:R-:W-:-:S04]  /*0f40*/  IMAD.WIDE.U32 R30, R2, c[0x0][0x1f0], R12 ;  /* 0x00007c00021e7a25 */ /* 0x000fc800078e000c */
        /* <DEDUP_REMOVED lines=24> */
.L_x_1429:
[----:B---34-:R-:W-:Y:S05]  /*10d0*/  BSYNC B0 ;  /* 0x0000000000007941 */ /* 0x018fea0003800000 */
.L_x_1428:
        /* <DEDUP_REMOVED lines=22> */
.L_x_1431:
[----:B------:R-:W-:Y:S05]  /*1240*/  BSYNC B0 ;  /* 0x0000000000007941 */ /* 0x000fea0003800000 */
.L_x_1430:
        /* <DEDUP_REMOVED lines=22> */
.L_x_1433:
[----:B------:R-:W-:Y:S05]  /*13b0*/  BSYNC B0 ;  /* 0x0000000000007941 */ /* 0x000fea0003800000 */
.L_x_1432:
[----:B-1--4-:R-:W1:Y:S01]  /*13c0*/  SHFL.IDX PT, R6, R16, 0x3, 0x1c1f ;  /* 0x007c1f0010067f89 */ /* 0x012e6200000e0000 */
[----:B------:R-:W-:Y:S01]  /*13d0*/  IADD3 R0, R17, 0x60, RZ ;  /* 0x0000006011007810 */ /* 0x000fe20007ffe0ff */
[----:B------:R-:W-:Y:S01]  /*13e0*/  IMAD.MOV.U32 R160, RZ, RZ, 0x6 ;  /* 0x00000006ffa07424 */ /* 0x000fe200078e00ff */
[----:B------:R-:W-:Y:S01]  /*13f0*/  IADD3 R137, R136, -0x1, RZ ;  /* 0xffffffff88897810 */ /* 0x000fe20007ffe0ff */
[----:B------:R-:W4:Y:S01]  /*1400*/  SHFL.IDX PT, R7, R15, 0x3, 0x1c1f ;  /* 0x007c1f000f077f89 */ /* 0x000f2200000e0000 */
[----:B------:R-:W-:Y:S01]  /*1410*/  ISETP.GE.AND P0, PT, R0, UR4, PT ;  /* 0x0000000400007c0c */ /* 0x000fe2000bf06270 */
[----:B------:R-:W-:Y:S01]  /*1420*/  IMAD.SHL.U32 R224, R224, 0x2, RZ ;  /* 0x00000002e0e07824 */ /* 0x000fe200078e00ff */
[----:B------:R-:W-:Y:S01]  /*1430*/  IADD3 R2, -R36, c[0x0][0x1d0], RZ ;  /* 0x0000740024027a10 */ /* 0x000fe20007ffe1ff */
[----:B------:R-:W-:Y:S01]  /*1440*/  IMAD.MOV.U32 R166, RZ, RZ, R32 ;  /* 0x000000ffffa67224 */ /* 0x000fe200078e0020 */
[----:B------:R-:W-:Y:S01]  /*1450*/  SHF.R.S32.HI R29, RZ, 0x1f, R137 ;  /* 0x0000001fff1d7819 */ /* 0x000fe20000011489 */
[----:B------:R-:W-:Y:S01]  /*1460*/  IMAD.MOV.U32 R167, RZ, RZ, R33 ;  /* 0x000000ffffa77224 */ /* 0x000fe200078e0021 */
[----:B------:R-:W-:Y:S01]  /*1470*/  SHF.R.S32.HI R13, RZ, 0x4, R23 ;  /* 0x00000004ff0d7819 */ /* 0x000fe20000011417 */
[----:B------:R-:W-:Y:S01]  /*1480*/  IMAD R2, R137, -0x40, R2 ;  /* 0xffffffc089027824 */ /* 0x000fe200078e0202 */
[----:B------:R-:W-:Y:S01]  /*1490*/  IADD3 R185, R136, -0x2, RZ ;  /* 0xfffffffe88b97810 */ /* 0x000fe20007ffe0ff */
[----:B------:R-:W-:Y:S01]  /*14a0*/  IMAD.MOV.U32 R166, RZ, RZ, R30 ;  /* 0x000000ffffa67224 */ /* 0x000fe200078e001e */
[----:B------:R-:W-:Y:S01]  /*14b0*/  LEA.HI R12, R23, R13, RZ, 0x1 ;  /* 0x0000000d170c7211 */ /* 0x000fe200078f08ff */
[----:B------:R-:W-:-:S03]  /*14c0*/  IMAD.MOV.U32 R138, RZ, RZ, -0x40 ;  /* 0xffffffc0ff8a7424 */ /* 0x000fc600078e00ff */
[----:B------:R-:W-:Y:S01]  /*14d0*/  LOP3.LUT R12, R12, 0xfffffffe, RZ, 0xc0, !PT ;  /* 0xfffffffe0c0c7812 */ /* 0x000fe200078ec0ff */
[----:B------:R-:W-:Y:S01]  /*14e0*/  IMAD R138, R137, R138, c[0x0][0x1d0] ;  /* 0x00007400898a7624 */ /* 0x000fe200078e028a */
[----:B------:R-:W-:Y:S01]  /*14f0*/  STL.64 [R1+0x10], R166 ;  /* 0x000010a601007387 */ /* 0x000fe20000100a00 */
[C---:B-1----:R-:W-:Y:S02]  /*1500*/  @!P0 LEA R8, P2, R4.reuse, R6, 0x1 ;  /* 0x0000000604088211 */ /* 0x042fe400078408ff */
[----:B------:R-:W-:Y:S02]  /*1510*/  IMAD.IADD R12, R13, 0x1, -R12 ;  /* 0x000000010d0c7824 */ /* 0x000fe400078e0a0c */
[----:B----4-:R-:W-:Y:S01]  /*1520*/  @!P0 LEA.HI.X R9, R4, R7, R5, 0x1, P2 ;  /* 0x0000000704098211 */ /* 0x010fe200010f0c05 */
[----:B------:R-:W-:Y:S01]  /*1530*/  IMAD.MOV.U32 R5, RZ, RZ, c[0x0][0x1e0] ;  /* 0x00007800ff057624 */ /* 0x000fe200078e00ff */
[----:B------:R-:W-:Y:S02]  /*1540*/  ISETP.GE.AND P2, PT, R2, 0x1, PT ;  /* 0x000000010200780c */ /* 0x000fe40003f46270 */
[----:B------:R-:W-:Y:S01]  /*1550*/  @!P0 IADD3 R4, R4, 0x40, RZ ;  /* 0x0000004004048810 */ /* 0x000fe20007ffe0ff */
[C---:B------:R-:W-:Y:S01]  /*1560*/  IMAD.SHL.U32 R161, R5.reuse, 0x40, RZ ;  /* 0x0000004005a17824 */ /* 0x040fe200078e00ff */
[C---:B------:R-:W-:Y:S01]  /*1570*/  SHF.L.U64.HI R160, R5.reuse, R160, c[0x0][0x1e4] ;  /* 0x0000790005a07619 */ /* 0x040fe200000102a0 */
[----:B------:R-:W-:Y:S01]  /*1580*/  @!PT LDS RZ, [RZ] ;  /* 0x00000000fffff984 */ /* 0x000fe20000000800 */
[----:B------:R1:W-:Y:S01]  /*1590*/  @!P0 LDGSTS.E.BYPASS.LTC128B.128 [R224+0x7900], [R8.64], !P1 ;  /* 0x0790000008e08fae */ /* 0x0003e2000c901d46 */
[----:B------:R-:W-:-:S03]  /*15a0*/  IMAD.SHL.U32 R164, R5, 0x20, RZ ;  /* 0x0000002005a47824 */ /* 0x000fc600078e00ff */
[----:B------:R-:W-:-:S04]  /*15b0*/  IMAD R0, R160, R137, RZ ;  /* 0x00000089a0007224 */ /* 0x000fc800078e02ff */
[-C--:B------:R-:W-:Y:S02]  /*15c0*/  IMAD R0, R29, R161.reuse, R0 ;  /* 0x000000a11d007224 */ /* 0x080fe400078e0200 */
[----:B-1----:R-:W-:-:S04]  /*15d0*/  IMAD.WIDE.U32 R8, R137, R161, R166 ;  /* 0x000000a189087225 */ /* 0x002fc800078e00a6 */
[----:B------:R-:W-:Y:S01]  /*15e0*/  IMAD.IADD R0, R9, 0x1, R0 ;  /* 0x0000000109007824 */ /* 0x000fe200078e0200 */
[----:B------:R-:W-:Y:S01]  /*15f0*/  @P2 LEA R10, P1, R8, c[0x0][0x1c8], 0x1 ;  /* 0x00007200080a2a11 */ /* 0x000fe200078208ff */
[----:B------:R-:W-:-:S03]  /*1600*/  IMAD.MOV.U32 R9, RZ, RZ, 0x5 ;  /* 0x00000005ff097424 */ /* 0x000fc600078e00ff */
[----:B------:R-:W-:Y:S02]  /*1610*/  @P2 LEA.HI.X R11, R8, c[0x0][0x1cc], R0, 0x1, P1 ;  /* 0x00007300080b2a11 */ /* 0x000fe400008f0c00 */
[----:B------:R-:W-:Y:S02]  /*1620*/  ISETP.GE.AND P1, PT, R2, 0x21, PT ;  /* 0x000000210200780c */ /* 0x000fe40003f26270 */
[----:B------:R-:W-:Y:S02]  /*1630*/  SHF.L.U64.HI R165, R5, R9, c[0x0][0x1e4] ;  /* 0x0000790005a57619 */ /* 0x000fe40000010209 */
[----:B------:R-:W-:-:S05]  /*1640*/  LOP3.LUT R5, R20, 0x7fffffe, RZ, 0xc0, !PT ;  /* 0x07fffffe14057812 */ /* 0x000fca00078ec0ff */
[----:B------:R-:W-:-:S04]  /*1650*/  IMAD.IADD R158, R18, 0x1, -R5 ;  /* 0x00000001129e7824 */ /* 0x000fc800078e0a05 */
[----:B------:R-:W-:Y:S02]  /*1660*/  @P1 IADD3 R2, P4, R164, R8, RZ ;  /* 0x00000008a4021210 */ /* 0x000fe40007f9e0ff */
[----:B------:R-:W-:-:S03]  /*1670*/  @!P0 SHF.R.S32.HI R8, RZ, 0x1f, R14 ;  /* 0x0000001fff088819 */ /* 0x000fc6000001140e */
[----:B------:R-:W-:Y:S01]  /*1680*/  @P1 IMAD.X R0, R165, 0x1, R0, P4 ;  /* 0x00000001a5001824 */ /* 0x000fe200020e0600 */
[----:B------:R-:W-:Y:S02]  /*1690*/  @!P0 LEA.HI R8, R8, R14, RZ, 0x3 ;  /* 0x0000000e08088211 */ /* 0x000fe400078f18ff */
[----:B------:R-:W-:Y:S02]  /*16a0*/  ISETP.NE.AND P4, PT, R162, RZ, PT ;  /* 0x000000ffa200720c */ /* 0x000fe40003f85270 */
[----:B------:R-:W-:Y:S02]  /*16b0*/  @!P0 LOP3.LUT R8, R8, 0xfffffff8, RZ, 0xc0, !PT ;  /* 0xfffffff808088812 */ /* 0x000fe400078ec0ff */
[----:B------:R-:W-:-:S03]  /*16c0*/  SHF.R.S32.HI R14, RZ, 0x1f, R18 ;  /* 0x0000001fff0e7819 */ /* 0x000fc60000011412 */
[----:B------:R-:W-:Y:S01]  /*16d0*/  @!P0 IMAD.WIDE R8, R8, 0x2, R6 ;  /* 0x0000000208088825 */ /* 0x000fe200078e0206 */
[----:B------:R-:W-:-:S04]  /*16e0*/  LEA.HI R5, R14, R18, RZ, 0x3 ;  /* 0x000000120e057211 */ /* 0x000fc800078f18ff */
[----:B------:R1:W-:Y:S02]  /*16f0*/  @!P0 LDGSTS.E.BYPASS.LTC128B.128 [R224+0x9900], [R8.64], !P3 ;  /* 0x0990000008e08fae */ /* 0x0003e4000d901d46 */
[----:B-1----:R-:W-:-:S04]  /*1700*/  @P1 LEA R8, P3, R2, c[0x0][0x1c8], 0x1 ;  /* 0x0000720002081a11 */ /* 0x002fc800078608ff */
[----:B------:R-:W-:Y:S02]  /*1710*/  @P1 LEA.HI.X R9, R2, c[0x0][0x1cc], R0, 0x1, P3 ;  /* 0x0000730002091a11 */ /* 0x000fe400018f0c00 */
[----:B------:R-:W-:Y:S02]  /*1720*/  @!P0 SHF.R.S32.HI R0, RZ, 0x1f, R4 ;  /* 0x0000001fff008819 */ /* 0x000fe40000011404 */
[----:B------:R-:W-:Y:S02]  /*1730*/  ISETP.NE.AND P3, PT, R22, RZ, PT ;  /* 0x000000ff1600720c */ /* 0x000fe40003f65270 */
[----:B------:R-:W-:Y:S02]  /*1740*/  @!P0 LEA.HI R4, R0, R4, RZ, 0x3 ;  /* 0x0000000400048211 */ /* 0x000fe400078f18ff */
[----:B------:R-:W-:Y:S02]  /*1750*/  LOP3.LUT R2, R26, 0xfffffff8, RZ, 0xc0, !PT ;  /* 0xfffffff81a027812 */ /* 0x000fe400078ec0ff */
[----:B------:R-:W-:-:S03]  /*1760*/  @!P0 LOP3.LUT R4, R4, 0xfffffff8, RZ, 0xc0, !PT ;  /* 0xfffffff804048812 */ /* 0x000fc600078ec0ff */
[----:B------:R-:W-:Y:S02]  /*1770*/  IMAD.IADD R2, R172, 0x1, -R2 ;  /* 0x00000001ac027824 */ /* 0x000fe400078e0a02 */
[----:B------:R-:W-:-:S03]  /*1780*/  @!P0 IMAD.WIDE R6, R4, 0x2, R6 ;  /* 0x0000000204068825 */ /* 0x000fc600078e0206 */
[----:B------:R-:W-:Y:S02]  /*1790*/  LEA.HI R0, R2, R2, RZ, 0x1 ;  /* 0x0000000202007211 */ /* 0x000fe400078f08ff */
[----:B------:R1:W-:Y:S02]  /*17a0*/  @!P0 LDGSTS.E.BYPASS.LTC128B.128 [R224+0xb900], [R6.64], !P3 ;  /* 0x0b90000006e08fae */ /* 0x0003e4000d901d46 */
[----:B------:R-:W-:Y:S02]  /*17b0*/  LOP3.LUT R4, R0, 0x3fffffe, RZ, 0xc0, !PT ;  /* 0x03fffffe00047812 */ /* 0x000fe400078ec0ff */
[----:B------:R-:W0:Y:S01]  /*17c0*/  LDGDEPBAR ;  /* 0x00000000000079af */ /* 0x000e220000000000 */
[----:B------:R-:W-:Y:S02]  /*17d0*/  SHF.R.S32.HI R28, RZ, 0x1, R0 ;  /* 0x00000001ff1c7819 */ /* 0x000fe40000011400 */
[----:B------:R-:W-:Y:S01]  /*17e0*/  IMAD.IADD R13, R2, 0x1, -R4 ;  /* 0x00000001020d7824 */ /* 0x000fe200078e0a04 */
[----:B------:R-:W-:Y:S01]  /*17f0*/  BAR.SYNC.DEFER_BLOCKING 0x0 ;  /* 0x0000000000007b1d */ /* 0x000fe20000010000 */
[----:B------:R-:W-:Y:S01]  /*1800*/  IMAD.SHL.U32 R2, R21, 0x40, RZ ;  /* 0x0000004015027824 */ /* 0x000fe200078e00ff */
[C---:B------:R-:W-:Y:S01]  /*1810*/  LOP3.LUT P0, RZ, R28.reuse, 0x2, RZ, 0xc0, !PT ;  /* 0x000000021cff7812 */ /* 0x040fe2000780c0ff */
[----:B------:R-:W-:-:S02]  /*1820*/  IMAD.SHL.U32 R0, R28, 0x40, RZ ;  /* 0x000000401c007824 */ /* 0x000fc400078e00ff */
[----:B------:R-:W-:Y:S01]  /*1830*/  IMAD.SHL.U32 R4, R5, 0x20, RZ ;  /* 0x0000002005047824 */ /* 0x000fe200078e00ff */
[----:B------:R-:W-:Y:S01]  /*1840*/  LOP3.LUT R2, R2, 0xc0, RZ, 0xc0, !PT ;  /* 0x000000c002027812 */ /* 0x000fe200078ec0ff */
[----:B------:R-:W-:Y:S01]  /*1850*/  IMAD.SHL.U32 R5, R12, 0x8, RZ ;  /* 0x000000080c057824 */ /* 0x000fe200078e00ff */
[----:B------:R-:W-:Y:S02]  /*1860*/  LOP3.LUT R0, R0, 0xc0, RZ, 0xc0, !PT ;  /* 0x000000c000007812 */ /* 0x000fe400078ec0ff */
[----:B------:R-:W-:Y:S02]  /*1870*/  LOP3.LUT R157, R4, 0xffffff00, RZ, 0xc0, !PT ;  /* 0xffffff00049d7812 */ /* 0x000fe400078ec0ff */
[----:B------:R-:W-:Y:S01]  /*1880*/  SHF.R.U32.HI R4, RZ, 0x3, R2 ;  /* 0x00000003ff047819 */ /* 0x000fe20000011602 */
[----:B-1----:R-:W-:Y:S01]  /*1890*/  IMAD.SHL.U32 R7, R24, 0x8, RZ ;  /* 0x0000000818077824 */ /* 0x002fe200078e00ff */
[----:B------:R-:W-:Y:S01]  /*18a0*/  LOP3.LUT R6, R2, 0x8, R5, 0xf8, !PT ;  /* 0x0000000802067812 */ /* 0x000fe200078ef805 */
[----:B------:R-:W-:Y:S01]  /*18b0*/  IMAD R2, R19, 0x200, R157 ;  /* 0x0000020013027824 */ /* 0x000fe200078e029d */
[----:B------:R-:W-:Y:S01]  /*18c0*/  @!PT LDS RZ, [RZ] ;  /* 0x00000000fffff984 */ /* 0x000fe20000000800 */
[----:B------:R-:W-:Y:S01]  /*18d0*/  @!PT LDS RZ, [RZ] ;  /* 0x00000000fffff984 */ /* 0x000fe20000000800 */
[----:B------:R-:W-:Y:S01]  /*18e0*/  @!PT LDS RZ, [RZ] ;  /* 0x00000000fffff984 */ /* 0x000fe20000000800 */
[----:B------:R1:W-:Y:S02]  /*18f0*/  @P2 LDGSTS.E.BYPASS.LTC128B.128 [R224+0x3100], [R10.64], !P5 ;  /* 0x031000000ae02fae */ /* 0x0003e4000e901d46 */
[----:B------:R-:W-:Y:S01]  /*1900*/  LOP3.LUT R5, R0, 0x8, R7, 0xf8, !PT ;  /* 0x0000000800057812 */ /* 0x000fe200078ef807 */
[----:B------:R-:W-:Y:S01]  /*1910*/  IMAD R7, R12, 0x8, R13 ;  /* 0x000000080c077824 */ /* 0x000fe200078e020d */
[----:B------:R-:W-:Y:S01]  /*1920*/  SHF.R.U32.HI R0, RZ, 0x3, R0 ;  /* 0x00000003ff007819 */ /* 0x000fe20000011600 */
[----:B------:R1:W-:Y:S01]  /*1930*/  @P2 LDGSTS.E.BYPASS.LTC128B.128 [R224+0x4100], [R10.64+0x40], !P4 ;  /* 0x041000400ae02fae */ /* 0x0003e2000e101d46 */
[----:B------:R-:W-:Y:S01]  /*1940*/  LOP3.LUT R156, R6, R4, RZ, 0x3c, !PT ;  /* 0x00000004069c7212 */ /* 0x000fe200078e3cff */
[----:B------:R-:W-:Y:S01]  /*1950*/  IMAD R2, R158, 0x20, R2 ;  /* 0x000000209e027824 */ /* 0x000fe200078e0202 */
[----:B------:R-:W-:Y:S01]  /*1960*/  LOP3.LUT R0, R5, R0, RZ, 0x3c, !PT ;  /* 0x0000000005007212 */ /* 0x000fe200078e3cff */
[----:B------:R1:W-:Y:S02]  /*1970*/  @P2 LDGSTS.E.BYPASS.LTC128B.128 [R224+0x5100], [R10.64+0x80], !P6 ;  /* 0x051000800ae02fae */ /* 0x0003e4000f101d46 */
[----:B------:R-:W-:-:S02]  /*1980*/  IMAD.IADD R2, R156, 0x1, R2 ;  /* 0x000000019c027824 */ /* 0x000fc400078e0202 */
[----:B------:R1:W-:Y:S01]  /*1990*/  @P1 LDGSTS.E.BYPASS.LTC128B.128 [R224+0x3900], [R8.64], !P5 ;  /* 0x0390000008e01fae */ /* 0x0003e2000e901d46 */
[----:B------:R-:W-:Y:S02]  /*19a0*/  IMAD.U32 R0, R7, 0x20, R0 ;  /* 0x0000002007007824 */ /* 0x000fe400078e0000 */
[----:B------:R-:W-:Y:S01]  /*19b0*/  IMAD.SHL.U32 R210, R2, 0x2, RZ ;  /* 0x0000000202d27824 */ /* 0x000fe200078e00ff */
[----:B------:R1:W-:Y:S01]  /*19c0*/  @P1 LDGSTS.E.BYPASS.LTC128B.128 [R224+0x4900], [R8.64+0x40], !P4 ;  /* 0x0490004008e01fae */ /* 0x0003e2000e101d46 */
[----:B------:R-:W-:Y:S02]  /*19d0*/  IMAD.SHL.U32 R139, R0, 0x2, RZ ;  /* 0x00000002008b7824 */ /* 0x000fe400078e00ff */
[----:B------:R-:W-:Y:S01]  /*19e0*/  IMAD R2, R29, c[0x0][0x208], RZ ;  /* 0x000082001d027a24 */ /* 0x000fe200078e02ff */
[----:B------:R1:W-:Y:S01]  /*19f0*/  @P1 LDGSTS.E.BYPASS.LTC128B.128 [R224+0x5900], [R8.64+0x80], !P6 ;  /* 0x0590008008e01fae */ /* 0x0003e2000f101d46 */
[----:B------:R-:W-:Y:S01]  /*1a00*/  IMAD R211, R3, 0x2, R210 ;  /* 0x0000000203d37824 */ /* 0x000fe200078e02d2 */
[----:B------:R-:W-:Y:S01]  /*1a10*/  IADD3 R0, R139, 0x3100, RZ ;  /* 0x000031008b007810 */ /* 0x000fe20007ffe0ff */
[----:B------:R-:W-:Y:S01]  /*1a20*/  IMAD R2, R137, c[0x0][0x20c], R2 ;  /* 0x0000830089027a24 */ /* 0x000fe200078e0202 */
[----:B------:R-:W0:Y:S01]  /*1a30*/  LDGDEPBAR ;  /* 0x00000000000079af */ /* 0x000e220000000000 */
[----:B------:R-:W-:-:S02]  /*1a40*/  IADD3 R212, R139, 0x3120, RZ ;  /* 0x000031208bd47810 */ /* 0x000fc40007ffe0ff */
[----:B------:R-:W-:Y:S01]  /*1a50*/  @P0 IADD3 R212, R0, -0x20, RZ ;  /* 0xffffffe000d40810 */ /* 0x000fe20007ffe0ff */
[----:B------:R-:W-:-:S04]  /*1a60*/  DEPBAR.LE SB0, 0x1 ;  /* 0x000080400000791a */ /* 0x000fc80000000000 */
[----:B------:R-:W-:-:S04]  /*1a70*/  DEPBAR.LE SB0, 0x0 ;  /* 0x000080000000791a */ /* 0x000fc80000000000 */
[----:B------:R-:W-:Y:S06]  /*1a80*/  BAR.SYNC.DEFER_BLOCKING 0x0 ;  /* 0x0000000000007b1d */ /* 0x000fec0000010000 */
[----:B------:R-:W-:Y:S04]  /*1a90*/  LDSM.16.M88.4 R4, [R210+0x7100] ;  /* 0x00710000d204783b */ /* 0x000fe80000000200 */
[----:B--23--:R-:W2:Y:S04]  /*1aa0*/  LDSM.16.M88.4 R12, [R139+0x3100] ;  /* 0x003100008b0c783b */ /* 0x00cea80000000200 */
[----:B-1----:R-:W1:Y:S04]  /*1ab0*/  LDSM.16.M88.4 R8, [R210+0x6100] ;  /* 0x00610000d208783b */ /* 0x002e680000000200 */
[----:B------:R-:W3:Y:S04]  /*1ac0*/  LDSM.16.M88.4 R20, [R139+0x3500] ;  /* 0x003500008b14783b */ /* 0x000ee80000000200 */
[----:B------:R-:W4:Y:S04]  /*1ad0*/  LDSM.16.M88.4 R16, [R139+0x3900] ;  /* 0x003900008b10783b */ /* 0x000f280000000200 */
[----:B------:R-:W5:Y:S04]  /*1ae0*/  LDSM.16.M88.4 R24, [R139+0x3d00] ;  /* 0x003d00008b18783b */ /* 0x000f680000000200 */
[----:B------:R-:W-:Y:S04]  /*1af0*/  LDSM.16.M88.4 R52, [R212] ;  /* 0x00000000d434783b */ /* 0x000fe80000000200 */
[----:B------:R-:W-:Y:S04]  /*1b00*/  LDSM.16.M88.4 R32, [R212+0x400] ;  /* 0x00040000d420783b */ /* 0x000fe80000000200 */
[----:B------:R-:W-:Y:S01]  /*1b10*/  LDSM.16.M88.4 R28, [R212+0x800] ;  /* 0x00080000d41c783b */ /* 0x000fe20000000200 */
[-C--:B--2---:R-:W-:Y:S08]  /*1b20*/  HMMA.16816.F32.BF16 R40, R4, R12.reuse, RZ ;  /* 0x0000000c0428723c */ /* 0x084ff000000418ff */
[----:B-1----:R-:W-:Y:S07]  /*1b30*/  HMMA.16816.F32.BF16 R100, R8, R12, RZ ;  /* 0x0000000c0864723c */ /* 0x002fee00000418ff */
[----:B------:R-:W-:Y:S01]  /*1b40*/  IMAD.WIDE.U32 R12, R137, c[0x0][0x208], RZ ;  /* 0x00008200890c7a25 */ /* 0x000fe200078e00ff */
[----:B---3--:R-:W-:Y:S03]  /*1b50*/  HMMA.16816.F32.BF16 R44, R4, R20, RZ ;  /* 0x00000014042c723c */ /* 0x008fe600000418ff */
[----:B------:R-:W-:Y:S01]  /*1b60*/  IMAD.IADD R2, R13, 0x1, R2 ;  /* 0x000000010d027824 */ /* 0x000fe200078e0202 */
[----:B------:R-:W-:-:S04]  /*1b70*/  LEA R0, P0, R12, R56, 0x6 ;  /* 0x000000380c007211 */ /* 0x000fc800078030ff */
[----:B----4-:R-:W-:Y:S01]  /*1b80*/  HMMA.16816.F32.BF16 R60, R4, R16, RZ ;  /* 0x00000010043c723c */ /* 0x010fe200000418ff */
[----:B------:R-:W-:Y:S02]  /*1b90*/  LEA.HI.X R13, R12, R38, R2, 0x6, P0 ;  /* 0x000000260c0d7211 */ /* 0x000fe400000f3402 */
[----:B------:R-:W-:Y:S02]  /*1ba0*/  SEL R12, RZ, 0x2, P4 ;  /* 0x00000002ff0c7807 */ /* 0x000fe40002000000 */
[----:B------:R-:W-:-:S03]  /*1bb0*/  SEL R2, RZ, 0x4, P6 ;  /* 0x00000004ff027807 */ /* 0x000fc60003000000 */
[----:B-----5:R-:W-:Y:S01]  /*1bc0*/  HMMA.16816.F32.BF16 R48, R4, R24, RZ ;  /* 0x000000180430723c */ /* 0x020fe200000418ff */
[----:B------:R-:W-:-:S04]  /*1bd0*/  IADD3 R2, R2, R12, R37 ;  /* 0x0000000c02027210 */ /* 0x000fc80007ffe025 */
[----:B------:R-:W-:-:S03]  /*1be0*/  LOP3.LUT P1, RZ, R2, 0x2, RZ, 0xc0, !PT ;  /* 0x0000000202ff7812 */ /* 0x000fc6000782c0ff */
[C---:B------:R-:W-:Y:S08]  /*1bf0*/  HMMA.16816.F32.BF16 R68, R4.reuse, R14, RZ ;  /* 0x0000000e0444723c */ /* 0x040ff000000418ff */
[C---:B------:R-:W-:Y:S08]  /*1c00*/  HMMA.16816.F32.BF16 R64, R4.reuse, R22, RZ ;  /* 0x000000160440723c */ /* 0x040ff000000418ff */
[C---:B------:R-:W-:Y:S08]  /*1c10*/  HMMA.16816.F32.BF16 R76, R4.reuse, R18, RZ ;  /* 0x00000012044c723c */ /* 0x040ff000000418ff */
[----:B------:R-:W-:Y:S01]  /*1c20*/  HMMA.16816.F32.BF16 R104, R4, R26, RZ ;  /* 0x0000001a0468723c */ /* 0x000fe200000418ff */
[----:B------:R-:W1:Y:S07]  /*1c30*/  LDSM.16.M88.4 R4, [R211+0x7100] ;  /* 0x00710000d304783b */ /* 0x000e6e0000000200 */
[C---:B------:R-:W-:Y:S07]  /*1c40*/  HMMA.16816.F32.BF16 R72, R8.reuse, R16, RZ ;  /* 0x000000100848723c */ /* 0x040fee00000418ff */
[C---:B------:R-:W-:Y:S01]  /*1c50*/  LEA R16, P0, R0.reuse, c[0x0][0x1f8], 0x1 ;  /* 0x00007e0000107a11 */ /* 0x040fe200078008ff */
[C---:B------:R-:W-:Y:S03]  /*1c60*/  HMMA.16816.F32.BF16 R96, R8.reuse, R14, RZ ;  /* 0x0000000e0860723c */ /* 0x040fe600000418ff */
[----:B------:R-:W-:Y:S01]  /*1c70*/  LEA.HI.X R17, R0, c[0x0][0x1fc], R13, 0x1, P0 ;  /* 0x00007f0000117a11 */ /* 0x000fe200000f0c0d */
[----:B------:R-:W-:Y:S01]  /*1c80*/  IMAD.IADD R0, R138, 0x1, -R36 ;  /* 0x000000018a007824 */ /* 0x000fe200078e0a24 */
[----:B------:R-:W-:Y:S03]  /*1c90*/  LDSM.16.M88.4 R12, [R211+0x6100] ;  /* 0x00610000d30c783b */ /* 0x000fe60000000200 */
[----:B------:R-:W-:Y:S01]  /*1ca0*/  HMMA.16816.F32.BF16 R80, R8, R20, RZ ;  /* 0x000000140850723c */ /* 0x000fe200000418ff */
[----:B------:R-:W-:-:S02]  /*1cb0*/  ISETP.LT.OR P2, PT, R0, 0x1, P5 ;  /* 0x000000010000780c */ /* 0x000fc40002f41670 */
[C---:B------:R-:W-:Y:S02]  /*1cc0*/  ISETP.LT.OR P4, PT, R0.reuse, 0x1, !P1 ;  /* 0x000000010000780c */ /* 0x040fe40004f81670 */
[C---:B------:R-:W-:Y:S02]  /*1cd0*/  ISETP.LT.OR P3, PT, R0.reuse, 0x21, !P1 ;  /* 0x000000210000780c */ /* 0x040fe40004f61670 */
[----:B------:R-:W-:Y:S01]  /*1ce0*/  ISETP.LT.OR P1, PT, R0, 0x21, P5 ;  /* 0x000000210000780c */ /* 0x000fe20002f21670 */
[C---:B------:R-:W-:Y:S01]  /*1cf0*/  HMMA.16816.F32.BF16 R92, R8.reuse, R22, RZ ;  /* 0x00000016085c723c */ /* 0x040fe200000418ff */
[----:B------:R-:W2:Y:S05]  /*1d00*/  LDSM.16.M88.4 R20, [R212+0xc00] ;  /* 0x000c0000d414783b */ /* 0x000eaa0000000200 */
[----:B------:R-:W-:Y:S01]  /*1d10*/  @!PT LDS RZ, [RZ] ;  /* 0x00000000fffff984 */ /* 0x000fe20000000800 */
[----:B------:R-:W-:Y:S01]  /*1d20*/  @!PT LDS RZ, [RZ] ;  /* 0x00000000fffff984 */ /* 0x000fe20000000800 */
[----:B------:R-:W-:Y:S01]  /*1d30*/  @!PT LDS RZ, [RZ] ;  /* 0x00000000fffff984 */ /* 0x000fe20000000800 */
[----:B------:R3:W-:Y:S02]  /*1d40*/  LDGSTS.E.BYPASS.LTC128B.128 [R224+0x100], [R16.64], !P2 ;  /* 0x0010000010e07fae */ /* 0x0007e4000d101d46 */
[C---:B------:R-:W-:Y:S02]  /*1d50*/  HMMA.16816.F32.BF16 R84, R8.reuse, R18, RZ ;  /* 0x000000120854723c */ /* 0x040fe400000418ff */
[----:B------:R3:W-:Y:S06]  /*1d60*/  LDGSTS.E.BYPASS.LTC128B.128 [R224+0x1100], [R16.64+0x40], !P4 ;  /* 0x0110004010e07fae */ /* 0x0007ec000e101d46 */
[C---:B------:R-:W-:Y:S08]  /*1d70*/  HMMA.16816.F32.BF16 R56, R8.reuse, R24, RZ ;  /* 0x000000180838723c */ /* 0x040ff000000418ff */
[----:B------:R-:W-:Y:S07]  /*1d80*/  HMMA.16816.F32.BF16 R88, R8, R26, RZ ;  /* 0x0000001a0858723c */ /* 0x000fee00000418ff */
[----:B------:R-:W-:Y:S01]  /*1d90*/  IMAD.MOV.U32 R9, RZ, RZ, c[0x0][0x208] ;  /* 0x00008200ff097624 */ /* 0x000fe200078e00ff */
[----:B-1----:R-:W-:Y:S01]  /*1da0*/  HMMA.16816.F32.BF16 R124, R4, R52, R40 ;  /* 0x00000034047c723c */ /* 0x002fe20000041828 */
[----:B------:R-:W-:-:S03]  /*1db0*/  IMAD.MOV.U32 R10, RZ, RZ, c[0x0][0x20c] ;  /* 0x00008300ff0a7624 */ /* 0x000fc600078e00ff */
[----:B------:R-:W-:-:S04]  /*1dc0*/  LEA R8, P0, R9, R16, 0x6 ;  /* 0x0000001009087211 */ /* 0x000fc800078030ff */
[----:B------:R-:W-:Y:S01]  /*1dd0*/  LEA.HI.X R9, R9, R17, R10, 0x6, P0 ;  /* 0x0000001109097211 */ /* 0x000fe200000f340a */
[----:B--2---:R-:W-:Y:S01]  /*1de0*/  HMMA.16816.F32.BF16 R128, R4, R20, R48 ;  /* 0x000000140480723c */ /* 0x004fe20000041830 */
[----:B------:R-:W-:-:S04]  /*1df0*/  LOP3.LUT P0, RZ, R2, 0x4, RZ, 0xc0, !PT ;  /* 0x0000000402ff7812 */ /* 0x000fc8000780c0ff */
[C---:B------:R-:W-:Y:S02]  /*1e00*/  ISETP.LT.OR P2, PT, R0.reuse, 0x1, !P0 ;  /* 0x000000010000780c */ /* 0x040fe40004741670 */
[----:B------:R-:W-:Y:S01]  /*1e10*/  ISETP.LT.OR P0, PT, R0, 0x21, !P0 ;  /* 0x000000210000780c */ /* 0x000fe20004701670 */
[----:B------:R-:W-:Y:S01]  /*1e20*/  HMMA.16816.F32.BF16 R148, R4, R32, R44 ;  /* 0x000000200494723c */ /* 0x000fe2000004182c */
[----:B------:R-:W-:-:S05]  /*1e30*/  LOP3.LUT R0, R159, 0xffffffe0, RZ, 0xc0, !PT ;  /* 0xffffffe09f007812 */ /* 0x000fca00078ec0ff */
[----:B------:R-:W-:Y:S02]  /*1e40*/  IMAD.IADD R0, R172, 0x1, -R0 ;  /* 0x00000001ac007824 */ /* 0x000fe400078e0a00 */
[----:B------:R-:W-:Y:S02]  /*1e50*/  HMMA.16816.F32.BF16 R108, R4, R30, R76 ;  /* 0x0000001e046c723c */ /* 0x000fe4000004184c */
[----:B------:R3:W-:Y:S01]  /*1e60*/  LDGSTS.E.BYPASS.LTC128B.128 [R224+0x2100], [R16.64+0x80], !P2 ;  /* 0x0210008010e07fae */ /* 0x0007e2000d101d46 */
[----:B------:R-:W-:-:S03]  /*1e70*/  SHF.R.S32.HI R2, RZ, 0x1f, R0 ;  /* 0x0000001fff027819 */ /* 0x000fc60000011400 */
[----:B------:R1:W-:Y:S01]  /*1e80*/  LDGSTS.E.BYPASS.LTC128B.128 [R224+0x900], [R8.64], !P1 ;  /* 0x0090000008e07fae */ /* 0x0003e2000c901d46 */
[----:B------:R-:W-:Y:S01]  /*1e90*/  LEA.HI R2, R2, R0, RZ, 0x2 ;  /* 0x0000000002027211 */ /* 0x000fe200078f10ff */
[----:B------:R-:W-:Y:S02]  /*1ea0*/  HMMA.16816.F32.BF16 R144, R4, R28, R60 ;  /* 0x0000001c0490723c */ /* 0x000fe4000004183c */
[----:B------:R1:W-:Y:S01]  /*1eb0*/  LDGSTS.E.BYPASS.LTC128B.128 [R224+0x1900], [R8.64+0x40], !P3 ;  /* 0x0190004008e07fae */ /* 0x0003e2000d901d46 */
[----:B------:R-:W-:-:S03]  /*1ec0*/  LOP3.LUT R2, R2, 0x7ffffffc, RZ, 0xc0, !PT ;  /* 0x7ffffffc02027812 */ /* 0x000fc600078ec0ff */
[----:B------:R1:W-:Y:S01]  /*1ed0*/  LDGSTS.E.BYPASS.LTC128B.128 [R224+0x2900], [R8.64+0x80], !P0 ;  /* 0x0290008008e07fae */ /* 0x0003e2000c101d46 */
[----:B------:R-:W-:Y:S01]  /*1ee0*/  ISETP.GT.AND P0, PT, R137, R184, PT ;  /* 0x000000b88900720c */ /* 0x000fe20003f04270 */
[C---:B------:R-:W-:Y:S01]  /*1ef0*/  HMMA.16816.F32.BF16 R140, R4.reuse, R54, R68 ;  /* 0x00000036048c723c */ /* 0x040fe20000041844 */
[----:B------:R-:W-:Y:S01]  /*1f00*/  IMAD.IADD R0, R0, 0x1, -R2 ;  /* 0x0000000100007824 */ /* 0x000fe200078e0a02 */
[----:B------:R-:W-:Y:S03]  /*1f10*/  LDSM.16.M88.4 R40, [R139+0x4900] ;  /* 0x004900008b28783b */ /* 0x000fe60000000200 */
[----:B------:R-:W-:Y:S01]  /*1f20*/  IMAD R0, R0, -0x2, R138 ;  /* 0xfffffffe00007824 */ /* 0x000fe200078e028a */
[----:B------:R-:W-:Y:S02]  /*1f30*/  LDSM.16.M88.4 R48, [R139+0x4100] ;  /* 0x004100008b30783b */ /* 0x000fe40000000200 */
[----:B------:R-:W-:Y:S02]  /*1f40*/  HMMA.16816.F32.BF16 R112, R4, R34, R64 ;  /* 0x000000220470723c */ /* 0x000fe40000041840 */
[----:B------:R-:W-:Y:S01]  /*1f50*/  LDSM.16.M88.4 R44, [R139+0x4500] ;  /* 0x004500008b2c783b */ /* 0x000fe20000000200 */
[----:B------:R-:W-:-:S02]  /*1f60*/  ISETP.GT.AND P3, PT, R0, 0x1, PT ;  /* 0x000000010000780c */ /* 0x000fc40003f64270 */
[C---:B------:R-:W-:Y:S01]  /*1f70*/  ISETP.GT.AND P4, PT, R0.reuse, 0x8, PT ;  /* 0x000000080000780c */ /* 0x040fe20003f84270 */
[----:B---3--:R-:W2:Y:S01]  /*1f80*/  LDSM.16.M88.4 R16, [R210+0x9100] ;  /* 0x00910000d210783b */ /* 0x008ea20000000200 */
[----:B------:R-:W-:Y:S01]  /*1f90*/  ISETP.GT.AND P2, PT, R0, 0x9, PT ;  /* 0x000000090000780c */ /* 0x000fe20003f44270 */
[----:B------:R-:W-:Y:S02]  /*1fa0*/  HMMA.16816.F32.BF16 R104, R4, R22, R104 ;  /* 0x000000160468723c */ /* 0x000fe40000041868 */
[----:B------:R-:W3:Y:S04]  /*1fb0*/  LDSM.16.M88.4 R36, [R139+0x4d00] ;  /* 0x004d00008b24783b */ /* 0x000ee80000000200 */
[----:B------:R-:W-:Y:S02]  /*1fc0*/  LDSM.16.M88.4 R4, [R211+0x9100] ;  /* 0x00910000d304783b */ /* 0x000fe40000000200 */
[C---:B------:R-:W-:Y:S02]  /*1fd0*/  HMMA.16816.F32.BF16 R100, R12.reuse, R52, R100 ;  /* 0x000000340c64723c */ /* 0x040fe40000041864 */
[----:B-1----:R-:W1:Y:S04]  /*1fe0*/  LDSM.16.M88.4 R8, [R210+0x8100] ;  /* 0x00810000d208783b */ /* 0x002e680000000200 */
[----:B------:R-:W4:Y:S02]  /*1ff0*/  LDSM.16.M88.4 R24, [R212+0x1800] ;  /* 0x00180000d418783b */ /* 0x000f240000000200 */
[C---:B------:R-:W-:Y:S02]  /*2000*/  HMMA.16816.F32.BF16 R64, R12.reuse, R54, R96 ;  /* 0x000000360c40723c */ /* 0x040fe40000041860 */
[----:B------:R-:W-:Y:S04]  /*2010*/  LDSM.16.M88.4 R52, [R212+0x1c00] ;  /* 0x001c0000d434783b */ /* 0x000fe80000000200 */
[----:B------:R-:W0:Y:S02]  /*2020*/  LDGDEPBAR ;  /* 0x00000000000079af */ /* 0x000e240000000000 */
[C---:B------:R-:W-:Y:S08]  /*2030*/  HMMA.16816.F32.BF16 R116, R12.reuse, R32, R80 ;  /* 0x000000200c74723c */ /* 0x040ff00000041850 */
[C---:B------:R-:W-:Y:S08]  /*2040*/  HMMA.16816.F32.BF16 R132, R12.reuse, R20, R56 ;  /* 0x000000140c84723c */ /* 0x040ff00000041838 */
[C---:B------:R-:W-:Y:S01]  /*2050*/  HMMA.16816.F32.BF16 R60, R12.reuse, R34, R92 ;  /* 0x000000220c3c723c */ /* 0x040fe2000004185c */
[----:B------:R-:W5:Y:S07]  /*2060*/  LDSM.16.M88.4 R32, [R212+0x1000] ;  /* 0x00100000d420783b */ /* 0x000f6e0000000200 */
[C---:B------:R-:W-:Y:S08]  /*2070*/  HMMA.16816.F32.BF16 R120, R12.reuse, R28, R72 ;  /* 0x0000001c0c78723c */ /* 0x040ff00000041848 */
[C---:B------:R-:W-:Y:S01]  /*2080*/  HMMA.16816.F32.BF16 R56, R12.reuse, R30, R84 ;  /* 0x0000001e0c38723c */ /* 0x040fe20000041854 */
[----:B------:R-:W1:Y:S07]  /*2090*/  LDSM.16.M88.4 R28, [R212+0x1400] ;  /* 0x00140000d41c783b */ /* 0x000e6e0000000200 */
[----:B------:R-:W-:Y:S01]  /*20a0*/  HMMA.16816.F32.BF16 R88, R12, R22, R88 ;  /* 0x000000160c58723c */ /* 0x000fe20000041858 */
[----:B------:R-:W1:Y:S07]  /*20b0*/  LDSM.16.M88.4 R20, [R211+0x8100] ;  /* 0x00810000d314783b */ /* 0x000e6e0000000200 */
[C---:B--2---:R-:W-:Y:S08]  /*20c0*/  HMMA.16816.F32.BF16 R12, R16.reuse, R42, R108 ;  /* 0x0000002a100c723c */ /* 0x044ff0000004186c */
[C---:B------:R-:W-:Y:S08]  /*20d0*/  HMMA.16816.F32.BF16 R84, R16.reuse, R48, R124 ;  /* 0x000000301054723c */ /* 0x040ff0000004187c */
[C---:B------:R-:W-:Y:S08]  /*20e0*/  HMMA.16816.F32.BF16 R76, R16.reuse, R44, R148 ;  /* 0x0000002c104c723c */ /* 0x040ff00000041894 */
[C---:B---3--:R-:W-:Y:S08]  /*20f0*/  HMMA.16816.F32.BF16 R104, R16.reuse, R38, R104 ;  /* 0x000000261068723c */ /* 0x048ff00000041868 */
[----:B------:R-:W-:Y:S08]  /*2100*/  HMMA.16816.F32.BF16 R72, R16, R46, R112 ;  /* 0x0000002e1048723c */ /* 0x000ff00000041870 */
[----:B-1----:R-:W-:Y:S08]  /*2110*/  HMMA.16816.F32.BF16 R108, R8, R48, R100 ;  /* 0x00000030086c723c */ /* 0x002ff00000041864 */
[C---:B------:R-:W-:Y:S08]  /*2120*/  HMMA.16816.F32.BF16 R68, R16.reuse, R40, R144 ;  /* 0x000000281044723c */ /* 0x040ff00000041890 */
[C---:B------:R-:W-:Y:S08]  /*2130*/  HMMA.16816.F32.BF16 R92, R16.reuse, R36, R128 ;  /* 0x00000024105c723c */ /* 0x040ff00000041880 */
[-C--:B------:R-:W-:Y:S01]  /*2140*/  HMMA.16816.F32.BF16 R80, R16, R50.reuse, R140 ;  /* 0x000000321050723c */ /* 0x080fe2000004188c */
[----:B------:R-:W-:Y:S07]  /*2150*/  LDSM.16.M88.4 R16, [R210+0xb100] ;  /* 0x00b10000d210783b */ /* 0x000fee0000000200 */
[C---:B------:R-:W-:Y:S01]  /*2160*/  HMMA.16816.F32.BF16 R100, R8.reuse, R50, R64 ;  /* 0x000000320864723c */ /* 0x040fe20000041840 */
[----:B------:R-:W-:Y:S07]  /*2170*/  LDSM.16.M88.4 R48, [R139+0x5900] ;  /* 0x005900008b30783b */ /* 0x000fee0000000200 */
[C---:B------:R-:W-:Y:S01]  /*2180*/  HMMA.16816.F32.BF16 R96, R8.reuse, R44, R116 ;  /* 0x0000002c0860723c */ /* 0x040fe20000041874 */
[----:B------:R-:W-:Y:S07]  /*2190*/  LDSM.16.M88.4 R116, [R139+0x5d00] ;  /* 0x005d00008b74783b */ /* 0x000fee0000000200 */
[C---:B------:R-:W-:Y:S08]  /*21a0*/  HMMA.16816.F32.BF16 R64, R8.reuse, R46, R60 ;  /* 0x0000002e0840723c */ /* 0x040ff0000004183c */
[C---:B------:R-:W-:Y:S08]  /*21b0*/  HMMA.16816.F32.BF16 R60, R8.reuse, R40, R120 ;  /* 0x00000028083c723c */ /* 0x040ff00000041878 */
[C---:B------:R-:W-:Y:S01]  /*21c0*/  HMMA.16816.F32.BF16 R56, R8.reuse, R42, R56 ;  /* 0x0000002a0838723c */ /* 0x040fe20000041838 */
[----:B------:R-:W-:Y:S07]  /*21d0*/  LDSM.16.M88.4 R40, [R139+0x5500] ;  /* 0x005500008b28783b */ /* 0x000fee0000000200 */
[C---:B------:R-:W-:Y:S08]  /*21e0*/  HMMA.16816.F32.BF16 R44, R8.reuse, R36, R132 ;  /* 0x00000024082c723c */ /* 0x040ff00000041884 */
[----:B------:R-:W-:Y:S01]  /*21f0*/  HMMA.16816.F32.BF16 R8, R8, R38, R88 ;  /* 0x000000260808723c */ /* 0x000fe20000041858 */
[----:B------:R-:W1:Y:S07]  /*2200*/  LDSM.16.M88.4 R36, [R139+0x5100] ;  /* 0x005100008b24783b */ /* 0x000e6e0000000200 */
[C---:B----4-:R-:W-:Y:S01]  /*2210*/  HMMA.16816.F32.BF16 R124, R4.reuse, R26, R12 ;  /* 0x0000001a047c723c */ /* 0x050fe2000004180c */
[----:B------:R-:W2:Y:S07]  /*2220*/  LDSM.16.M88.4 R12, [R210+0xa100] ;  /* 0x00a10000d20c783b */ /* 0x000eae0000000200 */
[C---:B-----5:R-:W-:Y:S08]  /*2230*/  HMMA.16816.F32.BF16 R148, R4.reuse, R32, R84 ;  /* 0x000000200494723c */ /* 0x060ff00000041854 */
[C---:B------:R-:W-:Y:S08]  /*2240*/  HMMA.16816.F32.BF16 R140, R4.reuse, R28, R76 ;  /* 0x0000001c048c723c */ /* 0x040ff0000004184c */
[C---:B------:R-:W-:Y:S08]  /*2250*/  HMMA.16816.F32.BF16 R112, R4.reuse, R54, R104 ;  /* 0x000000360470723c */ /* 0x040ff00000041868 */
[----:B------:R-:W-:Y:S08]  /*2260*/  HMMA.16816.F32.BF16 R132, R4, R30, R72 ;  /* 0x0000001e0484723c */ /* 0x000ff00000041848 */
[----:B------:R-:W-:Y:S08]  /*2270*/  HMMA.16816.F32.BF16 R104, R20, R32, R108 ;  /* 0x000000201468723c */ /* 0x000ff0000004186c */
[C---:B------:R-:W-:Y:S08]  /*2280*/  HMMA.16816.F32.BF16 R144, R4.reuse, R34, R80 ;  /* 0x000000220490723c */ /* 0x040ff00000041850 */
[C---:B------:R-:W-:Y:S08]  /*2290*/  HMMA.16816.F32.BF16 R128, R4.reuse, R24, R68 ;  /* 0x000000180480723c */ /* 0x040ff00000041844 */
[----:B------:R-:W-:Y:S01]  /*22a0*/  HMMA.16816.F32.BF16 R120, R4, R52, R92 ;  /* 0x000000340478723c */ /* 0x000fe2000004185c */
[----:B------:R-:W-:Y:S04]  /*22b0*/  LDSM.16.M88.4 R4, [R211+0xb100] ;  /* 0x00b10000d304783b */ /* 0x000fe80000000200 */
[----:B------:R-:W-:Y:S03]  /*22c0*/  LDSM.16.M88.4 R92, [R212+0x2c00] ;  /* 0x002c0000d45c783b */ /* 0x000fe60000000200 */
[C---:B------:R-:W-:Y:S08]  /*22d0*/  HMMA.16816.F32.BF16 R80, R20.reuse, R24, R60 ;  /* 0x000000181450723c */ /* 0x040ff0000004183c */
[C---:B------:R-:W-:Y:S01]  /*22e0*/  HMMA.16816.F32.BF16 R88, R20.reuse, R26, R56 ;  /* 0x0000001a1458723c */ /* 0x040fe20000041838 */
[----:B------:R-:W3:Y:S04]  /*22f0*/  LDSM.16.M88.4 R24, [R212+0x2000] ;  /* 0x00200000d418783b */ /* 0x000ee80000000200 */
[----:B------:R-:W-:Y:S03]  /*2300*/  LDSM.16.M88.4 R56, [R212+0x2800] ;  /* 0x00280000d438783b */ /* 0x000fe60000000200 */
[C---:B------:R-:W-:Y:S08]  /*2310*/  HMMA.16816.F32.BF16 R96, R20.reuse, R28, R96 ;  /* 0x0000001c1460723c */ /* 0x040ff00000041860 */
[C---:B------:R-:W-:Y:S01]  /*2320*/  HMMA.16816.F32.BF16 R76, R20.reuse, R30, R64 ;  /* 0x0000001e144c723c */ /* 0x040fe20000041840 */
[----:B------:R-:W4:Y:S07]  /*2330*/  LDSM.16.M88.4 R28, [R212+0x2400] ;  /* 0x00240000d41c783b */ /* 0x000f2e0000000200 */
[----:B------:R-:W-:Y:S01]  /*2340*/  HMMA.16816.F32.BF16 R152, R20, R54, R8 ;  /* 0x000000361498723c */ /* 0x000fe20000041808 */
[----:B------:R-:W5:Y:S01]  /*2350*/  LDSM.16.M88.4 R8, [R211+0xa100] ;  /* 0x00a10000d308783b */ /* 0x000f620000000200 */
[----:B------:R-:W-:-:S06]  /*2360*/  DEPBAR.LE SB0, 0x0 ;  /* 0x000080000000791a */ /* 0x000fcc0000000000 */
[----:B------:R-:W-:Y:S08]  /*2370*/  HMMA.16816.F32.BF16 R100, R20, R34, R100 ;  /* 0x000000221464723c */ /* 0x000ff00000041864 */
[C---:B-1----:R-:W-:Y:S08]  /*2380*/  HMMA.16816.F32.BF16 R72, R16.reuse, R36, R148 ;  /* 0x000000241048723c */ /* 0x042ff00000041894 */
[----:B------:R-:W-:Y:S08]  /*2390*/  HMMA.16816.F32.BF16 R64, R16, R40, R140 ;  /* 0x000000281040723c */ /* 0x000ff0000004188c */
[----:B------:R-:W-:Y:S08]  /*23a0*/  HMMA.16816.F32.BF16 R84, R20, R52, R44 ;  /* 0x000000341454723c */ /* 0x000ff0000004182c */
[----:B------:R-:W-:Y:S08]  /*23b0*/  HMMA.16816.F32.BF16 R60, R16, R42, R132 ;  /* 0x0000002a103c723c */ /* 0x000ff00000041884 */
[----:B--2---:R-:W-:Y:S08]  /*23c0*/  HMMA.16816.F32.BF16 R32, R12, R36, R104 ;  /* 0x000000240c20723c */ /* 0x004ff00000041868 */
[C---:B------:R-:W-:Y:S08]  /*23d0*/  HMMA.16816.F32.BF16 R68, R16.reuse, R38, R144 ;  /* 0x000000261044723c */ /* 0x040ff00000041890 */
[C---:B------:R-:W-:Y:S08]  /*23e0*/  HMMA.16816.F32.BF16 R52, R16.reuse, R48, R128 ;  /* 0x000000301034723c */ /* 0x040ff00000041880 */
[C---:B------:R-:W-:Y:S08]  /*23f0*/  HMMA.16816.F32.BF16 R108, R16.reuse, R50, R124 ;  /* 0x00000032106c723c */ /* 0x040ff0000004187c */
[C---:B------:R-:W-:Y:S08]  /*2400*/  HMMA.16816.F32.BF16 R120, R16.reuse, R116, R120 ;  /* 0x000000741078723c */ /* 0x040ff00000041878 */
[----:B------:R-:W-:Y:S08]  /*2410*/  HMMA.16816.F32.BF16 R44, R16, R118, R112 ;  /* 0x00000076102c723c */ /* 0x000ff00000041870 */
[C---:B------:R-:W-:Y:S08]  /*2420*/  HMMA.16816.F32.BF16 R20, R12.reuse, R38, R100 ;  /* 0x000000260c14723c */ /* 0x040ff00000041864 */
[----:B------:R-:W-:Y:S08]  /*2430*/  HMMA.16816.F32.BF16 R16, R12, R40, R96 ;  /* 0x000000280c10723c */ /* 0x000ff00000041860 */
[----:B---3--:R-:W-:Y:S08]  /*2440*/  HMMA.16816.F32.BF16 R72, R4, R24, R72 ;  /* 0x000000180448723c */ /* 0x008ff00000041848 */
[----:B------:R-:W-:Y:S08]  /*2450*/  HMMA.16816.F32.BF16 R76, R12, R42, R76 ;  /* 0x0000002a0c4c723c */ /* 0x000ff0000004184c */
[C---:B----4-:R-:W-:Y:S08]  /*2460*/  HMMA.16816.F32.BF16 R100, R4.reuse, R28, R64 ;  /* 0x0000001c0464723c */ /* 0x050ff00000041840 */
[----:B------:R-:W-:Y:S08]  /*2470*/  HMMA.16816.F32.BF16 R64, R4, R30, R60 ;  /* 0x0000001e0440723c */ /* 0x000ff0000004183c */
[----:B-----5:R-:W-:Y:S08]  /*2480*/  HMMA.16816.F32.BF16 R40, R8, R24, R32 ;  /* 0x000000180828723c */ /* 0x020ff00000041820 */
[C---:B------:R-:W-:Y:S08]  /*2490*/  HMMA.16816.F32.BF16 R68, R4.reuse, R26, R68 ;  /* 0x0000001a0444723c */ /* 0x040ff00000041844 */
[C---:B------:R-:W-:Y:S08]  /*24a0*/  HMMA.16816.F32.BF16 R60, R4.reuse, R56, R52 ;  /* 0x00000038043c723c */ /* 0x040ff00000041834 */
[----:B------:R-:W-:Y:S01]  /*24b0*/  HMMA.16816.F32.BF16 R96, R4, R58, R108 ;  /* 0x0000003a0460723c */ /* 0x000fe2000004186c */
[----:B------:R-:W-:-:S07]  /*24c0*/  FSEL R41, R41, -INF , P3 ;  /* 0xff80000029297808 */ /* 0x000fce0001800000 */
[C---:B------:R-:W-:Y:S08]  /*24d0*/  HMMA.16816.F32.BF16 R120, R4.reuse, R92, R120 ;  /* 0x0000005c0478723c */ /* 0x040ff00000041878 */
[----:B------:R-:W-:Y:S07]  /*24e0*/  HMMA.16816.F32.BF16 R104, R4, R94, R44 ;  /* 0x0000005e0468723c */ /* 0x000fee000004182c */
[----:B------:R-:W-:Y:S01]  /*24f0*/  @P0 SHF.R.S32.HI R7, RZ, 0x1f, R185 ;  /* 0x0000001fff070819 */ /* 0x000fe200000114b9 */
[----:B------:R-:W-:Y:S01]  /*2500*/  HMMA.16816.F32.BF16 R80, R12, R48, R80 ;  /* 0x000000300c50723c */ /* 0x000fe20000041850 */
[----:B------:R-:W-:-:S02]  /*2510*/  @P0 IMAD R6, R160, R185, RZ ;  /* 0x000000b9a0060224 */ /* 0x000fc400078e02ff */
[----:B------:R-:W-:-:S04]  /*2520*/  @P0 IMAD.WIDE.U32 R4, R185, R161, R166 ;  /* 0x000000a1b9040225 */ /* 0x000fc800078e00a6 */
[----:B------:R-:W-:Y:S01]  /*2530*/  @P0 IMAD R2, R7, R161, R6 ;  /* 0x000000a107020224 */ /* 0x000fe200078e0206 */
[----:B------:R-:W-:Y:S01]  /*2540*/  HMMA.16816.F32.BF16 R88, R12, R50, R88 ;  /* 0x000000320c58723c */ /* 0x000fe20000041858 */
[----:B------:R-:W-:Y:S02]  /*2550*/  FSEL R48, R75, -INF , P3 ;  /* 0xff8000004b307808 */ /* 0x000fe40001800000 */
[----:B------:R-:W-:-:S04]  /*2560*/  @P0 IMAD.IADD R2, R5, 0x1, R2 ;  /* 0x0000000105020824 */ /* 0x000fc800078e0202 */
[----:B------:R-:W-:Y:S01]  /*2570*/  FSEL R50, R70, -INF , P4 ;  /* 0xff80000046327808 */ /* 0x000fe20002000000 */
[----:B------:R-:W-:Y:S01]  /*2580*/  HMMA.16816.F32.BF16 R36, R8, R26, R20 ;  /* 0x0000001a0824723c */ /* 0x000fe20000041814 */
[----:B------:R-:W-:-:S07]  /*2590*/  FSEL R51, R71, -INF , P2 ;  /* 0xff80000047337808 */ /* 0x000fce0001000000 */
[----:B------:R-:W-:Y:S07]  /*25a0*/  HMMA.16816.F32.BF16 R32, R8, R28, R16 ;  /* 0x0000001c0820723c */ /* 0x000fee0000041810 */
[C---:B------:R-:W-:Y:S01]  /*25b0*/  @P0 LEA R16, P1, R4.reuse, c[0x0][0x1c8], 0x1 ;  /* 0x0000720004100a11 */ /* 0x040fe200078208ff */
[----:B------:R-:W-:Y:S01]  /*25c0*/  HMMA.16816.F32.BF16 R84, R12, R116, R84 ;  /* 0x000000740c54723c */ /* 0x000fe20000041854 */
[----:B------:R-:W-:Y:S02]  /*25d0*/  FSEL R19, R73, -INF , P3 ;  /* 0xff80000049137808 */ /* 0x000fe40001800000 */
[----:B------:R-:W-:Y:S01]  /*25e0*/  @P0 LEA.HI.X R17, R4, c[0x0][0x1cc], R2, 0x1, P1 ;  /* 0x0000730004110a11 */ /* 0x000fe200008f0c02 */
[----:B------:R-:W-:Y:S01]  /*25f0*/  BAR.SYNC.DEFER_BLOCKING 0x0 ;  /* 0x0000000000007b1d */ /* 0x000fe20000010000 */
[----:B------:R-:W-:-:S03]  /*2600*/  ISETP.GT.AND P1, PT, R0, RZ, PT ;  /* 0x000000ff0000720c */ /* 0x000fc60003f24270 */
[C---:B------:R-:W-:Y:S01]  /*2610*/  HMMA.16816.F32.BF16 R28, R8.reuse, R30, R76 ;  /* 0x0000001e081c723c */ /* 0x040fe2000004184c */
[----:B------:R-:W-:Y:S02]  /*2620*/  FSEL R18, R72, -INF , P1 ;  /* 0xff80000048127808 */ /* 0x000fe40000800000 */
[----:B------:R-:W-:Y:S02]  /*2630*/  FSEL R52, R40, -INF , P1 ;  /* 0xff80000028347808 */ /* 0x000fe40000800000 */
[----:B------:R-:W-:Y:S02]  /*2640*/  FSEL R40, R68, -INF , P4 ;  /* 0xff80000044287808 */ /* 0x000fe40002000000 */
[----:B------:R-:W-:Y:S01]  /*2650*/  FMNMX.FTZ R2, R18, R19, !PT ;  /* 0x0000001312027209 */ /* 0x000fe20007810000 */
[----:B------:R-:W-:Y:S01]  /*2660*/  HMMA.16816.F32.BF16 R24, R8, R56, R80 ;  /* 0x000000380818723c */ /* 0x000fe20000041850 */
[----:B------:R-:W-:Y:S02]  /*2670*/  FSEL R49, R74, -INF , P1 ;  /* 0xff8000004a317808 */ /* 0x000fe40000800000 */
[----:B------:R-:W-:-:S02]  /*2680*/  FMNMX.FTZ R2, R40, R2, !PT ;  /* 0x0000000228027209 */ /* 0x000fc40007810000 */
[----:B------:R-:W-:Y:S02]  /*2690*/  FSEL R55, R38, -INF , P4 ;  /* 0xff80000026377808 */ /* 0x000fe40002000000 */
[----:B------:R-:W-:Y:S01]  /*26a0*/  FSEL R57, R42, -INF , P1 ;  /* 0xff8000002a397808 */ /* 0x000fe20000800000 */
[C---:B------:R-:W-:Y:S01]  /*26b0*/  HMMA.16816.F32.BF16 R20, R8.reuse, R58, R88 ;  /* 0x0000003a0814723c */ /* 0x040fe20000041858 */
[----:B------:R-:W-:Y:S02]  /*26c0*/  FSEL R42, R69, -INF , P2 ;  /* 0xff800000452a7808 */ /* 0x000fe40001000000 */
[----:B------:R-:W-:Y:S01]  /*26d0*/  ISETP.GT.AND P1, PT, R0, 0x10, PT ;  /* 0x000000100000780c */ /* 0x000fe20003f24270 */
[----:B------:R-:W-:Y:S01]  /*26e0*/  @!PT LDS RZ, [RZ] ;  /* 0x00000000fffff984 */ /* 0x000fe20000000800 */
[----:B------:R-:W-:Y:S01]  /*26f0*/  @!PT LDS RZ, [RZ] ;  /* 0x00000000fffff984 */ /* 0x000fe20000000800 */
[----:B------:R-:W-:Y:S01]  /*2700*/  @!PT LDS RZ, [RZ] ;  /* 0x00000000fffff984 */ /* 0x000fe20000000800 */
[----:B------:R1:W-:Y:S01]  /*2710*/  @P0 LDGSTS.E.BYPASS.LTC128B.128 [R224+0x3100], [R16.64], !P5 ;  /* 0x0310000010e00fae */ /* 0x0003e2000e901d46 */
[----:B------:R-:W-:Y:S02]  /*2720*/  FSEL R53, R36, -INF , P4 ;  /* 0xff80000024357808 */ /* 0x000fe40002000000 */
[----:B------:R-:W-:Y:S01]  /*2730*/  ISETP.GT.AND P4, PT, R0, 0x11, PT ;  /* 0x000000110000780c */ /* 0x000fe20003f84270 */
[----:B------:R-:W-:Y:S01]  /*2740*/  HMMA.16816.F32.BF16 R44, R8, R92, R84 ;  /* 0x0000005c082c723c */ /* 0x000fe20000041854 */
[----:B------:R-:W-:-:S02]  /*2750*/  FSEL R59, R100, -INF , P1 ;  /* 0xff800000643b7808 */ /* 0x000fc40000800000 */
[----:B------:R-:W-:Y:S02]  /*2760*/  FMNMX.FTZ R2, R42, R2, !PT ;  /* 0x000000022a027209 */ /* 0x000fe40007810000 */
[----:B------:R-:W-:Y:S02]  /*2770*/  FSEL R56, R43, -INF , P3 ;  /* 0xff8000002b387808 */ /* 0x000fe40001800000 */
[----:B------:R-:W-:Y:S01]  /*2780*/  FSEL R117, R101, -INF , P4 ;  /* 0xff80000065757808 */ /* 0x000fe20002000000 */
[----:B------:R-:W-:Y:S01]  /*2790*/  HMMA.16816.F32.BF16 R12, R12, R118, R152 ;  /* 0x000000760c0c723c */ /* 0x000fe20000041898 */
[----:B------:R-:W-:Y:S02]  /*27a0*/  ISETP.GT.AND P3, PT, R0, 0x18, PT ;  /* 0x000000180000780c */ /* 0x000fe40003f64270 */
        /* <DEDUP_REMOVED lines=8> */
[----:B------:R-:W-:Y:S02]  /*2830*/  FSEL R43, R37, -INF , P2 ;  /* 0xff800000252b7808 */ /* 0x000fe40001000000 */
[----:B------:R-:W-:Y:S02]  /*2840*/  FSEL R116, R65, -INF , P1 ;  /* 0xff80000041747808 */ /* 0x000fe40000800000 */
[----:B------:R-:W-:Y:S01]  /*2850*/  ISETP.GT.AND P2, PT, R0, 0x20, PT ;  /* 0x000000200000780c */ /* 0x000fe20003f44270 */
[----:B------:R-:W-:Y:S01]  /*2860*/  HMMA.16816.F32.BF16 R12, R8, R94, R12 ;  /* 0x0000005e080c723c */ /* 0x000fe2000004180c */
[----:B------:R-:W-:Y:S02]  /*2870*/  FMNMX.FTZ R2, R58, R2, !PT ;  /* 0x000000023a027209 */ /* 0x000fe40007810000 */
[----:B------:R-:W-:Y:S02]  /*2880*/  FSEL R127, R67, -INF , P1 ;  /* 0xff800000437f7808 */ /* 0x000fe40000800000 */
[----:B------:R-:W-:-:S02]  /*2890*/  FSEL R133, R31, -INF , P1 ;  /* 0xff8000001f857808 */ /* 0x000fc40000800000 */
[----:B------:R-:W-:Y:S02]  /*28a0*/  FSEL R129, R29, -INF , P1 ;  /* 0xff8000001d817808 */ /* 0x000fe40000800000 */
[----:B------:R-:W-:Y:S02]  /*28b0*/  ISETP.GT.AND P1, PT, R0, 0x21, PT ;  /* 0x000000210000780c */ /* 0x000fe40003f24270 */
[----:B------:R-:W-:Y:S02]  /*28c0*/  FSEL R161, R60, -INF , P2 ;  /* 0xff8000003ca17808 */ /* 0x000fe40001000000 */
[----:B------:R-:W-:Y:S02]  /*28d0*/  FMNMX.FTZ R2, R116, R2, !PT ;  /* 0x0000000274027209 */ /* 0x000fe40007810000 */
        /* <DEDUP_REMOVED lines=10> */
[----:B------:R-:W-:Y:S02]  /*2980*/  FMNMX.FTZ R4, R50, R4, !PT ;  /* 0x0000000432047209 */ /* 0x000fe40007810000 */
[----:B------:R-:W-:Y:S02]  /*2990*/  ISETP.GT.AND P1, PT, R0, 0x29, PT ;  /* 0x000000290000780c */ /* 0x000fe40003f24270 */
[----:B------:R-:W-:Y:S02]  /*29a0*/  FSEL R160, R96, -INF , P2 ;  /* 0xff80000060a07808 */ /* 0x000fe40001000000 */
[----:B------:R-:W-:-:S02]  /*29b0*/  FMNMX.FTZ R2, R163, R2, !PT ;  /* 0x00000002a3027209 */ /* 0x000fc40007810000 */
[----:B------:R-:W-:Y:S02]  /*29c0*/  FSEL R125, R103, -INF , P4 ;  /* 0xff800000677d7808 */ /* 0x000fe40002000000 */
[----:B------:R-:W-:Y:S02]  /*29d0*/  FSEL R137, R35, -INF , P4 ;  /* 0xff80000023897808 */ /* 0x000fe40002000000 */
[----:B------:R-:W-:Y:S02]  /*29e0*/  FSEL R131, R33, -INF , P4 ;  /* 0xff80000021837808 */ /* 0x000fe40002000000 */
[----:B------:R-:W-:Y:S02]  /*29f0*/  ISETP.NE.AND P4, PT, R162, RZ, PT ;  /* 0x000000ffa200720c */ /* 0x000fe40003f85270 */
[----:B------:R-:W-:Y:S02]  /*2a00*/  FMNMX.FTZ R4, R51, R4, !PT ;  /* 0x0000000433047209 */ /* 0x000fe40007810000 */
[----:B------:R-:W-:-:S02]  /*2a10*/  FSEL R171, R99, -INF , P1 ;  /* 0xff80000063ab7808 */ /* 0x000fc40000800000 */
[----:B------:R-:W-:Y:S02]  /*2a20*/  FSEL R162, R97, -INF , P1 ;  /* 0xff80000061a27808 */ /* 0x000fe40000800000 */
[----:B------:R-:W-:Y:S02]  /*2a30*/  FSEL R181, R23, -INF , P1 ;  /* 0xff80000017b57808 */ /* 0x000fe40000800000 */
[----:B------:R-:W-:Y:S02]  /*2a40*/  FSEL R174, R21, -INF , P1 ;  /* 0xff80000015ae7808 */ /* 0x000fe40000800000 */
[----:B------:R-:W-:Y:S01]  /*2a50*/  ISETP.GT.AND P1, PT, R0, 0x30, PT ;  /* 0x000000300000780c */ /* 0x000fe20003f24270 */
[----:B------:R1:W-:Y:S01]  /*2a60*/  @P0 LDGSTS.E.BYPASS.LTC128B.128 [R224+0x4100], [R16.64+0x40], !P4 ;  /* 0x0410004010e00fae */ /* 0x0003e2000e101d46 */
[----:B------:R-:W-:Y:S02]  /*2a70*/  FMNMX.FTZ R2, R160, R2, !PT ;  /* 0x00000002a0027209 */ /* 0x000fe40007810000 */
[----:B------:R-:W-:Y:S01]  /*2a80*/  FMNMX.FTZ R4, R124, R4, !PT ;  /* 0x000000047c047209 */ /* 0x000fe20007810000 */
[----:B------:R1:W-:Y:S01]  /*2a90*/  @P0 LDGSTS.E.BYPASS.LTC128B.128 [R224+0x5100], [R16.64+0x80], !P6 ;  /* 0x0510008010e00fae */ /* 0x0003e2000f101d46 */
[----:B------:R-:W-:-:S02]  /*2aa0*/  FSEL R126, R66, -INF , P3 ;  /* 0xff800000427e7808 */ /* 0x000fc40001800000 */
[----:B------:R-:W-:Y:S02]  /*2ab0*/  FSEL R132, R30, -INF , P3 ;  /* 0xff8000001e847808 */ /* 0x000fe40001800000 */
[----:B------:R-:W-:Y:S02]  /*2ac0*/  FSEL R130, R28, -INF , P3 ;  /* 0xff8000001c827808 */ /* 0x000fe40001800000 */
[----:B------:R-:W-:Y:S02]  /*2ad0*/  ISETP.GT.AND P3, PT, R0, 0x31, PT ;  /* 0x000000310000780c */ /* 0x000fe40003f64270 */
[----:B------:R-:W-:Y:S02]  /*2ae0*/  FSEL R220, R120, -INF , P1 ;  /* 0xff80000078dc7808 */ /* 0x000fe40000800000 */
[----:B------:R-:W-:Y:S02]  /*2af0*/  FMNMX.FTZ R2, R162, R2, !PT ;  /* 0x00000002a2027209 */ /* 0x000fe40007810000 */
[----:B------:R-:W-:-:S02]  /*2b00*/  FMNMX.FTZ R4, R125, R4, !PT ;  /* 0x000000047d047209 */ /* 0x000fc40007810000 */
[----:B------:R-:W-:Y:S02]  /*2b10*/  FSEL R170, R98, -INF , P2 ;  /* 0xff80000062aa7808 */ /* 0x000fe40001000000 */
[----:B------:R-:W-:Y:S02]  /*2b20*/  FSEL R180, R22, -INF , P2 ;  /* 0xff80000016b47808 */ /* 0x000fe40001000000 */
[----:B------:R-:W-:Y:S02]  /*2b30*/  FSEL R173, R20, -INF , P2 ;  /* 0xff80000014ad7808 */ /* 0x000fe40001000000 */
[----:B------:R-:W-:Y:S02]  /*2b40*/  ISETP.GT.AND P2, PT, R0, 0x38, PT ;  /* 0x000000380000780c */ /* 0x000fe40003f44270 */
[----:B------:R-:W-:Y:S02]  /*2b50*/  FSEL R150, R46, -INF , P1 ;  /* 0xff8000002e967808 */ /* 0x000fe40000800000 */
[----:B------:R-:W-:-:S02]  /*2b60*/  FSEL R233, R122, -INF , P1 ;  /* 0xff8000007ae97808 */ /* 0x000fc40000800000 */
[----:B------:R-:W-:Y:S02]  /*2b70*/  FSEL R241, R44, -INF , P1 ;  /* 0xff8000002cf17808 */ /* 0x000fe40000800000 */
[----:B------:R-:W-:Y:S02]  /*2b80*/  FSEL R221, R121, -INF , P3 ;  /* 0xff80000079dd7808 */ /* 0x000fe40001800000 */
[----:B------:R-:W-:Y:S02]  /*2b90*/  FMNMX.FTZ R2, R220, R2, !PT ;  /* 0x00000002dc027209 */ /* 0x000fe40007810000 */
[----:B------:R-:W-:Y:S02]  /*2ba0*/  ISETP.GT.AND P1, PT, R0, 0x39, PT ;  /* 0x000000390000780c */ /* 0x000fe40003f24270 */
[----:B------:R-:W-:Y:S02]  /*2bb0*/  FMNMX.FTZ R0, R126, R4, !PT ;  /* 0x000000047e007209 */ /* 0x000fe40007810000 */
[----:B------:R-:W-:-:S02]  /*2bc0*/  FSEL R223, R104, -INF , P2 ;  /* 0xff80000068df7808 */ /* 0x000fc40001000000 */
[----:B------:R-:W-:Y:S02]  /*2bd0*/  FMNMX.FTZ R2, R221, R2, !PT ;  /* 0x00000002dd027209 */ /* 0x000fe40007810000 */
[----:B------:R-:W-:Y:S02]  /*2be0*/  FMNMX.FTZ R0, R127, R0, !PT ;  /* 0x000000007f007209 */ /* 0x000fe40007810000 */
[----:B------:R-:W-:Y:S02]  /*2bf0*/  FSEL R217, R105, -INF , P1 ;  /* 0xff80000069d97808 */ /* 0x000fe40000800000 */
[----:B------:R-:W-:Y:S02]  /*2c00*/  FMNMX.FTZ R2, R223, R2, !PT ;  /* 0x00000002df027209 */ /* 0x000fe40007810000 */
[----:B------:R-:W-:Y:S02]  /*2c10*/  FMNMX.FTZ R4, R52, R41, !PT ;  /* 0x0000002934047209 */ /* 0x000fe40007810000 */
[----:B------:R-:W-:-:S02]  /*2c20*/  FMNMX.FTZ R0, R168, R0, !PT ;  /* 0x00000000a8007209 */ /* 0x000fc40007810000 */
[----:B------:R-:W-:Y:S02]  /*2c30*/  FMNMX.FTZ R5, R217, R2, !PT ;  /* 0x00000002d9057209 */ /* 0x000fe40007810000 */
[----:B------:R-:W-:Y:S02]  /*2c40*/  FMNMX.FTZ R2, R53, R4, !PT ;  /* 0x0000000435027209 */ /* 0x000fe40007810000 */
[----:B------:R-:W-:Y:S01]  /*2c50*/  FMNMX.FTZ R0, R169, R0, !PT ;  /* 0x00000000a9007209 */ /* 0x000fe20007810000 */
[----:B------:R-:W2:Y:S01]  /*2c60*/  SHFL.BFLY PT, R7, R5, 0x2, 0x1f ;  /* 0x0c401f0005077f89 */ /* 0x000ea200000e0000 */
[----:B------:R-:W-:Y:S02]  /*2c70*/  FMNMX.FTZ R2, R43, R2, !PT ;  /* 0x000000022b027209 */ /* 0x000fe40007810000 */
[----:B------:R-:W-:Y:S02]  /*2c80*/  FMNMX.FTZ R0, R170, R0, !PT ;  /* 0x00000000aa007209 */ /* 0x000fe40007810000 */
[----:B------:R-:W-:-:S02]  /*2c90*/  FMNMX.FTZ R2, R128, R2, !PT ;  /* 0x0000000280027209 */ /* 0x000fc40007810000 */
[----:B------:R-:W-:Y:S02]  /*2ca0*/  FMNMX.FTZ R0, R171, R0, !PT ;  /* 0x00000000ab007209 */ /* 0x000fe40007810000 */
[----:B------:R-:W-:Y:S02]  /*2cb0*/  FMNMX.FTZ R2, R131, R2, !PT ;  /* 0x0000000283027209 */ /* 0x000fe40007810000 */
[----:B------:R-:W-:Y:S02]  /*2cc0*/  FSEL R222, R123, -INF , P3 ;  /* 0xff8000007bde7808 */ /* 0x000fe40001800000 */
[----:B------:R-:W-:Y:S02]  /*2cd0*/  FMNMX.FTZ R0, R233, R0, !PT ;  /* 0x00000000e9007209 */ /* 0x000fe40007810000 */
[----:B------:R-:W-:Y:S02]  /*2ce0*/  FMNMX.FTZ R2, R130, R2, !PT ;  /* 0x0000000282027209 */ /* 0x000fe40007810000 */
[----:B------:R-:W-:-:S02]  /*2cf0*/  FSEL R214, R106, -INF , P2 ;  /* 0xff8000006ad67808 */ /* 0x000fc40001000000 */
[----:B------:R-:W-:Y:S02]  /*2d00*/  FMNMX.FTZ R0, R222, R0, !PT ;  /* 0x00000000de007209 */ /* 0x000fe40007810000 */
[----:B------:R-:W-:Y:S02]  /*2d10*/  FMNMX.FTZ R4, R57, R56, !PT ;  /* 0x0000003839047209 */ /* 0x000fe40007810000 */
[----:B------:R-:W-:Y:S02]  /*2d20*/  FMNMX.FTZ R2, R129, R2, !PT ;  /* 0x0000000281027209 */ /* 0x000fe40007810000 */
[----:B------:R-:W-:Y:S02]  /*2d30*/  FSEL R219, R107, -INF , P1 ;  /* 0xff8000006bdb7808 */ /* 0x000fe40000800000 */
[----:B------:R-:W-:Y:S02]  /*2d40*/  FMNMX.FTZ R0, R214, R0, !PT ;  /* 0x00000000d6007209 */ /* 0x000fe40007810000 */
[----:B------:R-:W-:-:S02]  /*2d50*/  FMNMX.FTZ R4, R55, R4, !PT ;  /* 0x0000000437047209 */ /* 0x000fc40007810000 */
[----:B------:R-:W-:Y:S02]  /*2d60*/  FMNMX.FTZ R2, R172, R2, !PT ;  /* 0x00000002ac027209 */ /* 0x000fe40007810000 */
[----:B------:R-:W-:Y:S02]  /*2d70*/  FMNMX.FTZ R6, R219, R0, !PT ;  /* 0x00000000db067209 */ /* 0x000fe40007810000 */
[----:B------:R-:W-:Y:S02]  /*2d80*/  FMNMX.FTZ R0, R175, R2, !PT ;  /* 0x00000002af007209 */ /* 0x000fe40007810000 */
[----:B------:R-:W-:Y:S02]  /*2d90*/  FMNMX.FTZ R2, R54, R4, !PT ;  /* 0x0000000436027209 */ /* 0x000fe40007810000 */
[----:B------:R-:W3:Y:S01]  /*2da0*/  SHFL.BFLY PT, R4, R6, 0x2, 0x1f ;  /* 0x0c401f0006047f89 */ /* 0x000ee200000e0000 */
[----:B--2---:R-:W-:Y:S02]  /*2db0*/  FMNMX.FTZ R5, R5, R7, !PT ;  /* 0x0000000705057209 */ /* 0x004fe40007810000 */
[----:B------:R-:W-:-:S02]  /*2dc0*/  FMNMX.FTZ R0, R173, R0, !PT ;  /* 0x00000000ad007209 */ /* 0x000fc40007810000 */
[----:B------:R-:W-:Y:S01]  /*2dd0*/  FMNMX.FTZ R2, R138, R2, !PT ;  /* 0x000000028a027209 */ /* 0x000fe20007810000 */
[----:B------:R-:W2:Y:S01]  /*2de0*/  SHFL.BFLY PT, R8, R5, 0x1, 0x1f ;  /* 0x0c201f0005087f89 */ /* 0x000ea200000e0000 */
[----:B------:R-:W-:Y:S02]  /*2df0*/  FMNMX.FTZ R0, R174, R0, !PT ;  /* 0x00000000ae007209 */ /* 0x000fe40007810000 */
[----:B------:R-:W-:Y:S02]  /*2e00*/  FMNMX.FTZ R2, R137, R2, !PT ;  /* 0x0000000289027209 */ /* 0x000fe40007810000 */
[----:B------:R-:W-:Y:S02]  /*2e10*/  FSEL R218, R45, -INF , P3 ;  /* 0xff8000002dda7808 */ /* 0x000fe40001800000 */
[----:B------:R-:W-:Y:S02]  /*2e20*/  FMNMX.FTZ R0, R241, R0, !PT ;  /* 0x00000000f1007209 */ /* 0x000fe40007810000 */
[----:B------:R-:W-:-:S02]  /*2e30*/  FMNMX.FTZ R2, R132, R2, !PT ;  /* 0x0000000284027209 */ /* 0x000fc40007810000 */
[----:B------:R-:W-:Y:S02]  /*2e40*/  FSEL R227, R12, -INF , P2 ;  /* 0xff8000000ce37808 */ /* 0x000fe40001000000 */
[----:B------:R-:W-:Y:S02]  /*2e50*/  FMNMX.FTZ R0, R218, R0, !PT ;  /* 0x00000000da007209 */ /* 0x000fe40007810000 */
[----:B------:R-:W-:Y:S02]  /*2e60*/  FMNMX.FTZ R2, R133, R2, !PT ;  /* 0x0000000285027209 */ /* 0x000fe40007810000 */
[----:B------:R-:W-:Y:S02]  /*2e70*/  FSEL R229, R13, -INF , P1 ;  /* 0xff8000000de57808 */ /* 0x000fe40000800000 */
[----:B------:R-:W-:Y:S02]  /*2e80*/  FMNMX.FTZ R0, R227, R0, !PT ;  /* 0x00000000e3007209 */ /* 0x000fe40007810000 */
[----:B------:R-:W-:-:S02]  /*2e90*/  FMNMX.FTZ R2, R182, R2, !PT ;  /* 0x00000002b6027209 */ /* 0x000fc40007810000 */
[----:B------:R-:W-:Y:S02]  /*2ea0*/  FMNMX.FTZ R7, R229, R0, !PT ;  /* 0x00000000e5077209 */ /* 0x000fe40007810000 */
[----:B---3--:R-:W-:Y:S01]  /*2eb0*/  FMNMX.FTZ R9, R6, R4, !PT ;  /* 0x0000000406097209 */ /* 0x008fe20007810000 */
[----:B------:R-:W-:Y:S01]  /*2ec0*/  IMAD R4, R158, 0x20, R157 ;  /* 0x000000209e047824 */ /* 0x000fe200078e029d */
[----:B------:R-:W-:Y:S02]  /*2ed0*/  FMNMX.FTZ R0, R183, R2, !PT ;  /* 0x00000002b7007209 */ /* 0x000fe40007810000 */
[----:B--2---:R-:W-:Y:S01]  /*2ee0*/  FMNMX.FTZ R134, R5, R8, !PT ;  /* 0x0000000805867209 */ /* 0x004fe20007810000 */
[----:B------:R-:W2:Y:S01]  /*2ef0*/  SHFL.BFLY PT, R10, R9, 0x1, 0x1f ;  /* 0x0c201f00090a7f89 */ /* 0x000ea200000e0000 */
[----:B------:R-:W-:Y:S02]  /*2f00*/  FMNMX.FTZ R0, R180, R0, !PT ;  /* 0x00000000b4007209 */ /* 0x000fe40007810000 */
[----:B------:R-:W-:Y:S01]  /*2f10*/  FSEL R231, R47, -INF , P3 ;  /* 0xff8000002fe77808 */ /* 0x000fe20001800000 */
[----:B------:R-:W3:Y:S01]  /*2f20*/  SHFL.BFLY PT, R8, R7, 0x2, 0x1f ;  /* 0x0c401f0007087f89 */ /* 0x000ee200000e0000 */
[----:B------:R-:W-:Y:S01]  /*2f30*/  FMNMX.FTZ R0, R181, R0, !PT ;  /* 0x00000000b5007209 */ /* 0x000fe20007810000 */
[----:B------:R-:W-:Y:S01]  /*2f40*/  FMUL.FTZ R13, R134, c[0x0][0x2d0] ;  /* 0x0000b400860d7a20 */ /* 0x000fe20000410000 */
[----:B------:R-:W-:-:S02]  /*2f50*/  FSEL R230, R14, -INF , P2 ;  /* 0xff8000000ee67808 */ /* 0x000fc40001000000 */
[----:B------:R-:W-:Y:S02]  /*2f60*/  FMNMX.FTZ R2, R150, R0, !PT ;  /* 0x0000000096027209 */ /* 0x000fe40007810000 */
[----:B------:R-:W-:Y:S02]  /*2f70*/  FSEL R232, R15, -INF , P1 ;  /* 0xff8000000fe87808 */ /* 0x000fe40000800000 */
[----:B------:R-:W-:Y:S02]  /*2f80*/  FMNMX.FTZ R2, R231, R2, !PT ;  /* 0x00000002e7027209 */ /* 0x000fe40007810000 */
[----:B------:R-:W-:Y:S02]  /*2f90*/  FSETP.NEU.FTZ.AND P3, PT, R134, -INF , PT ;  /* 0xff8000008600780b */ /* 0x000fe40003f7d000 */
[----:B------:R-:W-:Y:S02]  /*2fa0*/  FMNMX.FTZ R2, R230, R2, !PT ;  /* 0x00000002e6027209 */ /* 0x000fe40007810000 */
[----:B------:R-:W-:-:S02]  /*2fb0*/  FSEL R13, R13, RZ, P3 ;  /* 0x000000ff0d0d7208 */ /* 0x000fc40001800000 */
[----:B------:R-:W-:Y:S02]  /*2fc0*/  FMNMX.FTZ R6, R232, R2, !PT ;  /* 0x00000002e8067209 */ /* 0x000fe40007810000 */
[----:B--2---:R-:W-:Y:S01]  /*2fd0*/  FMNMX.FTZ R2, R9, R10, !PT ;  /* 0x0000000a09027209 */ /* 0x004fe20007810000 */
[--C-:B------:R-:W-:Y:S02]  /*2fe0*/  FFMA.FTZ R0, R18, c[0x0][0x2d0], -R13.reuse ;  /* 0x0000b40012007a23 */ /* 0x100fe4000001080d */
[----:B------:R-:W-:Y:S01]  /*2ff0*/  SHFL.BFLY PT, R9, R6, 0x2, 0x1f ;  /* 0x0c401f0006097f89 */ /* 0x000fe200000e0000 */
[--C-:B------:R-:W-:Y:S01]  /*3000*/  FFMA.FTZ R5, R19, c[0x0][0x2d0], -R13.reuse ;  /* 0x0000b40013057a23 */ /* 0x100fe2000001080d */
[----:B---3--:R-:W-:Y:S01]  /*3010*/  FMNMX.FTZ R8, R7, R8, !PT ;  /* 0x0000000807087209 */ /* 0x008fe20007810000 */
[----:B------:R2:W3:Y:S01]  /*3020*/  MUFU.EX2 R32, R0 ;  /* 0x0000000000207308 */ /* 0x0004e20000000800 */
[----:B------:R-:W-:Y:S02]  /*3030*/  FMUL.FTZ R12, R2, c[0x0][0x2d0] ;  /* 0x0000b400020c7a20 */ /* 0x000fe40000410000 */
[----:B------:R-:W-:Y:S01]  /*3040*/  FFMA.FTZ R7, R40, c[0x0][0x2d0], -R13 ;  /* 0x0000b40028077a23 */ /* 0x000fe2000001080d */
[----:B------:R-:W4:Y:S04]  /*3050*/  SHFL.BFLY PT, R10, R8, 0x1, 0x1f ;  /* 0x0c201f00080a7f89 */ /* 0x000f2800000e0000 */
[----:B------:R5:W-:Y:S01]  /*3060*/  MUFU.EX2 R14, R5 ;  /* 0x00000005000e7308 */ /* 0x000be20000000800 */
[----:B--2---:R-:W-:Y:S01]  /*3070*/  IMAD.IADD R0, R156, 0x1, R4 ;  /* 0x000000019c007824 */ /* 0x004fe200078e0204 */
[----:B------:R-:W-:Y:S01]  /*3080*/  @P0 LEA R4, P1, R164, R16, 0x1 ;  /* 0x00000010a4040211 */ /* 0x000fe200078208ff */
[----:B---3--:R-:W-:-:S05]  /*3090*/  IMAD.MOV.U32 R15, RZ, RZ, R32 ;  /* 0x000000ffff0f7224 */ /* 0x008fca00078e0020 */
[----:B------:R2:W-:Y:S01]  /*30a0*/  MUFU.EX2 R148, R7 ;  /* 0x0000000700947308 */ /* 0x0005e20000000800 */
[----:B------:R-:W-:Y:S01]  /*30b0*/  IMAD.SHL.U32 R208, R0, 0x2, RZ ;  /* 0x0000000200d07824 */ /* 0x000fe200078e00ff */
[----:B-----5:R-:W-:-:S03]  /*30c0*/  @P0 LEA.HI.X R5, R164, R17, R165, 0x1, P1 ;  /* 0x00000011a4050211 */ /* 0x020fc600008f0ca5 */
[----:B------:R-:W-:Y:S01]  /*30d0*/  IMAD R209, R3, 0x2, R208 ;  /* 0x0000000203d17824 */ /* 0x000fe200078e02d0 */
[----:B------:R-:W-:Y:S02]  /*30e0*/  FSETP.NEU.FTZ.AND P1, PT, R2, -INF , PT ;  /* 0xff8000000200780b */ /* 0x000fe40003f3d000 */
[----:B----4-:R-:W-:Y:S01]  /*30f0*/  FMNMX.FTZ R136, R8, R10, !PT ;  /* 0x0000000a08887209 */ /* 0x010fe20007810000 */
[----:B------:R3:W-:Y:S01]  /*3100*/  @P0 LDGSTS.E.BYPASS.LTC128B.128 [R224+0x3900], [R4.64], !P5 ;  /* 0x0390000004e00fae */ /* 0x0007e2000e901d46 */
[----:B------:R-:W-:-:S03]  /*3110*/  FSEL R12, R12, RZ, P1 ;  /* 0x000000ff0c0c7208 */ /* 0x000fc60000800000 */
[----:B------:R3:W-:Y:S02]  /*3120*/  @P0 LDGSTS.E.BYPASS.LTC128B.128 [R224+0x4900], [R4.64+0x40], !P4 ;  /* 0x0490004004e00fae */ /* 0x0007e4000e101d46 */
[--C-:B------:R-:W-:Y:S02]  /*3130*/  FFMA.FTZ R0, R48, c[0x0][0x2d0], -R12.reuse ;  /* 0x0000b40030007a23 */ /* 0x100fe4000001080c */
[----:B------:R3:W-:Y:S01]  /*3140*/  @P0 LDGSTS.E.BYPASS.LTC128B.128 [R224+0x5900], [R4.64+0x80], !P6 ;  /* 0x0590008004e00fae */ /* 0x0007e2000f101d46 */
[----:B------:R-:W-:Y:S01]  /*3150*/  FSETP.NEU.FTZ.AND P0, PT, R136, -INF , PT ;  /* 0xff8000008800780b */ /* 0x000fe20003f1d000 */
[----:B------:R4:W-:Y:S01]  /*3160*/  MUFU.EX2 R176, R0 ;  /* 0x0000000000b07308 */ /* 0x0009e20000000800 */
[----:B------:R-:W-:Y:S01]  /*3170*/  FFMA.FTZ R3, R51, c[0x0][0x2d0], -R12 ;  /* 0x0000b40033037a23 */ /* 0x000fe2000001080c */
[----:B------:R-:W-:Y:S01]  /*3180*/  LDSM.16.MT88.4 R24, [R208+0x100] ;  /* 0x00010000d018783b */ /* 0x000fe20000004200 */
[----:B--2---:R-:W-:-:S03]  /*3190*/  FFMA.FTZ R7, R42, c[0x0][0x2d0], -R13 ;  /* 0x0000b4002a077a23 */ /* 0x004fc6000001080d */
[----:B-1----:R-:W-:Y:S02]  /*31a0*/  LDSM.16.MT88.4 R16, [R209+0x100] ;  /* 0x00010000d110783b */ /* 0x002fe40000004200 */
[----:B------:R-:W-:Y:S02]  /*31b0*/  MUFU.EX2 R186, R3 ;  /* 0x0000000300ba7308 */ /* 0x000fe40000000800 */
[----:B------:R-:W-:Y:S04]  /*31c0*/  LDSM.16.MT88.4 R20, [R208+0x1100] ;  /* 0x00110000d014783b */ /* 0x000fe80000004200 */
[----:B------:R-:W-:Y:S01]  /*31d0*/  LDSM.16.MT88.4 R28, [R209+0x1100] ;  /* 0x00110000d11c783b */ /* 0x000fe20000004200 */
[--C-:B----4-:R-:W-:Y:S01]  /*31e0*/  FFMA.FTZ R0, R50, c[0x0][0x2d0], -R12.reuse ;  /* 0x0000b40032007a23 */ /* 0x110fe2000001080c */
[----:B------:R1:W2:Y:S02]  /*31f0*/  MUFU.EX2 R187, R7 ;  /* 0x0000000700bb7308 */ /* 0x0002a40000000800 */
[----:B------:R-:W-:Y:S04]  /*3200*/  LDSM.16.MT88.4 R32, [R208+0x2100] ;  /* 0x00210000d020783b */ /* 0x000fe80000004200 */
[----:B------:R-:W-:Y:S01]  /*3210*/  LDSM.16.MT88.4 R36, [R209+0x2100] ;  /* 0x00210000d124783b */ /* 0x000fe20000004200 */
[----:B---3--:R-:W-:Y:S01]  /*3220*/  FMNMX.FTZ R4, R6, R9, !PT ;  /* 0x0000000906047209 */ /* 0x008fe20007810000 */
[----:B------:R3:W4:Y:S02]  /*3230*/  MUFU.EX2 R149, R0 ;  /* 0x0000000000957308 */ /* 0x0007240000000800 */
[----:B------:R-:W0:Y:S04]  /*3240*/  LDGDEPBAR ;  /* 0x00000000000079af */ /* 0x000e280000000000 */
[----:B------:R-:W5:Y:S01]  /*3250*/  SHFL.BFLY PT, R5, R4, 0x1, 0x1f ;  /* 0x0c201f0004057f89 */ /* 0x000f6200000e0000 */
[----:B-1----:R-:W-:Y:S01]  /*3260*/  FFMA.FTZ R7, R49, c[0x0][0x2d0], -R12 ;  /* 0x0000b40031077a23 */ /* 0x002fe2000001080c */
[----:B--2---:R-:W-:-:S03]  /*3270*/  F2FP.BF16.PACK_AB R6, R187, R148 ;  /* 0x00000094bb06723e */ /* 0x004fc600000010ff */
[----:B------:R4:W1:Y:S01]  /*3280*/  MUFU.EX2 R177, R7 ;  /* 0x0000000700b17308 */ /* 0x0008620000000800 */
[----:B---3--:R-:W-:-:S05]  /*3290*/  FMUL.FTZ R0, R136, c[0x0][0x2d0] ;  /* 0x0000b40088007a20 */ /* 0x008fca0000410000 */
[----:B------:R-:W-:-:S05]  /*32a0*/  FSEL R0, R0, RZ, P0 ;  /* 0x000000ff00007208 */ /* 0x000fca0000000000 */
[--C-:B------:R-:W-:Y:S01]  /*32b0*/  FFMA.FTZ R3, R52, c[0x0][0x2d0], -R0.reuse ;  /* 0x0000b40034037a23 */ /* 0x100fe20000010800 */
[----:B----4-:R-:W-:Y:S01]  /*32c0*/  F2FP.BF16.PACK_AB R7, R186, R149 ;  /* 0x00000095ba07723e */ /* 0x010fe200000010ff */
[----:B------:R-:W-:Y:S01]  /*32d0*/  FFMA.FTZ R8, R53, c[0x0][0x2d0], -R0 ;  /* 0x0000b40035087a23 */ /* 0x000fe20000010800 */
[----:B-----5:R-:W-:Y:S01]  /*32e0*/  FMNMX.FTZ R135, R4, R5, !PT ;  /* 0x0000000504877209 */ /* 0x020fe20007810000 */
[----:B------:R2:W-:Y:S01]  /*32f0*/  MUFU.EX2 R250, R3 ;  /* 0x0000000300fa7308 */ /* 0x0005e20000000800 */
[----:B------:R-:W-:Y:S02]  /*3300*/  F2FP.BF16.PACK_AB R4, R14, R15 ;  /* 0x0000000f0e04723e */ /* 0x000fe400000010ff */
[----:B------:R-:W-:Y:S02]  /*3310*/  FSETP.NEU.FTZ.AND P0, PT, R135, -INF , PT ;  /* 0xff8000008700780b */ /* 0x000fe40003f1d000 */
[----:B-1----:R-:W-:-:S03]  /*3320*/  F2FP.BF16.PACK_AB R5, R176, R177 ;  /* 0x000000b1b005723e */ /* 0x002fc600000010ff */
[----:B------:R1:W-:Y:S04]  /*3330*/  MUFU.EX2 R251, R8 ;  /* 0x0000000800fb7308 */ /* 0x0003e80000000800 */
[----:B------:R-:W-:Y:S01]  /*3340*/  HMMA.16816.F32.BF16 R112, R4, R24, RZ ;  /* 0x000000180470723c */ /* 0x000fe200000418ff */
[----:B--2---:R-:W-:-:S04]  /*3350*/  FFMA.FTZ R3, R41, c[0x0][0x2d0], -R0 ;  /* 0x0000b40029037a23 */ /* 0x004fc80000010800 */
[----:B------:R2:W-:Y:S03]  /*3360*/  MUFU.EX2 R242, R3 ;  /* 0x0000000300f27308 */ /* 0x0005e60000000800 */
[C---:B------:R-:W-:Y:S01]  /*3370*/  HMMA.16816.F32.BF16 R108, R4.reuse, R16, RZ ;  /* 0x00000010046c723c */ /* 0x040fe200000418ff */
[----:B-1----:R-:W-:Y:S02]  /*3380*/  FFMA.FTZ R8, R43, c[0x0][0x2d0], -R0 ;  /* 0x0000b4002b087a23 */ /* 0x002fe40000010800 */
[----:B------:R-:W-:Y:S02]  /*3390*/  LDSM.16.MT88.4 R40, [R209+0x2500] ;  /* 0x00250000d128783b */ /* 0x000fe40000004200 */
[----:B------:R-:W1:Y:S03]  /*33a0*/  MUFU.EX2 R252, R8 ;  /* 0x0000000800fc7308 */ /* 0x000e660000000800 */
[----:B------:R-:W-:Y:S01]  /*33b0*/  HMMA.16816.F32.BF16 R104, R4, R20, RZ ;  /* 0x000000140468723c */ /* 0x000fe200000418ff */
[----:B--2---:R-:W-:-:S07]  /*33c0*/  FMUL.FTZ R3, R135, c[0x0][0x2d0] ;  /* 0x0000b40087037a20 */ /* 0x004fce0000410000 */
[----:B------:R-:W-:Y:S01]  /*33d0*/  HMMA.16816.F32.BF16 R100, R4, R28, RZ ;  /* 0x0000001c0464723c */ /* 0x000fe200000418ff */
[----:B------:R-:W-:Y:S02]  /*33e0*/  FSEL R3, R3, RZ, P0 ;  /* 0x000000ff03037208 */ /* 0x000fe40000000000 */
[----:B-1----:R-:W-:-:S05]  /*33f0*/  F2FP.BF16.PACK_AB R10, R252, R251 ;  /* 0x000000fbfc0a723e */ /* 0x002fca00000010ff */
[----:B------:R-:W-:Y:S01]  /*3400*/  HMMA.16816.F32.BF16 R96, R4, R32, RZ ;  /* 0x000000200460723c */ /* 0x000fe200000418ff */
[----:B------:R-:W-:-:S04]  /*3410*/  FFMA.FTZ R8, R57, c[0x0][0x2d0], -R3 ;  /* 0x0000b40039087a23 */ /* 0x000fc80000010803 */
[----:B------:R1:W-:Y:S03]  /*3420*/  MUFU.EX2 R238, R8 ;  /* 0x0000000800ee7308 */ /* 0x0003e60000000800 */
[C---:B------:R-:W-:Y:S08]  /*3430*/  HMMA.16816.F32.BF16 R92, R4.reuse, R36, RZ ;  /* 0x00000024045c723c */ /* 0x040ff000000418ff */
[----:B------:R-:W-:Y:S01]  /*3440*/  HMMA.16816.F32.BF16 R88, R4, R26, RZ ;  /* 0x0000001a0458723c */ /* 0x000fe200000418ff */
[----:B-1----:R-:W-:-:S07]  /*3450*/  FFMA.FTZ R8, R56, c[0x0][0x2d0], -R3 ;  /* 0x0000b40038087a23 */ /* 0x002fce0000010803 */
[C---:B------:R-:W-:Y:S01]  /*3460*/  HMMA.16816.F32.BF16 R84, R4.reuse, R18, RZ ;  /* 0x000000120454723c */ /* 0x040fe200000418ff */
[----:B------:R1:W2:Y:S07]  /*3470*/  MUFU.EX2 R237, R8 ;  /* 0x0000000800ed7308 */ /* 0x0002ae0000000800 */
[C---:B------:R-:W-:Y:S08]  /*3480*/  HMMA.16816.F32.BF16 R80, R4.reuse, R22, RZ ;  /* 0x000000160450723c */ /* 0x040ff000000418ff */
[----:B------:R-:W-:Y:S01]  /*3490*/  HMMA.16816.F32.BF16 R76, R4, R30, RZ ;  /* 0x0000001e044c723c */ /* 0x000fe200000418ff */
[----:B-1----:R-:W-:Y:S01]  /*34a0*/  FFMA.FTZ R8, R55, c[0x0][0x2d0], -R3 ;  /* 0x0000b40037087a23 */ /* 0x002fe20000010803 */
[----:B--2---:R-:W-:-:S03]  /*34b0*/  F2FP.BF16.PACK_AB R9, R237, R238 ;  /* 0x000000eeed09723e */ /* 0x004fc600000010ff */
[----:B------:R1:W-:Y:S03]  /*34c0*/  MUFU.EX2 R240, R8 ;  /* 0x0000000800f07308 */ /* 0x0003e60000000800 */
[C---:B------:R-:W-:Y:S08]  /*34d0*/  HMMA.16816.F32.BF16 R72, R4.reuse, R34, RZ ;  /* 0x000000220448723c */ /* 0x040ff000000418ff */
[----:B------:R-:W-:Y:S01]  /*34e0*/  HMMA.16816.F32.BF16 R64, R4, R38, RZ ;  /* 0x000000260440723c */ /* 0x000fe200000418ff */
[----:B-1----:R-:W-:-:S06]  /*34f0*/  FFMA.FTZ R8, R54, c[0x0][0x2d0], -R3 ;  /* 0x0000b40036087a23 */ /* 0x002fcc0000010803 */
[----:B------:R-:W-:Y:S01]  /*3500*/  FFMA.FTZ R4, R59, c[0x0][0x2d0], -R13 ;  /* 0x0000b4003b047a23 */ /* 0x000fe2000001080d */
[----:B------:R1:W2:Y:S08]  /*3510*/  MUFU.EX2 R249, R8 ;  /* 0x0000000800f97308 */ /* 0x0002b00000000800 */
[----:B------:R3:W-:Y:S01]  /*3520*/  MUFU.EX2 R239, R4 ;  /* 0x0000000400ef7308 */ /* 0x0007e20000000800 */
[----:B-1----:R-:W-:-:S02]  /*3530*/  F2FP.BF16.PACK_AB R8, R242, R250 ;  /* 0x000000faf208723e */ /* 0x002fc400000010ff */
[----:B--2---:R-:W-:Y:S01]  /*3540*/  F2FP.BF16.PACK_AB R11, R249, R240 ;  /* 0x000000f0f90b723e */ /* 0x004fe200000010ff */
[----:B---3--:R-:W-:-:S06]  /*3550*/  FFMA.FTZ R4, R117, c[0x0][0x2d0], -R13 ;  /* 0x0000b40075047a23 */ /* 0x008fcc000001080d */
[C---:B------:R-:W-:Y:S01]  /*3560*/  HMMA.16816.F32.BF16 R68, R8.reuse, R24, RZ ;  /* 0x000000180844723c */ /* 0x040fe200000418ff */
[----:B------:R1:W-:Y:S07]  /*3570*/  MUFU.EX2 R247, R4 ;  /* 0x0000000400f77308 */ /* 0x0003ee0000000800 */
[C---:B------:R-:W-:Y:S01]  /*3580*/  HMMA.16816.F32.BF16 R140, R8.reuse, R26, RZ ;  /* 0x0000001a088c723c */ /* 0x040fe200000418ff */
[----:B------:R-:W2:Y:S07]  /*3590*/  LDSM.16.MT88.4 R24, [R208+0x500] ;  /* 0x00050000d018783b */ /* 0x000eae0000004200 */
[----:B------:R-:W-:Y:S01]  /*35a0*/  HMMA.16816.F32.BF16 R60, R8, R16, RZ ;  /* 0x00000010083c723c */ /* 0x000fe200000418ff */
[----:B-1----:R-:W-:-:S04]  /*35b0*/  FFMA.FTZ R4, R58, c[0x0][0x2d0], -R13 ;  /* 0x0000b4003a047a23 */ /* 0x002fc8000001080d */
[----:B------:R1:W-:Y:S03]  /*35c0*/  MUFU.EX2 R244, R4 ;  /* 0x0000000400f47308 */ /* 0x0003e60000000800 */
[C---:B------:R-:W-:Y:S01]  /*35d0*/  HMMA.16816.F32.BF16 R120, R8.reuse, R18, RZ ;  /* 0x000000120878723c */ /* 0x040fe200000418ff */
[----:B------:R-:W-:Y:S07]  /*35e0*/  LDSM.16.MT88.4 R16, [R208+0x1500] ;  /* 0x00150000d010783b */ /* 0x000fee0000004200 */
[----:B------:R-:W-:Y:S01]  /*35f0*/  HMMA.16816.F32.BF16 R56, R8, R20, RZ ;  /* 0x000000140838723c */ /* 0x000fe200000418ff */
[----:B-1----:R-:W-:-:S07]  /*3600*/  FFMA.FTZ R4, R116, c[0x0][0x2d0], -R13 ;  /* 0x0000b40074047a23 */ /* 0x002fce000001080d */
[C---:B------:R-:W-:Y:S01]  /*3610*/  HMMA.16816.F32.BF16 R52, R8.reuse, R28, RZ ;  /* 0x0000001c0834723c */ /* 0x040fe200000418ff */
[----:B------:R1:W3:Y:S07]  /*3620*/  MUFU.EX2 R243, R4 ;  /* 0x0000000400f37308 */ /* 0x0002ee0000000800 */
[C---:B------:R-:W-:Y:S01]  /*3630*/  HMMA.16816.F32.BF16 R116, R8.reuse, R22, RZ ;  /* 0x000000160874723c */ /* 0x040fe200000418ff */
[----:B------:R-:W4:Y:S07]  /*3640*/  LDSM.16.MT88.4 R20, [R209+0x500] ;  /* 0x00050000d114783b */ /* 0x000f2e0000004200 */
[----:B------:R-:W-:Y:S01]  /*3650*/  HMMA.16816.F32.BF16 R144, R8, R30, RZ ;  /* 0x0000001e0890723c */ /* 0x000fe200000418ff */
[----:B------:R-:W5:Y:S01]  /*3660*/  LDSM.16.MT88.4 R28, [R209+0x1500] ;  /* 0x00150000d11c783b */ /* 0x000f620000004200 */
[----:B-1----:R-:W-:Y:S01]  /*3670*/  FFMA.FTZ R4, R124, c[0x0][0x2d0], -R12 ;  /* 0x0000b4007c047a23 */ /* 0x002fe2000001080c */
[----:B---3--:R-:W-:-:S03]  /*3680*/  F2FP.BF16.PACK_AB R6, R243, R244 ;  /* 0x000000f4f306723e */ /* 0x008fc600000010ff */
[----:B------:R1:W-:Y:S02]  /*3690*/  MUFU.EX2 R234, R4 ;  /* 0x0000000400ea7308 */ /* 0x0003e40000000800 */
[C---:B------:R-:W-:Y:S08]  /*36a0*/  HMMA.16816.F32.BF16 R48, R8.reuse, R32, RZ ;  /* 0x000000200830723c */ /* 0x040ff000000418ff */
[----:B------:R-:W-:Y:S01]  /*36b0*/  HMMA.16816.F32.BF16 R152, R8, R34, RZ ;  /* 0x000000220898723c */ /* 0x000fe200000418ff */
[----:B------:R-:W3:Y:S01]  /*36c0*/  LDSM.16.MT88.4 R32, [R208+0x2500] ;  /* 0x00250000d020783b */ /* 0x000ee20000004200 */
[----:B-1----:R-:W-:-:S06]  /*36d0*/  FFMA.FTZ R4, R125, c[0x0][0x2d0], -R12 ;  /* 0x0000b4007d047a23 */ /* 0x002fcc000001080c */
[C---:B------:R-:W-:Y:S01]  /*36e0*/  HMMA.16816.F32.BF16 R44, R8.reuse, R36, RZ ;  /* 0x00000024082c723c */ /* 0x040fe200000418ff */
[----:B------:R1:W1:Y:S07]  /*36f0*/  MUFU.EX2 R248, R4 ;  /* 0x0000000400f87308 */ /* 0x00026e0000000800 */
[----:B------:R-:W-:Y:S01]  /*3700*/  HMMA.16816.F32.BF16 R156, R8, R38, RZ ;  /* 0x00000026089c723c */ /* 0x000fe200000418ff */
[----:B------:R-:W-:Y:S06]  /*3710*/  LDSM.16.MT88.4 R36, [R209+0x2900] ;  /* 0x00290000d124783b */ /* 0x000fec0000004200 */
[----:B------:R-:W-:-:S02]  /*3720*/  FFMA.FTZ R8, R130, c[0x0][0x2d0], -R0 ;  /* 0x0000b40082087a23 */ /* 0x000fc40000010800 */
[----:B------:R-:W-:Y:S02]  /*3730*/  IMAD.MOV.U32 R11, RZ, RZ, R150 ;  /* 0x000000ffff0b7224 */ /* 0x000fe400078e0096 */
[----:B------:R2:W-:Y:S01]  /*3740*/  MUFU.EX2 R226, R8 ;  /* 0x0000000800e27308 */ /* 0x0005e20000000800 */
[----:B-1----:R-:W-:Y:S01]  /*3750*/  FFMA.FTZ R4, R126, c[0x0][0x2d0], -R12 ;  /* 0x0000b4007e047a23 */ /* 0x002fe2000001080c */
[----:B------:R-:W-:Y:S01]  /*3760*/  F2FP.BF16.PACK_AB R5, R248, R234 ;  /* 0x000000eaf805723e */ /* 0x000fe200000010ff */
[----:B------:R-:W-:Y:S02]  /*3770*/  IMAD.MOV.U32 R10, RZ, RZ, R149 ;  /* 0x000000ffff0a7224 */ /* 0x000fe400078e0095 */
[----:B------:R-:W-:-:S03]  /*3780*/  IMAD.MOV.U32 R9, RZ, RZ, R148 ;  /* 0x000000ffff097224 */ /* 0x000fc600078e0094 */
[----:B------:R1:W-:Y:S01]  /*3790*/  MUFU.EX2 R236, R4 ;  /* 0x0000000400ec7308 */ /* 0x0003e20000000800 */
[----:B--2---:R-:W-:-:S07]  /*37a0*/  FFMA.FTZ R8, R129, c[0x0][0x2d0], -R0 ;  /* 0x0000b40081087a23 */ /* 0x004fce0000010800 */
[----:B------:R2:W-:Y:S01]  /*37b0*/  MUFU.EX2 R225, R8 ;  /* 0x0000000800e17308 */ /* 0x0005e20000000800 */
[----:B-1----:R-:W-:-:S07]  /*37c0*/  FFMA.FTZ R4, R127, c[0x0][0x2d0], -R12 ;  /* 0x0000b4007f047a23 */ /* 0x002fce000001080c */
[----:B------:R1:W1:Y:S01]  /*37d0*/  MUFU.EX2 R235, R4 ;  /* 0x0000000400eb7308 */ /* 0x0002620000000800 */
[----:B--2---:R-:W-:-:S07]  /*37e0*/  FFMA.FTZ R8, R138, c[0x0][0x2d0], -R3 ;  /* 0x0000b4008a087a23 */ /* 0x004fce0000010803 */
[----:B------:R2:W-:Y:S01]  /*37f0*/  MUFU.EX2 R216, R8 ;  /* 0x0000000800d87308 */ /* 0x0005e20000000800 */
[----:B-1----:R-:W-:Y:S01]  /*3800*/  FFMA.FTZ R4, R128, c[0x0][0x2d0], -R0 ;  /* 0x0000b40080047a23 */ /* 0x002fe20000010800 */
[----:B------:R-:W-:-:S06]  /*3810*/  F2FP.BF16.PACK_AB R7, R235, R236 ;  /* 0x000000eceb07723e */ /* 0x000fcc00000010ff */
[----:B------:R1:W-:Y:S01]  /*3820*/  MUFU.EX2 R228, R4 ;  /* 0x0000000400e47308 */ /* 0x0003e20000000800 */
[----:B--2---:R-:W-:-:S07]  /*3830*/  FFMA.FTZ R8, R137, c[0x0][0x2d0], -R3 ;  /* 0x0000b40089087a23 */ /* 0x004fce0000010803 */
[----:B------:R2:W-:Y:S01]  /*3840*/  MUFU.EX2 R246, R8 ;  /* 0x0000000800f67308 */ /* 0x0005e20000000800 */
[----:B-1----:R-:W-:-:S07]  /*3850*/  FFMA.FTZ R4, R131, c[0x0][0x2d0], -R0 ;  /* 0x0000b40083047a23 */ /* 0x002fce0000010800 */
[----:B------:R1:W1:Y:S01]  /*3860*/  MUFU.EX2 R245, R4 ;  /* 0x0000000400f57308 */ /* 0x0002620000000800 */
[----:B--2---:R-:W-:-:S07]  /*3870*/  FFMA.FTZ R8, R132, c[0x0][0x2d0], -R3 ;  /* 0x0000b40084087a23 */ /* 0x004fce0000010803 */
[----:B------:R2:W-:Y:S01]  /*3880*/  MUFU.EX2 R215, R8 ;  /* 0x0000000800d77308 */ /* 0x0005e20000000800 */
[----:B-1----:R-:W-:-:S07]  /*3890*/  F2FP.BF16.PACK_AB R4, R247, R239 ;  /* 0x000000eff704723e */ /* 0x002fce00000010ff */
[----:B------:R-:W-:Y:S01]  /*38a0*/  HMMA.16816.F32.BF16 R164, R4, R24, R112 ;  /* 0x0000001804a4723c */ /* 0x000fe20000041870 */
[----:B--2---:R-:W-:-:S07]  /*38b0*/  FFMA.FTZ R8, R133, c[0x0][0x2d0], -R3 ;  /* 0x0000b40085087a23 */ /* 0x004fce0000010803 */
[C---:B----4-:R-:W-:Y:S01]  /*38c0*/  HMMA.16816.F32.BF16 R128, R4.reuse, R20, R108 ;  /* 0x000000140480723c */ /* 0x050fe2000004186c */
[----:B------:R1:W2:Y:S07]  /*38d0*/  MUFU.EX2 R213, R8 ;  /* 0x0000000800d57308 */ /* 0x0002ae0000000800 */
[C---:B------:R-:W-:Y:S08]  /*38e0*/  HMMA.16816.F32.BF16 R124, R4.reuse, R16, R104 ;  /* 0x00000010047c723c */ /* 0x040ff00000041868 */
[----:B-----5:R-:W-:Y:S01]  /*38f0*/  HMMA.16816.F32.BF16 R112, R4, R28, R100 ;  /* 0x0000001c0470723c */ /* 0x020fe20000041864 */
[----:B-1----:R-:W-:-:S04]  /*3900*/  FFMA.FTZ R8, R161, c[0x0][0x2d0], -R13 ;  /* 0x0000b400a1087a23 */ /* 0x002fc8000001080d */
[----:B------:R1:W-:Y:S03]  /*3910*/  MUFU.EX2 R207, R8 ;  /* 0x0000000800cf7308 */ /* 0x0003e60000000800 */
[C---:B---3--:R-:W-:Y:S08]  /*3920*/  HMMA.16816.F32.BF16 R108, R4.reuse, R32, R96 ;  /* 0x00000020046c723c */ /* 0x048ff00000041860 */
[----:B------:R-:W-:Y:S01]  /*3930*/  HMMA.16816.F32.BF16 R104, R4, R40, R92 ;  /* 0x000000280468723c */ /* 0x000fe2000004185c */
[----:B-1----:R-:W-:-:S07]  /*3940*/  FFMA.FTZ R8, R163, c[0x0][0x2d0], -R13 ;  /* 0x0000b400a3087a23 */ /* 0x002fce000001080d */
[C---:B------:R-:W-:Y:S01]  /*3950*/  HMMA.16816.F32.BF16 R148, R4.reuse, R26, R88 ;  /* 0x0000001a0494723c */ /* 0x040fe20000041858 */
[----:B------:R1:W3:Y:S07]  /*3960*/  MUFU.EX2 R206, R8 ;  /* 0x0000000800ce7308 */ /* 0x0002ee0000000800 */
[C---:B------:R-:W-:Y:S08]  /*3970*/  HMMA.16816.F32.BF16 R84, R4.reuse, R22, R84 ;  /* 0x000000160454723c */ /* 0x040ff00000041854 */
[----:B------:R-:W-:Y:S01]  /*3980*/  HMMA.16816.F32.BF16 R100, R4, R18, R80 ;  /* 0x000000120464723c */ /* 0x000fe20000041850 */
[----:B-1----:R-:W-:-:S04]  /*3990*/  FFMA.FTZ R8, R160, c[0x0][0x2d0], -R13 ;  /* 0x0000b400a0087a23 */ /* 0x002fc8000001080d */
[----:B------:R1:W-:Y:S03]  /*39a0*/  MUFU.EX2 R205, R8 ;  /* 0x0000000800cd7308 */ /* 0x0003e60000000800 */
[C---:B------:R-:W-:Y:S08]  /*39b0*/  HMMA.16816.F32.BF16 R96, R4.reuse, R30, R76 ;  /* 0x0000001e0460723c */ /* 0x040ff0000004184c */
[----:B------:R-:W-:Y:S01]  /*39c0*/  HMMA.16816.F32.BF16 R92, R4, R34, R72 ;  /* 0x00000022045c723c */ /* 0x000fe20000041848 */
[----:B-1----:R-:W-:-:S07]  /*39d0*/  FFMA.FTZ R8, R162, c[0x0][0x2d0], -R13 ;  /* 0x0000b400a2087a23 */ /* 0x002fce000001080d */
[----:B------:R-:W-:Y:S01]  /*39e0*/  HMMA.16816.F32.BF16 R88, R4, R42, R64 ;  /* 0x0000002a0458723c */ /* 0x000fe20000041840 */
[----:B------:R1:W4:Y:S06]  /*39f0*/  MUFU.EX2 R204, R8 ;  /* 0x0000000800cc7308 */ /* 0x00032c0000000800 */
[----:B------:R-:W-:Y:S02]  /*3a00*/  F2FP.BF16.PACK_AB R4, R245, R228 ;  /* 0x000000e4f504723e */ /* 0x000fe400000010ff */
[----:B------:R-:W-:Y:S02]  /*3a10*/  F2FP.BF16.PACK_AB R6, R225, R226 ;  /* 0x000000e2e106723e */ /* 0x000fe400000010ff */
[----:B------:R-:W-:-:S02]  /*3a20*/  F2FP.BF16.PACK_AB R5, R246, R216 ;  /* 0x000000d8f605723e */ /* 0x000fc400000010ff */
[----:B--2---:R-:W-:Y:S01]  /*3a30*/  F2FP.BF16.PACK_AB R7, R213, R215 ;  /* 0x000000d7d507723e */ /* 0x004fe200000010ff */
[----:B-1----:R-:W-:-:S06]  /*3a40*/  FFMA.FTZ R8, R168, c[0x0][0x2d0], -R12 ;  /* 0x0000b400a8087a23 */ /* 0x002fcc000001080c */
[C---:B------:R-:W-:Y:S01]  /*3a50*/  HMMA.16816.F32.BF16 R80, R4.reuse, R24, R68 ;  /* 0x000000180450723c */ /* 0x040fe20000041844 */
[----:B------:R1:W-:Y:S07]  /*3a60*/  MUFU.EX2 R191, R8 ;  /* 0x0000000800bf7308 */ /* 0x0003ee0000000800 */
[C---:B------:R-:W-:Y:S08]  /*3a70*/  HMMA.16816.F32.BF16 R68, R4.reuse, R28, R52 ;  /* 0x0000001c0444723c */ /* 0x040ff00000041834 */
[----:B------:R-:W-:Y:S01]  /*3a80*/  HMMA.16816.F32.BF16 R52, R4, R22, R120 ;  /* 0x000000160434723c */ /* 0x000fe20000041878 */
[----:B-1----:R-:W-:-:S04]  /*3a90*/  FFMA.FTZ R8, R169, c[0x0][0x2d0], -R12 ;  /* 0x0000b400a9087a23 */ /* 0x002fc8000001080c */
[----:B------:R1:W2:Y:S02]  /*3aa0*/  MUFU.EX2 R190, R8 ;  /* 0x0000000800be7308 */ /* 0x0002a40000000800 */
[----:B------:R-:W-:Y:S01]  /*3ab0*/  IMAD.MOV.U32 R122, RZ, RZ, R176 ;  /* 0x000000ffff7a7224 */ /* 0x000fe200078e00b0 */
[C---:B------:R-:W-:Y:S01]  /*3ac0*/  HMMA.16816.F32.BF16 R76, R4.reuse, R20, R60 ;  /* 0x00000014044c723c */ /* 0x040fe2000004183c */
[----:B------:R-:W-:Y:S01]  /*3ad0*/  IMAD.MOV.U32 R123, RZ, RZ, R177 ;  /* 0x000000ffff7b7224 */ /* 0x000fe200078e00b1 */
[----:B------:R-:W-:Y:S06]  /*3ae0*/  LDSM.16.MT88.4 R20, [R208+0x1900] ;  /* 0x00190000d014783b */ /* 0x000fec0000004200 */
[----:B------:R-:W-:Y:S01]  /*3af0*/  HMMA.16816.F32.BF16 R72, R4, R16, R56 ;  /* 0x000000100448723c */ /* 0x000fe20000041838 */
[----:B-1----:R-:W-:-:S07]  /*3b00*/  FFMA.FTZ R8, R170, c[0x0][0x2d0], -R12 ;  /* 0x0000b400aa087a23 */ /* 0x002fce000001080c */
[C---:B------:R-:W-:Y:S01]  /*3b10*/  HMMA.16816.F32.BF16 R64, R4.reuse, R32, R48 ;  /* 0x000000200440723c */ /* 0x040fe20000041830 */
[----:B------:R1:W-:Y:S07]  /*3b20*/  MUFU.EX2 R188, R8 ;  /* 0x0000000800bc7308 */ /* 0x0003ee0000000800 */
[C---:B------:R-:W-:Y:S08]  /*3b30*/  HMMA.16816.F32.BF16 R196, R4.reuse, R40, R44 ;  /* 0x0000002804c4723c */ /* 0x040ff0000004182c */
[C---:B------:R-:W-:Y:S01]  /*3b40*/  HMMA.16816.F32.BF16 R60, R4.reuse, R26, R140 ;  /* 0x0000001a043c723c */ /* 0x040fe2000004188c */
[----:B-1----:R-:W-:Y:S01]  /*3b50*/  FFMA.FTZ R8, R171, c[0x0][0x2d0], -R12 ;  /* 0x0000b400ab087a23 */ /* 0x002fe2000001080c */
[----:B------:R-:W1:Y:S03]  /*3b60*/  LDSM.16.MT88.4 R24, [R208+0x900] ;  /* 0x00090000d018783b */ /* 0x000e660000004200 */
[----:B------:R5:W1:Y:S03]  /*3b70*/  MUFU.EX2 R189, R8 ;  /* 0x0000000800bd7308 */ /* 0x000a660000000800 */
[C---:B------:R-:W-:Y:S01]  /*3b80*/  HMMA.16816.F32.BF16 R48, R4.reuse, R18, R116 ;  /* 0x000000120430723c */ /* 0x040fe20000041874 */
[----:B------:R-:W1:Y:S07]  /*3b90*/  LDSM.16.MT88.4 R16, [R209+0x900] ;  /* 0x00090000d110783b */ /* 0x000e6e0000004200 */
[----:B------:R-:W-:Y:S01]  /*3ba0*/  HMMA.16816.F32.BF16 R44, R4, R30, R144 ;  /* 0x0000001e042c723c */ /* 0x000fe20000041890 */
[----:B------:R-:W1:Y:S01]  /*3bb0*/  LDSM.16.MT88.4 R28, [R209+0x1900] ;  /* 0x00190000d11c783b */ /* 0x000e620000004200 */
[----:B-----5:R-:W-:-:S06]  /*3bc0*/  FFMA.FTZ R8, R172, c[0x0][0x2d0], -R0 ;  /* 0x0000b400ac087a23 */ /* 0x020fcc0000010800 */
[C---:B------:R-:W-:Y:S01]  /*3bd0*/  HMMA.16816.F32.BF16 R56, R4.reuse, R34, R152 ;  /* 0x000000220438723c */ /* 0x040fe20000041898 */
[----:B------:R5:W-:Y:S01]  /*3be0*/  MUFU.EX2 R179, R8 ;  /* 0x0000000800b37308 */ /* 0x000be20000000800 */
[----:B------:R-:W1:Y:S04]  /*3bf0*/  LDSM.16.MT88.4 R32, [R208+0x2900] ;  /* 0x00290000d020783b */ /* 0x000e680000004200 */
[----:B------:R-:W-:Y:S02]  /*3c00*/  LDSM.16.MT88.4 R152, [R208+0xd00] ;  /* 0x000d0000d098783b */ /* 0x000fe40000004200 */
[----:B------:R-:W-:Y:S07]  /*3c10*/  HMMA.16816.F32.BF16 R40, R4, R42, R156 ;  /* 0x0000002a0428723c */ /* 0x000fee000004189c */
[----:B---3--:R-:W-:Y:S01]  /*3c20*/  F2FP.BF16.PACK_AB R4, R206, R207 ;  /* 0x000000cfce04723e */ /* 0x008fe200000010ff */
[----:B-----5:R-:W-:Y:S01]  /*3c30*/  FFMA.FTZ R8, R175, c[0x0][0x2d0], -R0 ;  /* 0x0000b400af087a23 */ /* 0x020fe20000010800 */
[----:B----4-:R-:W-:-:S02]  /*3c40*/  F2FP.BF16.PACK_AB R6, R204, R205 ;  /* 0x000000cdcc06723e */ /* 0x010fc400000010ff */
[----:B--2---:R-:W-:Y:S01]  /*3c50*/  F2FP.BF16.PACK_AB R5, R190, R191 ;  /* 0x000000bfbe05723e */ /* 0x004fe200000010ff */
[----:B------:R2:W3:Y:S01]  /*3c60*/  MUFU.EX2 R176, R8 ;  /* 0x0000000800b07308 */ /* 0x0004e20000000800 */
[----:B-1----:R-:W-:-:S07]  /*3c70*/  F2FP.BF16.PACK_AB R7, R189, R188 ;  /* 0x000000bcbd07723e */ /* 0x002fce00000010ff */
[----:B------:R-:W-:Y:S01]  /*3c80*/  HMMA.16816.F32.BF16 R140, R4, R24, R164 ;  /* 0x00000018048c723c */ /* 0x000fe200000418a4 */
[----:B--2---:R-:W-:-:S07]  /*3c90*/  FFMA.FTZ R8, R173, c[0x0][0x2d0], -R0 ;  /* 0x0000b400ad087a23 */ /* 0x004fce0000010800 */
[C---:B------:R-:W-:Y:S01]  /*3ca0*/  HMMA.16816.F32.BF16 R168, R4.reuse, R16, R128 ;  /* 0x0000001004a8723c */ /* 0x040fe20000041880 */
[----:B------:R1:W-:Y:S07]  /*3cb0*/  MUFU.EX2 R177, R8 ;  /* 0x0000000800b17308 */ /* 0x0003ee0000000800 */
[C---:B------:R-:W-:Y:S08]  /*3cc0*/  HMMA.16816.F32.BF16 R124, R4.reuse, R20, R124 ;  /* 0x00000014047c723c */ /* 0x040ff0000004187c */
[----:B------:R-:W-:Y:S01]  /*3cd0*/  HMMA.16816.F32.BF16 R112, R4, R28, R112 ;  /* 0x0000001c0470723c */ /* 0x000fe20000041870 */
[----:B-1----:R-:W-:-:S04]  /*3ce0*/  FFMA.FTZ R8, R174, c[0x0][0x2d0], -R0 ;  /* 0x0000b400ae087a23 */ /* 0x002fc80000010800 */
[----:B------:R1:W2:Y:S03]  /*3cf0*/  MUFU.EX2 R178, R8 ;  /* 0x0000000800b27308 */ /* 0x0002a60000000800 */
[C---:B------:R-:W-:Y:S08]  /*3d00*/  HMMA.16816.F32.BF16 R192, R4.reuse, R32, R108 ;  /* 0x0000002004c0723c */ /* 0x040ff0000004186c */
[----:B------:R-:W-:Y:S01]  /*3d10*/  HMMA.16816.F32.BF16 R200, R4, R36, R104 ;  /* 0x0000002404c8723c */ /* 0x000fe20000041868 */
[----:B------:R-:W-:Y:S01]  /*3d20*/  LDSM.16.MT88.4 R104, [R209+0x1d00] ;  /* 0x001d0000d168783b */ /* 0x000fe20000004200 */
[----:B-1----:R-:W-:-:S06]  /*3d30*/  FFMA.FTZ R8, R182, c[0x0][0x2d0], -R3 ;  /* 0x0000b400b6087a23 */ /* 0x002fcc0000010803 */
[C---:B------:R-:W-:Y:S01]  /*3d40*/  HMMA.16816.F32.BF16 R148, R4.reuse, R26, R148 ;  /* 0x0000001a0494723c */ /* 0x040fe20000041894 */
[----:B------:R1:W-:Y:S07]  /*3d50*/  MUFU.EX2 R138, R8 ;  /* 0x00000008008a7308 */ /* 0x0003ee0000000800 */
[C---:B------:R-:W-:Y:S08]  /*3d60*/  HMMA.16816.F32.BF16 R84, R4.reuse, R18, R84 ;  /* 0x000000120454723c */ /* 0x040ff00000041854 */
[----:B------:R-:W-:Y:S01]  /*3d70*/  HMMA.16816.F32.BF16 R100, R4, R22, R100 ;  /* 0x000000160464723c */ /* 0x000fe20000041864 */
[----:B-1----:R-:W-:-:S04]  /*3d80*/  FFMA.FTZ R8, R183, c[0x0][0x2d0], -R3 ;  /* 0x0000b400b7087a23 */ /* 0x002fc80000010803 */
[----:B------:R1:W4:Y:S03]  /*3d90*/  MUFU.EX2 R137, R8 ;  /* 0x0000000800897308 */ /* 0x0003260000000800 */
[C---:B------:R-:W-:Y:S01]  /*3da0*/  HMMA.16816.F32.BF16 R160, R4.reuse, R30, R96 ;  /* 0x0000001e04a0723c */ /* 0x040fe20000041860 */
[----:B------:R-:W-:Y:S07]  /*3db0*/  LDSM.16.MT88.4 R96, [R208+0x1d00] ;  /* 0x001d0000d060783b */ /* 0x000fee0000004200 */
[----:B------:R-:W-:Y:S01]  /*3dc0*/  HMMA.16816.F32.BF16 R116, R4, R34, R92 ;  /* 0x000000220474723c */ /* 0x000fe2000004185c */
[----:B-1----:R-:W-:-:S07]  /*3dd0*/  FFMA.FTZ R8, R180, c[0x0][0x2d0], -R3 ;  /* 0x0000b400b4087a23 */ /* 0x002fce0000010803 */
[----:B------:R-:W-:Y:S01]  /*3de0*/  HMMA.16816.F32.BF16 R144, R4, R38, R88 ;  /* 0x000000260490723c */ /* 0x000fe20000041858 */
[----:B------:R-:W-:Y:S01]  /*3df0*/  IMAD.MOV.U32 R95, RZ, RZ, R122 ;  /* 0x000000ffff5f7224 */ /* 0x000fe200078e007a */
[----:B------:R1:W-:Y:S01]  /*3e00*/  MUFU.EX2 R133, R8 ;  /* 0x0000000800857308 */ /* 0x0003e20000000800 */
[----:B------:R-:W-:Y:S02]  /*3e10*/  IMAD.MOV.U32 R94, RZ, RZ, R123 ;  /* 0x000000ffff5e7224 */ /* 0x000fe400078e007b */
[----:B------:R-:W-:Y:S02]  /*3e20*/  IMAD.MOV.U32 R93, RZ, RZ, R9 ;  /* 0x000000ffff5d7224 */ /* 0x000fe400078e0009 */
[----:B---3--:R-:W-:Y:S01]  /*3e30*/  F2FP.BF16.PACK_AB R4, R176, R179 ;  /* 0x000000b3b004723e */ /* 0x008fe200000010ff */
[----:B------:R-:W-:Y:S01]  /*3e40*/  IMAD.MOV.U32 R91, RZ, RZ, R187 ;  /* 0x000000ffff5b7224 */ /* 0x000fe200078e00bb */
[----:B--2---:R-:W-:Y:S01]  /*3e50*/  F2FP.BF16.PACK_AB R6, R178, R177 ;  /* 0x000000b1b206723e */ /* 0x004fe200000010ff */
[----:B------:R-:W-:Y:S01]  /*3e60*/  IMAD.MOV.U32 R90, RZ, RZ, R186 ;  /* 0x000000ffff5a7224 */ /* 0x000fe200078e00ba */
[----:B----4-:R-:W-:Y:S01]  /*3e70*/  F2FP.BF16.PACK_AB R5, R137, R138 ;  /* 0x0000008a8905723e */ /* 0x010fe200000010ff */
[----:B------:R-:W-:Y:S01]  /*3e80*/  IMAD.MOV.U32 R89, RZ, RZ, R185 ;  /* 0x000000ffff597224 */ /* 0x000fe200078e00b9 */
[----:B------:R-:W-:Y:S01]  /*3e90*/  LDSM.16.MT88.4 R120, [R208+0x2d00] ;  /* 0x002d0000d078783b */ /* 0x000fe20000004200 */
[----:B------:R-:W-:-:S02]  /*3ea0*/  IMAD.MOV.U32 R88, RZ, RZ, R184 ;  /* 0x000000ffff587224 */ /* 0x000fc400078e00b8 */
[----:B------:R-:W-:Y:S02]  /*3eb0*/  IMAD.MOV.U32 R92, RZ, RZ, R10 ;  /* 0x000000ffff5c7224 */ /* 0x000fe400078e000a */
[----:B-1----:R-:W-:-:S04]  /*3ec0*/  FFMA.FTZ R8, R181, c[0x0][0x2d0], -R3 ;  /* 0x0000b400b5087a23 */ /* 0x002fc80000010803 */
[----:B------:R-:W1:Y:S02]  /*3ed0*/  MUFU.EX2 R132, R8 ;  /* 0x0000000800847308 */ /* 0x000e640000000800 */
[----:B-1----:R-:W-:Y:S01]  /*3ee0*/  F2FP.BF16.PACK_AB R7, R132, R133 ;  /* 0x000000858407723e */ /* 0x002fe200000010ff */
[----:B------:R-:W-:Y:S02]  /*3ef0*/  FFMA.FTZ R8, R220, c[0x0][0x2d0], -R13 ;  /* 0x0000b400dc087a23 */ /* 0x000fe4000001080d */
[----:B------:R-:W-:-:S04]  /*3f00*/  IMAD.MOV.U32 R220, RZ, RZ, R91 ;  /* 0x000000ffffdc7224 */ /* 0x000fc800078e005b */
[C---:B------:R-:W-:Y:S01]  /*3f10*/  HMMA.16816.F32.BF16 R108, R4.reuse, R18, R52 ;  /* 0x00000012046c723c */ /* 0x040fe20000041834 */
[----:B------:R1:W-:Y:S06]  /*3f20*/  MUFU.EX2 R52, R8 ;  /* 0x0000000800347308 */ /* 0x0003ec0000000800 */
[----:B------:R-:W-:Y:S01]  /*3f30*/  IMAD.MOV.U32 R53, RZ, RZ, R90 ;  /* 0x000000ffff357224 */ /* 0x000fe200078e005a */
[----:B------:R-:W-:Y:S01]  /*3f40*/  HMMA.16816.F32.BF16 R180, R4, R26, R60 ;  /* 0x0000001a04b4723c */ /* 0x000fe2000004183c */
[----:B------:R-:W-:Y:S02]  /*3f50*/  IMAD.MOV.U32 R54, RZ, RZ, R89 ;  /* 0x000000ffff367224 */ /* 0x000fe400078e0059 */
[----:B------:R-:W-:-:S05]  /*3f60*/  IMAD.MOV.U32 R55, RZ, RZ, R88 ;  /* 0x000000ffff377224 */ /* 0x000fca00078e0058 */
[C---:B------:R-:W-:Y:S01]  /*3f70*/  HMMA.16816.F32.BF16 R184, R4.reuse, R24, R80 ;  /* 0x0000001804b8723c */ /* 0x040fe20000041850 */
[--C-:B-1----:R-:W-:Y:S01]  /*3f80*/  FFMA.FTZ R8, R221, c[0x0][0x2d0], -R13.reuse ;  /* 0x0000b400dd087a23 */ /* 0x102fe2000001080d */
[----:B------:R-:W1:Y:S01]  /*3f90*/  LDSM.16.MT88.4 R80, [R209+0xd00] ;  /* 0x000d0000d150783b */ /* 0x000e620000004200 */
[----:B------:R-:W-:Y:S02]  /*3fa0*/  IMAD.MOV.U32 R221, RZ, RZ, R92 ;  /* 0x000000ffffdd7224 */ /* 0x000fe400078e005c */
[----:B------:R2:W3:Y:S03]  /*3fb0*/  MUFU.EX2 R27, R8 ;  /* 0x00000008001b7308 */ /* 0x0004e60000000800 */
[C---:B------:R-:W-:Y:S08]  /*3fc0*/  HMMA.16816.F32.BF16 R48, R4.reuse, R22, R48 ;  /* 0x000000160430723c */ /* 0x040ff00000041830 */
[----:B------:R-:W-:Y:S01]  /*3fd0*/  HMMA.16816.F32.BF16 R60, R4, R20, R72 ;  /* 0x00000014043c723c */ /* 0x000fe20000041848 */
[----:B--2---:R-:W-:Y:S01]  /*3fe0*/  FFMA.FTZ R8, R223, c[0x0][0x2d0], -R13 ;  /* 0x0000b400df087a23 */ /* 0x004fe2000001080d */
[----:B---3--:R-:W-:Y:S01]  /*3ff0*/  F2FP.BF16.PACK_AB R128, R27, R52 ;  /* 0x000000341b80723e */ /* 0x008fe200000010ff */
[----:B------:R-:W-:-:S05]  /*4000*/  IMAD.MOV.U32 R223, RZ, RZ, R93 ;  /* 0x000000ffffdf7224 */ /* 0x000fca00078e005d */
[C---:B------:R-:W-:Y:S01]  /*4010*/  HMMA.16816.F32.BF16 R172, R4.reuse, R16, R76 ;  /* 0x0000001004ac723c */ /* 0x040fe2000004184c */
[----:B------:R2:W-:Y:S06]  /*4020*/  MUFU.EX2 R26, R8 ;  /* 0x00000008001a7308 */ /* 0x0005ec0000000800 */
[----:B------:R-:W-:Y:S01]  /*4030*/  IMAD.MOV.U32 R79, RZ, RZ, R11 ;  /* 0x000000ffff4f7224 */ /* 0x000fe200078e000b */
[C---:B------:R-:W-:Y:S07]  /*4040*/  HMMA.16816.F32.BF16 R156, R4.reuse, R28, R68 ;  /* 0x0000001c049c723c */ /* 0x040fee0000041844 */
[----:B------:R-:W-:Y:S01]  /*4050*/  IMAD.MOV.U32 R29, RZ, RZ, R94 ;  /* 0x000000ffff1d7224 */ /* 0x000fe200078e005e */
[----:B------:R-:W-:Y:S01]  /*4060*/  HMMA.16816.F32.BF16 R44, R4, R30, R44 ;  /* 0x0000001e042c723c */ /* 0x000fe2000004182c */
[----:B--2---:R-:W-:-:S02]  /*4070*/  FFMA.FTZ R8, R217, c[0x0][0x2d0], -R13 ;  /* 0x0000b400d9087a23 */ /* 0x004fc4000001080d */
[----:B------:R-:W-:Y:S02]  /*4080*/  IMAD.MOV.U32 R28, RZ, RZ, R95 ;  /* 0x000000ffff1c7224 */ /* 0x000fe400078e005f */
[----:B------:R2:W3:Y:S01]  /*4090*/  MUFU.EX2 R25, R8 ;  /* 0x0000000800197308 */ /* 0x0004e20000000800 */
[----:B------:R-:W-:Y:S02]  /*40a0*/  IMAD.MOV.U32 R217, RZ, RZ, R15 ;  /* 0x000000ffffd97224 */ /* 0x000fe400078e000f */
[----:B------:R-:W-:Y:S01]  /*40b0*/  HMMA.16816.F32.BF16 R64, R4, R32, R64 ;  /* 0x000000200440723c */ /* 0x000fe20000041840 */
[----:B------:R-:W-:-:S07]  /*40c0*/  IMAD.MOV.U32 R31, RZ, RZ, R14 ;  /* 0x000000ffff1f7224 */ /* 0x000fce00078e000e */
[----:B------:R-:W-:Y:S01]  /*40d0*/  HMMA.16816.F32.BF16 R56, R4, R34, R56 ;  /* 0x000000220438723c */ /* 0x000fe20000041838 */
[----:B--2---:R-:W-:Y:S01]  /*40e0*/  FFMA.FTZ R8, R233, c[0x0][0x2d0], -R12 ;  /* 0x0000b400e9087a23 */ /* 0x004fe2000001080c */
[----:B---3--:R-:W-:-:S06]  /*40f0*/  F2FP.BF16.PACK_AB R130, R25, R26 ;  /* 0x0000001a1982723e */ /* 0x008fcc00000010ff */
[C---:B------:R-:W-:Y:S01]  /*4100*/  HMMA.16816.F32.BF16 R164, R4.reuse, R36, R196 ;  /* 0x0000002404a4723c */ /* 0x040fe200000418c4 */
[----:B------:R2:W-:Y:S07]  /*4110*/  MUFU.EX2 R24, R8 ;  /* 0x0000000800187308 */ /* 0x0005ee0000000800 */
[----:B------:R-:W-:Y:S07]  /*4120*/  HMMA.16816.F32.BF16 R40, R4, R38, R40 ;  /* 0x000000260428723c */ /* 0x000fee0000041828 */
[----:B------:R-:W-:-:S02]  /*4130*/  FFMA.FTZ R4, R227, c[0x0][0x2d0], -R0 ;  /* 0x0000b400e3047a23 */ /* 0x000fc40000010800 */
[----:B--2---:R-:W-:Y:S02]  /*4140*/  FFMA.FTZ R8, R222, c[0x0][0x2d0], -R12 ;  /* 0x0000b400de087a23 */ /* 0x004fe4000001080c */
[----:B------:R2:W-:Y:S01]  /*4150*/  MUFU.EX2 R18, R4 ;  /* 0x0000000400127308 */ /* 0x0005e20000000800 */
[----:B------:R-:W-:-:S07]  /*4160*/  FADD.FTZ R5, R238, R237 ;  /* 0x000000edee057221 */ /* 0x000fce0000010000 */
[----:B------:R3:W4:Y:S01]  /*4170*/  MUFU.EX2 R23, R8 ;  /* 0x0000000800177308 */ /* 0x0007220000000800 */
[----:B--2---:R-:W-:-:S04]  /*4180*/  FADD.FTZ R4, R217, R31 ;  /* 0x0000001fd9047221 */ /* 0x004fc80000010000 */
[----:B------:R-:W-:Y:S02]  /*4190*/  FADD.FTZ R7, R223, R4 ;  /* 0x00000004df077221 */ /* 0x000fe40000010000 */
[----:B---3--:R-:W-:Y:S01]  /*41a0*/  FFMA.FTZ R8, R214, c[0x0][0x2d0], -R12 ;  /* 0x0000b400d6087a23 */ /* 0x008fe2000001080c */
[----:B----4-:R-:W-:-:S03]  /*41b0*/  F2FP.BF16.PACK_AB R129, R23, R24 ;  /* 0x000000181781723e */ /* 0x010fc600000010ff */
[----:B------:R2:W-:Y:S02]  /*41c0*/  MUFU.EX2 R21, R8 ;  /* 0x0000000800157308 */ /* 0x0005e40000000800 */
[----:B--2---:R-:W-:Y:S02]  /*41d0*/  FFMA.FTZ R8, R219, c[0x0][0x2d0], -R12 ;  /* 0x0000b400db087a23 */ /* 0x004fe4000001080c */
[----:B------:R-:W-:-:S04]  /*41e0*/  FADD.FTZ R12, R240, R5 ;  /* 0x00000005f00c7221 */ /* 0x000fc80000010000 */
[----:B------:R2:W3:Y:S01]  /*41f0*/  MUFU.EX2 R22, R8 ;  /* 0x0000000800167308 */ /* 0x0004e20000000800 */
[----:B------:R-:W-:-:S04]  /*4200*/  FADD.FTZ R4, R249, R12 ;  /* 0x0000000cf9047221 */ /* 0x000fc80000010000 */
[----:B------:R-:W-:-:S04]  /*4210*/  FADD.FTZ R4, R216, R4 ;  /* 0x00000004d8047221 */ /* 0x000fc80000010000 */
[----:B------:R-:W-:-:S04]  /*4220*/  FADD.FTZ R246, R246, R4 ;  /* 0x00000004f6f67221 */ /* 0x000fc80000010000 */
[----:B------:R-:W-:Y:S02]  /*4230*/  FADD.FTZ R246, R215, R246 ;  /* 0x000000f6d7f67221 */ /* 0x000fe40000010000 */
[----:B--2---:R-:W-:Y:S01]  /*4240*/  FFMA.FTZ R8, R241, c[0x0][0x2d0], -R0 ;  /* 0x0000b400f1087a23 */ /* 0x004fe20000010800 */
[----:B---3--:R-:W-:Y:S01]  /*4250*/  F2FP.BF16.PACK_AB R131, R22, R21 ;  /* 0x000000151683723e */ /* 0x008fe200000010ff */
[----:B------:R-:W-:Y:S02]  /*4260*/  FADD.FTZ R246, R213, R246 ;  /* 0x000000f6d5f67221 */ /* 0x000fe40000010000 */
[----:B------:R2:W-:Y:S02]  /*4270*/  MUFU.EX2 R20, R8 ;  /* 0x0000000800147308 */ /* 0x0005e40000000800 */
[----:B------:R-:W-:Y:S02]  /*4280*/  FADD.FTZ R246, R138, R246 ;  /* 0x000000f68af67221 */ /* 0x000fe40000010000 */
[----:B-1----:R-:W-:Y:S02]  /*4290*/  HMMA.16816.F32.BF16 R72, R128, R80, R168 ;  /* 0x000000508048723c */ /* 0x002fe400000418a8 */
[----:B------:R-:W-:-:S04]  /*42a0*/  FADD.FTZ R246, R137, R246 ;  /* 0x000000f689f67221 */ /* 0x000fc80000010000 */
[----:B------:R-:W-:Y:S02]  /*42b0*/  FADD.FTZ R246, R133, R246 ;  /* 0x000000f685f67221 */ /* 0x000fe40000010000 */
[C---:B------:R-:W-:Y:S02]  /*42c0*/  HMMA.16816.F32.BF16 R92, R128.reuse, R98, R100 ;  /* 0x00000062805c723c */ /* 0x040fe40000041864 */
[----:B------:R-:W-:Y:S02]  /*42d0*/  FADD.FTZ R246, R132, R246 ;  /* 0x000000f684f67221 */ /* 0x000fe40000010000 */
[--C-:B--2---:R-:W-:Y:S02]  /*42e0*/  FFMA.FTZ R8, R218, c[0x0][0x2d0], -R0.reuse ;  /* 0x0000b400da087a23 */ /* 0x104fe40000010800 */
[----:B------:R-:W-:Y:S02]  /*42f0*/  FFMA.FTZ R0, R229, c[0x0][0x2d0], -R0 ;  /* 0x0000b400e5007a23 */ /* 0x000fe40000010800 */
[----:B------:R1:W2:Y:S01]  /*4300*/  MUFU.EX2 R19, R8 ;  /* 0x0000000800137308 */ /* 0x0002a20000000800 */
[C---:B------:R-:W-:Y:S07]  /*4310*/  HMMA.16816.F32.BF16 R88, R128.reuse, R96, R124 ;  /* 0x000000608058723c */ /* 0x040fee000004187c */
[----:B------:R3:W4:Y:S01]  /*4320*/  MUFU.EX2 R17, R0 ;  /* 0x0000000000117308 */ /* 0x0007220000000800 */
[----:B------:R-:W-:Y:S01]  /*4330*/  HMMA.16816.F32.BF16 R100, R128, R104, R112 ;  /* 0x000000688064723c */ /* 0x000fe20000041870 */
[----:B-1----:R-:W1:Y:S01]  /*4340*/  LDSM.16.MT88.4 R8, [R209+0x2d00] ;  /* 0x002d0000d108783b */ /* 0x002e620000004200 */
[----:B--2---:R-:W-:-:S06]  /*4350*/  F2FP.BF16.PACK_AB R168, R19, R20 ;  /* 0x0000001413a8723e */ /* 0x004fcc00000010ff */
[----:B------:R-:W-:Y:S01]  /*4360*/  HMMA.16816.F32.BF16 R140, R128, R152, R140 ;  /* 0x00000098808c723c */ /* 0x000fe2000004188c */
[----:B---3--:R-:W-:Y:S01]  /*4370*/  FFMA.FTZ R0, R79, c[0x0][0x2d0], -R3 ;  /* 0x0000b4004f007a23 */ /* 0x008fe20000010803 */
[----:B----4-:R-:W-:-:S06]  /*4380*/  F2FP.BF16.PACK_AB R170, R17, R18 ;  /* 0x0000001211aa723e */ /* 0x010fcc00000010ff */
[C---:B------:R-:W-:Y:S01]  /*4390*/  HMMA.16816.F32.BF16 R148, R128.reuse, R154, R148 ;  /* 0x0000009a8094723c */ /* 0x040fe20000041894 */
[----:B------:R2:W3:Y:S07]  /*43a0*/  MUFU.EX2 R13, R0 ;  /* 0x00000000000d7308 */ /* 0x0004ee0000000800 */
[C---:B------:R-:W-:Y:S08]  /*43b0*/  HMMA.16816.F32.BF16 R76, R128.reuse, R82, R84 ;  /* 0x00000052804c723c */ /* 0x040ff00000041854 */
[----:B------:R-:W-:Y:S01]  /*43c0*/  HMMA.16816.F32.BF16 R160, R128, R106, R160 ;  /* 0x0000006a80a0723c */ /* 0x000fe200000418a0 */
[----:B--2---:R-:W-:-:S02]  /*43d0*/  FFMA.FTZ R0, R231, c[0x0][0x2d0], -R3 ;  /* 0x0000b400e7007a23 */ /* 0x004fc40000010803 */
[----:B---3--:R-:W-:Y:S02]  /*43e0*/  FADD.FTZ R246, R13, R246 ;  /* 0x000000f60df67221 */ /* 0x008fe40000010000 */
[----:B------:R2:W3:Y:S03]  /*43f0*/  MUFU.EX2 R14, R0 ;  /* 0x00000000000e7308 */ /* 0x0004e60000000800 */
[C---:B------:R-:W-:Y:S08]  /*4400*/  HMMA.16816.F32.BF16 R112, R128.reuse, R120, R192 ;  /* 0x000000788070723c */ /* 0x040ff000000418c0 */
[----:B------:R-:W-:Y:S01]  /*4410*/  HMMA.16816.F32.BF16 R116, R128, R122, R116 ;  /* 0x0000007a8074723c */ /* 0x000fe20000041874 */
[--C-:B--2---:R-:W-:Y:S01]  /*4420*/  FFMA.FTZ R0, R230, c[0x0][0x2d0], -R3.reuse ;  /* 0x0000b400e6007a23 */ /* 0x104fe20000010803 */
[----:B---3--:R-:W-:Y:S01]  /*4430*/  F2FP.BF16.PACK_AB R169, R14, R13 ;  /* 0x0000000d0ea9723e */ /* 0x008fe200000010ff */
[----:B------:R-:W-:-:S05]  /*4440*/  FFMA.FTZ R3, R232, c[0x0][0x2d0], -R3 ;  /* 0x0000b400e8037a23 */ /* 0x000fca0000010803 */
[----:B-1----:R-:W-:Y:S01]  /*4450*/  HMMA.16816.F32.BF16 R124, R128, R8, R200 ;  /* 0x00000008807c723c */ /* 0x002fe200000418c8 */
[----:B------:R1:W2:Y:S01]  /*4460*/  MUFU.EX2 R15, R0 ;  /* 0x00000000000f7308 */ /* 0x0002a20000000800 */
[----:B------:R-:W-:-:S06]  /*4470*/  FADD.FTZ R246, R14, R246 ;  /* 0x000000f60ef67221 */ /* 0x000fcc0000010000 */
[----:B------:R-:W-:Y:S01]  /*4480*/  HMMA.16816.F32.BF16 R128, R128, R10, R144 ;  /* 0x0000000a8080723c */ /* 0x000fe20000041890 */
[----:B------:R3:W4:Y:S01]  /*4490*/  MUFU.EX2 R16, R3 ;  /* 0x0000000300107308 */ /* 0x0007220000000800 */
[----:B-1----:R-:W-:Y:S02]  /*44a0*/  FADD.FTZ R0, R250, R242 ;  /* 0x000000f2fa007221 */ /* 0x002fe40000010000 */
[----:B--2---:R-:W-:Y:S02]  /*44b0*/  FADD.FTZ R246, R15, R246 ;  /* 0x000000f60ff67221 */ /* 0x004fe40000010000 */
[----:B------:R-:W-:Y:S02]  /*44c0*/  FADD.FTZ R0, R251, R0 ;  /* 0x00000000fb007221 */ /* 0x000fe40000010000 */
[----:B---3--:R-:W-:Y:S01]  /*44d0*/  FADD.FTZ R3, R29, R28 ;  /* 0x0000001c1d037221 */ /* 0x008fe20000010000 */
[----:B----4-:R-:W-:Y:S01]  /*44e0*/  F2FP.BF16.PACK_AB R171, R16, R15 ;  /* 0x0000000f10ab723e */ /* 0x010fe200000010ff */
        /* <DEDUP_REMOVED lines=27> */
[----:B------:R-:W-:Y:S02]  /*46a0*/  IMAD.MOV.U32 R220, RZ, RZ, R54 ;  /* 0x000000ffffdc7224 */ /* 0x000fe400078e0036 */
[----:B------:R-:W-:Y:S01]  /*46b0*/  FADD.FTZ R245, R177, R245 ;  /* 0x000000f5b1f57221 */ /* 0x000fe20000010000 */
[----:B------:R-:W-:Y:S01]  /*46c0*/  HMMA.16816.F32.BF16 R108, R168, R120, R64 ;  /* 0x00000078a86c723c */ /* 0x000fe20000041840 */
[----:B------:R-:W-:Y:S01]  /*46d0*/  FADD.FTZ R247, R205, R247 ;  /* 0x000000f7cdf77221 */ /* 0x000fe20000010000 */
[----:B------:R-:W-:Y:S01]  /*46e0*/  ISETP.GE.AND P0, PT, R220, R55, PT ;  /* 0x00000037dc00720c */ /* 0x000fe20003f06270 */
        /* <DEDUP_REMOVED lines=20> */
[----:B------:R-:W-:-:S05]  /*4830*/  FADD.FTZ R248, R22, R248 ;  /* 0x000000f816f87221 */ /* 0x000fca0000010000 */
[C---:B------:R-:W-:Y:S08]  /*4840*/  HMMA.16816.F32.BF16 R164, R168.reuse, R8, R164 ;  /* 0x00000008a8a4723c */ /* 0x040ff000000418a4 */
[----:B------:R-:W-:Y:S01]  /*4850*/  HMMA.16816.F32.BF16 R168, R168, R10, R40 ;  /* 0x0000000aa8a8723c */ /* 0x000fe20000041828 */
[----:B------:R-:W-:Y:S07]  /*4860*/  @!P0 BRA `(.L_x_1434) ;  /* 0x000032d000008947 */ /* 0x000fee0003800000 */
[----:B------:R-:W2:Y:S04]  /*4870*/  LDL.64 R30, [R1+0x18] ;  /* 0x00001800011e7983 */ /* 0x000ea80000100a00 */
[----:B------:R-:W3:Y:S04]  /*4880*/  LDL R53, [R1+0x2c] ;  /* 0x00002c0001357983 */ /* 0x000ee80000100800 */
[----:B------:R-:W4:Y:S04]  /*4890*/  LDL.64 R28, [R1+0x20] ;  /* 0x00002000011c7983 */ /* 0x000f280000100a00 */
[----:B------:R-:W5:Y:S01]  /*48a0*/  LDL.64 R54, [R1+0x10] ;  /* 0x0000100001367983 */ /* 0x000f620000100a00 */
        /* <DEDUP_REMOVED lines=16> */
[C---:B--2---:R-:W-:Y:S02]  /*49b0*/  IADD3 R4, P3, R30.reuse, 0x20, RZ ;  /* 0x000000201e047810 */ /* 0x044fe40007f7e0ff */
[----:B------:R-:W-:-:S03]  /*49c0*/  IADD3 R2, P2, R30, 0x40, RZ ;  /* 0x000000401e027810 */ /* 0x000fc60007f5e0ff */
[----:B------:R3:W-:Y:S04]  /*49d0*/  STL [R1+0xc], R4 ;  /* 0x00000c0401007387 */ /* 0x0007e80000100800 */
[----:B------:R1:W-:Y:S01]  /*49e0*/  STL [R1+0x4], R2 ;  /* 0x0000040201007387 */ /* 0x0003e20000100800 */
[--C-:B---3--:R-:W-:Y:S02]  /*49f0*/  IMAD.X R4, RZ, RZ, R53.reuse, P3 ;  /* 0x000000ffff047224 */ /* 0x108fe400018e0635 */
[----:B-1----:R-:W-:-:S03]  /*4a00*/  IMAD.X R2, RZ, RZ, R53, P2 ;  /* 0x000000ffff027224 */ /* 0x002fc600010e0635 */
[----:B------:R1:W-:Y:S04]  /*4a10*/  STL [R1+0x8], R4 ;  /* 0x0000080401007387 */ /* 0x0003e80000100800 */
[----:B------:R1:W-:Y:S01]  /*4a20*/  STL [R1], R2 ;  /* 0x0000000201007387 */ /* 0x0003e20000100800 */
[C---:B----4-:R-:W-:Y:S02]  /*4a30*/  IADD3 R252, P1, R28.reuse, 0x20, RZ ;  /* 0x000000201cfc7810 */ /* 0x050fe40007f3e0ff */
[----:B------:R-:W-:-:S03]  /*4a40*/  IADD3 R250, P0, R28, 0x40, RZ ;  /* 0x000000401cfa7810 */ /* 0x000fc60007f1e0ff */
[--C-:B-----5:R-:W-:Y:S02]  /*4a50*/  IMAD.X R251, RZ, RZ, R55.reuse, P1 ;  /* 0x000000fffffb7224 */ /* 0x120fe400008e0637 */
[----:B------:R-:W-:Y:S02]  /*4a60*/  IMAD.X R249, RZ, RZ, R55, P0 ;  /* 0x000000fffff97224 */ /* 0x000fe400000e0637 */
.L_x_1435:
[----:B------:R-:W2:Y:S01]  /*4a70*/  LDL.64 R196, [R1+0x18] ;  /* 0x0000180001c47983 */ /* 0x000ea20000100a00 */
[----:B------:R-:W-:Y:S04]  /*4a80*/  DEPBAR.LE SB0, 0x0 ;  /* 0x000080000000791a */ /* 0x000fe80000000000 */
[----:B-1----:R-:W-:Y:S01]  /*4a90*/  SHF.R.S32.HI R2, RZ, 0x1f, R225 ;  /* 0x0000001fff027819 */ /* 0x002fe200000114e1 */
[----:B------:R-:W3:Y:S01]  /*4aa0*/  LDL R192, [R1+0x2c] ;  /* 0x00002c0001c07983 */ /* 0x000ee20000100800 */
[C---:B------:R-:W-:Y:S01]  /*4ab0*/  IMAD.WIDE.U32 R54, R225.reuse, c[0x0][0x208], RZ ;  /* 0x00008200e1367a25 */ /* 0x040fe200078e00ff */
[----:B------:R-:W-:Y:S02]  /*4ac0*/  MOV R194, c[0x0][0x208] ;  /* 0x0000820000c27a02 */ /* 0x000fe40000000f00 */
[----:B------:R-:W4:Y:S01]  /*4ad0*/  LDL R189, [R1+0xc] ;  /* 0x00000c0001bd7983 */ /* 0x000f220000100800 */
[----:B------:R-:W-:Y:S01]  /*4ae0*/  IMAD R2, R2, c[0x0][0x208], RZ ;  /* 0x0000820002027a24 */ /* 0x000fe200078e02ff */
[C---:B------:R-:W-:Y:S02]  /*4af0*/  SHF.L.U32 R136, R54.reuse, 0x6, RZ ;  /* 0x0000000636887819 */ /* 0x040fe400000006ff */
[----:B------:R-:W5:Y:S01]  /*4b00*/  LDL R193, [R1+0x4] ;  /* 0x0000040001c17983 */ /* 0x000f620000100800 */
[----:B------:R-:W-:Y:S01]  /*4b10*/  IMAD R2, R225, c[0x0][0x20c], R2 ;  /* 0x00008300e1027a24 */ /* 0x000fe200078e0202 */
[----:B------:R-:W-:Y:S02]  /*4b20*/  MOV R195, c[0x0][0x20c] ;  /* 0x0000830000c37a02 */ /* 0x000fe40000000f00 */
[----:B------:R-:W5:Y:S02]  /*4b30*/  LDL R190, [R1+0x8] ;  /* 0x0000080001be7983 */ /* 0x000f640000100800 */
[----:B------:R-:W-:Y:S02]  /*4b40*/  IADD3 R2, R55, R2, RZ ;  /* 0x0000000237027210 */ /* 0x000fe40007ffe0ff */
[----:B------:R-:W5:Y:S02]  /*4b50*/  LDL R191, [R1] ;  /* 0x0000000001bf7983 */ /* 0x000f640000100800 */
[----:B------:R-:W-:Y:S02]  /*4b60*/  SHF.L.U64.HI R2, R54, 0x6, R2 ;  /* 0x0000000636027819 */ /* 0x000fe40000010202 */
[----:B------:R-:W5:Y:S04]  /*4b70*/  LDL R226, [R1+0x28] ;  /* 0x0000280001e27983 */ /* 0x000f680000100800 */
[----:B------:R-:W-:Y:S08]  /*4b80*/  BAR.SYNC.DEFER_BLOCKING 0x0 ;  /* 0x0000000000007b1d */ /* 0x000ff00000010000 */
[----:B------:R-:W-:Y:S08]  /*4b90*/  LDSM.16.M88.4 R64, [R210+0x6100] ;  /* 0x00610000d240783b */ /* 0x000ff00000000200 */
[----:B------:R-:W1:Y:S08]  /*4ba0*/  LDSM.16.M88.4 R16, [R139+0x3100] ;  /* 0x003100008b10783b */ /* 0x000e700000000200 */
[----:B------:R-:W1:Y:S08]  /*4bb0*/  LDSM.16.M88.4 R60, [R210+0x7100] ;  /* 0x00710000d23c783b */ /* 0x000e700000000200 */
[----:B------:R-:W1:Y:S08]  /*4bc0*/  LDSM.16.M88.4 R32, [R139+0x3500] ;  /* 0x003500008b20783b */ /* 0x000e700000000200 */
[----:B------:R-:W5:Y:S04]  /*4bd0*/  LDL R227, [R1+0x34] ;  /* 0x0000340001e37983 */ /* 0x000f680000100800 */
[----:B------:R-:W1:Y:S08]  /*4be0*/  LDSM.16.M88.4 R48, [R139+0x3900] ;  /* 0x003900008b30783b */ /* 0x000e700000000200 */
[----:B------:R-:W5:Y:S01]  /*4bf0*/  LDL.64 R230, [R1+0x20] ;  /* 0x0000200001e67983 */ /* 0x000f620000100a00 */
[-C--:B-1----:R-:W-:Y:S05]  /*4c00*/  HMMA.16816.F32.BF16 R4, R64, R16.reuse, RZ ;  /* 0x000000104004723c */ /* 0x082fea00000418ff */
[----:B------:R-:W1:Y:S03]  /*4c10*/  LDSM.16.M88.4 R132, [R139+0x3d00] ;  /* 0x003d00008b84783b */ /* 0x000e660000000200 */
[C---:B------:R-:W-:Y:S05]  /*4c20*/  HMMA.16816.F32.BF16 R8, R60.reuse, R16, RZ ;  /* 0x000000103c08723c */ /* 0x040fea00000418ff */
[----:B------:R-:W5:Y:S03]  /*4c30*/  LDL.64 R228, [R1+0x10] ;  /* 0x0000100001e47983 */ /* 0x000f660000100a00 */
[-C--:B------:R-:W-:Y:S03]  /*4c40*/  HMMA.16816.F32.BF16 R12, R60, R18.reuse, RZ ;  /* 0x000000123c0c723c */ /* 0x080fe600000418ff */
[----:B------:R-:W-:Y:S05]  /*4c50*/  LDSM.16.M88.4 R172, [R211+0x6100] ;  /* 0x00610000d3ac783b */ /* 0x000fea0000000200 */
[C---:B------:R-:W-:Y:S03]  /*4c60*/  HMMA.16816.F32.BF16 R16, R64.reuse, R18, RZ ;  /* 0x000000124010723c */ /* 0x040fe600000418ff */
[----:B------:R-:W1:Y:S05]  /*4c70*/  LDSM.16.M88.4 R176, [R212] ;  /* 0x00000000d4b0783b */ /* 0x000e6a0000000200 */
[-C--:B------:R-:W-:Y:S03]  /*4c80*/  HMMA.16816.F32.BF16 R20, R64, R32.reuse, RZ ;  /* 0x000000204014723c */ /* 0x080fe600000418ff */
[----:B------:R-:W1:Y:S05]  /*4c90*/  LDSM.16.M88.4 R180, [R211+0x7100] ;  /* 0x00710000d3b4783b */ /* 0x000e6a0000000200 */
[C---:B------:R-:W-:Y:S03]  /*4ca0*/  HMMA.16816.F32.BF16 R24, R60.reuse, R32, RZ ;  /* 0x000000203c18723c */ /* 0x040fe600000418ff */
[----:B------:R-:W1:Y:S05]  /*4cb0*/  LDSM.16.M88.4 R184, [R223] ;  /* 0x00000000dfb8783b */ /* 0x000e6a0000000200 */
[-C--:B------:R-:W-:Y:S08]  /*4cc0*/  HMMA.16816.F32.BF16 R28, R60, R34.reuse, RZ ;  /* 0x000000223c1c723c */ /* 0x080ff000000418ff */
[C---:B------:R-:W-:Y:S08]  /*4cd0*/  HMMA.16816.F32.BF16 R32, R64.reuse, R34, RZ ;  /* 0x000000224020723c */ /* 0x040ff000000418ff */
[-C--:B------:R-:W-:Y:S08]  /*4ce0*/  HMMA.16816.F32.BF16 R36, R64, R48.reuse, RZ ;  /* 0x000000304024723c */ /* 0x080ff000000418ff */
[C---:B------:R-:W-:Y:S08]  /*4cf0*/  HMMA.16816.F32.BF16 R40, R60.reuse, R48, RZ ;  /* 0x000000303c28723c */ /* 0x040ff000000418ff */
[-C--:B------:R-:W-:Y:S08]  /*4d00*/  HMMA.16816.F32.BF16 R44, R60, R50.reuse, RZ ;  /* 0x000000323c2c723c */ /* 0x080ff000000418ff */
[C---:B------:R-:W-:Y:S04]  /*4d10*/  HMMA.16816.F32.BF16 R48, R64.reuse, R50, RZ ;  /* 0x000000324030723c */ /* 0x040fe800000418ff */
[----:B--2---:R-:W-:Y:S04]  /*4d20*/  IADD3 R52, P1, R136, R196, RZ ;  /* 0x000000c488347210 */ /* 0x004fe80007f3e0ff */
[----:B------:R-:W-:Y:S04]  /*4d30*/  LEA R200, P0, R52, c[0x0][0x1f8], 0x1 ;  /* 0x00007e0034c87a11 */ /* 0x000fe800078008ff */
[----:B---3--:R-:W-:Y:S04]  /*4d40*/  IADD3.X R53, R2, R192, RZ, P1, !PT ;  /* 0x000000c002357210 */ /* 0x008fe80000ffe4ff */
[----:B------:R-:W-:Y:S02]  /*4d50*/  LEA.HI.X R201, R52, c[0x0][0x1fc], R53, 0x1, P0 ;  /* 0x00007f0034c97a11 */ /* 0x000fe400000f0c35 */
[-C--:B-1----:R-:W-:Y:S01]  /*4d60*/  HMMA.16816.F32.BF16 R52, R64, R132.reuse, RZ ;  /* 0x000000844034723c */ /* 0x082fe200000418ff */
[C---:B----4-:R-:W-:Y:S02]  /*4d70*/  IADD3 R57, P3, R136.reuse, R189, RZ ;  /* 0x000000bd88397210 */ /* 0x050fe40007f7e0ff */
[----:B-----5:R-:W-:Y:S02]  /*4d80*/  IADD3 R56, P2, R136, R193, RZ ;  /* 0x000000c188387210 */ /* 0x020fe40007f5e0ff */
[C---:B------:R-:W-:Y:S02]  /*4d90*/  LEA R204, P1, R57.reuse, c[0x0][0x1f8], 0x1 ;  /* 0x00007e0039cc7a11 */ /* 0x040fe400078208ff */
[----:B------:R-:W-:Y:S02]  /*4da0*/  LEA R202, P0, R56, c[0x0][0x1f8], 0x1 ;  /* 0x00007e0038ca7a11 */ /* 0x000fe400078008ff */
[C---:B------:R-:W-:Y:S03]  /*4db0*/  IADD3.X R58, R2.reuse, R190, RZ, P3, !PT ;  /* 0x000000be023a7210 */ /* 0x040fe60001ffe4ff */
[----:B------:R-:W-:Y:S02]  /*4dc0*/  IADD3.X R59, R2, R191, RZ, P2, !PT ;  /* 0x000000bf023b7210 */ /* 0x000fe400017fe4ff */
[----:B------:R-:W-:Y:S02]  /*4dd0*/  LEA.HI.X R205, R57, c[0x0][0x1fc], R58, 0x1, P1 ;  /* 0x00007f0039cd7a11 */ /* 0x000fe400008f0c3a */
[----:B------:R-:W-:Y:S02]  /*4de0*/  LEA.HI.X R203, R56, c[0x0][0x1fc], R59, 0x1, P0 ;  /* 0x00007f0038cb7a11 */ /* 0x000fe400000f0c3b */
[C---:B------:R-:W-:Y:S02]  /*4df0*/  HMMA.16816.F32.BF16 R56, R60.reuse, R132, RZ ;  /* 0x000000843c38723c */ /* 0x040fe400000418ff */
[----:B------:R-:W-:Y:S04]  /*4e00*/  LEA R136, P3, R194, R136, 0x5 ;  /* 0x00000088c2887211 */ /* 0x000fe800078628ff */
[C---:B------:R-:W-:Y:S02]  /*4e10*/  IADD3 R188, P0, R136.reuse, R196, RZ ;  /* 0x000000c488bc7210 */ /* 0x040fe40007f1e0ff */
[-C--:B------:R-:W-:Y:S01]  /*4e20*/  HMMA.16816.F32.BF16 R60, R60, R134.reuse, RZ ;  /* 0x000000863c3c723c */ /* 0x080fe200000418ff */
[----:B------:R-:W-:Y:S03]  /*4e30*/  IADD3 R189, P2, R136, R189, RZ ;  /* 0x000000bd88bd7210 */ /* 0x000fe60007f5e0ff */
[----:B------:R-:W-:Y:S02]  /*4e40*/  LEA R132, P4, R188, c[0x0][0x1f8], 0x1 ;  /* 0x00007e00bc847a11 */ /* 0x000fe400078808ff */
[----:B------:R-:W-:Y:S02]  /*4e50*/  LEA.HI.X R2, R194, R2, R195, 0x5, P3 ;  /* 0x00000002c2027211 */ /* 0x000fe400018f2cc3 */
[----:B------:R-:W-:Y:S04]  /*4e60*/  HMMA.16816.F32.BF16 R64, R64, R134, RZ ;  /* 0x000000864040723c */ /* 0x000fe800000418ff */
[C---:B------:R-:W-:Y:S02]  /*4e70*/  LEA R198, P1, R189.reuse, c[0x0][0x1f8], 0x1 ;  /* 0x00007e00bdc67a11 */ /* 0x040fe400078208ff */
[----:B------:R-:W-:Y:S02]  /*4e80*/  IADD3 R136, P3, R136, R193, RZ ;  /* 0x000000c188887210 */ /* 0x000fe40007f7e0ff */
[-C--:B------:R-:W-:Y:S05]  /*4e90*/  HMMA.16816.F32.BF16 R4, R172, R176.reuse, R4 ;  /* 0x000000b0ac04723c */ /* 0x080fea0000041804 */
[C---:B------:R-:W-:Y:S02]  /*4ea0*/  IADD3.X R133, R2.reuse, R192, RZ, P0, !PT ;  /* 0x000000c002857210 */ /* 0x040fe400007fe4ff */
[----:B------:R-:W-:Y:S01]  /*4eb0*/  IADD3.X R190, R2, R190, RZ, P2, !PT ;  /* 0x000000be02be7210 */ /* 0x000fe200017fe4ff */
[C---:B------:R-:W-:Y:S01]  /*4ec0*/  HMMA.16816.F32.BF16 R8, R180.reuse, R176, R8 ;  /* 0x000000b0b408723c */ /* 0x040fe20000041808 */
[----:B------:R-:W-:Y:S03]  /*4ed0*/  LDSM.16.M88.4 R192, [R221] ;  /* 0x00000000ddc0783b */ /* 0x000fe60000000200 */
[----:B------:R-:W-:Y:S02]  /*4ee0*/  LEA.HI.X R133, R188, c[0x0][0x1fc], R133, 0x1, P4 ;  /* 0x00007f00bc857a11 */ /* 0x000fe400020f0c85 */
[----:B------:R-:W-:Y:S02]  /*4ef0*/  IADD3.X R2, R2, R191, RZ, P3, !PT ;  /* 0x000000bf02027210 */ /* 0x000fe40001ffe4ff */
[-C--:B------:R-:W-:Y:S03]  /*4f00*/  HMMA.16816.F32.BF16 R12, R180, R178.reuse, R12 ;  /* 0x000000b2b40c723c */ /* 0x080fe6000004180c */
[----:B------:R-:W-:Y:S02]  /*4f10*/  ISETP.NE.AND P2, PT, R226, RZ, PT ;  /* 0x000000ffe200720c */ /* 0x000fe40003f45270 */
[----:B------:R-:W-:Y:S02]  /*4f20*/  LEA.HI.X R199, R189, c[0x0][0x1fc], R190, 0x1, P1 ;  /* 0x00007f00bdc77a11 */ /* 0x000fe400008f0cbe */
[----:B------:R-:W1:Y:S01]  /*4f30*/  LDSM.16.M88.4 R188, [R222] ;  /* 0x00000000debc783b */ /* 0x000e620000000200 */
[C---:B------:R-:W-:Y:S04]  /*4f40*/  HMMA.16816.F32.BF16 R16, R172.reuse, R178, R16 ;  /* 0x000000b2ac10723c */ /* 0x040fe80000041810 */
[C---:B------:R-:W-:Y:S03]  /*4f50*/  LEA R196, P0, R136.reuse, c[0x0][0x1f8], 0x1 ;  /* 0x00007e0088c47a11 */ /* 0x040fe600078008ff */
[----:B------:R-:W-:Y:S01]  /*4f60*/  @!PT LDS RZ, [RZ] ;  /* 0x00000000fffff984 */ /* 0x000fe20000000800 */
[----:B------:R-:W-:Y:S01]  /*4f70*/  @!PT LDS RZ, [RZ] ;  /* 0x00000000fffff984 */ /* 0x000fe20000000800 */
[----:B------:R-:W-:Y:S01]  /*4f80*/  @!PT LDS RZ, [RZ] ;  /* 0x00000000fffff984 */ /* 0x000fe20000000800 */
[----:B------:R2:W-:Y:S01]  /*4f90*/  LDGSTS.E.BYPASS.LTC128B.128 [R224+0x100], [R200.64], !P5 ;  /* 0x00100000c8e07fae */ /* 0x0005e2000e901d46 */
[-C--:B------:R-:W-:Y:S04]  /*4fa0*/  HMMA.16816.F32.BF16 R20, R172, R184.reuse, R20 ;  /* 0x000000b8ac14723c */ /* 0x080fe80000041814 */
[----:B------:R-:W-:Y:S02]  /*4fb0*/  LEA.HI.X R197, R136, c[0x0][0x1fc], R2, 0x1, P0 ;  /* 0x00007f0088c57a11 */ /* 0x000fe400000f0c02 */
[C---:B------:R-:W-:Y:S01]  /*4fc0*/  ISETP.GT.AND P0, PT, R225.reuse, R227, PT ;  /* 0x000000e3e100720c */ /* 0x040fe20003f04270 */
[----:B------:R3:W-:Y:S01]  /*4fd0*/  LDGSTS.E.BYPASS.LTC128B.128 [R224+0x1100], [R204.64], !P2 ;  /* 0x01100000cce07fae */ /* 0x0007e2000d101d46 */
[C---:B------:R-:W-:Y:S01]  /*4fe0*/  HMMA.16816.F32.BF16 R24, R180.reuse, R184, R24 ;  /* 0x000000b8b418723c */ /* 0x040fe20000041818 */
[----:B------:R-:W-:Y:S03]  /*4ff0*/  MOV R227, c[0x0][0x1e0] ;  /* 0x0000780000e37a02 */ /* 0x000fe60000000f00 */
[----:B------:R-:W-:Y:S02]  /*5000*/  IADD3 R225, R225, -0x1, RZ ;  /* 0xffffffffe1e17810 */ /* 0x000fe40007ffe0ff */
[----:B------:R-:W-:Y:S01]  /*5010*/  SHF.L.U32 R227, R227, 0x5, RZ ;  /* 0x00000005e3e37819 */ /* 0x000fe200000006ff */
[----:B------:R2:W-:Y:S01]  /*5020*/  LDGSTS.E.BYPASS.LTC128B.128 [R224+0x2100], [R202.64], !P6 ;  /* 0x02100000cae07fae */ /* 0x0005e2000f101d46 */
[-C--:B------:R-:W-:Y:S07]  /*5030*/  HMMA.16816.F32.BF16 R28, R180, R186.reuse, R28 ;  /* 0x000000bab41c723c */ /* 0x080fee000004181c */
[----:B------:R4:W-:Y:S01]  /*5040*/  LDGSTS.E.BYPASS.LTC128B.128 [R224+0x900], [R132.64], !P5 ;  /* 0x0090000084e07fae */ /* 0x0009e2000e901d46 */
[C---:B------:R-:W-:Y:S07]  /*5050*/  HMMA.16816.F32.BF16 R32, R172.reuse, R186, R32 ;  /* 0x000000baac20723c */ /* 0x040fee0000041820 */
[----:B------:R5:W-:Y:S01]  /*5060*/  LDGSTS.E.BYPASS.LTC128B.128 [R224+0x1900], [R198.64], !P2 ;  /* 0x01900000c6e07fae */ /* 0x000be2000d101d46 */
[-C--:B-1----:R-:W-:Y:S07]  /*5070*/  HMMA.16816.F32.BF16 R36, R172, R188.reuse, R36 ;  /* 0x000000bcac24723c */ /* 0x082fee0000041824 */
[----:B------:R5:W-:Y:S01]  /*5080*/  LDGSTS.E.BYPASS.LTC128B.128 [R224+0x2900], [R196.64], !P6 ;  /* 0x02900000c4e07fae */ /* 0x000be2000f101d46 */
[C---:B------:R-:W-:Y:S07]  /*5090*/  HMMA.16816.F32.BF16 R40, R180.reuse, R188, R40 ;  /* 0x000000bcb428723c */ /* 0x040fee0000041828 */
[----:B--2---:R-:W-:Y:S01]  /*50a0*/  LDSM.16.M88.4 R200, [R210+0x9100] ;  /* 0x00910000d2c8783b */ /* 0x004fe20000000200 */
[-C--:B------:R-:W-:Y:S07]  /*50b0*/  HMMA.16816.F32.BF16 R44, R180, R190.reuse, R44 ;  /* 0x000000beb42c723c */ /* 0x080fee000004182c */
[----:B------:R-:W0:Y:S01]  /*50c0*/  LDGDEPBAR ;  /* 0x00000000000079af */ /* 0x000e220000000000 */
[C---:B------:R-:W-:Y:S07]  /*50d0*/  HMMA.16816.F32.BF16 R48, R172.reuse, R190, R48 ;  /* 0x000000beac30723c */ /* 0x040fee0000041830 */
[----:B----4-:R-:W-:Y:S01]  /*50e0*/  LDSM.16.M88.4 R132, [R210+0x8100] ;  /* 0x00810000d284783b */ /* 0x010fe20000000200 */
[-C--:B------:R-:W-:Y:S07]  /*50f0*/  HMMA.16816.F32.BF16 R52, R172, R192.reuse, R52 ;  /* 0x000000c0ac34723c */ /* 0x080fee0000041834 */
[----:B-----5:R-:W1:Y:S01]  /*5100*/  LDSM.16.M88.4 R196, [R139+0x4100] ;  /* 0x004100008bc4783b */ /* 0x020e620000000200 */
[C---:B------:R-:W-:Y:S07]  /*5110*/  HMMA.16816.F32.BF16 R56, R180.reuse, R192, R56 ;  /* 0x000000c0b438723c */ /* 0x040fee0000041838 */
[----:B---3--:R-:W2:Y:S01]  /*5120*/  LDSM.16.M88.4 R204, [R139+0x4500] ;  /* 0x004500008bcc783b */ /* 0x008ea20000000200 */
[-C--:B------:R-:W-:Y:S07]  /*5130*/  HMMA.16816.F32.BF16 R60, R180, R194.reuse, R60 ;  /* 0x000000c2b43c723c */ /* 0x080fee000004183c */
[----:B------:R-:W3:Y:S01]  /*5140*/  LDSM.16.M88.4 R176, [R139+0x4900] ;  /* 0x004900008bb0783b */ /* 0x000ee20000000200 */
[----:B------:R-:W-:Y:S07]  /*5150*/  HMMA.16816.F32.BF16 R64, R172, R194, R64 ;  /* 0x000000c2ac40723c */ /* 0x000fee0000041840 */
[----:B------:R-:W4:Y:S08]  /*5160*/  LDSM.16.M88.4 R172, [R139+0x4d00] ;  /* 0x004d00008bac783b */ /* 0x000f300000000200 */
[----:B------:R-:W-:Y:S01]  /*5170*/  LDSM.16.M88.4 R180, [R211+0x8100] ;  /* 0x00810000d3b4783b */ /* 0x000fe20000000200 */
[-C--:B-1----:R-:W-:Y:S07]  /*5180*/  HMMA.16816.F32.BF16 R4, R132, R196.reuse, R4 ;  /* 0x000000c48404723c */ /* 0x082fee0000041804 */
[----:B------:R-:W1:Y:S01]  /*5190*/  LDSM.16.M88.4 R184, [R220] ;  /* 0x00000000dcb8783b */ /* 0x000e620000000200 */
[C---:B------:R-:W-:Y:S07]  /*51a0*/  HMMA.16816.F32.BF16 R8, R200.reuse, R196, R8 ;  /* 0x000000c4c808723c */ /* 0x040fee0000041808 */
[----:B------:R-:W5:Y:S01]  /*51b0*/  LDSM.16.M88.4 R188, [R211+0x9100] ;  /* 0x00910000d3bc783b */ /* 0x000f620000000200 */
[-C--:B------:R-:W-:Y:S07]  /*51c0*/  HMMA.16816.F32.BF16 R12, R200, R198.reuse, R12 ;  /* 0x000000c6c80c723c */ /* 0x080fee000004180c */
[----:B------:R-:W1:Y:S01]  /*51d0*/  LDSM.16.M88.4 R192, [R219] ;  /* 0x00000000dbc0783b */ /* 0x000e620000000200 */
[C---:B------:R-:W-:Y:S07]  /*51e0*/  HMMA.16816.F32.BF16 R16, R132.reuse, R198, R16 ;  /* 0x000000c68410723c */ /* 0x040fee0000041810 */
[----:B------:R-:W-:Y:S01]  /*51f0*/  LDSM.16.M88.4 R196, [R217] ;  /* 0x00000000d9c4783b */ /* 0x000fe20000000200 */
[-C--:B--2---:R-:W-:Y:S08]  /*5200*/  HMMA.16816.F32.BF16 R20, R132, R204.reuse, R20 ;  /* 0x000000cc8414723c */ /* 0x084ff00000041814 */
[C---:B------:R-:W-:Y:S08]  /*5210*/  HMMA.16816.F32.BF16 R24, R200.reuse, R204, R24 ;  /* 0x000000ccc818723c */ /* 0x040ff00000041818 */
[-C--:B------:R-:W-:Y:S08]  /*5220*/  HMMA.16816.F32.BF16 R28, R200, R206.reuse, R28 ;  /* 0x000000cec81c723c */ /* 0x080ff0000004181c */
[C---:B------:R-:W-:Y:S01]  /*5230*/  HMMA.16816.F32.BF16 R32, R132.reuse, R206, R32 ;  /* 0x000000ce8420723c */ /* 0x040fe20000041820 */
[----:B------:R-:W-:Y:S07]  /*5240*/  LDSM.16.M88.4 R204, [R139+0x5500] ;  /* 0x005500008bcc783b */ /* 0x000fee0000000200 */
[-C--:B---3--:R-:W-:Y:S08]  /*5250*/  HMMA.16816.F32.BF16 R36, R132, R176.reuse, R36 ;  /* 0x000000b08424723c */ /* 0x088ff00000041824 */
[C---:B------:R-:W-:Y:S08]  /*5260*/  HMMA.16816.F32.BF16 R40, R200.reuse, R176, R40 ;  /* 0x000000b0c828723c */ /* 0x040ff00000041828 */
[-C--:B------:R-:W-:Y:S08]  /*5270*/  HMMA.16816.F32.BF16 R44, R200, R178.reuse, R44 ;  /* 0x000000b2c82c723c */ /* 0x080ff0000004182c */
[C---:B------:R-:W-:Y:S01]  /*5280*/  HMMA.16816.F32.BF16 R48, R132.reuse, R178, R48 ;  /* 0x000000b28430723c */ /* 0x040fe20000041830 */
[----:B------:R-:W2:Y:S07]  /*5290*/  LDSM.16.M88.4 R176, [R218] ;  /* 0x00000000dab0783b */ /* 0x000eae0000000200 */
[-C--:B----4-:R-:W-:Y:S08]  /*52a0*/  HMMA.16816.F32.BF16 R52, R132, R172.reuse, R52 ;  /* 0x000000ac8434723c */ /* 0x090ff00000041834 */
[C---:B------:R-:W-:Y:S08]  /*52b0*/  HMMA.16816.F32.BF16 R56, R200.reuse, R172, R56 ;  /* 0x000000acc838723c */ /* 0x040ff00000041838 */
[-C--:B------:R-:W-:Y:S01]  /*52c0*/  HMMA.16816.F32.BF16 R60, R200, R174.reuse, R60 ;  /* 0x000000aec83c723c */ /* 0x080fe2000004183c */
[----:B------:R-:W-:Y:S07]  /*52d0*/  LDSM.16.M88.4 R200, [R210+0xb100] ;  /* 0x00b10000d2c8783b */ /* 0x000fee0000000200 */
[----:B------:R-:W-:Y:S01]  /*52e0*/  HMMA.16816.F32.BF16 R64, R132, R174, R64 ;  /* 0x000000ae8440723c */ /* 0x000fe20000041840 */
[----:B------:R-:W-:Y:S07]  /*52f0*/  LDSM.16.M88.4 R132, [R210+0xa100] ;  /* 0x00a10000d284783b */ /* 0x000fee0000000200 */
[-C--:B-1----:R-:W-:Y:S01]  /*5300*/  HMMA.16816.F32.BF16 R4, R180, R184.reuse, R4 ;  /* 0x000000b8b404723c */ /* 0x082fe20000041804 */
[----:B------:R-:W1:Y:S07]  /*5310*/  LDSM.16.M88.4 R172, [R139+0x5100] ;  /* 0x005100008bac783b */ /* 0x000e6e0000000200 */
[C---:B-----5:R-:W-:Y:S08]  /*5320*/  HMMA.16816.F32.BF16 R8, R188.reuse, R184, R8 ;  /* 0x000000b8bc08723c */ /* 0x060ff00000041808 */
[-C--:B------:R-:W-:Y:S08]  /*5330*/  HMMA.16816.F32.BF16 R12, R188, R186.reuse, R12 ;  /* 0x000000babc0c723c */ /* 0x080ff0000004180c */
[C---:B------:R-:W-:Y:S01]  /*5340*/  HMMA.16816.F32.BF16 R16, R180.reuse, R186, R16 ;  /* 0x000000bab410723c */ /* 0x040fe20000041810 */
[----:B------:R-:W-:Y:S07]  /*5350*/  LDSM.16.M88.4 R184, [R216] ;  /* 0x00000000d8b8783b */ /* 0x000fee0000000200 */
[-C--:B------:R-:W-:Y:S08]  /*5360*/  HMMA.16816.F32.BF16 R20, R180, R192.reuse, R20 ;  /* 0x000000c0b414723c */ /* 0x080ff00000041814 */
[C---:B------:R-:W-:Y:S08]  /*5370*/  HMMA.16816.F32.BF16 R24, R188.reuse, R192, R24 ;  /* 0x000000c0bc18723c */ /* 0x040ff00000041818 */
[-C--:B------:R-:W-:Y:S08]  /*5380*/  HMMA.16816.F32.BF16 R28, R188, R194.reuse, R28 ;  /* 0x000000c2bc1c723c */ /* 0x080ff0000004181c */
[C---:B------:R-:W-:Y:S01]  /*5390*/  HMMA.16816.F32.BF16 R32, R180.reuse, R194, R32 ;  /* 0x000000c2b420723c */ /* 0x040fe20000041820 */
[----:B------:R-:W-:Y:S07]  /*53a0*/  LDSM.16.M88.4 R192, [R215] ;  /* 0x00000000d7c0783b */ /* 0x000fee0000000200 */
[-C--:B--2---:R-:W-:Y:S08]  /*53b0*/  HMMA.16816.F32.BF16 R36, R180, R176.reuse, R36 ;  /* 0x000000b0b424723c */ /* 0x084ff00000041824 */
[C---:B------:R-:W-:Y:S08]  /*53c0*/  HMMA.16816.F32.BF16 R40, R188.reuse, R176, R40 ;  /* 0x000000b0bc28723c */ /* 0x040ff00000041828 */
[-C--:B------:R-:W-:Y:S08]  /*53d0*/  HMMA.16816.F32.BF16 R44, R188, R178.reuse, R44 ;  /* 0x000000b2bc2c723c */ /* 0x080ff0000004182c */
[C---:B------:R-:W-:Y:S01]  /*53e0*/  HMMA.16816.F32.BF16 R48, R180.reuse, R178, R48 ;  /* 0x000000b2b430723c */ /* 0x040fe20000041830 */
[----:B------:R-:W2:Y:S07]  /*53f0*/  LDSM.16.M88.4 R176, [R139+0x5900] ;  /* 0x005900008bb0783b */ /* 0x000eae0000000200 */
[-C--:B------:R-:W-:Y:S08]  /*5400*/  HMMA.16816.F32.BF16 R52, R180, R196.reuse, R52 ;  /* 0x000000c4b434723c */ /* 0x080ff00000041834 */
[C---:B------:R-:W-:Y:S08]  /*5410*/  HMMA.16816.F32.BF16 R56, R188.reuse, R196, R56 ;  /* 0x000000c4bc38723c */ /* 0x040ff00000041838 */
[-C--:B------:R-:W-:Y:S01]  /*5420*/  HMMA.16816.F32.BF16 R60, R188, R198.reuse, R60 ;  /* 0x000000c6bc3c723c */ /* 0x080fe2000004183c */
[----:B------:R-:W-:Y:S07]  /*5430*/  LDSM.16.M88.4 R188, [R211+0xb100] ;  /* 0x00b10000d3bc783b */ /* 0x000fee0000000200 */
[----:B------:R-:W-:Y:S01]  /*5440*/  HMMA.16816.F32.BF16 R64, R180, R198, R64 ;  /* 0x000000c6b440723c */ /* 0x000fe20000041840 */
[----:B------:R-:W-:Y:S07]  /*5450*/  LDSM.16.M88.4 R180, [R211+0xa100] ;  /* 0x00a10000d3b4783b */ /* 0x000fee0000000200 */
[-C--:B-1----:R-:W-:Y:S01]  /*5460*/  HMMA.16816.F32.BF16 R4, R132, R172.reuse, R4 ;  /* 0x000000ac8404723c */ /* 0x082fe20000041804 */
[----:B------:R-:W-:Y:S07]  /*5470*/  LDSM.16.M88.4 R196, [R213] ;  /* 0x00000000d5c4783b */ /* 0x000fee0000000200 */
[C---:B------:R-:W-:Y:S08]  /*5480*/  HMMA.16816.F32.BF16 R8, R200.reuse, R172, R8 ;  /* 0x000000acc808723c */ /* 0x040ff00000041808 */
        /* <DEDUP_REMOVED lines=10> */
[C---:B------:R-:W-:Y:S01]  /*5530*/  HMMA.16816.F32.BF16 R48, R132.reuse, R178, R48 ;  /* 0x000000b28430723c */ /* 0x040fe20000041830 */
[----:B------:R-:W2:Y:S01]  /*5540*/  LDSM.16.M88.4 R176, [R214] ;  /* 0x00000000d6b0783b */ /* 0x000ea20000000200 */
[----:B------:R-:W-:Y:S06]  /*5550*/  DEPBAR.LE SB0, 0x0 ;  /* 0x000080000000791a */ /* 0x000fec0000000000 */
[-C--:B-1----:R-:W-:Y:S01]  /*5560*/  HMMA.16816.F32.BF16 R52, R132, R172.reuse, R52 ;  /* 0x000000ac8434723c */ /* 0x082fe20000041834 */
[----:B------:R-:W-:Y:S07]  /*5570*/  BAR.SYNC.DEFER_BLOCKING 0x0 ;  /* 0x0000000000007b1d */ /* 0x000fee0000010000 */
[C---:B------:R-:W-:Y:S08]  /*5580*/  HMMA.16816.F32.BF16 R56, R200.reuse, R172, R56 ;  /* 0x000000acc838723c */ /* 0x040ff00000041838 */
[-C--:B------:R-:W-:Y:S08]  /*5590*/  HMMA.16816.F32.BF16 R60, R200, R174.reuse, R60 ;  /* 0x000000aec83c723c */ /* 0x080ff0000004183c */
[----:B------:R-:W-:Y:S07]  /*55a0*/  HMMA.16816.F32.BF16 R64, R132, R174, R64 ;  /* 0x000000ae8440723c */ /* 0x000fee0000041840 */
[----:B------:R-:W-:Y:S01]  /*55b0*/  MOV R175, 0x5 ;  /* 0x0000000500af7802 */ /* 0x000fe20000000f00 */
[-C--:B------:R-:W-:Y:S01]  /*55c0*/  HMMA.16816.F32.BF16 R4, R180, R184.reuse, R4 ;  /* 0x000000b8b404723c */ /* 0x080fe20000041804 */
[----:B------:R-:W-:Y:S04]  /*55d0*/  MOV R174, c[0x0][0x1e0] ;  /* 0x0000780000ae7a02 */ /* 0x000fe80000000f00 */
[----:B------:R-:W-:Y:S03]  /*55e0*/  SHF.L.U64.HI R174, R174, R175, c[0x0][0x1e4] ;  /* 0x00007900aeae7619 */ /* 0x000fe600000102af */
[C---:B------:R-:W-:Y:S08]  /*55f0*/  HMMA.16816.F32.BF16 R8, R188.reuse, R184, R8 ;  /* 0x000000b8bc08723c */ /* 0x040ff00000041808 */
[-C--:B------:R-:W-:Y:S08]  /*5600*/  HMMA.16816.F32.BF16 R12, R188, R186.reuse, R12 ;  /* 0x000000babc0c723c */ /* 0x080ff0000004180c */
[C---:B------:R-:W-:Y:S04]  /*5610*/  HMMA.16816.F32.BF16 R16, R180.reuse, R186, R16 ;  /* 0x000000bab410723c */ /* 0x040fe80000041810 */
[----:B------:R-:W-:Y:S02]  /*5620*/  FMNMX.FTZ R2, R4, R0, !PT ;  /* 0x0000000004027209 */ /* 0x000fe40007810000 */
[----:B------:R-:W-:Y:S02]  /*5630*/  FMNMX.FTZ R132, R6, R3, !PT ;  /* 0x0000000306847209 */ /* 0x000fe40007810000 */
[-C--:B------:R-:W-:Y:S04]  /*5640*/  HMMA.16816.F32.BF16 R20, R180, R192.reuse, R20 ;  /* 0x000000c0b414723c */ /* 0x080fe80000041814 */
[----:B------:R-:W-:Y:S02]  /*5650*/  FMNMX.FTZ R133, R8, R137, !PT ;  /* 0x0000008908857209 */ /* 0x000fe40007810000 */
[----:B------:R-:W-:Y:S02]  /*5660*/  FMNMX.FTZ R2, R5, R2, !PT ;  /* 0x0000000205027209 */ /* 0x000fe40007810000 */
        /* <DEDUP_REMOVED lines=9> */
[-C--:B--2---:R-:W-:Y:S04]  /*5700*/  HMMA.16816.F32.BF16 R36, R180, R176.reuse, R36 ;  /* 0x000000b0b424723c */ /* 0x084fe80000041824 */
        /* <DEDUP_REMOVED lines=20> */
[----:B------:R-:W-:Y:S04]  /*5850*/  HMMA.16816.F32.BF16 R64, R180, R198, R64 ;  /* 0x000000c6b440723c */ /* 0x000fe80000041840 */
[----:B------:R-:W-:Y:S02]  /*5860*/  FMNMX.FTZ R2, R38, R2, !PT ;  /* 0x0000000226027209 */ /* 0x000fe40007810000 */
[----:B------:R-:W-:Y:S02]  /*5870*/  FMNMX.FTZ R136, R49, R136, !PT ;  /* 0x0000008831887209 */ /* 0x000fe40007810000 */
[----:B------:R-:W-:Y:S04]  /*5880*/  FMNMX.FTZ R2, R39, R2, !PT ;  /* 0x0000000227027209 */ /* 0x000fe80007810000 */
        /* <DEDUP_REMOVED lines=25> */
[----:B-1----:R-:W-:Y:S02]  /*5a20*/  FMNMX.FTZ R136, R136, R135, !PT ;  /* 0x0000008788887209 */ /* 0x002fe40007810000 */
[----:B------:R-:W-:Y:S02]  /*5a30*/  FMNMX.FTZ R132, R56, R132, !PT ;  /* 0x0000008438847209 */ /* 0x000fe40007810000 */
[----:B------:R-:W-:Y:S01]  /*5a40*/  FMNMX.FTZ R133, R30, R133, !PT ;  /* 0x000000851e857209 */ /* 0x000fe20007810000 */
[----:B------:R-:W1:Y:S01]  /*5a50*/  SHFL.BFLY PT, R173, R136, 0x1, 0x1f ;  /* 0x0c201f0088ad7f89 */ /* 0x000e6200000e0000 */
[----:B------:R-:W-:Y:S02]  /*5a60*/  FMNMX.FTZ R132, R57, R132, !PT ;  /* 0x0000008439847209 */ /* 0x000fe40007810000 */
[----:B--2---:R-:W-:Y:S02]  /*5a70*/  FMNMX.FTZ R2, R2, R134, !PT ;  /* 0x0000008602027209 */ /* 0x004fe40007810000 */
[----:B------:R-:W-:Y:S02]  /*5a80*/  FMNMX.FTZ R132, R60, R132, !PT ;  /* 0x000000843c847209 */ /* 0x000fe40007810000 */
[----:B------:R-:W-:Y:S01]  /*5a90*/  FMNMX.FTZ R133, R31, R133, !PT ;  /* 0x000000851f857209 */ /* 0x000fe20007810000 */
[----:B------:R-:W2:Y:S01]  /*5aa0*/  SHFL.BFLY PT, R135, R2, 0x1, 0x1f ;  /* 0x0c201f0002877f89 */ /* 0x000ea200000e0000 */
[----:B------:R-:W-:Y:S02]  /*5ab0*/  FMNMX.FTZ R132, R61, R132, !PT ;  /* 0x000000843d847209 */ /* 0x000fe40007810000 */
[----:B------:R-:W-:Y:S04]  /*5ac0*/  FMNMX.FTZ R133, R42, R133, !PT ;  /* 0x000000852a857209 */ /* 0x000fe80007810000 */
[----:B------:R-:W-:Y:S01]  /*5ad0*/  FMNMX.FTZ R133, R43, R133, !PT ;  /* 0x000000852b857209 */ /* 0x000fe20007810000 */
[----:B------:R-:W3:Y:S03]  /*5ae0*/  SHFL.BFLY PT, R172, R132, 0x2, 0x1f ;  /* 0x0c401f0084ac7f89 */ /* 0x000ee600000e0000 */
[----:B------:R-:W-:Y:S02]  /*5af0*/  FMNMX.FTZ R133, R46, R133, !PT ;  /* 0x000000852e857209 */ /* 0x000fe40007810000 */
[----:B-1----:R-:W-:Y:S05]  /*5b00*/  FMNMX.FTZ R136, R136, R173, !PT ;  /* 0x000000ad88887209 */ /* 0x002fea0007810000 */
[C---:B------:R-:W-:Y:S02]  /*5b10*/  FADD.FTZ R0, -R136.reuse, R0 ;  /* 0x0000000088007221 */ /* 0x040fe40000010100 */
[----:B------:R-:W-:Y:S01]  /*5b20*/  FMUL.FTZ R180, R136, c[0x0][0x2d0] ;  /* 0x0000b40088b47a20 */ /* 0x000fe20000410000 */
[----:B--2---:R-:W-:Y:S01]  /*5b30*/  FMNMX.FTZ R135, R2, R135, !PT ;  /* 0x0000008702877209 */ /* 0x004fe20007810000 */
[----:B------:R-:W-:Y:S01]  /*5b40*/  FMUL.FTZ R0, R0, c[0x0][0x2d0] ;  /* 0x0000b40000007a20 */ /* 0x000fe20000410000 */
[----:B------:R-:W-:Y:S01]  /*5b50*/  FMNMX.FTZ R2, R47, R133, !PT ;  /* 0x000000852f027209 */ /* 0x000fe20007810000 */
[--C-:B------:R-:W-:Y:S02]  /*5b60*/  FFMA.FTZ R4, R4, c[0x0][0x2d0], -R180.reuse ;  /* 0x0000b40004047a23 */ /* 0x100fe400000108b4 */
[----:B------:R1:W2:Y:S01]  /*5b70*/  MUFU.EX2 R133, R0 ;  /* 0x0000000000857308 */ /* 0x0002a20000000800 */
[----:B------:R-:W-:Y:S01]  /*5b80*/  FMNMX.FTZ R2, R58, R2, !PT ;  /* 0x000000023a027209 */ /* 0x000fe20007810000 */
[----:B------:R-:W-:Y:S01]  /*5b90*/  FMUL.FTZ R181, R135, c[0x0][0x2d0] ;  /* 0x0000b40087b57a20 */ /* 0x000fe20000410000 */
[----:B---3--:R-:W-:Y:S01]  /*5ba0*/  FMNMX.FTZ R132, R132, R172, !PT ;  /* 0x000000ac84847209 */ /* 0x008fe20007810000 */
[--C-:B------:R-:W-:Y:S01]  /*5bb0*/  FFMA.FTZ R5, R5, c[0x0][0x2d0], -R180.reuse ;  /* 0x0000b40005057a23 */ /* 0x100fe200000108b4 */
[----:B------:R-:W-:Y:S01]  /*5bc0*/  FMNMX.FTZ R2, R59, R2, !PT ;  /* 0x000000023b027209 */ /* 0x000fe20007810000 */
[--C-:B------:R-:W-:Y:S02]  /*5bd0*/  FFMA.FTZ R19, R19, c[0x0][0x2d0], -R181.reuse ;  /* 0x0000b40013137a23 */ /* 0x100fe400000108b5 */
[----:B------:R-:W3:Y:S01]  /*5be0*/  SHFL.BFLY PT, R134, R132, 0x1, 0x1f ;  /* 0x0c201f0084867f89 */ /* 0x000ee200000e0000 */
[--C-:B------:R-:W-:Y:S01]  /*5bf0*/  FFMA.FTZ R6, R6, c[0x0][0x2d0], -R181.reuse ;  /* 0x0000b40006067a23 */ /* 0x100fe200000108b5 */
[----:B------:R4:W-:Y:S01]  /*5c00*/  MUFU.EX2 R241, R4 ;  /* 0x0000000400f17308 */ /* 0x0009e20000000800 */
[--C-:B------:R-:W-:Y:S02]  /*5c10*/  FFMA.FTZ R7, R7, c[0x0][0x2d0], -R181.reuse ;  /* 0x0000b40007077a23 */ /* 0x100fe400000108b5 */
[--C-:B------:R-:W-:Y:S02]  /*5c20*/  FFMA.FTZ R17, R17, c[0x0][0x2d0], -R180.reuse ;  /* 0x0000b40011117a23 */ /* 0x100fe400000108b4 */
[--C-:B------:R-:W-:Y:S02]  /*5c30*/  FFMA.FTZ R16, R16, c[0x0][0x2d0], -R180.reuse ;  /* 0x0000b40010107a23 */ /* 0x100fe400000108b4 */
[--C-:B------:R-:W-:Y:S02]  /*5c40*/  FFMA.FTZ R18, R18, c[0x0][0x2d0], -R181.reuse ;  /* 0x0000b40012127a23 */ /* 0x100fe400000108b5 */
[--C-:B------:R-:W-:Y:S01]  /*5c50*/  FFMA.FTZ R36, R36, c[0x0][0x2d0], -R180.reuse ;  /* 0x0000b40024247a23 */ /* 0x100fe200000108b4 */
[----:B------:R5:W-:Y:S01]  /*5c60*/  MUFU.EX2 R238, R19 ;  /* 0x0000001300ee7308 */ /* 0x000be20000000800 */
[--C-:B------:R-:W-:Y:S02]  /*5c70*/  FFMA.FTZ R37, R37, c[0x0][0x2d0], -R180.reuse ;  /* 0x0000b40025257a23 */ /* 0x100fe400000108b4 */
[----:B------:R-:W-:Y:S02]  /*5c80*/  FFMA.FTZ R38, R38, c[0x0][0x2d0], -R181 ;  /* 0x0000b40026267a23 */ /* 0x000fe400000108b5 */
[----:B-1----:R-:W-:Y:S02]  /*5c90*/  FADD.FTZ R0, -R135, R3 ;  /* 0x0000000387007221 */ /* 0x002fe40000010100 */
[----:B------:R-:W-:Y:S02]  /*5ca0*/  FFMA.FTZ R39, R39, c[0x0][0x2d0], -R181 ;  /* 0x0000b40027277a23 */ /* 0x000fe400000108b5 */
[----:B------:R-:W-:Y:S01]  /*5cb0*/  FMUL.FTZ R3, R0, c[0x0][0x2d0] ;  /* 0x0000b40000037a20 */ /* 0x000fe20000410000 */
[----:B------:R-:W-:Y:S01]  /*5cc0*/  FMNMX.FTZ R0, R62, R2, !PT ;  /* 0x000000023e007209 */ /* 0x000fe20007810000 */
[----:B------:R-:W-:Y:S01]  /*5cd0*/  MUFU.EX2 R237, R6 ;  /* 0x0000000600ed7308 */ /* 0x000fe20000000800 */
[----:B---3--:R-:W-:Y:S01]  /*5ce0*/  FMNMX.FTZ R134, R132, R134, !PT ;  /* 0x0000008684867209 */ /* 0x008fe20007810000 */
[--C-:B------:R-:W-:Y:S01]  /*5cf0*/  FFMA.FTZ R48, R48, c[0x0][0x2d0], -R180.reuse ;  /* 0x0000b40030307a23 */ /* 0x100fe200000108b4 */
[----:B------:R-:W-:Y:S01]  /*5d00*/  FMNMX.FTZ R0, R63, R0, !PT ;  /* 0x000000003f007209 */ /* 0x000fe20007810000 */
[----:B------:R-:W-:Y:S01]  /*5d10*/  FFMA.FTZ R49, R49, c[0x0][0x2d0], -R180 ;  /* 0x0000b40031317a23 */ /* 0x000fe200000108b4 */
[----:B----4-:R-:W-:Y:S01]  /*5d20*/  @P0 SHF.R.S32.HI R4, RZ, 0x1f, R225 ;  /* 0x0000001fff040819 */ /* 0x010fe200000114e1 */
[C---:B------:R-:W-:Y:S02]  /*5d30*/  FADD.FTZ R2, -R134.reuse, R137 ;  /* 0x0000008986027221 */ /* 0x040fe40000010100 */
[----:B------:R-:W-:Y:S02]  /*5d40*/  FMUL.FTZ R182, R134, c[0x0][0x2d0] ;  /* 0x0000b40086b67a20 */ /* 0x000fe40000410000 */
[----:B------:R1:W3:Y:S01]  /*5d50*/  MUFU.EX2 R132, R3 ;  /* 0x0000000300847308 */ /* 0x0002e20000000800 */
[----:B------:R-:W-:Y:S02]  /*5d60*/  @P0 IMAD R4, R4, c[0x0][0x1e0], RZ ;  /* 0x0000780004040a24 */ /* 0x000fe400078e02ff */
[----:B-----5:R-:W-:Y:S02]  /*5d70*/  FFMA.FTZ R19, R8, c[0x0][0x2d0], -R182 ;  /* 0x0000b40008137a23 */ /* 0x020fe400000108b6 */
[----:B------:R-:W-:Y:S02]  /*5d80*/  @P0 IMAD R4, R225, c[0x0][0x1e4], R4 ;  /* 0x00007900e1040a24 */ /* 0x000fe400078e0204 */
[--C-:B------:R-:W-:Y:S02]  /*5d90*/  FFMA.FTZ R12, R12, c[0x0][0x2d0], -R182.reuse ;  /* 0x0000b4000c0c7a23 */ /* 0x100fe400000108b6 */
[--C-:B------:R-:W-:Y:S01]  /*5da0*/  FFMA.FTZ R13, R13, c[0x0][0x2d0], -R182.reuse ;  /* 0x0000b4000d0d7a23 */ /* 0x100fe200000108b6 */
[----:B------:R4:W-:Y:S01]  /*5db0*/  MUFU.EX2 R239, R7 ;  /* 0x0000000700ef7308 */ /* 0x0009e20000000800 */
[--C-:B------:R-:W-:Y:S02]  /*5dc0*/  FFMA.FTZ R50, R50, c[0x0][0x2d0], -R181.reuse ;  /* 0x0000b40032327a23 */ /* 0x100fe400000108b5 */
[--C-:B------:R-:W-:Y:S02]  /*5dd0*/  FFMA.FTZ R51, R51, c[0x0][0x2d0], -R181.reuse ;  /* 0x0000b40033337a23 */ /* 0x100fe400000108b5 */
[--C-:B------:R-:W-:Y:S02]  /*5de0*/  FFMA.FTZ R44, R44, c[0x0][0x2d0], -R182.reuse ;  /* 0x0000b4002c2c7a23 */ /* 0x100fe400000108b6 */
[----:B------:R-:W-:Y:S02]  /*5df0*/  FFMA.FTZ R45, R45, c[0x0][0x2d0], -R182 ;  /* 0x0000b4002d2d7a23 */ /* 0x000fe400000108b6 */
[--C-:B------:R-:W-:Y:S01]  /*5e00*/  FFMA.FTZ R52, R52, c[0x0][0x2d0], -R180.reuse ;  /* 0x0000b40034347a23 */ /* 0x100fe200000108b4 */
[----:B------:R5:W-:Y:S01]  /*5e10*/  MUFU.EX2 R242, R5 ;  /* 0x0000000500f27308 */ /* 0x000be20000000800 */
[----:B------:R-:W-:Y:S02]  /*5e20*/  FFMA.FTZ R53, R53, c[0x0][0x2d0], -R180 ;  /* 0x0000b40035357a23 */ /* 0x000fe400000108b4 */
[--C-:B------:R-:W-:Y:S02]  /*5e30*/  FFMA.FTZ R54, R54, c[0x0][0x2d0], -R181.reuse ;  /* 0x0000b40036367a23 */ /* 0x100fe400000108b5 */
[----:B-1----:R-:W-:Y:S02]  /*5e40*/  FMUL.FTZ R3, R2, c[0x0][0x2d0] ;  /* 0x0000b40002037a20 */ /* 0x002fe40000410000 */
[----:B------:R-:W1:Y:S01]  /*5e50*/  SHFL.BFLY PT, R2, R0, 0x2, 0x1f ;  /* 0x0c401f0000027f89 */ /* 0x000e6200000e0000 */
[--C-:B------:R-:W-:Y:S02]  /*5e60*/  FFMA.FTZ R55, R55, c[0x0][0x2d0], -R181.reuse ;  /* 0x0000b40037377a23 */ /* 0x100fe400000108b5 */
[----:B------:R-:W-:Y:S01]  /*5e70*/  MUFU.EX2 R244, R16 ;  /* 0x0000001000f47308 */ /* 0x000fe20000000800 */
[--C-:B------:R-:W-:Y:S02]  /*5e80*/  FFMA.FTZ R56, R56, c[0x0][0x2d0], -R182.reuse ;  /* 0x0000b40038387a23 */ /* 0x100fe400000108b6 */
[----:B------:R-:W-:Y:S02]  /*5e90*/  FFMA.FTZ R57, R57, c[0x0][0x2d0], -R182 ;  /* 0x0000b40039397a23 */ /* 0x000fe400000108b6 */
[----:B----4-:R-:W-:Y:S04]  /*5ea0*/  @P0 IMAD.WIDE.U32 R6, R225, c[0x0][0x1e0], RZ ;  /* 0x00007800e1060a25 */ /* 0x010fe800078e00ff */
[----:B------:R-:W-:Y:S01]  /*5eb0*/  FFMA.FTZ R32, R32, c[0x0][0x2d0], -R180 ;  /* 0x0000b40020207a23 */ /* 0x000fe200000108b4 */
[----:B------:R4:W-:Y:S01]  /*5ec0*/  MUFU.EX2 R240, R18 ;  /* 0x0000001200f07308 */ /* 0x0009e20000000800 */
[----:B------:R-:W-:Y:S01]  /*5ed0*/  @P0 IADD3 R4, R7, R4, RZ ;  /* 0x0000000407040210 */ /* 0x000fe20007ffe0ff */
[C---:B--2---:R-:W-:Y:S01]  /*5ee0*/  FMUL.FTZ R84, R133.reuse, R84 ;  /* 0x0000005485547220 */ /* 0x044fe20000410000 */
[C---:B-----5:R-:W-:Y:S01]  /*5ef0*/  @P0 SHF.L.U32 R5, R6.reuse, 0x6, RZ ;  /* 0x0000000606050819 */ /* 0x060fe200000006ff */
[----:B------:R-:W-:Y:S01]  /*5f00*/  FMUL.FTZ R85, R133, R85 ;  /* 0x0000005585557220 */ /* 0x000fe20000410000 */
[----:B------:R-:W-:Y:S01]  /*5f10*/  @P0 SHF.L.U64.HI R4, R6, 0x6, R4 ;  /* 0x0000000606040819 */ /* 0x000fe20000010204 */
[C---:B---3--:R-:W-:Y:S01]  /*5f20*/  FMUL.FTZ R86, R132.reuse, R86 ;  /* 0x0000005684567220 */ /* 0x048fe20000410000 */
[----:B------:R-:W-:Y:S01]  /*5f30*/  @P0 IADD3 R7, P2, R5, R230, RZ ;  /* 0x000000e605070210 */ /* 0x000fe20007f5e0ff */
[----:B------:R-:W-:Y:S02]  /*5f40*/  FMUL.FTZ R87, R132, R87 ;  /* 0x0000005784577220 */ /* 0x000fe40000410000 */
[----:B------:R2:W-:Y:S01]  /*5f50*/  MUFU.EX2 R243, R17 ;  /* 0x0000001100f37308 */ /* 0x0005e20000000800 */
[----:B-1----:R-:W-:Y:S01]  /*5f60*/  FMNMX.FTZ R0, R0, R2, !PT ;  /* 0x0000000200007209 */ /* 0x002fe20007810000 */
[--C-:B------:R-:W-:Y:S01]  /*5f70*/  FFMA.FTZ R20, R20, c[0x0][0x2d0], -R180.reuse ;  /* 0x0000b40014147a23 */ /* 0x100fe200000108b4 */
[----:B------:R-:W-:Y:S01]  /*5f80*/  @P0 LEA R172, P1, R7, c[0x0][0x1c8], 0x1 ;  /* 0x0000720007ac0a11 */ /* 0x000fe200078208ff */
[----:B------:R-:W-:Y:S01]  /*5f90*/  FFMA.FTZ R21, R21, c[0x0][0x2d0], -R180 ;  /* 0x0000b40015157a23 */ /* 0x000fe200000108b4 */
[----:B------:R-:W-:Y:S01]  /*5fa0*/  @P0 IADD3.X R6, R4, R229, RZ, P2, !PT ;  /* 0x000000e504060210 */ /* 0x000fe200017fe4ff */
[----:B------:R-:W1:Y:S01]  /*5fb0*/  SHFL.BFLY PT, R2, R0, 0x1, 0x1f ;  /* 0x0c201f0000027f89 */ /* 0x000e6200000e0000 */
[----:B------:R-:W-:Y:S02]  /*5fc0*/  FFMA.FTZ R22, R22, c[0x0][0x2d0], -R181 ;  /* 0x0000b40016167a23 */ /* 0x000fe400000108b5 */
[----:B------:R-:W-:Y:S01]  /*5fd0*/  @P0 LEA.HI.X R173, R7, c[0x0][0x1cc], R6, 0x1, P1 ;  /* 0x0000730007ad0a11 */ /* 0x000fe200008f0c06 */
[----:B------:R3:W-:Y:S01]  /*5fe0*/  MUFU.EX2 R236, R19 ;  /* 0x0000001300ec7308 */ /* 0x0007e20000000800 */
[----:B------:R-:W-:Y:S01]  /*5ff0*/  @P0 IADD3 R6, P2, R5, R252, RZ ;  /* 0x000000fc05060210 */ /* 0x000fe20007f5e0ff */
[----:B------:R-:W-:Y:S01]  /*6000*/  FFMA.FTZ R33, R33, c[0x0][0x2d0], -R180 ;  /* 0x0000b40021217a23 */ /* 0x000fe200000108b4 */
[----:B------:R-:W-:Y:S01]  /*6010*/  @P0 IADD3 R7, P1, R5, R250, RZ ;  /* 0x000000fa05070210 */ /* 0x000fe20007f3e0ff */
[----:B------:R5:W-:Y:S01]  /*6020*/  @P0 LDGSTS.E.BYPASS.LTC128B.128 [R224+0x3100], [R172.64], !P5 ;  /* 0x03100000ace00fae */ /* 0x000be2000e901d46 */
[----:B------:R-:W-:Y:S01]  /*6030*/  @P0 IADD3 R5, P3, R227, R5, RZ ;  /* 0x00000005e3050210 */ /* 0x000fe20007f7e0ff */
[C---:B------:R-:W-:Y:S01]  /*6040*/  FMUL.FTZ R96, R133.reuse, R96 ;  /* 0x0000006085607220 */ /* 0x040fe20000410000 */
[----:B------:R-:W-:Y:S01]  /*6050*/  @P0 IADD3.X R8, R4, R249, RZ, P1, !PT ;  /* 0x000000f904080210 */ /* 0x000fe20000ffe4ff */
[----:B------:R-:W-:Y:S01]  /*6060*/  FMUL.FTZ R97, R133, R97 ;  /* 0x0000006185617220 */ /* 0x000fe20000410000 */
[----:B----4-:R-:W-:Y:S01]  /*6070*/  @P0 LEA R18, P1, R7, c[0x0][0x1c8], 0x1 ;  /* 0x0000720007120a11 */ /* 0x010fe200078208ff */
[----:B------:R-:W4:Y:S01]  /*6080*/  MUFU.EX2 R3, R3 ;  /* 0x0000000300037308 */ /* 0x000f220000000800 */
[C---:B------:R-:W-:Y:S02]  /*6090*/  FMUL.FTZ R98, R132.reuse, R98 ;  /* 0x0000006284627220 */ /* 0x040fe40000410000 */
[----:B------:R-:W-:Y:S01]  /*60a0*/  FMUL.FTZ R99, R132, R99 ;  /* 0x0000006384637220 */ /* 0x000fe20000410000 */
[----:B--2---:R-:W-:Y:S01]  /*60b0*/  @P0 IADD3.X R17, R4, R251, RZ, P2, !PT ;  /* 0x000000fb04110210 */ /* 0x004fe200017fe4ff */
[C---:B------:R-:W-:Y:S01]  /*60c0*/  FMUL.FTZ R104, R133.reuse, R104 ;  /* 0x0000006885687220 */ /* 0x040fe20000410000 */
[----:B------:R-:W-:Y:S01]  /*60d0*/  @P0 LEA R16, P2, R6, c[0x0][0x1c8], 0x1 ;  /* 0x0000720006100a11 */ /* 0x000fe200078408ff */
[----:B------:R-:W-:Y:S01]  /*60e0*/  FMUL.FTZ R105, R133, R105 ;  /* 0x0000006985697220 */ /* 0x000fe20000410000 */
[----:B------:R-:W-:Y:S01]  /*60f0*/  @P0 IADD3.X R4, R174, R4, RZ, P3, !PT ;  /* 0x00000004ae040210 */ /* 0x000fe20001ffe4ff */
[----:B------:R-:W-:Y:S01]  /*6100*/  FMUL.FTZ R106, R132, R106 ;  /* 0x0000006a846a7220 */ /* 0x000fe20000410000 */
[----:B-1----:R-:W-:Y:S01]  /*6110*/  FMNMX.FTZ R2, R0, R2, !PT ;  /* 0x0000000200027209 */ /* 0x002fe20007810000 */
[----:B------:R1:W-:Y:S01]  /*6120*/  MUFU.EX2 R234, R12 ;  /* 0x0000000c00ea7308 */ /* 0x0003e20000000800 */
[----:B------:R-:W-:Y:S01]  /*6130*/  @P0 LEA.HI.X R17, R6, c[0x0][0x1cc], R17, 0x1, P2 ;  /* 0x0000730006110a11 */ /* 0x000fe200010f0c11 */
[----:B------:R-:W-:Y:S01]  /*6140*/  FFMA.FTZ R6, R9, c[0x0][0x2d0], -R182 ;  /* 0x0000b40009067a23 */ /* 0x000fe200000108b6 */
[----:B---3--:R-:W-:Y:S01]  /*6150*/  @P0 LEA.HI.X R19, R7, c[0x0][0x1cc], R8, 0x1, P1 ;  /* 0x0000730007130a11 */ /* 0x008fe200008f0c08 */
[----:B------:R-:W-:Y:S01]  /*6160*/  FADD.FTZ R0, -R2, R138 ;  /* 0x0000008a02007221 */ /* 0x000fe20000010100 */
[C---:B------:R-:W-:Y:S01]  /*6170*/  @P0 IADD3 R137, P2, R5.reuse, R230, RZ ;  /* 0x000000e605890210 */ /* 0x040fe20007f5e0ff */
[----:B------:R-:W-:Y:S01]  /*6180*/  FMUL.FTZ R107, R132, R107 ;  /* 0x0000006b846b7220 */ /* 0x000fe20000410000 */
[C---:B------:R-:W-:Y:S01]  /*6190*/  @P0 IADD3 R7, P1, R5.reuse, R252, RZ ;  /* 0x000000fc05070210 */ /* 0x040fe20007f3e0ff */
[----:B------:R-:W-:Y:S01]  /*61a0*/  FMUL.FTZ R0, R0, c[0x0][0x2d0] ;  /* 0x0000b40000007a20 */ /* 0x000fe20000410000 */
[----:B------:R-:W-:Y:S01]  /*61b0*/  @P0 IADD3 R5, P3, R5, R250, RZ ;  /* 0x000000fa05050210 */ /* 0x000fe20007f7e0ff */
[----:B------:R2:W-:Y:S01]  /*61c0*/  MUFU.EX2 R235, R6 ;  /* 0x0000000600eb7308 */ /* 0x0005e20000000800 */
[----:B------:R-:W-:Y:S01]  /*61d0*/  @P0 LEA R8, P4, R137, c[0x0][0x1c8], 0x1 ;  /* 0x0000720089080a11 */ /* 0x000fe200078808ff */
[----:B------:R-:W-:Y:S01]  /*61e0*/  FMUL.FTZ R108, R133, R108 ;  /* 0x0000006c856c7220 */ /* 0x000fe20000410000 */
[----:B------:R-:W-:Y:S01]  /*61f0*/  @P0 IADD3.X R138, R4, R249, RZ, P3, !PT ;  /* 0x000000f9048a0210 */ /* 0x000fe20001ffe4ff */
[C---:B----4-:R-:W-:Y:S01]  /*6200*/  FMUL.FTZ R88, R3.reuse, R88 ;  /* 0x0000005803587220 */ /* 0x050fe20000410000 */
[----:B------:R-:W-:Y:S01]  /*6210*/  ISETP.NE.AND P3, PT, R226, RZ, PT ;  /* 0x000000ffe200720c */ /* 0x000fe20003f65270 */
[C---:B------:R-:W-:Y:S01]  /*6220*/  FMUL.FTZ R89, R3.reuse, R89 ;  /* 0x0000005903597220 */ /* 0x040fe20000410000 */
[C---:B------:R-:W-:Y:S01]  /*6230*/  @P0 IADD3.X R9, R4.reuse, R229, RZ, P2, !PT ;  /* 0x000000e504090210 */ /* 0x040fe200017fe4ff */
[----:B------:R-:W-:Y:S01]  /*6240*/  FMUL.FTZ R92, R3, R92 ;  /* 0x0000005c035c7220 */ /* 0x000fe20000410000 */
[----:B------:R-:W-:Y:S01]  /*6250*/  @P0 IADD3.X R174, R4, R251, RZ, P1, !PT ;  /* 0x000000fb04ae0210 */ /* 0x000fe20000ffe4ff */
[----:B------:R-:W3:Y:S01]  /*6260*/  MUFU.EX2 R0, R0 ;  /* 0x0000000000007308 */ /* 0x000ee20000000800 */
[----:B------:R-:W-:Y:S01]  /*6270*/  @P0 LEA.HI.X R9, R137, c[0x0][0x1cc], R9, 0x1, P4 ;  /* 0x0000730089090a11 */ /* 0x000fe200020f0c09 */
[----:B------:R-:W-:Y:S01]  /*6280*/  FMUL.FTZ R137, R2, c[0x0][0x2d0] ;  /* 0x0000b40002897a20 */ /* 0x000fe20000410000 */
[----:B------:R-:W-:Y:S01]  /*6290*/  @P0 LEA R4, P1, R5, c[0x0][0x1c8], 0x1 ;  /* 0x0000720005040a11 */ /* 0x000fe200078208ff */
[----:B-1----:R-:W-:Y:S02]  /*62a0*/  FMUL.FTZ R12, R3, R148 ;  /* 0x00000094030c7220 */ /* 0x002fe40000410000 */
[--C-:B------:R-:W-:Y:S01]  /*62b0*/  FFMA.FTZ R14, R14, c[0x0][0x2d0], -R137.reuse ;  /* 0x0000b4000e0e7a23 */ /* 0x100fe20000010889 */
[----:B------:R-:W-:Y:S01]  /*62c0*/  @P0 LEA.HI.X R5, R5, c[0x0][0x1cc], R138, 0x1, P1 ;  /* 0x0000730005050a11 */ /* 0x000fe200008f0c8a */
[----:B------:R1:W-:Y:S01]  /*62d0*/  @P0 LDGSTS.E.BYPASS.LTC128B.128 [R224+0x4100], [R16.64], !P3 ;  /* 0x0410000010e00fae */ /* 0x0003e2000d901d46 */
[--C-:B------:R-:W-:Y:S01]  /*62e0*/  FFMA.FTZ R15, R15, c[0x0][0x2d0], -R137.reuse ;  /* 0x0000b4000f0f7a23 */ /* 0x100fe20000010889 */
[----:B------:R4:W1:Y:S01]  /*62f0*/  MUFU.EX2 R233, R13 ;  /* 0x0000000d00e97308 */ /* 0x0008620000000800 */
[--C-:B------:R-:W-:Y:S02]  /*6300*/  FFMA.FTZ R10, R10, c[0x0][0x2d0], -R137.reuse ;  /* 0x0000b4000a0a7a23 */ /* 0x100fe40000010889 */
[--C-:B------:R-:W-:Y:S01]  /*6310*/  FFMA.FTZ R11, R11, c[0x0][0x2d0], -R137.reuse ;  /* 0x0000b4000b0b7a23 */ /* 0x100fe20000010889 */
[----:B--2---:R-:W-:Y:S01]  /*6320*/  @P0 LEA R6, P2, R7, c[0x0][0x1c8], 0x1 ;  /* 0x0000720007060a11 */ /* 0x004fe200078408ff */
[--C-:B------:R-:W-:Y:S01]  /*6330*/  FFMA.FTZ R46, R46, c[0x0][0x2d0], -R137.reuse ;  /* 0x0000b4002e2e7a23 */ /* 0x100fe20000010889 */
[----:B------:R2:W-:Y:S01]  /*6340*/  @P0 LDGSTS.E.BYPASS.LTC128B.128 [R224+0x5100], [R18.64], !P6 ;  /* 0x0510000012e00fae */ /* 0x0005e2000f101d46 */
[--C-:B------:R-:W-:Y:S01]  /*6350*/  FFMA.FTZ R47, R47, c[0x0][0x2d0], -R137.reuse ;  /* 0x0000b4002f2f7a23 */ /* 0x100fe20000010889 */
[----:B------:R-:W-:Y:S01]  /*6360*/  @P0 LEA.HI.X R7, R7, c[0x0][0x1cc], R174, 0x1, P2 ;  /* 0x0000730007070a11 */ /* 0x000fe200010f0cae */
[--C-:B------:R-:W-:Y:S01]  /*6370*/  FFMA.FTZ R58, R58, c[0x0][0x2d0], -R137.reuse ;  /* 0x0000b4003a3a7a23 */ /* 0x100fe20000010889 */
[----:B------:R2:W-:Y:S01]  /*6380*/  MUFU.EX2 R185, R14 ;  /* 0x0000000e00b97308 */ /* 0x0005e20000000800 */
[----:B------:R-:W-:Y:S02]  /*6390*/  FFMA.FTZ R59, R59, c[0x0][0x2d0], -R137 ;  /* 0x0000b4003b3b7a23 */ /* 0x000fe40000010889 */
[C---:B------:R-:W-:Y:S01]  /*63a0*/  FMUL.FTZ R93, R3.reuse, R93 ;  /* 0x0000005d035d7220 */ /* 0x040fe20000410000 */
[----:B------:R5:W-:Y:S01]  /*63b0*/  @P0 LDGSTS.E.BYPASS.LTC128B.128 [R224+0x3900], [R8.64], !P5 ;  /* 0x0390000008e00fae */ /* 0x000be2000e901d46 */
[C---:B---3--:R-:W-:Y:S02]  /*63c0*/  FMUL.FTZ R90, R0.reuse, R90 ;  /* 0x0000005a005a7220 */ /* 0x048fe40000410000 */
[C---:B------:R-:W-:Y:S02]  /*63d0*/  FMUL.FTZ R91, R0.reuse, R91 ;  /* 0x0000005b005b7220 */ /* 0x040fe40000410000 */
[C---:B------:R-:W-:Y:S01]  /*63e0*/  FMUL.FTZ R94, R0.reuse, R94 ;  /* 0x0000005e005e7220 */ /* 0x040fe20000410000 */
[----:B------:R3:W-:Y:S01]  /*63f0*/  MUFU.EX2 R186, R15 ;  /* 0x0000000f00ba7308 */ /* 0x0007e20000000800 */
[C---:B------:R-:W-:Y:S01]  /*6400*/  FMUL.FTZ R95, R0.reuse, R95 ;  /* 0x0000005f005f7220 */ /* 0x040fe20000410000 */
[----:B------:R3:W-:Y:S01]  /*6410*/  @P0 LDGSTS.E.BYPASS.LTC128B.128 [R224+0x4900], [R6.64], !P3 ;  /* 0x0490000006e00fae */ /* 0x0007e2000d901d46 */
[C---:B------:R-:W-:Y:S02]  /*6420*/  FMUL.FTZ R100, R3.reuse, R100 ;  /* 0x0000006403647220 */ /* 0x040fe40000410000 */
[----:B----4-:R-:W-:Y:S02]  /*6430*/  FMUL.FTZ R13, R3, R149 ;  /* 0x00000095030d7220 */ /* 0x010fe40000410000 */
[C---:B-1----:R-:W-:Y:S02]  /*6440*/  FMUL.FTZ R16, R133.reuse, R152 ;  /* 0x0000009885107220 */ /* 0x042fe40000410000 */
[----:B------:R-:W-:Y:S01]  /*6450*/  FMUL.FTZ R17, R133, R153 ;  /* 0x0000009985117220 */ /* 0x000fe20000410000 */
[----:B------:R1:W-:Y:S01]  /*6460*/  @P0 LDGSTS.E.BYPASS.LTC128B.128 [R224+0x5900], [R4.64], !P6 ;  /* 0x0590000004e00fae */ /* 0x0003e2000f101d46 */
[----:B------:R4:W-:Y:S01]  /*6470*/  MUFU.EX2 R184, R10 ;  /* 0x0000000a00b87308 */ /* 0x0009e20000000800 */
[C---:B------:R-:W-:Y:S02]  /*6480*/  FMUL.FTZ R101, R3.reuse, R101 ;  /* 0x0000006503657220 */ /* 0x040fe40000410000 */
[----:B--2---:R-:W-:Y:S02]  /*6490*/  FMUL.FTZ R14, R0, R150 ;  /* 0x00000096000e7220 */ /* 0x004fe40000410000 */
[C---:B------:R-:W-:Y:S02]  /*64a0*/  FMUL.FTZ R18, R132.reuse, R154 ;  /* 0x0000009a84127220 */ /* 0x040fe40000410000 */
[----:B-----5:R-:W2:Y:S01]  /*64b0*/  LDSM.16.MT88.4 R172, [R208+0x100] ;  /* 0x00010000d0ac783b */ /* 0x020ea20000004200 */
[----:B------:R-:W-:Y:S02]  /*64c0*/  FMUL.FTZ R19, R132, R155 ;  /* 0x0000009b84137220 */ /* 0x000fe40000410000 */
[----:B------:R-:W5:Y:S01]  /*64d0*/  MUFU.EX2 R183, R11 ;  /* 0x0000000b00b77308 */ /* 0x000f620000000800 */
[----:B------:R-:W-:Y:S01]  /*64e0*/  FMUL.FTZ R8, R3, R140 ;  /* 0x0000008c03087220 */ /* 0x000fe20000410000 */
[----:B------:R-:W-:Y:S01]  /*64f0*/  F2FP.BF16.PACK_AB R140, R235, R236 ;  /* 0x000000eceb8c723e */ /* 0x000fe200000010ff */
[----:B------:R-:W-:Y:S02]  /*6500*/  FMUL.FTZ R9, R3, R141 ;  /* 0x0000008d03097220 */ /* 0x000fe40000410000 */
[----:B------:R-:W2:Y:S01]  /*6510*/  LDSM.16.MT88.4 R176, [R209+0x100] ;  /* 0x00010000d1b0783b */ /* 0x000ea20000004200 */
[----:B---3--:R-:W-:Y:S02]  /*6520*/  FMUL.FTZ R15, R0, R151 ;  /* 0x00000097000f7220 */ /* 0x008fe40000410000 */
[C---:B------:R-:W-:Y:S01]  /*6530*/  FMUL.FTZ R6, R132.reuse, R146 ;  /* 0x0000009284067220 */ /* 0x040fe20000410000 */
[----:B------:R-:W-:Y:S01]  /*6540*/  F2FP.BF16.PACK_AB R146, R243, R244 ;  /* 0x000000f4f392723e */ /* 0x000fe200000010ff */
[----:B------:R-:W-:Y:S01]  /*6550*/  FMUL.FTZ R7, R132, R147 ;  /* 0x0000009384077220 */ /* 0x000fe20000410000 */
[----:B------:R-:W-:Y:S01]  /*6560*/  F2FP.BF16.PACK_AB R147, R238, R240 ;  /* 0x000000f0ee93723e */ /* 0x000fe200000010ff */
[----:B------:R-:W-:Y:S01]  /*6570*/  MUFU.EX2 R202, R36 ;  /* 0x0000002400ca7308 */ /* 0x000fe20000000800 */
[----:B------:R-:W3:Y:S01]  /*6580*/  LDSM.16.MT88.4 R148, [R208+0x1100] ;  /* 0x00110000d094783b */ /* 0x000ee20000004200 */
[----:B----4-:R-:W-:Y:S01]  /*6590*/  FMUL.FTZ R10, R0, R142 ;  /* 0x0000008e000a7220 */ /* 0x010fe20000410000 */
[----:B------:R-:W-:Y:S01]  /*65a0*/  F2FP.BF16.PACK_AB R142, R233, R234 ;  /* 0x000000eae98e723e */ /* 0x000fe200000010ff */
[C---:B-1----:R-:W-:Y:S01]  /*65b0*/  FMUL.FTZ R4, R133.reuse, R144 ;  /* 0x0000009085047220 */ /* 0x042fe20000410000 */
[----:B------:R-:W-:Y:S01]  /*65c0*/  F2FP.BF16.PACK_AB R144, R242, R241 ;  /* 0x000000f1f290723e */ /* 0x000fe200000010ff */
[----:B------:R-:W-:Y:S01]  /*65d0*/  FMUL.FTZ R5, R133, R145 ;  /* 0x0000009185057220 */ /* 0x000fe20000410000 */
[----:B------:R-:W-:Y:S01]  /*65e0*/  F2FP.BF16.PACK_AB R145, R239, R237 ;  /* 0x000000edef91723e */ /* 0x000fe200000010ff */
[C---:B------:R-:W-:Y:S01]  /*65f0*/  FMUL.FTZ R102, R0.reuse, R102 ;  /* 0x0000006600667220 */ /* 0x040fe20000410000 */
[----:B------:R-:W1:Y:S01]  /*6600*/  LDSM.16.MT88.4 R152, [R209+0x1100] ;  /* 0x00110000d198783b */ /* 0x000e620000004200 */
[----:B------:R-:W-:Y:S01]  /*6610*/  MUFU.EX2 R201, R37 ;  /* 0x0000002500c97308 */ /* 0x000fe20000000800 */
[C---:B------:R-:W-:Y:S01]  /*6620*/  FMUL.FTZ R103, R0.reuse, R103 ;  /* 0x0000006700677220 */ /* 0x040fe20000410000 */
[----:B-----5:R-:W-:Y:S01]  /*6630*/  F2FP.BF16.PACK_AB R141, R183, R184 ;  /* 0x000000b8b78d723e */ /* 0x020fe200000010ff */
[--C-:B------:R-:W-:Y:S02]  /*6640*/  FFMA.FTZ R138, R35, c[0x0][0x2d0], -R181.reuse ;  /* 0x0000b400238a7a23 */ /* 0x100fe400000108b5 */
[----:B------:R-:W-:Y:S02]  /*6650*/  FMUL.FTZ R35, R0, R163 ;  /* 0x000000a300237220 */ /* 0x000fe40000410000 */
[----:B------:R-:W0:Y:S01]  /*6660*/  LDGDEPBAR ;  /* 0x00000000000079af */ /* 0x000e220000000000 */
[----:B------:R-:W-:Y:S02]  /*6670*/  FMUL.FTZ R109, R133, R109 ;  /* 0x0000006d856d7220 */ /* 0x000fe40000410000 */
[----:B------:R-:W-:Y:S01]  /*6680*/  MUFU.EX2 R198, R38 ;  /* 0x0000002600c67308 */ /* 0x000fe20000000800 */
[C---:B------:R-:W-:Y:S02]  /*6690*/  FMUL.FTZ R110, R132.reuse, R110 ;  /* 0x0000006e846e7220 */ /* 0x040fe40000410000 */
[----:B------:R-:W-:Y:S01]  /*66a0*/  FMUL.FTZ R111, R132, R111 ;  /* 0x0000006f846f7220 */ /* 0x000fe20000410000 */
[-C--:B--2---:R-:W-:Y:S05]  /*66b0*/  HMMA.16816.F32.BF16 R4, R144, R172.reuse, R4 ;  /* 0x000000ac9004723c */ /* 0x084fea0000041804 */
[----:B------:R-:W-:Y:S01]  /*66c0*/  FMUL.FTZ R11, R0, R143 ;  /* 0x0000008f000b7220 */ /* 0x000fe20000410000 */
[----:B------:R-:W-:Y:S01]  /*66d0*/  F2FP.BF16.PACK_AB R143, R186, R185 ;  /* 0x000000b9ba8f723e */ /* 0x000fe200000010ff */
[----:B------:R2:W-:Y:S01]  /*66e0*/  MUFU.EX2 R196, R39 ;  /* 0x0000002700c47308 */ /* 0x0005e20000000800 */
[C---:B------:R-:W-:Y:S04]  /*66f0*/  FMUL.FTZ R112, R3.reuse, R112 ;  /* 0x0000007003707220 */ /* 0x040fe80000410000 */
[C---:B------:R-:W-:Y:S01]  /*6700*/  FMUL.FTZ R113, R3.reuse, R113 ;  /* 0x0000007103717220 */ /* 0x040fe20000410000 */
[C---:B------:R-:W-:Y:S04]  /*6710*/  HMMA.16816.F32.BF16 R8, R140.reuse, R172, R8 ;  /* 0x000000ac8c08723c */ /* 0x040fe80000041808 */
[----:B------:R-:W-:Y:S01]  /*6720*/  MUFU.EX2 R200, R48 ;  /* 0x0000003000c87308 */ /* 0x000fe20000000800 */
[C---:B------:R-:W-:Y:S02]  /*6730*/  FMUL.FTZ R114, R0.reuse, R114 ;  /* 0x0000007200727220 */ /* 0x040fe40000410000 */
[----:B------:R-:W-:Y:S01]  /*6740*/  FMUL.FTZ R115, R0, R115 ;  /* 0x0000007300737220 */ /* 0x000fe20000410000 */
[-C--:B------:R-:W-:Y:S04]  /*6750*/  HMMA.16816.F32.BF16 R12, R140, R174.reuse, R12 ;  /* 0x000000ae8c0c723c */ /* 0x080fe8000004180c */
[C---:B------:R-:W-:Y:S02]  /*6760*/  FMUL.FTZ R116, R3.reuse, R116 ;  /* 0x0000007403747220 */ /* 0x040fe40000410000 */
[----:B------:R-:W-:Y:S01]  /*6770*/  MUFU.EX2 R199, R49 ;  /* 0x0000003100c77308 */ /* 0x000fe20000000800 */
[----:B------:R-:W-:Y:S01]  /*6780*/  FMUL.FTZ R117, R3, R117 ;  /* 0x0000007503757220 */ /* 0x000fe20000410000 */
[C---:B------:R-:W-:Y:S01]  /*6790*/  HMMA.16816.F32.BF16 R16, R144.reuse, R174, R16 ;  /* 0x000000ae9010723c */ /* 0x040fe20000041810 */
[----:B--2---:R-:W-:Y:S03]  /*67a0*/  LDSM.16.MT88.4 R36, [R209+0x2500] ;  /* 0x00250000d124783b */ /* 0x004fe60000004200 */
[C---:B------:R-:W-:Y:S02]  /*67b0*/  FMUL.FTZ R68, R133.reuse, R68 ;  /* 0x0000004485447220 */ /* 0x040fe40000410000 */
[C---:B------:R-:W-:Y:S02]  /*67c0*/  FMUL.FTZ R69, R133.reuse, R69 ;  /* 0x0000004585457220 */ /* 0x040fe40000410000 */
[C---:B------:R-:W-:Y:S01]  /*67d0*/  FMUL.FTZ R70, R132.reuse, R70 ;  /* 0x0000004684467220 */ /* 0x040fe20000410000 */
[----:B------:R-:W-:Y:S03]  /*67e0*/  MUFU.EX2 R195, R50 ;  /* 0x0000003200c37308 */ /* 0x000fe60000000800 */
[----:B------:R-:W-:Y:S02]  /*67f0*/  FMUL.FTZ R71, R132, R71 ;  /* 0x0000004784477220 */ /* 0x000fe40000410000 */
[C---:B------:R-:W-:Y:S02]  /*6800*/  FMUL.FTZ R118, R0.reuse, R118 ;  /* 0x0000007600767220 */ /* 0x040fe40000410000 */
[C---:B------:R-:W-:Y:S02]  /*6810*/  FMUL.FTZ R119, R0.reuse, R119 ;  /* 0x0000007700777220 */ /* 0x040fe40000410000 */
[----:B------:R-:W-:Y:S01]  /*6820*/  FMUL.FTZ R120, R133, R120 ;  /* 0x0000007885787220 */ /* 0x000fe20000410000 */
[-C--:B------:R-:W-:Y:S01]  /*6830*/  HMMA.16816.F32.BF16 R68, R144, R176.reuse, R68 ;  /* 0x000000b09044723c */ /* 0x080fe20000041844 */
[----:B------:R2:W-:Y:S02]  /*6840*/  MUFU.EX2 R230, R32 ;  /* 0x0000002000e67308 */ /* 0x0005e40000000800 */
[C---:B------:R-:W-:Y:S02]  /*6850*/  FMUL.FTZ R72, R3.reuse, R72 ;  /* 0x0000004803487220 */ /* 0x040fe40000410000 */
[----:B------:R-:W-:Y:S02]  /*6860*/  FMUL.FTZ R73, R3, R73 ;  /* 0x0000004903497220 */ /* 0x000fe40000410000 */
[C---:B------:R-:W-:Y:S02]  /*6870*/  FMUL.FTZ R74, R0.reuse, R74 ;  /* 0x0000004a004a7220 */ /* 0x040fe40000410000 */
[----:B------:R-:W-:Y:S02]  /*6880*/  FMUL.FTZ R75, R0, R75 ;  /* 0x0000004b004b7220 */ /* 0x000fe40000410000 */
[----:B------:R4:W-:Y:S01]  /*6890*/  MUFU.EX2 R197, R51 ;  /* 0x0000003300c57308 */ /* 0x0009e20000000800 */
[----:B------:R-:W-:Y:S02]  /*68a0*/  FMUL.FTZ R121, R133, R121 ;  /* 0x0000007985797220 */ /* 0x000fe40000410000 */
[----:B------:R-:W-:Y:S02]  /*68b0*/  FMUL.FTZ R122, R132, R122 ;  /* 0x0000007a847a7220 */ /* 0x000fe40000410000 */
[C---:B------:R-:W-:Y:S04]  /*68c0*/  HMMA.16816.F32.BF16 R72, R140.reuse, R176, R72 ;  /* 0x000000b08c48723c */ /* 0x040fe80000041848 */
[C---:B------:R-:W-:Y:S01]  /*68d0*/  FMUL.FTZ R76, R3.reuse, R76 ;  /* 0x0000004c034c7220 */ /* 0x040fe20000410000 */
[----:B------:R5:W-:Y:S01]  /*68e0*/  MUFU.EX2 R232, R20 ;  /* 0x0000001400e87308 */ /* 0x000be20000000800 */
[----:B------:R-:W-:Y:S02]  /*68f0*/  FMUL.FTZ R77, R3, R77 ;  /* 0x0000004d034d7220 */ /* 0x000fe40000410000 */
[C---:B------:R-:W-:Y:S04]  /*6900*/  FMUL.FTZ R78, R0.reuse, R78 ;  /* 0x0000004e004e7220 */ /* 0x040fe80000410000 */
[----:B------:R-:W-:Y:S02]  /*6910*/  FMUL.FTZ R79, R0, R79 ;  /* 0x0000004f004f7220 */ /* 0x000fe40000410000 */
[--C-:B--2---:R-:W-:Y:S01]  /*6920*/  FFMA.FTZ R32, R23, c[0x0][0x2d0], -R181.reuse ;  /* 0x0000b40017207a23 */ /* 0x104fe200000108b5 */
[----:B------:R-:W-:Y:S01]  /*6930*/  MUFU.EX2 R191, R44 ;  /* 0x0000002c00bf7308 */ /* 0x000fe20000000800 */
[C---:B------:R-:W-:Y:S02]  /*6940*/  FMUL.FTZ R23, R132.reuse, R159 ;  /* 0x0000009f84177220 */ /* 0x040fe40000410000 */
[C---:B------:R-:W-:Y:S01]  /*6950*/  FMUL.FTZ R123, R132.reuse, R123 ;  /* 0x0000007b847b7220 */ /* 0x040fe20000410000 */
[-C--:B------:R-:W-:Y:S01]  /*6960*/  HMMA.16816.F32.BF16 R76, R140, R178.reuse, R76 ;  /* 0x000000b28c4c723c */ /* 0x080fe2000004184c */
[----:B----4-:R-:W-:Y:S02]  /*6970*/  LDSM.16.MT88.4 R48, [R208+0x900] ;  /* 0x00090000d030783b */ /* 0x010fe40000004200 */
[C---:B------:R-:W-:Y:S02]  /*6980*/  FMUL.FTZ R80, R133.reuse, R80 ;  /* 0x0000005085507220 */ /* 0x040fe40000410000 */
[C---:B------:R-:W-:Y:S01]  /*6990*/  FMUL.FTZ R81, R133.reuse, R81 ;  /* 0x0000005185517220 */ /* 0x040fe20000410000 */
[----:B------:R2:W4:Y:S01]  /*69a0*/  MUFU.EX2 R231, R21 ;  /* 0x0000001500e77308 */ /* 0x0005220000000800 */
[C---:B------:R-:W-:Y:S02]  /*69b0*/  FMUL.FTZ R82, R132.reuse, R82 ;  /* 0x0000005284527220 */ /* 0x040fe40000410000 */
[----:B------:R-:W-:Y:S03]  /*69c0*/  FMUL.FTZ R83, R132, R83 ;  /* 0x0000005384537220 */ /* 0x000fe60000410000 */
[----:B-----5:R-:W-:Y:S02]  /*69d0*/  FMUL.FTZ R20, R133, R156 ;  /* 0x0000009c85147220 */ /* 0x020fe40000410000 */
[C---:B------:R-:W-:Y:S02]  /*69e0*/  FMUL.FTZ R124, R3.reuse, R124 ;  /* 0x0000007c037c7220 */ /* 0x040fe40000410000 */
[C---:B------:R-:W-:Y:S01]  /*69f0*/  HMMA.16816.F32.BF16 R80, R144.reuse, R178, R80 ;  /* 0x000000b29050723c */ /* 0x040fe20000041850 */
[----:B------:R-:W-:Y:S03]  /*6a00*/  MUFU.EX2 R192, R45 ;  /* 0x0000002d00c07308 */ /* 0x000fe60000000800 */
[----:B------:R-:W-:Y:S02]  /*6a10*/  FMUL.FTZ R125, R3, R125 ;  /* 0x0000007d037d7220 */ /* 0x000fe40000410000 */
[C---:B------:R-:W-:Y:S02]  /*6a20*/  FMUL.FTZ R126, R0.reuse, R126 ;  /* 0x0000007e007e7220 */ /* 0x040fe40000410000 */
[-C--:B---3--:R-:W-:Y:S03]  /*6a30*/  HMMA.16816.F32.BF16 R84, R144, R148.reuse, R84 ;  /* 0x000000949054723c */ /* 0x088fe60000041854 */
[----:B------:R3:W-:Y:S01]  /*6a40*/  MUFU.EX2 R228, R22 ;  /* 0x0000001600e47308 */ /* 0x0007e20000000800 */
[----:B------:R-:W-:Y:S02]  /*6a50*/  FMUL.FTZ R127, R0, R127 ;  /* 0x0000007f007f7220 */ /* 0x000fe40000410000 */
[----:B--2---:R-:W-:Y:S02]  /*6a60*/  FMUL.FTZ R21, R133, R157 ;  /* 0x0000009d85157220 */ /* 0x004fe40000410000 */
[C---:B------:R-:W-:Y:S04]  /*6a70*/  HMMA.16816.F32.BF16 R88, R140.reuse, R148, R88 ;  /* 0x000000948c58723c */ /* 0x040fe80000041858 */
[----:B------:R-:W-:Y:S01]  /*6a80*/  FFMA.FTZ R34, R34, c[0x0][0x2d0], -R181 ;  /* 0x0000b40022227a23 */ /* 0x000fe200000108b5 */
[----:B------:R-:W-:Y:S01]  /*6a90*/  MUFU.EX2 R172, R46 ;  /* 0x0000002e00ac7308 */ /* 0x000fe20000000800 */
[C---:B------:R-:W-:Y:S02]  /*6aa0*/  FMUL.FTZ R128, R3.reuse, R128 ;  /* 0x0000008003807220 */ /* 0x040fe40000410000 */
[-C--:B------:R-:W-:Y:S04]  /*6ab0*/  HMMA.16816.F32.BF16 R92, R140, R150.reuse, R92 ;  /* 0x000000968c5c723c */ /* 0x080fe8000004185c */
[----:B------:R-:W-:Y:S02]  /*6ac0*/  FMUL.FTZ R129, R3, R129 ;  /* 0x0000008103817220 */ /* 0x000fe40000410000 */
[----:B------:R-:W-:Y:S01]  /*6ad0*/  FMUL.FTZ R130, R0, R130 ;  /* 0x0000008200827220 */ /* 0x000fe20000410000 */
[----:B------:R2:W5:Y:S01]  /*6ae0*/  MUFU.EX2 R229, R33 ;  /* 0x0000002100e57308 */ /* 0x0005620000000800 */
[C---:B------:R-:W-:Y:S01]  /*6af0*/  HMMA.16816.F32.BF16 R96, R144.reuse, R150, R96 ;  /* 0x000000969060723c */ /* 0x040fe20000041860 */
[----:B------:R-:W4:Y:S03]  /*6b00*/  LDSM.16.MT88.4 R148, [R208+0x2100] ;  /* 0x00210000d094783b */ /* 0x000f260000004200 */
[----:B---3--:R-:W-:Y:S02]  /*6b10*/  FMUL.FTZ R22, R132, R158 ;  /* 0x0000009e84167220 */ /* 0x008fe40000410000 */
[----:B------:R-:W-:Y:S02]  /*6b20*/  FMUL.FTZ R131, R0, R131 ;  /* 0x0000008300837220 */ /* 0x000fe40000410000 */
[--C-:B------:R-:W-:Y:S01]  /*6b30*/  FFMA.FTZ R40, R40, c[0x0][0x2d0], -R182.reuse ;  /* 0x0000b40028287a23 */ /* 0x100fe200000108b6 */
[----:B------:R3:W3:Y:S01]  /*6b40*/  MUFU.EX2 R227, R32 ;  /* 0x0000002000e37308 */ /* 0x0006e20000000800 */
[----:B------:R-:W-:Y:S01]  /*6b50*/  LDSM.16.MT88.4 R156, [R209+0x500] ;  /* 0x00050000d19c783b */ /* 0x000fe20000004200 */
[-C--:B-1----:R-:W-:Y:S03]  /*6b60*/  HMMA.16816.F32.BF16 R20, R144, R152.reuse, R20 ;  /* 0x000000989014723c */ /* 0x082fe60000041814 */
[--C-:B------:R-:W-:Y:S02]  /*6b70*/  FFMA.FTZ R41, R41, c[0x0][0x2d0], -R182.reuse ;  /* 0x0000b40029297a23 */ /* 0x100fe400000108b6 */
[--C-:B------:R-:W-:Y:S02]  /*6b80*/  FFMA.FTZ R42, R42, c[0x0][0x2d0], -R137.reuse ;  /* 0x0000b4002a2a7a23 */ /* 0x100fe40000010889 */
[--C-:B------:R-:W-:Y:S01]  /*6b90*/  FFMA.FTZ R43, R43, c[0x0][0x2d0], -R137.reuse ;  /* 0x0000b4002b2b7a23 */ /* 0x100fe20000010889 */
[C---:B------:R-:W-:Y:S01]  /*6ba0*/  HMMA.16816.F32.BF16 R100, R140.reuse, R152, R100 ;  /* 0x000000988c64723c */ /* 0x040fe20000041864 */
[----:B------:R1:W-:Y:S03]  /*6bb0*/  MUFU.EX2 R226, R34 ;  /* 0x0000002200e27308 */ /* 0x0003e60000000800 */
[----:B--2---:R-:W-:Y:S02]  /*6bc0*/  FMUL.FTZ R33, R3, R161 ;  /* 0x000000a103217220 */ /* 0x004fe40000410000 */
[--C-:B------:R-:W-:Y:S02]  /*6bd0*/  FFMA.FTZ R28, R28, c[0x0][0x2d0], -R182.reuse ;  /* 0x0000b4001c1c7a23 */ /* 0x100fe400000108b6 */
[--C-:B------:R-:W-:Y:S03]  /*6be0*/  FFMA.FTZ R24, R24, c[0x0][0x2d0], -R182.reuse ;  /* 0x0000b40018187a23 */ /* 0x100fe600000108b6 */
[----:B------:R2:W-:Y:S01]  /*6bf0*/  MUFU.EX2 R204, R28 ;  /* 0x0000001c00cc7308 */ /* 0x0005e20000000800 */
[----:B------:R-:W-:Y:S02]  /*6c00*/  FFMA.FTZ R25, R25, c[0x0][0x2d0], -R182 ;  /* 0x0000b40019197a23 */ /* 0x000fe400000108b6 */
[----:B---3--:R-:W-:Y:S02]  /*6c10*/  FMUL.FTZ R32, R3, R160 ;  /* 0x000000a003207220 */ /* 0x008fe40000410000 */
[----:B------:R-:W-:Y:S02]  /*6c20*/  FFMA.FTZ R26, R26, c[0x0][0x2d0], -R137 ;  /* 0x0000b4001a1a7a23 */ /* 0x000fe40000010889 */
[--C-:B------:R-:W-:Y:S02]  /*6c30*/  FFMA.FTZ R64, R64, c[0x0][0x2d0], -R180.reuse ;  /* 0x0000b40040407a23 */ /* 0x100fe400000108b4 */
[----:B------:R-:W-:Y:S01]  /*6c40*/  FFMA.FTZ R65, R65, c[0x0][0x2d0], -R180 ;  /* 0x0000b40041417a23 */ /* 0x000fe200000108b4 */
[----:B------:R3:W-:Y:S01]  /*6c50*/  MUFU.EX2 R206, R24 ;  /* 0x0000001800ce7308 */ /* 0x0007e20000000800 */
[--C-:B------:R-:W-:Y:S02]  /*6c60*/  FFMA.FTZ R66, R66, c[0x0][0x2d0], -R181.reuse ;  /* 0x0000b40042427a23 */ /* 0x100fe400000108b5 */
[----:B------:R-:W-:Y:S02]  /*6c70*/  FFMA.FTZ R67, R67, c[0x0][0x2d0], -R181 ;  /* 0x0000b40043437a23 */ /* 0x000fe400000108b5 */
[----:B-1----:R-:W-:Y:S02]  /*6c80*/  FMUL.FTZ R34, R0, R162 ;  /* 0x000000a200227220 */ /* 0x002fe40000410000 */
[--C-:B------:R-:W-:Y:S02]  /*6c90*/  FFMA.FTZ R60, R60, c[0x0][0x2d0], -R182.reuse ;  /* 0x0000b4003c3c7a23 */ /* 0x100fe400000108b6 */
[--C-:B------:R-:W-:Y:S01]  /*6ca0*/  FFMA.FTZ R61, R61, c[0x0][0x2d0], -R182.reuse ;  /* 0x0000b4003d3d7a23 */ /* 0x100fe200000108b6 */
[----:B------:R-:W-:Y:S01]  /*6cb0*/  MUFU.EX2 R189, R52 ;  /* 0x0000003400bd7308 */ /* 0x000fe20000000800 */
[----:B------:R-:W-:Y:S01]  /*6cc0*/  FFMA.FTZ R29, R29, c[0x0][0x2d0], -R182 ;  /* 0x0000b4001d1d7a23 */ /* 0x000fe200000108b6 */
[-C--:B------:R-:W-:Y:S03]  /*6cd0*/  HMMA.16816.F32.BF16 R32, R140, R154.reuse, R32 ;  /* 0x0000009a8c20723c */ /* 0x080fe60000041820 */
[--C-:B--2---:R-:W-:Y:S02]  /*6ce0*/  FFMA.FTZ R28, R27, c[0x0][0x2d0], -R137.reuse ;  /* 0x0000b4001b1c7a23 */ /* 0x104fe40000010889 */
[----:B------:R-:W-:Y:S02]  /*6cf0*/  FMUL.FTZ R27, R132, R167 ;  /* 0x000000a7841b7220 */ /* 0x000fe40000410000 */
[--C-:B------:R-:W-:Y:S01]  /*6d00*/  FFMA.FTZ R30, R30, c[0x0][0x2d0], -R137.reuse ;  /* 0x0000b4001e1e7a23 */ /* 0x100fe20000010889 */
[C---:B------:R-:W-:Y:S01]  /*6d10*/  HMMA.16816.F32.BF16 R104, R144.reuse, R154, R104 ;  /* 0x0000009a9068723c */ /* 0x040fe20000041868 */
[----:B------:R-:W1:Y:S01]  /*6d20*/  LDSM.16.MT88.4 R152, [R209+0x2100] ;  /* 0x00210000d198783b */ /* 0x000e620000004200 */
[----:B------:R2:W-:Y:S02]  /*6d30*/  MUFU.EX2 R205, R25 ;  /* 0x0000001900cd7308 */ /* 0x0005e40000000800 */
[----:B---3--:R-:W-:Y:S02]  /*6d40*/  FMUL.FTZ R24, R133, R164 ;  /* 0x000000a485187220 */ /* 0x008fe40000410000 */
[--C-:B------:R-:W-:Y:S02]  /*6d50*/  FFMA.FTZ R31, R31, c[0x0][0x2d0], -R137.reuse ;  /* 0x0000b4001f1f7a23 */ /* 0x100fe40000010889 */
[-C--:B----4-:R-:W-:Y:S04]  /*6d60*/  HMMA.16816.F32.BF16 R108, R144, R148.reuse, R108 ;  /* 0x00000094906c723c */ /* 0x090fe8000004186c */
[----:B------:R3:W-:Y:S01]  /*6d70*/  MUFU.EX2 R176, R26 ;  /* 0x0000001a00b07308 */ /* 0x0007e20000000800 */
[--C-:B------:R-:W-:Y:S02]  /*6d80*/  FFMA.FTZ R62, R62, c[0x0][0x2d0], -R137.reuse ;  /* 0x0000b4003e3e7a23 */ /* 0x100fe40000010889 */
[----:B------:R-:W-:Y:S01]  /*6d90*/  FFMA.FTZ R137, R63, c[0x0][0x2d0], -R137 ;  /* 0x0000b4003f897a23 */ /* 0x000fe20000010889 */
[C---:B------:R-:W-:Y:S04]  /*6da0*/  HMMA.16816.F32.BF16 R112, R140.reuse, R148, R112 ;  /* 0x000000948c70723c */ /* 0x040fe80000041870 */
[----:B------:R-:W-:Y:S02]  /*6db0*/  FFMA.FTZ R3, R3, R247, R236 ;  /* 0x000000f703037223 */ /* 0x000fe400000100ec */
[----:B------:R-:W4:Y:S01]  /*6dc0*/  MUFU.EX2 R190, R53 ;  /* 0x0000003500be7308 */ /* 0x000f220000000800 */
[----:B------:R-:W-:Y:S01]  /*6dd0*/  FFMA.FTZ R0, R0, R248, R184 ;  /* 0x000000f800007223 */ /* 0x000fe200000100b8 */
[-C--:B------:R-:W-:Y:S04]  /*6de0*/  HMMA.16816.F32.BF16 R116, R140, R150.reuse, R116 ;  /* 0x000000968c74723c */ /* 0x080fe80000041874 */
[----:B--2---:R-:W-:Y:S02]  /*6df0*/  FMUL.FTZ R25, R133, R165 ;  /* 0x000000a585197220 */ /* 0x004fe40000410000 */
[----:B------:R-:W-:Y:S02]  /*6e00*/  FADD.FTZ R3, R235, R3 ;  /* 0x00000003eb037221 */ /* 0x000fe40000010000 */
[C---:B------:R-:W-:Y:S01]  /*6e10*/  HMMA.16816.F32.BF16 R120, R144.reuse, R150, R120 ;  /* 0x000000969078723c */ /* 0x040fe20000041878 */
[----:B------:R-:W2:Y:S01]  /*6e20*/  LDSM.16.MT88.4 R148, [R208+0x500] ;  /* 0x00050000d094783b */ /* 0x000ea20000004200 */
[----:B------:R4:W-:Y:S02]  /*6e30*/  MUFU.EX2 R203, R29 ;  /* 0x0000001d00cb7308 */ /* 0x0009e40000000800 */
[----:B---3--:R-:W-:Y:S02]  /*6e40*/  FMUL.FTZ R26, R132, R166 ;  /* 0x000000a6841a7220 */ /* 0x008fe40000410000 */
[----:B------:R-:W-:Y:S05]  /*6e50*/  FADD.FTZ R0, R183, R0 ;  /* 0x00000000b7007221 */ /* 0x000fea0000010000 */
[-C--:B-1----:R-:W-:Y:S01]  /*6e60*/  HMMA.16816.F32.BF16 R24, R144, R152.reuse, R24 ;  /* 0x000000989018723c */ /* 0x082fe20000041818 */
[----:B------:R1:W-:Y:S07]  /*6e70*/  MUFU.EX2 R165, R28 ;  /* 0x0000001c00a57308 */ /* 0x0003ee0000000800 */
[C---:B------:R-:W-:Y:S03]  /*6e80*/  HMMA.16816.F32.BF16 R124, R140.reuse, R152, R124 ;  /* 0x000000988c7c723c */ /* 0x040fe6000004187c */
[----:B------:R3:W-:Y:S01]  /*6e90*/  MUFU.EX2 R164, R30 ;  /* 0x0000001e00a47308 */ /* 0x0007e20000000800 */
[----:B----4-:R-:W-:Y:S04]  /*6ea0*/  FMUL.FTZ R29, R133, R169 ;  /* 0x000000a9851d7220 */ /* 0x010fe80000410000 */
[-C--:B------:R-:W-:Y:S05]  /*6eb0*/  HMMA.16816.F32.BF16 R128, R140, R154.reuse, R128 ;  /* 0x0000009a8c80723c */ /* 0x080fea0000041880 */
[----:B------:R4:W-:Y:S02]  /*6ec0*/  MUFU.EX2 R175, R31 ;  /* 0x0000001f00af7308 */ /* 0x0009e40000000800 */
[----:B------:R-:W-:Y:S01]  /*6ed0*/  F2FP.BF16.PACK_AB R140, R231, R232 ;  /* 0x000000e8e78c723e */ /* 0x000fe200000010ff */
[----:B-1----:R-:W-:Y:S01]  /*6ee0*/  FMUL.FTZ R28, R133, R168 ;  /* 0x000000a8851c7220 */ /* 0x002fe20000410000 */
[----:B-----5:R-:W-:Y:S03]  /*6ef0*/  F2FP.BF16.PACK_AB R142, R229, R230 ;  /* 0x000000e6e58e723e */ /* 0x020fe600000010ff */
[----:B------:R-:W-:Y:S01]  /*6f00*/  FFMA.FTZ R133, R133, R245, R241 ;  /* 0x000000f585857223 */ /* 0x000fe200000100f1 */
[----:B------:R-:W-:Y:S02]  /*6f10*/  F2FP.BF16.PACK_AB R141, R227, R228 ;  /* 0x000000e4e38d723e */ /* 0x000fe400000010ff */
[----:B------:R-:W1:Y:S01]  /*6f20*/  MUFU.EX2 R207, R138 ;  /* 0x0000008a00cf7308 */ /* 0x000e620000000800 */
[----:B------:R-:W-:Y:S01]  /*6f30*/  F2FP.BF16.PACK_AB R168, R190, R189 ;  /* 0x000000bdbea8723e */ /* 0x000fe200000010ff */
[C---:B---3--:R-:W-:Y:S08]  /*6f40*/  FMUL.FTZ R30, R132.reuse, R170 ;  /* 0x000000aa841e7220 */ /* 0x048ff00000410000 */
[----:B------:R3:W-:Y:S01]  /*6f50*/  MUFU.EX2 R138, R47 ;  /* 0x0000002f008a7308 */ /* 0x0007e20000000800 */
[C---:B----4-:R-:W-:Y:S02]  /*6f60*/  FMUL.FTZ R31, R132.reuse, R171 ;  /* 0x000000ab841f7220 */ /* 0x050fe40000410000 */
[----:B------:R-:W-:Y:S07]  /*6f70*/  FFMA.FTZ R132, R132, R246, R237 ;  /* 0x000000f684847223 */ /* 0x000fee00000100ed */
[----:B------:R-:W-:Y:S01]  /*6f80*/  MUFU.EX2 R180, R54 ;  /* 0x0000003600b47308 */ /* 0x000fe20000000800 */
[----:B------:R-:W-:Y:S01]  /*6f90*/  HMMA.16816.F32.BF16 R28, R144, R154, R28 ;  /* 0x0000009a901c723c */ /* 0x000fe2000004181c */
[----:B------:R-:W4:Y:S03]  /*6fa0*/  LDSM.16.MT88.4 R152, [R208+0x1500] ;  /* 0x00150000d098783b */ /* 0x000f260000004200 */
[----:B-1----:R-:W-:Y:S03]  /*6fb0*/  F2FP.BF16.PACK_AB R143, R207, R226 ;  /* 0x000000e2cf8f723e */ /* 0x002fe600000010ff */
[----:B------:R-:W-:Y:S02]  /*6fc0*/  F2FP.BF16.PACK_AB R144, R205, R206 ;  /* 0x000000cecd90723e */ /* 0x000fe400000010ff */
[----:B------:R1:W5:Y:S02]  /*6fd0*/  MUFU.EX2 R179, R55 ;  /* 0x0000003700b37308 */ /* 0x0003640000000800 */
[-C--:B--2---:R-:W-:Y:S01]  /*6fe0*/  HMMA.16816.F32.BF16 R4, R140, R148.reuse, R4 ;  /* 0x000000948c04723c */ /* 0x084fe20000041804 */
[----:B---3--:R-:W-:Y:S04]  /*6ff0*/  LDSM.16.MT88.4 R44, [R209+0x900] ;  /* 0x00090000d12c783b */ /* 0x008fe80000004200 */
[----:B------:R-:W-:Y:S02]  /*7000*/  F2FP.BF16.PACK_AB R146, R203, R204 ;  /* 0x000000cccb92723e */ /* 0x000fe400000010ff */
[----:B------:R-:W-:Y:S01]  /*7010*/  F2FP.BF16.PACK_AB R145, R165, R176 ;  /* 0x000000b0a591723e */ /* 0x000fe200000010ff */
[----:B------:R-:W-:Y:S01]  /*7020*/  MUFU.EX2 R193, R40 ;  /* 0x0000002800c17308 */ /* 0x000fe20000000800 */
[----:B------:R-:W-:Y:S07]  /*7030*/  F2FP.BF16.PACK_AB R147, R175, R164 ;  /* 0x000000a4af93723e */ /* 0x000fee00000010ff */
[C---:B------:R-:W-:Y:S02]  /*7040*/  HMMA.16816.F32.BF16 R8, R144.reuse, R148, R8 ;  /* 0x000000949008723c */ /* 0x040fe40000041808 */
[----:B------:R-:W2:Y:S01]  /*7050*/  MUFU.EX2 R194, R41 ;  /* 0x0000002900c27308 */ /* 0x000ea20000000800 */
[----:B-1----:R-:W-:Y:S01]  /*7060*/  LDSM.16.MT88.4 R52, [R209+0x2900] ;  /* 0x00290000d134783b */ /* 0x002fe20000004200 */
[----:B-----5:R-:W-:Y:S04]  /*7070*/  F2FP.BF16.PACK_AB R169, R179, R180 ;  /* 0x000000b4b3a9723e */ /* 0x020fe800000010ff */
[-C--:B------:R-:W-:Y:S04]  /*7080*/  HMMA.16816.F32.BF16 R12, R144, R150.reuse, R12 ;  /* 0x00000096900c723c */ /* 0x080fe8000004180c */
[----:B------:R1:W-:Y:S04]  /*7090*/  MUFU.EX2 R173, R42 ;  /* 0x0000002a00ad7308 */ /* 0x0003e80000000800 */
[C---:B------:R-:W-:Y:S01]  /*70a0*/  HMMA.16816.F32.BF16 R16, R140.reuse, R150, R16 ;  /* 0x000000968c10723c */ /* 0x040fe20000041810 */
[----:B------:R-:W3:Y:S05]  /*70b0*/  LDSM.16.MT88.4 R148, [R209+0x1500] ;  /* 0x00150000d194783b */ /* 0x000eea0000004200 */
[----:B------:R-:W5:Y:S02]  /*70c0*/  MUFU.EX2 R174, R43 ;  /* 0x0000002b00ae7308 */ /* 0x000f640000000800 */
[-C--:B------:R-:W-:Y:S04]  /*70d0*/  HMMA.16816.F32.BF16 R68, R140, R156.reuse, R68 ;  /* 0x0000009c8c44723c */ /* 0x080fe80000041844 */
[----:B--2---:R-:W-:Y:S04]  /*70e0*/  F2FP.BF16.PACK_AB R40, R194, R193 ;  /* 0x000000c1c228723e */ /* 0x004fe800000010ff */
[C---:B------:R-:W-:Y:S01]  /*70f0*/  HMMA.16816.F32.BF16 R72, R144.reuse, R156, R72 ;  /* 0x0000009c9048723c */ /* 0x040fe20000041848 */
[----:B------:R-:W-:Y:S03]  /*7100*/  MUFU.EX2 R178, R66 ;  /* 0x0000004200b27308 */ /* 0x000fe60000000800 */
[----:B-1----:R-:W-:Y:S04]  /*7110*/  F2FP.BF16.PACK_AB R42, R192, R191 ;  /* 0x000000bfc02a723e */ /* 0x002fe800000010ff */
[-C--:B------:R-:W-:Y:S03]  /*7120*/  HMMA.16816.F32.BF16 R76, R144, R158.reuse, R76 ;  /* 0x0000009e904c723c */ /* 0x080fe6000004184c */
[----:B------:R-:W-:Y:S01]  /*7130*/  MUFU.EX2 R66, R57 ;  /* 0x0000003900427308 */ /* 0x000fe20000000800 */
[----:B-----5:R-:W-:Y:S04]  /*7140*/  F2FP.BF16.PACK_AB R41, R174, R173 ;  /* 0x000000adae29723e */ /* 0x020fe800000010ff */
[C---:B------:R-:W-:Y:S01]  /*7150*/  HMMA.16816.F32.BF16 R80, R140.reuse, R158, R80 ;  /* 0x0000009e8c50723c */ /* 0x040fe20000041850 */
[----:B------:R-:W1:Y:S03]  /*7160*/  LDSM.16.MT88.4 R156, [R208+0x2500] ;  /* 0x00250000d09c783b */ /* 0x000e660000004200 */
[----:B------:R-:W-:Y:S01]  /*7170*/  F2FP.BF16.PACK_AB R43, R138, R172 ;  /* 0x000000ac8a2b723e */ /* 0x000fe200000010ff */
[----:B------:R-:W2:Y:S03]  /*7180*/  MUFU.EX2 R177, R67 ;  /* 0x0000004300b17308 */ /* 0x000ea60000000800 */
[-C--:B----4-:R-:W-:Y:S07]  /*7190*/  HMMA.16816.F32.BF16 R84, R140, R152.reuse, R84 ;  /* 0x000000988c54723c */ /* 0x090fee0000041854 */
[----:B------:R-:W-:Y:S01]  /*71a0*/  MUFU.EX2 R67, R56 ;  /* 0x0000003800437308 */ /* 0x000fe20000000800 */
[C---:B------:R-:W-:Y:S08]  /*71b0*/  HMMA.16816.F32.BF16 R88, R144.reuse, R152, R88 ;  /* 0x000000989058723c */ /* 0x040ff00000041858 */
[-C--:B------:R-:W-:Y:S01]  /*71c0*/  HMMA.16816.F32.BF16 R92, R144, R154.reuse, R92 ;  /* 0x0000009a905c723c */ /* 0x080fe2000004185c */
[----:B------:R-:W-:Y:S03]  /*71d0*/  MUFU.EX2 R188, R64 ;  /* 0x0000004000bc7308 */ /* 0x000fe60000000800 */
[----:B--2---:R-:W-:Y:S04]  /*71e0*/  F2FP.BF16.PACK_AB R171, R177, R178 ;  /* 0x000000b2b1ab723e */ /* 0x004fe800000010ff */
[C---:B------:R-:W-:Y:S01]  /*71f0*/  HMMA.16816.F32.BF16 R96, R140.reuse, R154, R96 ;  /* 0x0000009a8c60723c */ /* 0x040fe20000041860 */
[----:B------:R-:W-:Y:S02]  /*7200*/  LDSM.16.MT88.4 R152, [R208+0xd00] ;  /* 0x000d0000d098783b */ /* 0x000fe40000004200 */
[----:B------:R-:W-:Y:S05]  /*7210*/  MUFU.EX2 R64, R61 ;  /* 0x0000003d00407308 */ /* 0x000fea0000000800 */
[-C--:B---3--:R-:W-:Y:S05]  /*7220*/  HMMA.16816.F32.BF16 R20, R140, R148.reuse, R20 ;  /* 0x000000948c14723c */ /* 0x088fea0000041814 */
[----:B------:R-:W-:Y:S03]  /*7230*/  MUFU.EX2 R61, R58 ;  /* 0x0000003a003d7308 */ /* 0x000fe60000000800 */
[C---:B------:R-:W-:Y:S07]  /*7240*/  HMMA.16816.F32.BF16 R100, R144.reuse, R148, R100 ;  /* 0x000000949064723c */ /* 0x040fee0000041864 */
[----:B------:R-:W2:Y:S01]  /*7250*/  MUFU.EX2 R187, R65 ;  /* 0x0000004100bb7308 */ /* 0x000ea20000000800 */
[-C--:B------:R-:W-:Y:S08]  /*7260*/  HMMA.16816.F32.BF16 R32, R144, R150.reuse, R32 ;  /* 0x000000969020723c */ /* 0x080ff00000041820 */
[C---:B------:R-:W-:Y:S01]  /*7270*/  HMMA.16816.F32.BF16 R104, R140.reuse, R150, R104 ;  /* 0x000000968c68723c */ /* 0x040fe20000041868 */
[----:B------:R-:W3:Y:S07]  /*7280*/  MUFU.EX2 R65, R60 ;  /* 0x0000003c00417308 */ /* 0x000eee0000000800 */
[-C--:B-1----:R-:W-:Y:S03]  /*7290*/  HMMA.16816.F32.BF16 R108, R140, R156.reuse, R108 ;  /* 0x0000009c8c6c723c */ /* 0x082fe6000004186c */
[----:B------:R1:W4:Y:S01]  /*72a0*/  MUFU.EX2 R60, R59 ;  /* 0x0000003b003c7308 */ /* 0x0003220000000800 */
[----:B--2---:R-:W-:Y:S04]  /*72b0*/  F2FP.BF16.PACK_AB R170, R187, R188 ;  /* 0x000000bcbbaa723e */ /* 0x004fe800000010ff */
[C---:B------:R-:W-:Y:S05]  /*72c0*/  HMMA.16816.F32.BF16 R112, R144.reuse, R156, R112 ;  /* 0x0000009c9070723c */ /* 0x040fea0000041870 */
[----:B------:R-:W-:Y:S03]  /*72d0*/  MUFU.EX2 R62, R62 ;  /* 0x0000003e003e7308 */ /* 0x000fe60000000800 */
[-C--:B------:R-:W-:Y:S07]  /*72e0*/  HMMA.16816.F32.BF16 R116, R144, R158.reuse, R116 ;  /* 0x0000009e9074723c */ /* 0x080fee0000041874 */
[----:B------:R-:W2:Y:S01]  /*72f0*/  MUFU.EX2 R137, R137 ;  /* 0x0000008900897308 */ /* 0x000ea20000000800 */
[C---:B------:R-:W-:Y:S01]  /*7300*/  HMMA.16816.F32.BF16 R120, R140.reuse, R158, R120 ;  /* 0x0000009e8c78723c */ /* 0x040fe20000041878 */
[----:B-1----:R-:W-:Y:S07]  /*7310*/  LDSM.16.MT88.4 R56, [R209+0x1d00] ;  /* 0x001d0000d138783b */ /* 0x002fee0000004200 */
[-C--:B------:R-:W-:Y:S08]  /*7320*/  HMMA.16816.F32.BF16 R24, R140, R36.reuse, R24 ;  /* 0x000000248c18723c */ /* 0x080ff00000041818 */
[C---:B------:R-:W-:Y:S07]  /*7330*/  HMMA.16816.F32.BF16 R124, R144.reuse, R36, R124 ;  /* 0x00000024907c723c */ /* 0x040fee000004187c */
[----:B------:R-:W-:Y:S01]  /*7340*/  F2FP.BF16.PACK_AB R36, R201, R202 ;  /* 0x000000cac924723e */ /* 0x000fe200000010ff */
[-C--:B------:R-:W-:Y:S04]  /*7350*/  HMMA.16816.F32.BF16 R128, R144, R38.reuse, R128 ;  /* 0x000000269080723c */ /* 0x080fe80000041880 */
[----:B------:R-:W-:Y:S04]  /*7360*/  F2FP.BF16.PACK_AB R37, R196, R198 ;  /* 0x000000c6c425723e */ /* 0x000fe800000010ff */
[----:B------:R-:W-:Y:S01]  /*7370*/  HMMA.16816.F32.BF16 R28, R140, R38, R28 ;  /* 0x000000268c1c723c */ /* 0x000fe2000004181c */
[----:B------:R-:W1:Y:S06]  /*7380*/  LDSM.16.MT88.4 R140, [R208+0x1900] ;  /* 0x00190000d08c783b */ /* 0x000e6c0000004200 */
[----:B------:R-:W-:Y:S02]  /*7390*/  F2FP.BF16.PACK_AB R38, R199, R200 ;  /* 0x000000c8c726723e */ /* 0x000fe400000010ff */
[----:B------:R-:W-:Y:S07]  /*73a0*/  F2FP.BF16.PACK_AB R39, R197, R195 ;  /* 0x000000c3c527723e */ /* 0x000fee00000010ff */
[-C--:B------:R-:W-:Y:S08]  /*73b0*/  HMMA.16816.F32.BF16 R4, R36, R48.reuse, R4 ;  /* 0x000000302404723c */ /* 0x080ff00000041804 */
[C---:B------:R-:W-:Y:S08]  /*73c0*/  HMMA.16816.F32.BF16 R8, R40.reuse, R48, R8 ;  /* 0x000000302808723c */ /* 0x040ff00000041808 */
[-C--:B------:R-:W-:Y:S08]  /*73d0*/  HMMA.16816.F32.BF16 R12, R40, R50.reuse, R12 ;  /* 0x00000032280c723c */ /* 0x080ff0000004180c */
[C---:B------:R-:W-:Y:S01]  /*73e0*/  HMMA.16816.F32.BF16 R16, R36.reuse, R50, R16 ;  /* 0x000000322410723c */ /* 0x040fe20000041810 */
[----:B------:R-:W5:Y:S07]  /*73f0*/  LDSM.16.MT88.4 R48, [R209+0x1900] ;  /* 0x00190000d130783b */ /* 0x000f6e0000004200 */
        /* <DEDUP_REMOVED lines=9> */
[-C--:B-----5:R-:W-:Y:S08]  /*7490*/  HMMA.16816.F32.BF16 R20, R36, R48.reuse, R20 ;  /* 0x000000302414723c */ /* 0x0a0ff00000041814 */
[C---:B------:R-:W-:Y:S08]  /*74a0*/  HMMA.16816.F32.BF16 R100, R40.reuse, R48, R100 ;  /* 0x000000302864723c */ /* 0x040ff00000041864 */
[-C--:B------:R-:W-:Y:S08]  /*74b0*/  HMMA.16816.F32.BF16 R32, R40, R50.reuse, R32 ;  /* 0x000000322820723c */ /* 0x080ff00000041820 */
[C---:B------:R-:W-:Y:S01]  /*74c0*/  HMMA.16816.F32.BF16 R104, R36.reuse, R50, R104 ;  /* 0x000000322468723c */ /* 0x040fe20000041868 */
[----:B------:R-:W-:Y:S07]  /*74d0*/  LDSM.16.MT88.4 R48, [R208+0x1d00] ;  /* 0x001d0000d030783b */ /* 0x000fee0000004200 */
[-C--:B--2---:R-:W-:Y:S08]  /*74e0*/  HMMA.16816.F32.BF16 R108, R36, R44.reuse, R108 ;  /* 0x0000002c246c723c */ /* 0x084ff0000004186c */
[C---:B------:R-:W-:Y:S08]  /*74f0*/  HMMA.16816.F32.BF16 R112, R40.reuse, R44, R112 ;  /* 0x0000002c2870723c */ /* 0x040ff00000041870 */
[-C--:B------:R-:W-:Y:S08]  /*7500*/  HMMA.16816.F32.BF16 R116, R40, R46.reuse, R116 ;  /* 0x0000002e2874723c */ /* 0x080ff00000041874 */
[C---:B------:R-:W-:Y:S01]  /*7510*/  HMMA.16816.F32.BF16 R120, R36.reuse, R46, R120 ;  /* 0x0000002e2478723c */ /* 0x040fe20000041878 */
[----:B------:R-:W1:Y:S07]  /*7520*/  LDSM.16.MT88.4 R44, [R209+0xd00] ;  /* 0x000d0000d12c783b */ /* 0x000e6e0000004200 */
[-C--:B------:R-:W-:Y:S08]  /*7530*/  HMMA.16816.F32.BF16 R24, R36, R52.reuse, R24 ;  /* 0x000000342418723c */ /* 0x080ff00000041818 */
[C---:B------:R-:W-:Y:S08]  /*7540*/  HMMA.16816.F32.BF16 R124, R40.reuse, R52, R124 ;  /* 0x00000034287c723c */ /* 0x040ff0000004187c */
[-C--:B------:R-:W-:Y:S01]  /*7550*/  HMMA.16816.F32.BF16 R128, R40, R54.reuse, R128 ;  /* 0x000000362880723c */ /* 0x080fe20000041880 */
[----:B------:R-:W2:Y:S07]  /*7560*/  LDSM.16.MT88.4 R40, [R208+0x2d00] ;  /* 0x002d0000d028783b */ /* 0x000eae0000004200 */
[----:B------:R-:W-:Y:S07]  /*7570*/  HMMA.16816.F32.BF16 R28, R36, R54, R28 ;  /* 0x00000036241c723c */ /* 0x000fee000004181c */
[----:B------:R-:W-:Y:S01]  /*7580*/  F2FP.BF16.PACK_AB R36, R66, R67 ;  /* 0x000000434224723e */ /* 0x000fe200000010ff */
[-C--:B------:R-:W-:Y:S01]  /*7590*/  HMMA.16816.F32.BF16 R144, R168, R152.reuse, R4 ;  /* 0x00000098a890723c */ /* 0x080fe20000041804 */
[----:B------:R-:W5:Y:S04]  /*75a0*/  LDSM.16.MT88.4 R4, [R209+0x2d00] ;  /* 0x002d0000d104783b */ /* 0x000f680000004200 */
[----:B---3--:R-:W-:Y:S02]  /*75b0*/  F2FP.BF16.PACK_AB R38, R64, R65 ;  /* 0x000000414026723e */ /* 0x008fe400000010ff */
[----:B----4-:R-:W-:Y:S02]  /*75c0*/  F2FP.BF16.PACK_AB R37, R60, R61 ;  /* 0x0000003d3c25723e */ /* 0x010fe400000010ff */
[----:B------:R-:W-:Y:S07]  /*75d0*/  F2FP.BF16.PACK_AB R39, R137, R62 ;  /* 0x0000003e8927723e */ /* 0x000fee00000010ff */
        /* <DEDUP_REMOVED lines=8> */
[-C--:B-1----:R-:W-:Y:S04]  /*7660*/  HMMA.16816.F32.BF16 R68, R168, R44.reuse, R68 ;  /* 0x0000002ca844723c */ /* 0x082fe80000041844 */
        /* <DEDUP_REMOVED lines=44> */
[----:B------:R-:W-:Y:S03]  /*7930*/  FADD.FTZ R9, R199, R0 ;  /* 0x00000000c7097221 */ /* 0x000fe60000010000 */
[C---:B------:R-:W-:Y:S04]  /*7940*/  HMMA.16816.F32.BF16 R120, R168.reuse, R42, R120 ;  /* 0x0000002aa878723c */ /* 0x040fe80000041878 */
[----:B------:R-:W-:Y:S04]  /*7950*/  FADD.FTZ R9, R189, R9 ;  /* 0x00000009bd097221 */ /* 0x000fe80000010000 */
[-C--:B-----5:R-:W-:Y:S08]  /*7960*/  HMMA.16816.F32.BF16 R164, R168, R4.reuse, R24 ;  /* 0x00000004a8a4723c */ /* 0x0a0ff00000041818 */
        /* <DEDUP_REMOVED lines=26> */
[----:B------:R-:W-:Y:S02]  /*7b10*/  MOV R0, R136 ;  /* 0x0000008800007202 */ /* 0x000fe40000000f00 */
[----:B------:R-:W-:Y:S01]  /*7b20*/  MOV R137, R134 ;  /* 0x0000008600897202 */ /* 0x000fe20000000f00 */
[----:B------:R-:W-:-:S05]  /*7b30*/  @P0 BRA `(.L_x_1435) ;  /* 0xffffcf3000000947 */ /* 0x000fca000383ffff */
.L_x_1434:
[----:B------:R-:W1:Y:S01]  /*7b40*/  SHFL.BFLY PT, R11, R245, 0x2, 0x1f ;  /* 0x0c401f00f50b7f89 */ /* 0x000e6200000e0000 */
[----:B------:R-:W-:-:S02]  /*7b50*/  MOV R18, 0xff800000 ;  /* 0xff80000000127802 */ /* 0x000fc40000000f00 */
[----:B------:R-:W-:Y:S01]  /*7b60*/  MOV R19, 0xff800000 ;  /* 0xff80000000137802 */ /* 0x000fe20000000f00 */
[----:B------:R-:W2:Y:S01]  /*7b70*/  SHFL.BFLY PT, R7, R247, 0x2, 0x1f ;  /* 0x0c401f00f7077f89 */ /* 0x000ea200000e0000 */
[----:B------:R-:W-:Y:S02]  /*7b80*/  MOV R20, 0xff800000 ;  /* 0xff80000000147802 */ /* 0x000fe40000000f00 */
[----:B------:R-:W-:Y:S01]  /*7b90*/  MOV R21, 0xff800000 ;  /* 0xff80000000157802 */ /* 0x000fe20000000f00 */
[----:B------:R-:W3:Y:S01]  /*7ba0*/  SHFL.BFLY PT, R9, R246, 0x2, 0x1f ;  /* 0x0c401f00f6097f89 */ /* 0x000ee200000e0000 */
[----:B------:R-:W-:-:S03]  /*7bb0*/  PLOP3.LUT P4, PT, PT, PT, PT, 0x8, 0x0 ;  /* 0x000000000000781c */ /* 0x000fc60003f8e170 */
[----:B------:R-:W4:Y:S01]  /*7bc0*/  SHFL.BFLY PT, R6, R248, 0x2, 0x1f ;  /* 0x0c401f00f8067f89 */ /* 0x000f2200000e0000 */
[----:B-1----:R-:W-:Y:S02]  /*7bd0*/  FADD.FTZ R11, R11, R245 ;  /* 0x000000f50b0b7221 */ /* 0x002fe40000010000 */
        /* <DEDUP_REMOVED lines=139> */
.L_x_1427:
        /* <DEDUP_REMOVED lines=43> */
[----:B------:R-:W-:-:S04]  /*8740*/  IMAD.WIDE.U32 R2, R14, c[0x0][0x438], RZ ;  /* 0x00010e000e027a25 */ /* 0x000fc800078e00ff */
        /* <DEDUP_REMOVED lines=49> */
[----:B------:R-:W-:Y:S01]  /*8a60*/  SHFL.IDX PT, R4, R6, RZ, 0x1c1f ;  /* 0x001c1fff06047589 */ /* 0x000fe200000e0000 */
[----:B------:R-:W-:-:S02]  /*8a70*/  LOP3.LUT P0, RZ, R16, 0x3, RZ, 0xc0, !PT ;  /* 0x0000000310ff7812 */ /* 0x000fc4000780c0ff */
[C---:B------:R-:W-:Y:S01]  /*8a80*/  IMAD R15, R13.reuse, c[0x0][0x42c], R7 ;  /* 0x00010b000d0f7a24 */ /* 0x040fe200078e0207 */
[----:B------:R-:W1:Y:S01]  /*8a90*/  SHFL.IDX PT, R5, R0, RZ, 0x1c1f ;  /* 0x001c1fff00057589 */ /* 0x000e6200000e0000 */
[----:B------:R-:W-:Y:S01]  /*8aa0*/  IMAD.WIDE.U32 R2, R13, c[0x0][0x428], R2 ;  /* 0x00010a000d027a25 */ /* 0x000fe200078e0002 */
[C---:B------:R-:W-:Y:S02]  /*8ab0*/  IADD3 R14, R12.reuse, 0x40, RZ ;  /* 0x000000400c0e7810 */ /* 0x040fe40007ffe0ff */
[----:B------:R-:W-:Y:S01]  /*8ac0*/  SHFL.IDX PT, R10, R6, 0x1, 0x1c1f ;  /* 0x003c1f00060a7f89 */ /* 0x000fe200000e0000 */
[C---:B------:R-:W-:Y:S02]  /*8ad0*/  IADD3 R13, R12.reuse, 0x48, RZ ;  /* 0x000000480c0d7810 */ /* 0x040fe40007ffe0ff */
[-C--:B------:R-:W-:Y:S01]  /*8ae0*/  ISETP.GE.OR P4, PT, R12, R24.reuse, P0 ;  /* 0x000000180c00720c */ /* 0x080fe20000786670 */
[----:B------:R-:W2:Y:S01]  /*8af0*/  SHFL.IDX PT, R11, R0, 0x1, 0x1c1f ;  /* 0x003c1f00000b7f89 */ /* 0x000ea200000e0000 */
[----:B------:R-:W-:-:S02]  /*8b00*/  ISETP.GE.OR P2, PT, R14, R24, P0 ;  /* 0x000000180e00720c */ /* 0x000fc40000746670 */
[----:B------:R-:W-:Y:S01]  /*8b10*/  IADD3 R3, R3, R15, RZ ;  /* 0x0000000f03037210 */ /* 0x000fe20007ffe0ff */
[----:B------:R-:W3:Y:S01]  /*8b20*/  SHFL.IDX PT, R9, R0, 0x2, 0x1c1f ;  /* 0x005c1f0000097f89 */ /* 0x000ee200000e0000 */
[----:B------:R-:W-:Y:S02]  /*8b30*/  LEA R23, P1, R2, c[0x0][0x400], 0x2 ;  /* 0x0001000002177a11 */ /* 0x000fe400078210ff */
[-C--:B------:R-:W-:Y:S01]  /*8b40*/  ISETP.GE.AND P6, PT, R14, R24.reuse, PT ;  /* 0x000000180e00720c */ /* 0x080fe20003fc6270 */
[----:B------:R-:W-:Y:S01]  /*8b50*/  SHFL.IDX PT, R6, R6, 0x3, 0x1c1f ;  /* 0x007c1f0006067f89 */ /* 0x000fe200000e0000 */
[----:B------:R-:W-:Y:S02]  /*8b60*/  LEA.HI.X R22, R2, c[0x0][0x404], R3, 0x2, P1 ;  /* 0x0001010002167a11 */ /* 0x000fe400008f1403 */
[----:B------:R-:W-:Y:S01]  /*8b70*/  ISETP.GE.AND P1, PT, R13, R24, PT ;  /* 0x000000180d00720c */ /* 0x000fe20003f26270 */
        /* <DEDUP_REMOVED lines=9> */
[----:B------:R-:W-:Y:S01]  /*8c10*/  IMAD.IADD R0, R16, 0x1, -R0 ;  /* 0x0000000110007824 */ /* 0x000fe200078e0a00 */
[----:B------:R-:W-:Y:S01]  /*8c20*/  P2R R16, PR, RZ, 0x2 ;  /* 0x00000002ff107803 */ /* 0x000fe20000000000 */
        /* <DEDUP_REMOVED lines=75> */
.L_x_1438:
[----:B-1----:R-:W-:Y:S05]  /*90e0*/  BSYNC B0 ;  /* 0x0000000000007941 */ /* 0x002fea0003800000 */
.L_x_1437:
        /* <DEDUP_REMOVED lines=73> */
.L_x_1440:
[----:B------:R-:W-:Y:S05]  /*9580*/  BSYNC B0 ;  /* 0x0000000000007941 */ /* 0x000fea0003800000 */
.L_x_1439:
        /* <DEDUP_REMOVED lines=73> */
.L_x_1442:
[----:B------:R-:W-:Y:S05]  /*9a20*/  BSYNC B0 ;  /* 0x0000000000007941 */ /* 0x000fea0003800000 */
.L_x_1441:
[----:B------:R-:W-:Y:S01]  /*9a30*/  ISETP.NE.AND P0, PT, R16, RZ, PT ;  /* 0x000000ff1000720c */ /* 0x000fe20003f05270 */
[----:B---3--:R3:W1:Y:S04]  /*9a40*/  SHFL.IDX PT, R3, R22, 0x3, 0x1c1f ;  /* 0x007c1f0016037f89 */ /* 0x00866800000e0000 */
[----:B----4-:R3:W4:Y:S08]  /*9a50*/  SHFL.IDX PT, R2, R23, 0x3, 0x1c1f ;  /* 0x007c1f0017027f89 */ /* 0x01073000000e0000 */
        /* <DEDUP_REMOVED lines=72> */
.L_x_1436:
        /* <DEDUP_REMOVED lines=47> */
.L_x_1443:
        /* <DEDUP_REMOVED lines=11> */
.L_x_2883:


//--------------------- .text._ZN7cutlass13device_kernelIN5flash19enable_sm80_to_sm89INS1_16FlashAttnFwdSm80INS1_25CollectiveMainloopFwdSm80ILi4ELi1ELb0EN4cute5tupleIJNS5_1CILi128EEENS7_ILi48EEENS7_ILi96EEEEEELi96ENS_10bfloat16_tEfNS_4arch4Sm80ELb0ELb0ELb0ELb1ELb0ELb0ELb1ELb1EEENS1_21CollectiveEpilogueFwdINS6_IJS8_SA_S9_EEENS6_IJNS7_ILi1EEESI_SI_EEESC_SE_Li128ELb1ELb1ELb1ELb0EEENS1_36VarlenDynamicPersistentTileSchedulerILi128ELi48ELi128ELi128ELb1ELb1ELb0ELb0ELb1ELb1EEEEEEEEEvNT_6ParamsE --------------------------
	.section	.text._ZN7cutlass13device_kernelIN5flash19enable_sm80_to_sm89INS1_16FlashAttnFwdSm80INS1_25CollectiveMainloopFwdSm80ILi4ELi1ELb0EN4cute5tupleIJNS5_1CILi128EEENS7_ILi48EEENS7_ILi96EEEEEELi96ENS_10bfloat16_tEfNS_4arch4Sm80ELb0ELb0ELb0ELb1ELb0ELb0ELb1ELb1EEENS1_21CollectiveEpilogueFwdINS6_IJS8_SA_S9_EEENS6_IJNS7_ILi1EEESI_SI_EEESC_SE_Li128ELb1ELb1ELb1ELb0EEENS1_36VarlenDynamicPersistentTileSchedulerILi128ELi48ELi128ELi128ELb1ELb1ELb0ELb0ELb1ELb1EEEEEEEEEvNT_6ParamsE,"ax",@progbits
	.sectioninfo	@"SHI_REGISTERS=255"
	.align	128
.text._ZN7cutlass13device_kernelIN5flash19enable_sm80_to_sm89INS1_16FlashAttnFwdSm80INS1_25CollectiveMainloopFwdSm80ILi4ELi1ELb0EN4cute5tupleIJNS5_1CILi128EEENS7_ILi48EEENS7_ILi96EEEEEELi96ENS_10bfloat16_tEfNS_4arch4Sm80ELb0ELb0ELb0ELb1ELb0ELb0ELb1ELb1EEENS1_21CollectiveEpilogueFwdINS6_IJS8_SA_S9_EEENS6_IJNS7_ILi1EEESI_SI_EEESC_SE_Li128ELb1ELb1ELb1ELb0EEENS1_36VarlenDynamicPersistentTileSchedulerILi128ELi48ELi128ELi128ELb1ELb1ELb0ELb0ELb1ELb1EEEEEEEEEvNT_6ParamsE:
        .type           _ZN7cutlass13device_kernelIN5flash19enable_sm80_to_sm89INS1_16FlashAttnFwdSm80INS1_25CollectiveMainloopFwdSm80ILi4ELi1ELb0EN4cute5tupleIJNS5_1CILi128EEENS7_ILi48EEENS7_ILi96EEEEEELi96ENS_10bfloat16_tEfNS_4arch4Sm80ELb0ELb0ELb0ELb1ELb0ELb0ELb1ELb1EEENS1_21CollectiveEpilogueFwdINS6_IJS8_SA_S9_EEENS6_IJNS7_ILi1EEESI_SI_EEESC_SE_Li128ELb1ELb1ELb1ELb0EEENS1_36VarlenDynamicPersistentTileSchedulerILi128ELi48ELi128ELi128ELb1ELb1ELb0ELb0ELb1ELb1EEEEEEEEEvNT_6ParamsE,@function
        .size           _ZN7cutlass13device_kernelIN5flash19enable_sm80_to_sm89INS1_16FlashAttnFwdSm80INS1_25CollectiveMainloopFwdSm80ILi4ELi1ELb0EN4cute5tupleIJNS5_1CILi128EEENS7_ILi48EEENS7_ILi96EEEEEELi96ENS_10bfloat16_tEfNS_4arch4Sm80ELb0ELb0ELb0ELb1ELb0ELb0ELb1ELb1EEENS1_21CollectiveEpilogueFwdINS6_IJS8_SA_S9_EEENS6_IJNS7_ILi1EEESI_SI_EEESC_SE_Li128ELb1ELb1ELb1ELb0EEENS1_36VarlenDynamicPersistentTileSchedulerILi128ELi48ELi128ELi128ELb1ELb1ELb0ELb0ELb1ELb1EEEEEEEEEvNT_6ParamsE,(.L_x_2884 - _ZN7cutlass13device_kernelIN5flash19enable_sm80_to_sm89INS1_16FlashAttnFwdSm80INS1_25CollectiveMainloopFwdSm80ILi4ELi1ELb0EN4cute5tupleIJNS5_1CILi128EEENS7_ILi48EEENS7_ILi96EEEEEELi96ENS_10bfloat16_tEfNS_4arch4Sm80ELb0ELb0ELb0ELb1ELb0ELb0ELb1ELb1EEENS1_21CollectiveEpilogueFwdINS6_IJS8_SA_S9_EEENS6_IJNS7_ILi1EEESI_SI_EEESC_SE_Li128ELb1ELb1ELb1ELb0EEENS1_36VarlenDynamicPersistentTileSchedulerILi128ELi48ELi128ELi128ELb1ELb1ELb0ELb0ELb1ELb1EEEEEEEEEvNT_6ParamsE)
        .other          _ZN7cutlass13device_kernelIN5flash19enable_sm80_to_sm89INS1_16FlashAttnFwdSm80INS1_25CollectiveMainloopFwdSm80ILi4ELi1ELb0EN4cute5tupleIJNS5_1CILi128EEENS7_ILi48EEENS7_ILi96EEEEEELi96ENS_10bfloat16_tEfNS_4arch4Sm80ELb0ELb0ELb0ELb1ELb0ELb0ELb1ELb1EEENS1_21CollectiveEpilogueFwdINS6_IJS8_SA_S9_EEENS6_IJNS7_ILi1EEESI_SI_EEESC_SE_Li128ELb1ELb1ELb1ELb0EEENS1_36VarlenDynamicPersistentTileSchedulerILi128ELi48ELi128ELi128ELb1ELb1ELb0ELb0ELb1ELb1EEEEEEEEEvNT_6ParamsE,@"STO_CUDA_ENTRY STV_DEFAULT"
_ZN7cutlass13device_kernelIN5flash19enable_sm80_to_sm89INS1_16FlashAttnFwdSm80INS1_25CollectiveMainloopFwdSm80ILi4ELi1ELb0EN4cute5tupleIJNS5_1CILi128EEENS7_ILi48EEENS7_ILi96EEEEEELi96ENS_10bfloat16_tEfNS_4arch4Sm80ELb0ELb0ELb0ELb1ELb0ELb0ELb1ELb1EEENS1_21CollectiveEpilogueFwdINS6_IJS8_SA_S9_EEENS6_IJNS7_ILi1EEESI_SI_EEESC_SE_Li128ELb1ELb1ELb1ELb0EEENS1_36VarlenDynamicPersistentTileSchedulerILi128ELi48ELi128ELi128ELb1ELb1ELb0ELb0ELb1ELb1EEEEEEEEEvNT_6ParamsE:
[----:B------:R-:W-:-:S03]  /*0000*/  MOV R1, c[0x0][0x28] ;  /* 0x00000a0000017a02 */ /* 0x000fc60000000f00 */
[----:B------:R-:W1:Y:S01]  /*0010*/  S2R R2, SR_TID.X ;  /* 0x0000000000027919 */ /* 0x000e620000002100 */
[----:B------:R-:W-:Y:S01]  /*0020*/  IADD3 R1, R1, -0x80, RZ ;  /* 0xffffff8001017810 */ /* 0x000fe20007ffe0ff */
[----:B------:R-:W-:Y:S01]  /*0030*/  ULDC.64 UR6, c[0x0][0x118] ;  /* 0x0000460000067ab9 */ /* 0x000fe20000000a00 */
[----:B-1----:R-:W-:-:S05]  /*0040*/  SHF.R.U32.HI R0, RZ, 0x5, R2 ;  /* 0x00000005ff007819 */ /* 0x002fca0000011602 */
[----:B------:R-:W1:Y:S02]  /*0050*/  SHFL.IDX PT, R3, R0, RZ, 0x1f ;  /* 0x00001fff00037589 */ /* 0x000e6400000e0000 */
[----:B-1----:R-:W-:Y:S02]  /*0060*/  ISETP.NE.AND P0, PT, R3, RZ, PT ;  /* 0x000000ff0300720c */ /* 0x002fe40003f05270 */
[----:B------:R1:W-:Y:S11]  /*0070*/  STL [R1+0x74], R3 ;  /* 0x0000740301007387 */ /* 0x0003f60000100800 */
[----:B------:R-:W-:Y:S06]  /*0080*/  @P0 BAR.SYNC.DEFER_BLOCKING 0x5, 0x80 ;  /* 0x0142000000000b1d */ /* 0x000fec0000010000 */
[----:B------:R-:W2:Y:S04]  /*0090*/  @P0 LDS.128 R232, [0xc080] ;  /* 0x00c08000ffe80984 */ /* 0x000ea80000000c00 */
[----:B------:R-:W-:Y:S06]  /*00a0*/  @P0 BAR.ARV 0x4, 0x80 ;  /* 0x0102000000000b1d */ /* 0x000fec0000002000 */
[----:B------:R-:W-:Y:S05]  /*00b0*/  @P0 BRA `(.L_x_1444) ;  /* 0x00000a7000000947 */ /* 0x000fea0003800000 */
[----:B-1----:R-:W-:Y:S01]  /*00c0*/  LOP3.LUT R13, R2, 0x1f, RZ, 0xc0, !PT ;  /* 0x0000001f020d7812 */ /* 0x002fe200078ec0ff */
[----:B------:R-:W-:Y:S01]  /*00d0*/  CS2R R8, SRZ ;  /* 0x0000000000087805 */ /* 0x000fe2000001ff00 */
[----:B------:R-:W-:-:S02]  /*00e0*/  IMAD.MOV.U32 R7, RZ, RZ, RZ ;  /* 0x000000ffff077224 */ /* 0x000fc400078e00ff */
[----:B------:R-:W-:-:S04]  /*00f0*/  ISETP.NE.AND P6, PT, R13, 0x1f, PT ;  /* 0x0000001f0d00780c */ /* 0x000fc80003fc5270 */
[----:B------:R-:W-:-:S13]  /*0100*/  ISETP.GE.OR P0, PT, R13, c[0x0][0x53c], !P6 ;  /* 0x00014f000d007a0c */ /* 0x000fda0007706670 */
[----:B------:R-:W-:Y:S02]  /*0110*/  @!P0 IMAD.MOV.U32 R4, RZ, RZ, 0x4 ;  /* 0x00000004ff048424 */ /* 0x000fe400078e00ff */
[----:B------:R-:W-:Y:S02]  /*0120*/  @!P0 IMAD.MOV.U32 R2, RZ, RZ, 0x4 ;  /* 0x00000004ff028424 */ /* 0x000fe400078e00ff */
[----:B------:R-:W-:-:S04]  /*0130*/  @!P0 IMAD.WIDE.U32 R4, R13, R4, c[0x0][0x580] ;  /* 0x000160000d048625 */ /* 0x000fc800078e0004 */
[C---:B------:R-:W-:Y:S01]  /*0140*/  @!P0 IMAD.WIDE.U32 R2, R13.reuse, R2, c[0x0][0x578] ;  /* 0x00015e000d028625 */ /* 0x040fe200078e0002 */
[----:B------:R-:W3:Y:S04]  /*0150*/  @!P0 LDG.E R8, [R4.64] ;  /* 0x0000000604088981 */ /* 0x000ee8000c1e1900 */
[----:B------:R-:W3:Y:S01]  /*0160*/  @!P0 LDG.E R7, [R2.64] ;  /* 0x0000000602078981 */ /* 0x000ee2000c1e1900 */
[C---:B------:R-:W-:Y:S01]  /*0170*/  ISETP.NE.AND P5, PT, R13.reuse, RZ, PT ;  /* 0x000000ff0d00720c */ /* 0x040fe20003fa5270 */
[----:B------:R-:W1:Y:S01]  /*0180*/  S2UR UR4, SR_CTAID.X ;  /* 0x00000000000479c3 */ /* 0x000e620000002500 */
[C---:B------:R-:W-:Y:S02]  /*0190*/  ISETP.GE.U32.AND P4, PT, R13.reuse, 0x2, PT ;  /* 0x000000020d00780c */ /* 0x040fe40003f86070 */
[----:B------:R-:W-:-:S02]  /*01a0*/  ISETP.GE.U32.AND P3, PT, R13, 0x4, PT ;  /* 0x000000040d00780c */ /* 0x000fc40003f66070 */
[C---:B------:R-:W-:Y:S02]  /*01b0*/  ISETP.GE.U32.AND P2, PT, R13.reuse, 0x8, PT ;  /* 0x000000080d00780c */ /* 0x040fe40003f46070 */
[----:B------:R-:W-:Y:S01]  /*01c0*/  ISETP.GE.U32.AND P1, PT, R13, 0x10, PT ;  /* 0x000000100d00780c */ /* 0x000fe20003f26070 */
[----:B---3--:R-:W-:-:S05]  /*01d0*/  IMAD R4, R8, R7, RZ ;  /* 0x0000000708047224 */ /* 0x008fca00078e02ff */
[----:B------:R-:W3:Y:S02]  /*01e0*/  SHFL.UP PT, R0, R4, 0x1, RZ ;  /* 0x0420000004007989 */ /* 0x000ee400000e00ff */
[----:B---3--:R-:W-:-:S05]  /*01f0*/  SEL R0, R0, RZ, P5 ;  /* 0x000000ff00007207 */ /* 0x008fca0002800000 */
[----:B------:R-:W-:-:S05]  /*0200*/  IMAD.IADD R4, R4, 0x1, R0 ;  /* 0x0000000104047824 */ /* 0x000fca00078e0200 */
        /* <DEDUP_REMOVED lines=12> */
[----:B------:R-:W3:Y:S02]  /*02d0*/  SHFL.IDX PT, R6, R4, 0x1f, 0x1f ;  /* 0x03e01f0004067f89 */ /* 0x000ee400000e0000 */
[----:B---3--:R-:W-:-:S04]  /*02e0*/  IMAD R6, R6, c[0x0][0x538], RZ ;  /* 0x00014e0006067a24 */ /* 0x008fc800078e02ff */
[----:B------:R-:W-:Y:S01]  /*02f0*/  IMAD.MOV.U32 R0, RZ, RZ, R6 ;  /* 0x000000ffff007224 */ /* 0x000fe200078e0006 */
[----:B-1----:R-:W-:-:S13]  /*0300*/  ISETP.GT.AND P0, PT, R6, UR4, PT ;  /* 0x0000000406007c0c */ /* 0x002fda000bf04270 */
[----:B------:R-:W-:Y:S05]  /*0310*/  @P0 BRA `(.L_x_1445) ;  /* 0x0000027000000947 */ /* 0x000fea0003800000 */
[----:B------:R-:W-:Y:S02]  /*0320*/  MOV R6, R0 ;  /* 0x0000000000067202 */ /* 0x000fe40000000f00 */
[----:B------:R-:W-:-:S04]  /*0330*/  MOV R9, RZ ;  /* 0x000000ff00097202 */ /* 0x000fc80000000f00 */
.L_x_1449:
        /* <DEDUP_REMOVED lines=12> */
[----:B------:R-:W3:Y:S04]  /*0400*/  @!P0 LDG.E R8, [R4.64] ;  /* 0x0000000604088981 */ /* 0x000ee8000c1e1900 */
[----:B------:R-:W3:Y:S02]  /*0410*/  @!P0 LDG.E R7, [R2.64] ;  /* 0x0000000602078981 */ /* 0x000ee4000c1e1900 */
[----:B---3--:R-:W-:Y:S01]  /*0420*/  IMAD R5, R8, R7, RZ ;  /* 0x0000000708057224 */ /* 0x008fe200078e02ff */
[----:B------:R-:W-:Y:S05]  /*0430*/  BRA.DIV ~URZ, `(.L_x_1447) ;  /* 0x0000c7227f007947 */ /* 0x000fea000b800000 */
[----:B------:R1:W3:Y:S02]  /*0440*/  SHFL.UP PT, R0, R5, 0x1, RZ ;  /* 0x0420000005007989 */ /* 0x0002e400000e00ff */
.L_x_1546:
        /* <DEDUP_REMOVED lines=16> */
.L_x_1547:
[----:B---3--:R-:W-:-:S05]  /*0550*/  IMAD R0, R0, c[0x0][0x538], RZ ;  /* 0x00014e0000007a24 */ /* 0x008fca00078e02ff */
[----:B------:R-:W-:-:S04]  /*0560*/  IADD3 R6, R0, R6, RZ ;  /* 0x0000000600067210 */ /* 0x000fc80007ffe0ff */
[----:B------:R-:W-:-:S13]  /*0570*/  ISETP.GT.AND P0, PT, R6, UR4, PT ;  /* 0x0000000406007c0c */ /* 0x000fda000bf04270 */
[----:B-12---:R-:W-:Y:S05]  /*0580*/  @!P0 BRA `(.L_x_1449) ;  /* 0xfffffdb000008947 */ /* 0x006fea000383ffff */
.L_x_1445:
[----:B------:R-:W-:-:S05]  /*0590*/  IADD3 R12, -R0, R6, RZ ;  /* 0x00000006000c7210 */ /* 0x000fca0007ffe1ff */
[----:B------:R-:W-:-:S05]  /*05a0*/  IMAD R0, R4, c[0x0][0x538], R12 ;  /* 0x00014e0004007a24 */ /* 0x000fca00078e020c */
[----:B------:R-:W-:Y:S01]  /*05b0*/  ISETP.GT.AND P0, PT, R0, UR4, PT ;  /* 0x0000000400007c0c */ /* 0x000fe2000bf04270 */
[----:B------:R-:W-:-:S12]  /*05c0*/  BRA.DIV ~URZ, `(.L_x_1450) ;  /* 0x0000c7a27f007947 */ /* 0x000fd8000b800000 */
[----:B------:R-:W-:-:S04]  /*05d0*/  VOTE.ANY R6, PT, !P0 ;  /* 0x0000000000067806 */ /* 0x000fc800040e0100 */
.L_x_1548:
[----:B--2---:R1:W2:Y:S01]  /*05e0*/  POPC R235, R6 ;  /* 0x0000000600eb7309 */ /* 0x0042a20000000000 */
[----:B------:R-:W-:Y:S05]  /*05f0*/  BRA.DIV ~URZ, `(.L_x_1451) ;  /* 0x0000c7c27f007947 */ /* 0x000fea000b800000 */
[----:B--2---:R2:W3:Y:S01]  /*0600*/  SHFL.IDX PT, R11, R8, R235, 0x1f ;  /* 0x00001feb080b7589 */ /* 0x0044e200000e0000 */
[----:B------:R-:W-:-:S03]  /*0610*/  MOV R232, RZ ;  /* 0x000000ff00e87202 */ /* 0x000fc60000000f00 */
[----:B------:R2:W4:Y:S04]  /*0620*/  SHFL.IDX PT, R10, R7, R235, 0x1f ;  /* 0x00001feb070a7589 */ /* 0x00052800000e0000 */
.L_x_1549:
[----:B------:R-:W-:Y:S01]  /*0630*/  ISETP.NE.AND P0, PT, R6, RZ, PT ;  /* 0x000000ff0600720c */ /* 0x000fe20003f05270 */
[----:B------:R-:W-:-:S12]  /*0640*/  BSSY B0, `(.L_x_1452) ;  /* 0x0000005000007945 */ /* 0x000fd80003800000 */
[----:B------:R-:W-:Y:S05]  /*0650*/  @!P0 BRA `(.L_x_1453) ;  /* 0x0000003000008947 */ /* 0x000fea0003800000 */
[----:B------:R-:W-:Y:S01]  /*0660*/  IADD3 R3, R235, -0x1, RZ ;  /* 0xffffffffeb037810 */ /* 0x000fe20007ffe0ff */
[----:B------:R-:W-:Y:S05]  /*0670*/  BRA.DIV ~URZ, `(.L_x_1454) ;  /* 0x0000c8227f007947 */ /* 0x000fea000b800000 */
[----:B------:R1:W2:Y:S02]  /*0680*/  SHFL.IDX PT, R232, R4, R3, 0x1f ;  /* 0x00001f0304e87589 */ /* 0x0002a400000e0000 */
.L_x_1453:
[----:B------:R-:W-:Y:S05]  /*0690*/  BSYNC B0 ;  /* 0x0000000000007941 */ /* 0x000fea0003800000 */
.L_x_1452:
[----:B---3--:R-:W-:Y:S01]  /*06a0*/  IABS R0, R11 ;  /* 0x0000000b00007213 */ /* 0x008fe20000000000 */
[----:B--2---:R-:W-:Y:S02]  /*06b0*/  IMAD R232, R232, c[0x0][0x538], R12 ;  /* 0x00014e00e8e87a24 */ /* 0x004fe400078e020c */
[----:B------:R-:W-:Y:S02]  /*06c0*/  IMAD.IADD R235, R235, 0x1, R9 ;  /* 0x00000001ebeb7824 */ /* 0x000fe400078e0209 */
[----:B------:R-:W-:Y:S01]  /*06d0*/  IMAD.MOV.U32 R5, RZ, RZ, R0 ;  /* 0x000000ffff057224 */ /* 0x000fe200078e0000 */
[----:B----4-:R-:W-:Y:S02]  /*06e0*/  IABS R0, R10 ;  /* 0x0000000a00007213 */ /* 0x010fe40000000000 */
[----:B------:R-:W-:Y:S01]  /*06f0*/  IADD3 R233, -R232, UR4, RZ ;  /* 0x00000004e8e97c10 */ /* 0x000fe2000fffe1ff */
[----:B------:R-:W2:Y:S02]  /*0700*/  I2F.RP R2, R5 ;  /* 0x0000000500027306 */ /* 0x000ea40000209400 */
[----:B------:R-:W-:Y:S01]  /*0710*/  IMAD.MOV.U32 R7, RZ, RZ, R0 ;  /* 0x000000ffff077224 */ /* 0x000fe200078e0000 */
[----:B-1----:R-:W-:-:S02]  /*0720*/  IABS R6, R233 ;  /* 0x000000e900067213 */ /* 0x002fc40000000000 */
[----:B------:R-:W-:-:S03]  /*0730*/  IABS R0, R11 ;  /* 0x0000000b00007213 */ /* 0x000fc60000000000 */
[----:B------:R-:W-:Y:S01]  /*0740*/  I2F.RP R8, R7 ;  /* 0x0000000700087306 */ /* 0x000fe20000209400 */
[----:B------:R-:W-:-:S07]  /*0750*/  IADD3 R0, RZ, -R0, RZ ;  /* 0x80000000ff007210 */ /* 0x000fce0007ffe0ff */
[----:B--2---:R-:W1:Y:S02]  /*0760*/  MUFU.RCP R2, R2 ;  /* 0x0000000200027308 */ /* 0x004e640000001000 */
[----:B-1----:R-:W-:-:S06]  /*0770*/  IADD3 R2, R2, 0xffffffe, RZ ;  /* 0x0ffffffe02027810 */ /* 0x002fcc0007ffe0ff */
[----:B------:R-:W1:Y:S02]  /*0780*/  F2I.FTZ.U32.TRUNC.NTZ R3, R2 ;  /* 0x0000000200037305 */ /* 0x000e64000021f000 */
[----:B-1----:R-:W-:-:S04]  /*0790*/  IMAD.MOV R2, RZ, RZ, -R3 ;  /* 0x000000ffff027224 */ /* 0x002fc800078e0a03 */
[----:B------:R-:W-:Y:S02]  /*07a0*/  IMAD R4, R2, R5, RZ ;  /* 0x0000000502047224 */ /* 0x000fe400078e02ff */
        /* <DEDUP_REMOVED lines=45> */
[----:B------:R-:W-:-:S04]  /*0a80*/  IMAD R2, R10, R2, R4 ;  /* 0x000000020a027224 */ /* 0x000fc800078e0204 */
[----:B------:R-:W-:Y:S01]  /*0a90*/  IMAD R234, R2, 0x10000, R0 ;  /* 0x0001000002ea7824 */ /* 0x000fe200078e0200 */
[----:B------:R-:W-:Y:S05]  /*0aa0*/  BRA `(.L_x_1455) ;  /* 0x0000004000007947 */ /* 0x000fea0003800000 */
.L_x_1446:
[----:B--2---:R-:W-:Y:S01]  /*0ab0*/  IMAD.MOV.U32 R233, RZ, RZ, RZ ;  /* 0x000000ffffe97224 */ /* 0x004fe200078e00ff */
[----:B------:R-:W-:Y:S01]  /*0ac0*/  MOV R234, RZ ;  /* 0x000000ff00ea7202 */ /* 0x000fe20000000f00 */
[----:B------:R-:W-:Y:S01]  /*0ad0*/  IMAD.U32 R232, RZ, RZ, UR4 ;  /* 0x00000004ffe87e24 */ /* 0x000fe2000f8e00ff */
[----:B------:R-:W-:Y:S02]  /*0ae0*/  MOV R235, c[0x0][0x53c] ;  /* 0x00014f0000eb7a02 */ /* 0x000fe40000000f00 */
.L_x_1455:
[----:B------:R-:W-:Y:S01]  /*0af0*/  ISETP.NE.AND P0, PT, R13, RZ, PT ;  /* 0x000000ff0d00720c */ /* 0x000fe20003f05270 */
[----:B------:R-:W-:-:S12]  /*0b00*/  WARPSYNC 0xffffffff ;  /* 0xffffffff00007948 */ /* 0x000fd80003800000 */
[----:B------:R1:W-:Y:S04]  /*0b10*/  @!P0 STS.128 [0xc080], R232 ;  /* 0x00c080e8ff008388 */ /* 0x0003e80000000c00 */
[----:B------:R-:W-:Y:S06]  /*0b20*/  BAR.ARV 0x5, 0x80 ;  /* 0x0142000000007b1d */ /* 0x000fec0000002000 */
.L_x_1444:
[----:B-12---:R-:W-:-:S13]  /*0b30*/  ISETP.GE.AND P0, PT, R235, c[0x0][0x53c], PT ;  /* 0x00014f00eb007a0c */ /* 0x006fda0003f06270 */
[----:B------:R-:W-:Y:S05]  /*0b40*/  @P0 EXIT ;  /* 0x000000000000094d */ /* 0x000fea0003800000 */
[----:B------:R-:W1:Y:S02]  /*0b50*/  S2R R12, SR_TID.X ;  /* 0x00000000000c7919 */ /* 0x000e640000002100 */
[----:B-1----:R-:W-:-:S04]  /*0b60*/  SHF.R.S32.HI R9, RZ, 0x1f, R12 ;  /* 0x0000001fff097819 */ /* 0x002fc8000001140c */
[CC--:B------:R-:W-:Y:S02]  /*0b70*/  LEA.HI R17, R9.reuse, R12.reuse, RZ, 0x3 ;  /* 0x0000000c09117211 */ /* 0x0c0fe400078f18ff */
[----:B------:R-:W-:Y:S02]  /*0b80*/  LEA.HI R3, R9, R12, RZ, 0x4 ;  /* 0x0000000c09037211 */ /* 0x000fe400078f20ff */
[----:B------:R-:W-:Y:S02]  /*0b90*/  LOP3.LUT R2, R17, 0xfffffff8, RZ, 0xc0, !PT ;  /* 0xfffffff811027812 */ /* 0x000fe400078ec0ff */
[----:B------:R-:W-:Y:S02]  /*0ba0*/  SHF.R.S32.HI R5, RZ, 0x4, R3 ;  /* 0x00000004ff057819 */ /* 0x000fe40000011403 */
        /* <DEDUP_REMOVED lines=54> */
[----:B------:R2:W-:Y:S01]  /*0f10*/  STL [R1+0x78], R18 ;  /* 0x0000781201007387 */ /* 0x0005e20000100800 */
[----:B------:R-:W-:Y:S02]  /*0f20*/  SHF.R.S32.HI R10, RZ, 0x1f, R10 ;  /* 0x0000001fff0a7819 */ /* 0x000fe4000001140a */
[----:B------:R-:W-:Y:S02]  /*0f30*/  LOP3.LUT R9, R5, 0x3fffffe, RZ, 0xc0, !PT ;  /* 0x03fffffe05097812 */ /* 0x000fe400078ec0ff */
[----:B------:R-:W-:Y:S02]  /*0f40*/  LOP3.LUT P2, RZ, R2, 0x2, RZ, 0xc0, !PT ;  /* 0x0000000202ff7812 */ /* 0x000fe4000784c0ff */
[C---:B------:R-:W-:Y:S01]  /*0f50*/  IADD3 R225, R226.reuse, 0x20, RZ ;  /* 0x00000020e2e17810 */ /* 0x040fe20007ffe0ff */
[----:B------:R-:W-:Y:S01]  /*0f60*/  IMAD.IADD R9, R3, 0x1, -R9 ;  /* 0x0000000103097824 */ /* 0x000fe200078e0a09 */
[----:B------:R-:W-:-:S02]  /*0f70*/  IADD3 R228, R226, 0x40, RZ ;  /* 0x00000040e2e47810 */ /* 0x000fc40007ffe0ff */
[----:B------:R-:W-:Y:S02]  /*0f80*/  SHF.R.S32.HI R227, RZ, 0x1f, R226 ;  /* 0x0000001fffe37819 */ /* 0x000fe400000114e2 */
        /* <DEDUP_REMOVED lines=17> */
[----:B------:R-:W-:Y:S01]  /*10a0*/  LOP3.LUT P0, RZ, R0, 0x2, RZ, 0xc0, !PT ;  /* 0x0000000200ff7812 */ /* 0x000fe2000780c0ff */
[----:B------:R-:W-:Y:S01]  /*10b0*/  IMAD.SHL.U32 R2, R2, 0x40, RZ ;  /* 0x0000004002027824 */ /* 0x000fe200078e00ff */
[----:B------:R-:W-:Y:S01]  /*10c0*/  LOP3.LUT R4, R0, 0x1, RZ, 0xc0, !PT ;  /* 0x0000000100047812 */ /* 0x000fe200078ec0ff */
        /* <DEDUP_REMOVED lines=8> */
[----:B------:R-:W-:Y:S01]  /*1150*/  SHF.R.U32.HI R5, RZ, 0x3, R2 ;  /* 0x00000003ff057819 */ /* 0x000fe20000011602 */
[----:B------:R-:W-:Y:S01]  /*1160*/  IMAD.IADD R3, R3, 0x1, R6 ;  /* 0x0000000103037824 */ /* 0x000fe200078e0206 */
[----:B------:R-:W-:Y:S01]  /*1170*/  LOP3.LUT R6, R2, 0x8, R7, 0xf8, !PT ;  /* 0x0000000802067812 */ /* 0x000fe200078ef807 */
[----:B------:R-:W-:Y:S01]  /*1180*/  IMAD R2, R13, 0x20, R4 ;  /* 0x000000200d027824 */ /* 0x000fe200078e0204 */
[----:B------:R-:W-:Y:S01]  /*1190*/  LOP3.LUT R4, R12, 0x7ffffffc, RZ, 0xc0, !PT ;  /* 0x7ffffffc0c047812 */ /* 0x000fe200078ec0ff */
[----:B------:R-:W-:Y:S01]  /*11a0*/  IMAD.SHL.U32 R239, R3, 0x2, RZ ;  /* 0x0000000203ef7824 */ /* 0x000fe200078e00ff */
[----:B------:R-:W-:Y:S01]  /*11b0*/  LOP3.LUT R3, R6, R5, RZ, 0x3c, !PT ;  /* 0x0000000506037212 */ /* 0x000fe200078e3cff */
[----:B------:R-:W-:Y:S01]  /*11c0*/  IMAD R7, R13, 0x20, R0 ;  /* 0x000000200d077824 */ /* 0x000fe200078e0200 */
[----:B------:R-:W-:Y:S01]  /*11d0*/  SHF.R.S32.HI R8, RZ, 0x1f, R228 ;  /* 0x0000001fff087819 */ /* 0x000fe200000114e4 */
[----:B------:R-:W-:Y:S01]  /*11e0*/  IMAD.IADD R4, R19, 0x1, -R4 ;  /* 0x0000000113047824 */ /* 0x000fe200078e0a04 */
[----:B------:R-:W-:Y:S01]  /*11f0*/  IADD3 R5, R239, 0x80, RZ ;  /* 0x00000080ef057810 */ /* 0x000fe20007ffe0ff */
[----:B------:R-:W-:Y:S01]  /*1200*/  IMAD.IADD R2, R3, 0x1, R2 ;  /* 0x0000000103027824 */ /* 0x000fe200078e0202 */
[----:B------:R-:W-:Y:S01]  /*1210*/  IADD3 R252, R239, 0x70, RZ ;  /* 0x00000070effc7810 */ /* 0x000fe20007ffe0ff */
[----:B------:R-:W-:Y:S01]  /*1220*/  IMAD.SHL.U32 R4, R4, 0x2, RZ ;  /* 0x0000000204047824 */ /* 0x000fe200078e00ff */
[----:B------:R-:W-:Y:S01]  /*1230*/  @P1 IADD3 R252, R5, 0x10, RZ ;  /* 0x0000001005fc1810 */ /* 0x000fe20007ffe0ff */
[----:B------:R-:W-:Y:S01]  /*1240*/  IMAD.IADD R3, R3, 0x1, R7 ;  /* 0x0000000103037824 */ /* 0x000fe200078e0207 */
[----:B------:R-:W-:Y:S01]  /*1250*/  SHF.R.S32.HI R5, RZ, 0x1f, R225 ;  /* 0x0000001fff057819 */ /* 0x000fe200000114e1 */
[----:B------:R-:W-:Y:S01]  /*1260*/  IMAD.IADD R7, R18, 0x1, R14 ;  /* 0x0000000112077824 */ /* 0x000fe200078e020e */
[C---:B--2---:R-:W-:Y:S01]  /*1270*/  IADD3 R18, R4.reuse, 0x8, RZ ;  /* 0x0000000804127810 */ /* 0x044fe20007ffe0ff */
[----:B------:R-:W-:Y:S01]  /*1280*/  IMAD.U32 R0, R9, 0x20, R10 ;  /* 0x0000002009007824 */ /* 0x000fe200078e000a */
[C---:B------:R-:W-:Y:S01]  /*1290*/  IADD3 R17, R4.reuse, 0x10, RZ ;  /* 0x0000001004117810 */ /* 0x040fe20007ffe0ff */
[----:B------:R1:W-:Y:S01]  /*12a0*/  STL [R1+0x38], R5 ;  /* 0x0000380501007387 */ /* 0x0003e20000100800 */
[C---:B------:R-:W-:Y:S01]  /*12b0*/  IADD3 R16, R4.reuse, 0x18, RZ ;  /* 0x0000001804107810 */ /* 0x040fe20007ffe0ff */
[----:B------:R-:W-:Y:S01]  /*12c0*/  IMAD.MOV.U32 R6, RZ, RZ, 0x20 ;  /* 0x00000020ff067424 */ /* 0x000fe200078e00ff */
[C---:B------:R-:W-:Y:S01]  /*12d0*/  IADD3 R15, R4.reuse, 0x20, RZ ;  /* 0x00000020040f7810 */ /* 0x040fe20007ffe0ff */
[----:B------:R2:W-:Y:S01]  /*12e0*/  STL [R1+0x34], R8 ;  /* 0x0000340801007387 */ /* 0x0005e20000100800 */
[----:B------:R-:W-:-:S02]  /*12f0*/  IADD3 R13, R4, 0x28, RZ ;  /* 0x00000028040d7810 */ /* 0x000fc40007ffe0ff */
[C---:B------:R-:W-:Y:S01]  /*1300*/  IADD3 R12, R4.reuse, 0x30, RZ ;  /* 0x00000030040c7810 */ /* 0x040fe20007ffe0ff */
[----:B------:R-:W-:Y:S01]  /*1310*/  STL [R1+0x3c], R4 ;  /* 0x00003c0401007387 */ /* 0x000fe20000100800 */
[C---:B------:R-:W-:Y:S02]  /*1320*/  IADD3 R11, R4.reuse, 0x38, RZ ;  /* 0x00000038040b7810 */ /* 0x040fe40007ffe0ff */
[C---:B------:R-:W-:Y:S01]  /*1330*/  IADD3 R10, R4.reuse, 0x40, RZ ;  /* 0x00000040040a7810 */ /* 0x040fe20007ffe0ff */
[----:B------:R3:W-:Y:S01]  /*1340*/  STL [R1+0x7c], R7 ;  /* 0x00007c0701007387 */ /* 0x0007e20000100800 */
[----:B------:R-:W-:Y:S02]  /*1350*/  IADD3 R9, R4, 0x48, RZ ;  /* 0x0000004804097810 */ /* 0x000fe40007ffe0ff */
[----:B------:R-:W-:Y:S01]  /*1360*/  SHF.R.S32.HI R14, RZ, 0x1f, R18 ;  /* 0x0000001fff0e7819 */ /* 0x000fe20000011412 */
[----:B------:R-:W-:Y:S01]  /*1370*/  STL [R1+0x28], R18 ;  /* 0x0000281201007387 */ /* 0x000fe20000100800 */
[----:B------:R-:W-:-:S02]  /*1380*/  LEA R123, R0, 0x3c80, 0x1 ;  /* 0x00003c80007b7811 */ /* 0x000fc400078e08ff */
[----:B------:R-:W-:Y:S01]  /*1390*/  SHF.R.S32.HI R0, RZ, 0x1f, R10 ;  /* 0x0000001fff007819 */ /* 0x000fe2000001140a */
[----:B------:R-:W-:Y:S01]  /*13a0*/  STL [R1+0x24], R17 ;  /* 0x0000241101007387 */ /* 0x000fe20000100800 */
[----:B------:R-:W-:Y:S02]  /*13b0*/  IADD3 R184, R123, 0x20, RZ ;  /* 0x000000207bb87810 */ /* 0x000fe40007ffe0ff */
[----:B------:R-:W-:Y:S01]  /*13c0*/  LEA R182, R2, 0x6080, 0x1 ;  /* 0x0000608002b67811 */ /* 0x000fe200078e08ff */
[----:B------:R4:W-:Y:S01]  /*13d0*/  STL [R1+0x20], R16 ;  /* 0x0000201001007387 */ /* 0x0009e20000100800 */
[----:B-1----:R-:W-:Y:S02]  /*13e0*/  SEL R5, R6, 0xffffffe0, !P0 ;  /* 0xffffffe006057807 */ /* 0x002fe40004000000 */
[----:B------:R-:W-:Y:S01]  /*13f0*/  LEA R180, R3, 0x1880, 0x1 ;  /* 0x0000188003b47811 */ /* 0x000fe200078e08ff */
[----:B------:R-:W-:Y:S01]  /*1400*/  STL [R1+0x1c], R15 ;  /* 0x00001c0f01007387 */ /* 0x000fe20000100800 */
[----:B--2---:R-:W-:-:S02]  /*1410*/  IADD3 R8, R4, 0x50, RZ ;  /* 0x0000005004087810 */ /* 0x004fc40007ffe0ff */
[----:B------:R-:W-:Y:S01]  /*1420*/  @P2 IADD3 R184, R123, -0x20, RZ ;  /* 0xffffffe07bb82810 */ /* 0x000fe20007ffe0ff */
[----:B------:R-:W-:Y:S03]  /*1430*/  STL [R1+0x18], R13 ;  /* 0x0000180d01007387 */ /* 0x000fe60000100800 */
[----:B------:R-:W-:Y:S01]  /*1440*/  IADD3 R192, R184, 0x400, RZ ;  /* 0x00000400b8c07810 */ /* 0x000fe20007ffe0ff */
[----:B------:R1:W-:Y:S01]  /*1450*/  STL [R1+0x14], R12 ;  /* 0x0000140c01007387 */ /* 0x0003e20000100800 */
[----:B---3--:R-:W-:Y:S02]  /*1460*/  IADD3 R7, R4, 0x58, RZ ;  /* 0x0000005804077810 */ /* 0x008fe40007ffe0ff */
[----:B------:R-:W-:Y:S01]  /*1470*/  SEL R4, R6, 0xffffffe0, !P3 ;  /* 0xffffffe006047807 */ /* 0x000fe20005800000 */
[----:B------:R-:W-:Y:S01]  /*1480*/  STL [R1+0x10], R11 ;  /* 0x0000100b01007387 */ /* 0x000fe20000100800 */
[----:B------:R-:W-:-:S02]  /*1490*/  SHF.R.S32.HI R6, RZ, 0x1f, R17 ;  /* 0x0000001fff067819 */ /* 0x000fc40000011411 */
[C---:B------:R-:W-:Y:S01]  /*14a0*/  IADD3 R191, R184.reuse, 0x800, RZ ;  /* 0x00000800b8bf7810 */ /* 0x040fe20007ffe0ff */
[----:B------:R-:W-:Y:S01]  /*14b0*/  STL [R1+0xc], R10 ;  /* 0x00000c0a01007387 */ /* 0x000fe20000100800 */
[----:B------:R-:W-:Y:S01]  /*14c0*/  IADD3 R190, R184, 0xc00, RZ ;  /* 0x00000c00b8be7810 */ /* 0x000fe20007ffe0ff */
[----:B------:R-:W-:Y:S01]  /*14d0*/  IMAD.IADD R183, R182, 0x1, R4 ;  /* 0x00000001b6b77824 */ /* 0x000fe200078e0204 */
[----:B------:R-:W-:Y:S01]  /*14e0*/  IADD3 R189, R184, 0x1000, RZ ;  /* 0x00001000b8bd7810 */ /* 0x000fe20007ffe0ff */
[----:B------:R2:W-:Y:S01]  /*14f0*/  STL [R1+0x8], R9 ;  /* 0x0000080901007387 */ /* 0x0005e20000100800 */
[----:B----4-:R-:W-:Y:S01]  /*1500*/  SHF.R.S32.HI R16, RZ, 0x1f, R16 ;  /* 0x0000001fff107819 */ /* 0x010fe20000011410 */
[----:B------:R-:W-:Y:S01]  /*1510*/  IMAD.IADD R181, R4, 0x1, R180 ;  /* 0x0000000104b57824 */ /* 0x000fe200078e02b4 */
[C---:B------:R-:W-:Y:S01]  /*1520*/  IADD3 R188, R184.reuse, 0x1400, RZ ;  /* 0x00001400b8bc7810 */ /* 0x040fe20007ffe0ff */
[----:B------:R-:W-:Y:S01]  /*1530*/  STL [R1+0x4], R8 ;  /* 0x0000040801007387 */ /* 0x000fe20000100800 */
[----:B------:R-:W-:-:S02]  /*1540*/  IADD3 R187, R184, 0x1800, RZ ;  /* 0x00001800b8bb7810 */ /* 0x000fc40007ffe0ff */
[C---:B------:R-:W-:Y:S01]  /*1550*/  IADD3 R186, R184.reuse, 0x1c00, RZ ;  /* 0x00001c00b8ba7810 */ /* 0x040fe20007ffe0ff */
[----:B------:R3:W-:Y:S01]  /*1560*/  STL [R1+0x70], R14 ;  /* 0x0000700e01007387 */ /* 0x0007e20000100800 */
[----:B------:R-:W-:-:S03]  /*1570*/  IADD3 R185, R184, 0x2000, RZ ;  /* 0x00002000b8b97810 */ /* 0x000fc60007ffe0ff */
[----:B------:R-:W-:Y:S01]  /*1580*/  STL [R1], R7 ;  /* 0x0000000701007387 */ /* 0x000fe20000100800 */
[----:B-1----:R-:W-:-:S03]  /*1590*/  SHF.R.S32.HI R12, RZ, 0x1f, R12 ;  /* 0x0000001fff0c7819 */ /* 0x002fc6000001140c */
[----:B------:R1:W-:Y:S04]  /*15a0*/  STL [R1+0x6c], R6 ;  /* 0x00006c0601007387 */ /* 0x0003e80000100800 */
[----:B------:R-:W-:Y:S01]  /*15b0*/  STL [R1+0x68], R16 ;  /* 0x0000681001007387 */ /* 0x000fe20000100800 */
[----:B--2---:R-:W-:Y:S02]  /*15c0*/  SHF.R.S32.HI R9, RZ, 0x1f, R9 ;  /* 0x0000001fff097819 */ /* 0x004fe40000011409 */
[----:B---3--:R-:W-:-:S05]  /*15d0*/  SHF.R.S32.HI R14, RZ, 0x1f, R15 ;  /* 0x0000001fff0e7819 */ /* 0x008fca000001140f */
[----:B------:R-:W-:Y:S01]  /*15e0*/  STL [R1+0x64], R14 ;  /* 0x0000640e01007387 */ /* 0x000fe20000100800 */
[----:B-1----:R-:W-:-:S05]  /*15f0*/  SHF.R.S32.HI R6, RZ, 0x1f, R13 ;  /* 0x0000001fff067819 */ /* 0x002fca000001140d */
        /* <DEDUP_REMOVED lines=14> */
.L_x_1545:
[----:B------:R-:W-:-:S04]  /*16e0*/  IMAD.MOV.U32 R11, RZ, RZ, 0x4 ;  /* 0x00000004ff0b7424 */ /* 0x000fc800078e00ff */
[----:B------:R-:W-:-:S05]  /*16f0*/  IMAD.WIDE R2, R235, R11, c[0x0][0x588] ;  /* 0x00016200eb027625 */ /* 0x000fca00078e020b */
[----:B------:R-:W2:Y:S01]  /*1700*/  LDG.E R230, [R2.64] ;  /* 0x0000000602e67981 */ /* 0x000ea2000c1e1900 */
[----:B------:R-:W-:Y:S01]  /*1710*/  ISETP.NE.U32.AND P0, PT, RZ, c[0x0][0x370], PT ;  /* 0x0000dc00ff007a0c */ /* 0x000fe20003f05070 */
[----:B------:R-:W-:Y:S01]  /*1720*/  CS2R R8, SRZ ;  /* 0x0000000000087805 */ /* 0x000fe2000001ff00 */
[----:B------:R-:W-:Y:S02]  /*1730*/  ISETP.NE.U32.AND P3, PT, RZ, c[0x0][0x360], PT ;  /* 0x0000d800ff007a0c */ /* 0x000fe40003f65070 */
[----:B------:R-:W-:Y:S02]  /*1740*/  ISETP.NE.AND.EX P1, PT, RZ, c[0x0][0x374], PT, P0 ;  /* 0x0000dd00ff007a0c */ /* 0x000fe40003f25300 */
[----:B------:R-:W-:Y:S02]  /*1750*/  ISETP.NE.AND.EX P3, PT, RZ, c[0x0][0x364], PT, P3 ;  /* 0x0000d900ff007a0c */ /* 0x000fe40003f65330 */
[----:B------:R-:W-:Y:S02]  /*1760*/  ISETP.NE.U32.AND P4, PT, RZ, c[0x0][0x348], PT ;  /* 0x0000d200ff007a0c */ /* 0x000fe40003f85070 */
[----:B------:R-:W-:-:S02]  /*1770*/  ISETP.NE.U32.AND P2, PT, RZ, c[0x0][0x350], PT ;  /* 0x0000d400ff007a0c */ /* 0x000fc40003f45070 */
[----:B------:R-:W-:Y:S02]  /*1780*/  ISETP.NE.AND.EX P4, PT, RZ, c[0x0][0x34c], PT, P4 ;  /* 0x0000d300ff007a0c */ /* 0x000fe40003f85340 */
[----:B------:R-:W-:Y:S01]  /*1790*/  ISETP.NE.AND.EX P5, PT, RZ, c[0x0][0x354], PT, P2 ;  /* 0x0000d500ff007a0c */ /* 0x000fe20003fa5320 */
[----:B------:R-:W-:Y:S01]  /*17a0*/  IMAD.MOV.U32 R12, RZ, RZ, RZ ;  /* 0x000000ffff0c7224 */ /* 0x000fe200078e00ff */
[----:B--2---:R-:W-:Y:S02]  /*17b0*/  SHF.R.S32.HI R238, RZ, 0x1f, R230 ;  /* 0x0000001fffee7819 */ /* 0x004fe400000114e6 */
[----:B------:R-:W-:-:S04]  /*17c0*/  @P1 LEA R2, P0, R230, c[0x0][0x370], 0x2 ;  /* 0x0000dc00e6021a11 */ /* 0x000fc800078010ff */
[C-C-:B------:R-:W-:Y:S02]  /*17d0*/  @P1 LEA.HI.X R3, R230.reuse, c[0x0][0x374], R238.reuse, 0x2, P0 ;  /* 0x0000dd00e6031a11 */ /* 0x140fe400000f14ee */
[C---:B------:R-:W-:Y:S02]  /*17e0*/  @P3 LEA R6, P0, R230.reuse, c[0x0][0x360], 0x2 ;  /* 0x0000d800e6063a11 */ /* 0x040fe400078010ff */
[C---:B------:R-:W-:Y:S01]  /*17f0*/  LEA R4, P2, R230.reuse, c[0x0][0x348], 0x2 ;  /* 0x0000d200e6047a11 */ /* 0x040fe200078410ff */
[----:B------:R2:W5:Y:S01]  /*1800*/  @P1 LDG.E R8, [R2.64] ;  /* 0x0000000602081981 */ /* 0x000562000c1e1900 */
[C-C-:B------:R-:W-:Y:S02]  /*1810*/  @P3 LEA.HI.X R7, R230.reuse, c[0x0][0x364], R238.reuse, 0x2, P0 ;  /* 0x0000d900e6073a11 */ /* 0x140fe400000f14ee */
[C---:B------:R-:W-:Y:S01]  /*1820*/  LEA.HI.X R5, R230.reuse, c[0x0][0x34c], R238, 0x2, P2 ;  /* 0x0000d300e6057a11 */ /* 0x040fe200010f14ee */
[----:B------:R-:W-:Y:S01]  /*1830*/  YIELD ;  /* 0x0000000000007946 */ /* 0x000fe20003800000 */
[----:B------:R-:W-:Y:S01]  /*1840*/  P2R R13, PR, RZ, 0x20 ;  /* 0x00000020ff0d7803 */ /* 0x000fe20000000000 */
[----:B------:R3:W5:Y:S04]  /*1850*/  @P3 LDG.E R18, [R6.64] ;  /* 0x0000000606123981 */ /* 0x000768000c1e1900 */
[----:B------:R3:W5:Y:S01]  /*1860*/  @P4 LDG.E R12, [R4.64] ;  /* 0x00000006040c4981 */ /* 0x000762000c1e1900 */
[----:B--2---:R-:W-:-:S04]  /*1870*/  LEA R2, P1, R230, c[0x0][0x350], 0x2 ;  /* 0x0000d400e6027a11 */ /* 0x004fc800078210ff */
[----:B------:R-:W-:-:S05]  /*1880*/  LEA.HI.X R3, R230, c[0x0][0x354], R238, 0x2, P1 ;  /* 0x0000d500e6037a11 */ /* 0x000fca00008f14ee */
[----:B------:R3:W5:Y:S01]  /*1890*/  @P5 LDG.E R9, [R2.64] ;  /* 0x0000000602095981 */ /* 0x000762000c1e1900 */
[----:B------:R-:W-:Y:S01]  /*18a0*/  LOP3.LUT R236, R234, 0xffff, RZ, 0xc0, !PT ;  /* 0x0000ffffeaec7812 */ /* 0x000fe200078ec0ff */
[----:B------:R-:W-:Y:S05]  /*18b0*/  @P3 BRA `(.L_x_1456) ;  /* 0x0000005000003947 */ /* 0x000fea0003800000 */
[----:B-----5:R-:W-:Y:S01]  /*18c0*/  MOV R18, c[0x0][0x168] ;  /* 0x00005a0000127a02 */ /* 0x020fe20000000f00 */
[----:B------:R-:W-:Y:S05]  /*18d0*/  @!P4 BRA `(.L_x_1456) ;  /* 0x000000300000c947 */ /* 0x000fea0003800000 */
[----:B---3--:R-:W2:Y:S04]  /*18e0*/  LDG.E R6, [R4.64] ;  /* 0x0000000604067981 */ /* 0x008ea8000c1e1900 */
[----:B-1----:R-:W2:Y:S02]  /*18f0*/  LDG.E R0, [R4.64+0x4] ;  /* 0x0000040604007981 */ /* 0x002ea4000c1e1900 */
[----:B--2---:R-:W-:Y:S02]  /*1900*/  IADD3 R18, -R6, R0, RZ ;  /* 0x0000000006127210 */ /* 0x004fe40007ffe1ff */
.L_x_1456:
[----:B------:R-:W-:-:S04]  /*1910*/  ISETP.NE.U32.AND P0, PT, RZ, c[0x0][0x368], PT ;  /* 0x0000da00ff007a0c */ /* 0x000fc80003f05070 */
[----:B------:R-:W-:-:S13]  /*1920*/  ISETP.NE.AND.EX P0, PT, RZ, c[0x0][0x36c], PT, P0 ;  /* 0x0000db00ff007a0c */ /* 0x000fda0003f05300 */
[----:B------:R-:W-:Y:S05]  /*1930*/  @!P0 BRA `(.L_x_1457) ;  /* 0x0000004000008947 */ /* 0x000fea0003800000 */
[----:B---3--:R-:W-:-:S04]  /*1940*/  LEA R2, P0, R230, c[0x0][0x368], 0x2 ;  /* 0x0000da00e6027a11 */ /* 0x008fc800078010ff */
[----:B------:R-:W-:-:S05]  /*1950*/  LEA.HI.X R3, R230, c[0x0][0x36c], R238, 0x2, P0 ;  /* 0x0000db00e6037a11 */ /* 0x000fca00000f14ee */
[----:B-1----:R1:W5:Y:S01]  /*1960*/  LDG.E R0, [R2.64] ;  /* 0x0000000602007981 */ /* 0x002362000c1e1900 */
[----:B------:R-:W-:Y:S05]  /*1970*/  BRA `(.L_x_1458) ;  /* 0x0000005000007947 */ /* 0x000fea0003800000 */
.L_x_1457:
[----:B-1----:R-:W-:Y:S01]  /*1980*/  MOV R0, c[0x0][0x1d0] ;  /* 0x0000740000007a02 */ /* 0x002fe20000000f00 */
[----:B------:R-:W-:Y:S05]  /*1990*/  @!P5 BRA `(.L_x_1458) ;  /* 0x000000300000d947 */ /* 0x000fea0003800000 */
[----:B---3--:R-:W2:Y:S04]  /*19a0*/  LDG.E R4, [R2.64] ;  /* 0x0000000602047981 */ /* 0x008ea8000c1e1900 */
[----:B------:R-:W2:Y:S02]  /*19b0*/  LDG.E R0, [R2.64+0x4] ;  /* 0x0000040602007981 */ /* 0x000ea4000c1e1900 */
[----:B--2---:R-:W-:-:S04]  /*19c0*/  IADD3 R0, -R4, R0, RZ ;  /* 0x0000000004007210 */ /* 0x004fc80007ffe1ff */
.L_x_1458:
[----:B-1-3--:R-:W-:Y:S01]  /*19d0*/  LOP3.LUT R2, R234, 0xff000000, RZ, 0xc0, !PT ;  /* 0xff000000ea027812 */ /* 0x00afe200078ec0ff */
        /* <DEDUP_REMOVED lines=14> */
[----:B------:R-:W-:-:S02]  /*1ac0*/  IMAD.MOV.U32 R2, RZ, RZ, RZ ;  /* 0x000000ffff027224 */ /* 0x000fc400078e00ff */
        /* <DEDUP_REMOVED lines=31> */
.L_x_1460:
[----:B------:R-:W-:Y:S05]  /*1cc0*/  BSYNC B0 ;  /* 0x0000000000007941 */ /* 0x000fea0003800000 */
.L_x_1459:
        /* <DEDUP_REMOVED lines=56> */
[----:B------:R-:W-:Y:S01]  /*2050*/  ISETP.NE.U32.AND P1, PT, RZ, c[0x0][0x340], PT ;  /* 0x0000d000ff007a0c */ /* 0x000fe20003f25070 */
[----:B------:R-:W2:Y:S03]  /*2060*/  S2R R5, SR_TID.X ;  /* 0x0000000000057919 */ /* 0x000ea60000002100 */
[----:B------:R-:W-:-:S13]  /*2070*/  ISETP.NE.AND.EX P1, PT, RZ, c[0x0][0x344], PT, P1 ;  /* 0x0000d100ff007a0c */ /* 0x000fda0003f25310 */
[----:B------:R-:W-:-:S05]  /*2080*/  @P1 IMAD.WIDE R2, R230, R11, c[0x0][0x340] ;  /* 0x0000d000e6021625 */ /* 0x000fca00078e020b */
[----:B------:R3:W4:Y:S01]  /*2090*/  @P1 LDG.E R16, [R2.64] ;  /* 0x0000000602101981 */ /* 0x000722000c1e1900 */
[----:B------:R-:W-:Y:S02]  /*20a0*/  ISETP.GE.AND P2, PT, R226, c[0x0][0x1d4], PT ;  /* 0x00007500e2007a0c */ /* 0x000fe40003f46270 */
[----:B--2---:R-:W-:Y:S02]  /*20b0*/  SHF.R.S32.HI R4, RZ, 0x1f, R5 ;  /* 0x0000001fff047819 */ /* 0x004fe40000011405 */
[----:B------:R-:W-:Y:S02]  /*20c0*/  SHF.R.S32.HI R0, RZ, 0x1f, R12 ;  /* 0x0000001fff007819 */ /* 0x000fe4000001140c */
[----:B------:R-:W-:Y:S02]  /*20d0*/  LEA.HI R4, R4, R5, RZ, 0x2 ;  /* 0x0000000504047211 */ /* 0x000fe400078f10ff */
[----:B------:R-:W-:Y:S01]  /*20e0*/  ISETP.GE.AND P6, PT, R225, c[0x0][0x1d4], PT ;  /* 0x00007500e1007a0c */ /* 0x000fe20003fc6270 */
[----:B------:R-:W-:Y:S01]  /*20f0*/  IMAD R0, R0, c[0x0][0x178], RZ ;  /* 0x00005e0000007a24 */ /* 0x000fe200078e02ff */
[----:B------:R-:W-:-:S02]  /*2100*/  LOP3.LUT R4, R4, 0xfffffffc, RZ, 0xc0, !PT ;  /* 0xfffffffc04047812 */ /* 0x000fc400078ec0ff */
[----:B------:R-:W-:Y:S02]  /*2110*/  LOP3.LUT R237, R237, 0xfffffffe, RZ, 0xc0, !PT ;  /* 0xfffffffeeded7812 */ /* 0x000fe400078ec0ff */
[----:B------:R-:W-:Y:S01]  /*2120*/  SEL R8, RZ, 0x1, P2 ;  /* 0x00000001ff087807 */ /* 0x000fe20001000000 */
[----:B------:R-:W-:Y:S01]  /*2130*/  IMAD.IADD R4, R5, 0x1, -R4 ;  /* 0x0000000105047824 */ /* 0x000fe200078e0a04 */
[----:B------:R-:W-:Y:S02]  /*2140*/  SEL R5, RZ, 0xffffffff, P6 ;  /* 0xffffffffff057807 */ /* 0x000fe40003000000 */
[----:B------:R-:W-:Y:S02]  /*2150*/  @P2 LOP3.LUT R237, R237, 0x1, RZ, 0xfc, !PT ;  /* 0x00000001eded2812 */ /* 0x000fe400078efcff */
[----:B------:R-:W-:Y:S01]  /*2160*/  ISETP.NE.AND P2, PT, R13, RZ, PT ;  /* 0x000000ff0d00720c */ /* 0x000fe20003f45270 */
[----:B------:R-:W-:Y:S01]  /*2170*/  IMAD.SHL.U32 R6, R5, 0x2, RZ ;  /* 0x0000000205067824 */ /* 0x000fe200078e00ff */
[----:B------:R-:W-:-:S02]  /*2180*/  ISETP.GE.AND P5, PT, R228, c[0x0][0x1d4], PT ;  /* 0x00007500e4007a0c */ /* 0x000fc40003fa6270 */
[----:B---3--:R-:W-:Y:S02]  /*2190*/  MOV R2, c[0x0][0x2c4] ;  /* 0x0000b10000027a02 */ /* 0x008fe40000000f00 */
[----:B------:R-:W-:Y:S02]  /*21a0*/  LOP3.LUT R13, R6, 0x2, R8, 0xe2, !PT ;  /* 0x00000002060d7812 */ /* 0x000fe400078ee208 */
[----:B------:R-:W-:Y:S01]  /*21b0*/  ISETP.NE.AND P0, PT, R2, 0x1, PT ;  /* 0x000000010200780c */ /* 0x000fe20003f05270 */
[----:B------:R-:W-:Y:S01]  /*21c0*/  IMAD R2, R4, 0x20, R229 ;  /* 0x0000002004027824 */ /* 0x000fe200078e02e5 */
[----:B------:R-:W-:Y:S01]  /*21d0*/  SHF.R.S32.HI R6, RZ, 0x1f, R14 ;  /* 0x0000001fff067819 */ /* 0x000fe2000001140e */
[----:B------:R-:W-:Y:S01]  /*21e0*/  IMAD R4, R12, c[0x0][0x17c], R0 ;  /* 0x00005f000c047a24 */ /* 0x000fe200078e0200 */
[----:B------:R-:W-:Y:S02]  /*21f0*/  SEL R10, R230, RZ, !P4 ;  /* 0x000000ffe60a7207 */ /* 0x000fe40006000000 */
[----:B------:R-:W-:Y:S01]  /*2200*/  LEA R11, R233, R2, 0x7 ;  /* 0x00000002e90b7211 */ /* 0x000fe200078e38ff */
[----:B------:R-:W-:Y:S01]  /*2210*/  IMAD.WIDE.U32 R2, R12, c[0x0][0x178], RZ ;  /* 0x00005e000c027a25 */ /* 0x000fe200078e00ff */
[----:B------:R-:W-:-:S02]  /*2220*/  SEL R12, RZ, 0x4, P5 ;  /* 0x00000004ff0c7807 */ /* 0x000fc40002800000 */
[----:B------:R-:W-:Y:S01]  /*2230*/  MOV R0, R11 ;  /* 0x0000000b00007202 */ /* 0x000fe20000000f00 */
[----:B------:R-:W-:Y:S01]  /*2240*/  IMAD.IADD R5, R3, 0x1, R4 ;  /* 0x0000000103057824 */ /* 0x000fe200078e0204 */
[----:B------:R-:W-:Y:S01]  /*2250*/  MOV R4, R2 ;  /* 0x0000000200047202 */ /* 0x000fe20000000f00 */
[----:B------:R-:W-:Y:S01]  /*2260*/  @P0 IMAD.HI.U32 R7, R11, c[0x0][0x2c8], RZ ;  /* 0x0000b2000b070a27 */ /* 0x000fe200078e00ff */
[----:B------:R-:W-:Y:S02]  /*2270*/  SEL R3, R238, RZ, !P4 ;  /* 0x000000ffee037207 */ /* 0x000fe40006000000 */
[----:B------:R-:W-:Y:S01]  /*2280*/  LOP3.LUT R48, R13, R12, RZ, 0xfc, !PT ;  /* 0x0000000c0d307212 */ /* 0x000fe200078efcff */
[C---:B------:R-:W-:Y:S01]  /*2290*/  IMAD.WIDE.U32 R4, R236.reuse, c[0x0][0x1b8], R4 ;  /* 0x00006e00ec047a25 */ /* 0x040fe200078e0004 */
[----:B------:R-:W-:Y:S02]  /*22a0*/  @P0 SHF.R.U32.HI R0, RZ, c[0x0][0x2cc], R7 ;  /* 0x0000b300ff000a19 */ /* 0x000fe40000011607 */
[----:B------:R-:W-:Y:S01]  /*22b0*/  IADD3 R2, P0, R229, R14, RZ ;  /* 0x0000000ee5027210 */ /* 0x000fe20007f1e0ff */
[----:B------:R-:W-:Y:S01]  /*22c0*/  IMAD R17, R3, c[0x0][0x1c0], RZ ;  /* 0x0000700003117a24 */ /* 0x000fe200078e02ff */
[----:B------:R-:W-:Y:S01]  /*22d0*/  ISETP.GE.AND P3, PT, R225, c[0x0][0x198], PT ;  /* 0x00006600e1007a0c */ /* 0x000fe20003f66270 */
[----:B------:R-:W-:Y:S01]  /*22e0*/  IMAD R3, R236, c[0x0][0x1bc], R5 ;  /* 0x00006f00ec037a24 */ /* 0x000fe200078e0205 */
[----:B------:R-:W-:Y:S01]  /*22f0*/  LEA.HI.X.SX32 R8, R229, R6, 0x1, P0 ;  /* 0x00000006e5087211 */ /* 0x000fe200000f0eff */
[----:B------:R-:W-:Y:S01]  /*2300*/  IMAD.WIDE.U32 R6, R2, c[0x0][0x1e0], R226 ;  /* 0x0000780002067a25 */ /* 0x000fe200078e00e2 */
[----:B------:R-:W-:-:S02]  /*2310*/  ISETP.GE.AND P4, PT, R228, c[0x0][0x198], PT ;  /* 0x00006600e4007a0c */ /* 0x000fc40003f86270 */
[----:B------:R-:W-:Y:S01]  /*2320*/  IADD3 R72, R217, -0x1, RZ ;  /* 0xffffffffd9487810 */ /* 0x000fe20007ffe0ff */
[C---:B-1----:R-:W-:Y:S02]  /*2330*/  IMAD R15, R8.reuse, c[0x0][0x1e0], RZ ;  /* 0x00007800080f7a24 */ /* 0x042fe400078e02ff */
[----:B------:R-:W-:Y:S02]  /*2340*/  IMAD R14, R8, c[0x0][0x208], RZ ;  /* 0x00008200080e7a24 */ /* 0x000fe400078e02ff */
[----:B------:R-:W-:-:S04]  /*2350*/  IMAD.WIDE.U32 R8, R2, c[0x0][0x208], R226 ;  /* 0x0000820002087a25 */ /* 0x000fc800078e00e2 */
[C---:B------:R-:W-:Y:S02]  /*2360*/  IMAD R15, R2.reuse, c[0x0][0x1e4], R15 ;  /* 0x00007900020f7a24 */ /* 0x040fe400078e020f */
[----:B------:R-:W-:Y:S02]  /*2370*/  IMAD R5, R2, c[0x0][0x20c], R14 ;  /* 0x0000830002057a24 */ /* 0x000fe400078e020e */
[----:B------:R-:W-:Y:S01]  /*2380*/  IMAD.MOV.U32 R2, RZ, RZ, R4 ;  /* 0x000000ffff027224 */ /* 0x000fe200078e0004 */
[----:B------:R-:W-:Y:S01]  /*2390*/  IADD3 R4, -R0, RZ, RZ ;  /* 0x000000ff00047210 */ /* 0x000fe20007ffe1ff */
[C---:B------:R-:W-:Y:S01]  /*23a0*/  IMAD R12, R10.reuse, c[0x0][0x1c4], R17 ;  /* 0x000071000a0c7a24 */ /* 0x040fe200078e0211 */
[----:B------:R-:W-:Y:S01]  /*23b0*/  IADD3 R5, R9, R5, RZ ;  /* 0x0000000509057210 */ /* 0x000fe20007ffe0ff */
[----:B------:R-:W-:Y:S01]  /*23c0*/  IMAD.WIDE.U32 R2, R10, c[0x0][0x1c0], R2 ;  /* 0x000070000a027a25 */ /* 0x000fe200078e0002 */
[----:B------:R-:W-:-:S03]  /*23d0*/  SHF.R.S32.HI R10, RZ, 0x1f, R0 ;  /* 0x0000001fff0a7819 */ /* 0x000fc60000011400 */
[----:B------:R-:W-:Y:S01]  /*23e0*/  IMAD R9, R4, c[0x0][0x2c4], R11 ;  /* 0x0000b10004097a24 */ /* 0x000fe200078e020b */
[----:B------:R-:W-:Y:S01]  /*23f0*/  MOV R4, R8 ;  /* 0x0000000800047202 */ /* 0x000fe20000000f00 */
[----:B------:R-:W-:Y:S02]  /*2400*/  IMAD.IADD R3, R3, 0x1, R12 ;  /* 0x0000000103037824 */ /* 0x000fe400078e020c */
[----:B------:R-:W-:Y:S01]  /*2410*/  IMAD R8, R10, c[0x0][0x1b0], RZ ;  /* 0x00006c000a087a24 */ /* 0x000fe200078e02ff */
[----:B------:R-:W-:Y:S01]  /*2420*/  SHF.R.S32.HI R10, RZ, 0x1f, R9 ;  /* 0x0000001fff0a7819 */ /* 0x000fe20000011409 */
[----:B------:R-:W-:-:S04]  /*2430*/  IMAD.WIDE.U32 R2, R0, c[0x0][0x1b0], R2 ;  /* 0x00006c0000027a25 */ /* 0x000fc800078e0002 */
[----:B------:R-:W-:Y:S02]  /*2440*/  IMAD R8, R0, c[0x0][0x1b4], R8 ;  /* 0x00006d0000087a24 */ /* 0x000fe400078e0208 */
[----:B------:R-:W-:Y:S02]  /*2450*/  IMAD.IADD R7, R7, 0x1, R15 ;  /* 0x0000000107077824 */ /* 0x000fe400078e020f */
[----:B------:R-:W-:Y:S02]  /*2460*/  IMAD.IADD R3, R3, 0x1, R8 ;  /* 0x0000000103037824 */ /* 0x000fe400078e0208 */
[----:B------:R-:W-:Y:S02]  /*2470*/  IMAD R10, R10, c[0x0][0x1a8], RZ ;  /* 0x00006a000a0a7a24 */ /* 0x000fe400078e02ff */
[----:B------:R-:W-:-:S04]  /*2480*/  IMAD.WIDE.U32 R6, R236, c[0x0][0x1e8], R6 ;  /* 0x00007a00ec067a25 */ /* 0x000fc800078e0006 */
[----:B------:R-:W-:-:S04]  /*2490*/  IMAD.WIDE.U32 R4, R236, c[0x0][0x210], R4 ;  /* 0x00008400ec047a25 */ /* 0x000fc800078e0004 */
[C---:B------:R-:W-:Y:S02]  /*24a0*/  IMAD R10, R9.reuse, c[0x0][0x1ac], R10 ;  /* 0x00006b00090a7a24 */ /* 0x040fe400078e020a */
[----:B------:R-:W-:-:S04]  /*24b0*/  IMAD.WIDE.U32 R2, R9, c[0x0][0x1a8], R2 ;  /* 0x00006a0009027a25 */ /* 0x000fc800078e0002 */
[C---:B------:R-:W-:Y:S01]  /*24c0*/  IMAD R7, R236.reuse, c[0x0][0x1ec], R7 ;  /* 0x00007b00ec077a24 */ /* 0x040fe200078e0207 */
[----:B------:R-:W-:Y:S01]  /*24d0*/  IADD3 R3, R3, R10, RZ ;  /* 0x0000000a03037210 */ /* 0x000fe20007ffe0ff */
[----:B------:R-:W-:Y:S01]  /*24e0*/  IMAD R5, R236, c[0x0][0x214], R5 ;  /* 0x00008500ec057a24 */ /* 0x000fe200078e0205 */
[----:B------:R-:W-:-:S04]  /*24f0*/  LEA R12, P0, R2, c[0x0][0x160], 0x1 ;  /* 0x00005800020c7a11 */ /* 0x000fc800078008ff */
[----:B------:R-:W-:Y:S02]  /*2500*/  LEA.HI.X R10, R2, c[0x0][0x164], R3, 0x1, P0 ;  /* 0x00005900020a7a11 */ /* 0x000fe400000f0c03 */
[----:B----4-:R-:W-:Y:S01]  /*2510*/  @P1 SHF.R.S32.HI R0, RZ, 0x1f, R16 ;  /* 0x0000001fff001819 */ /* 0x010fe20000011410 */
[----:B------:R-:W-:Y:S01]  /*2520*/  @!P1 IMAD.MOV.U32 R16, RZ, RZ, R230 ;  /* 0x000000ffff109224 */ /* 0x000fe200078e00e6 */
[----:B------:R-:W-:Y:S02]  /*2530*/  @!P1 MOV R0, R238 ;  /* 0x000000ee00009202 */ /* 0x000fe40000000f00 */
[----:B------:R-:W-:Y:S02]  /*2540*/  ISETP.GE.AND P1, PT, R226, c[0x0][0x198], PT ;  /* 0x00006600e2007a0c */ /* 0x000fe40003f26270 */
[----:B------:R-:W-:Y:S02]  /*2550*/  SEL R8, R0, RZ, !P2 ;  /* 0x000000ff00087207 */ /* 0x000fe40005000000 */
[----:B------:R-:W-:-:S03]  /*2560*/  SEL R0, R16, RZ, !P2 ;  /* 0x000000ff10007207 */ /* 0x000fc60005000000 */
[C---:B------:R-:W-:Y:S02]  /*2570*/  IMAD R9, R8.reuse, c[0x0][0x1f0], RZ ;  /* 0x00007c0008097a24 */ /* 0x040fe400078e02ff */
[----:B------:R-:W-:Y:S02]  /*2580*/  IMAD R8, R8, c[0x0][0x218], RZ ;  /* 0x0000860008087a24 */ /* 0x000fe400078e02ff */
[C---:B------:R-:W-:Y:S02]  /*2590*/  IMAD R11, R0.reuse, c[0x0][0x1f4], R9 ;  /* 0x00007d00000b7a24 */ /* 0x040fe400078e0209 */
[----:B------:R-:W-:-:S04]  /*25a0*/  IMAD.WIDE.U32 R220, R0, c[0x0][0x1f0], R6 ;  /* 0x00007c0000dc7a25 */ /* 0x000fc800078e0006 */
[C---:B------:R-:W-:Y:S01]  /*25b0*/  IMAD R8, R0.reuse, c[0x0][0x21c], R8 ;  /* 0x0000870000087a24 */ /* 0x040fe200078e0208 */
[----:B------:R-:W-:Y:S01]  /*25c0*/  IADD3 R219, R221, R11, RZ ;  /* 0x0000000bdddb7210 */ /* 0x000fe20007ffe0ff */
[----:B------:R-:W-:-:S04]  /*25d0*/  IMAD.WIDE.U32 R222, R0, c[0x0][0x218], R4 ;  /* 0x0000860000de7a25 */ /* 0x000fc800078e0004 */
[----:B------:R-:W-:Y:S02]  /*25e0*/  IMAD R9, R233, 0x80, R229 ;  /* 0x00000080e9097824 */ /* 0x000fe400078e02e5 */
[----:B------:R-:W-:Y:S01]  /*25f0*/  IMAD.IADD R224, R223, 0x1, R8 ;  /* 0x00000001dfe07824 */ /* 0x000fe200078e0208 */
[----:B------:R-:W-:Y:S05]  /*2600*/  BRA.DIV ~URZ, `(.L_x_1462) ;  /* 0x0000a8f27f007947 */ /* 0x000fea000b800000 */
[----:B------:R1:W2:Y:S02]  /*2610*/  SHFL.IDX PT, R8, R10, RZ, 0x1c1f ;  /* 0x001c1fff0a087589 */ /* 0x0002a400000e0000 */
.L_x_1550:
[----:B------:R-:W-:Y:S05]  /*2620*/  BRA.DIV ~URZ, `(.L_x_1463) ;  /* 0x0000a9427f007947 */ /* 0x000fea000b800000 */
[----:B------:R3:W4:Y:S02]  /*2630*/  SHFL.IDX PT, R0, R12, RZ, 0x1c1f ;  /* 0x001c1fff0c007589 */ /* 0x00072400000e0000 */
.L_x_1551:
[----:B------:R-:W-:Y:S01]  /*2640*/  IMAD R11, R18, c[0x0][0x2c4], RZ ;  /* 0x0000b100120b7a24 */ /* 0x000fe200078e02ff */
[----:B------:R-:W-:Y:S04]  /*2650*/  BSSY B0, `(.L_x_1464) ;  /* 0x0000013000007945 */ /* 0x000fe80003800000 */
[----:B------:R-:W-:-:S13]  /*2660*/  ISETP.GE.AND P0, PT, R9, R11, PT ;  /* 0x0000000b0900720c */ /* 0x000fda0003f06270 */
[----:B------:R-:W-:Y:S05]  /*2670*/  @P0 BRA `(.L_x_1465) ;  /* 0x0000010000000947 */ /* 0x000fea0003800000 */
[----:B------:R-:W5:Y:S04]  /*2680*/  LDL R2, [R1+0x38] ;  /* 0x0000380001027983 */ /* 0x000f680000100800 */
[----:B---3--:R-:W3:Y:S04]  /*2690*/  LDL R13, [R1+0x44] ;  /* 0x00004400010d7983 */ /* 0x008ee80000100800 */
[----:B----4-:R-:W4:Y:S01]  /*26a0*/  LDL R14, [R1+0x34] ;  /* 0x00003400010e7983 */ /* 0x010f220000100800 */
[----:B------:R-:W-:-:S04]  /*26b0*/  LEA R6, P0, R226, R0, 0x1 ;  /* 0x00000000e2067211 */ /* 0x000fc800078008ff */
[----:B--2---:R-:W-:Y:S02]  /*26c0*/  LEA.HI.X R7, R226, R8, R227, 0x1, P0 ;  /* 0x00000008e2077211 */ /* 0x004fe400000f0ce3 */
[----:B------:R-:W-:-:S04]  /*26d0*/  LEA R4, P0, R225, R0, 0x1 ;  /* 0x00000000e1047211 */ /* 0x000fc800078008ff */
[----:B-----5:R-:W-:Y:S02]  /*26e0*/  LEA.HI.X R5, R225, R8, R2, 0x1, P0 ;  /* 0x00000008e1057211 */ /* 0x020fe400000f0c02 */
[----:B------:R-:W-:Y:S01]  /*26f0*/  LEA R2, P0, R228, R0, 0x1 ;  /* 0x00000000e4027211 */ /* 0x000fe200078008ff */
        /* <DEDUP_REMOVED lines=8> */
.L_x_1465:
[----:B------:R-:W-:Y:S05]  /*2780*/  BSYNC B0 ;  /* 0x0000000000007941 */ /* 0x000fea0003800000 */
.L_x_1464:
[----:B------:R-:W-:Y:S05]  /*2790*/  BRA.DIV ~URZ, `(.L_x_1466) ;  /* 0x0000a8327f007947 */ /* 0x000fea000b800000 */
[----:B--2---:R2:W1:Y:S04]  /*27a0*/  SHFL.IDX PT, R8, R10, 0x1, 0x1c1f ;  /* 0x003c1f000a087f89 */ /* 0x00446800000e0000 */
[----:B----4-:R2:W4:Y:S02]  /*27b0*/  SHFL.IDX PT, R0, R12, 0x1, 0x1c1f ;  /* 0x003c1f000c007f89 */ /* 0x01052400000e0000 */
.L_x_1552:
[----:B------:R-:W-:Y:S01]  /*27c0*/  IADD3 R2, R9, 0x20, RZ ;  /* 0x0000002009027810 */ /* 0x000fe20007ffe0ff */
[----:B------:R-:W-:Y:S03]  /*27d0*/  BSSY B0, `(.L_x_1467) ;  /* 0x0000013000007945 */ /* 0x000fe60003800000 */
[----:B------:R-:W-:-:S13]  /*27e0*/  ISETP.GE.AND P0, PT, R2, R11, PT ;  /* 0x0000000b0200720c */ /* 0x000fda0003f06270 */
[----:B------:R-:W-:Y:S05]  /*27f0*/  @P0 BRA `(.L_x_1468) ;  /* 0x0000010000000947 */ /* 0x000fea0003800000 */
[----:B------:R-:W5:Y:S04]  /*2800*/  LDL R3, [R1+0x38] ;  /* 0x0000380001037983 */ /* 0x000f680000100800 */
[----:B--2---:R-:W2:Y:S04]  /*2810*/  LDL R13, [R1+0x44] ;  /* 0x00004400010d7983 */ /* 0x004ea80000100800 */
[----:B---3--:R-:W3:Y:S01]  /*2820*/  LDL R14, [R1+0x34] ;  /* 0x00003400010e7983 */ /* 0x008ee20000100800 */
[----:B----4-:R-:W-:-:S04]  /*2830*/  LEA R6, P0, R226, R0, 0x1 ;  /* 0x00000000e2067211 */ /* 0x010fc800078008ff */
[----:B-1----:R-:W-:Y:S02]  /*2840*/  LEA.HI.X R7, R226, R8, R227, 0x1, P0 ;  /* 0x00000008e2077211 */ /* 0x002fe400000f0ce3 */
[----:B------:R-:W-:-:S04]  /*2850*/  LEA R4, P0, R225, R0, 0x1 ;  /* 0x00000000e1047211 */ /* 0x000fc800078008ff */
[----:B-----5:R-:W-:Y:S02]  /*2860*/  LEA.HI.X R5, R225, R8, R3, 0x1, P0 ;  /* 0x00000008e1057211 */ /* 0x020fe400000f0c03 */
[----:B------:R-:W-:Y:S01]  /*2870*/  LEA R2, P0, R228, R0, 0x1 ;  /* 0x00000000e4027211 */ /* 0x000fe200078008ff */
[----:B--2---:R-:W-:-:S03]  /*2880*/  IMAD.SHL.U32 R0, R13, 0x2, RZ ;  /* 0x000000020d007824 */ /* 0x004fc600078e00ff */
[----:B---3--:R-:W-:Y:S02]  /*2890*/  LEA.HI.X R3, R228, R8, R14, 0x1, P0 ;  /* 0x00000008e4037211 */ /* 0x008fe400000f0c0e */
[----:B------:R-:W-:Y:S01]  /*28a0*/  @!PT LDS RZ, [RZ] ;  /* 0x00000000fffff984 */ /* 0x000fe20000000800 */
[----:B------:R-:W-:Y:S01]  /*28b0*/  @!PT LDS RZ, [RZ] ;  /* 0x00000000fffff984 */ /* 0x000fe20000000800 */
[----:B------:R-:W-:Y:S01]  /*28c0*/  @!PT LDS RZ, [RZ] ;  /* 0x00000000fffff984 */ /* 0x000fe20000000800 */
[----:B------:R1:W-:Y:S04]  /*28d0*/  LDGSTS.E.BYPASS.LTC128B.128 [R0+0x6880], [R6.64], !P1 ;  /* 0x0688000006007fae */ /* 0x0003e8000c901d46 */
[----:B------:R1:W-:Y:S04]  /*28e0*/  LDGSTS.E.BYPASS.LTC128B.128 [R0+0x8880], [R4.64], !P3 ;  /* 0x0888000004007fae */ /* 0x0003e8000d901d46 */
[----:B------:R1:W-:Y:S02]  /*28f0*/  LDGSTS.E.BYPASS.LTC128B.128 [R0+0xa880], [R2.64], !P4 ;  /* 0x0a88000002007fae */ /* 0x0003e4000e101d46 */
.L_x_1468:
[----:B------:R-:W-:Y:S05]  /*2900*/  BSYNC B0 ;  /* 0x0000000000007941 */ /* 0x000fea0003800000 */
.L_x_1467:
[----:B------:R-:W-:Y:S05]  /*2910*/  BRA.DIV ~URZ, `(.L_x_1469) ;  /* 0x0000a7727f007947 */ /* 0x000fea000b800000 */
[----:B-1----:R1:W2:Y:S02]  /*2920*/  SHFL.IDX PT, R8, R10, 0x2, 0x1c1f ;  /* 0x005c1f000a087f89 */ /* 0x0022a400000e0000 */
.L_x_1553:
[----:B------:R-:W-:Y:S05]  /*2930*/  BRA.DIV ~URZ, `(.L_x_1470) ;  /* 0x0000a7c27f007947 */ /* 0x000fea000b800000 */
[----:B----4-:R4:W1:Y:S02]  /*2940*/  SHFL.IDX PT, R0, R12, 0x2, 0x1c1f ;  /* 0x005c1f000c007f89 */ /* 0x01086400000e0000 */
.L_x_1554:
[----:B------:R-:W-:Y:S01]  /*2950*/  IADD3 R2, R9, 0x40, RZ ;  /* 0x0000004009027810 */ /* 0x000fe20007ffe0ff */
[----:B------:R-:W-:Y:S03]  /*2960*/  BSSY B0, `(.L_x_1471) ;  /* 0x0000013000007945 */ /* 0x000fe60003800000 */
[----:B------:R-:W-:-:S13]  /*2970*/  ISETP.GE.AND P0, PT, R2, R11, PT ;  /* 0x0000000b0200720c */ /* 0x000fda0003f06270 */
[----:B------:R-:W-:Y:S05]  /*2980*/  @P0 BRA `(.L_x_1472) ;  /* 0x0000010000000947 */ /* 0x000fea0003800000 */
[----:B------:R-:W5:Y:S04]  /*2990*/  LDL R3, [R1+0x38] ;  /* 0x0000380001037983 */ /* 0x000f680000100800 */
[----:B---3--:R-:W3:Y:S04]  /*29a0*/  LDL R13, [R1+0x44] ;  /* 0x00004400010d7983 */ /* 0x008ee80000100800 */
[----:B----4-:R-:W4:Y:S01]  /*29b0*/  LDL R14, [R1+0x34] ;  /* 0x00003400010e7983 */ /* 0x010f220000100800 */
[----:B-1----:R-:W-:-:S04]  /*29c0*/  LEA R6, P0, R226, R0, 0x1 ;  /* 0x00000000e2067211 */ /* 0x002fc800078008ff */
        /* <DEDUP_REMOVED lines=12> */
.L_x_1472:
[----:B------:R-:W-:Y:S05]  /*2a90*/  BSYNC B0 ;  /* 0x0000000000007941 */ /* 0x000fea0003800000 */
.L_x_1471:
[----:B------:R-:W-:Y:S05]  /*2aa0*/  BRA.DIV ~URZ, `(.L_x_1473) ;  /* 0x0000a6b27f007947 */ /* 0x000fea000b800000 */
[----:B--2---:R2:W3:Y:S04]  /*2ab0*/  SHFL.IDX PT, R8, R10, 0x3, 0x1c1f ;  /* 0x007c1f000a087f89 */ /* 0x0044e800000e0000 */
[----:B-1----:R2:W1:Y:S02]  /*2ac0*/  SHFL.IDX PT, R0, R12, 0x3, 0x1c1f ;  /* 0x007c1f000c007f89 */ /* 0x00246400000e0000 */
.L_x_1555:
[----:B------:R-:W5:Y:S04]  /*2ad0*/  LDL R5, [R1+0x44] ;  /* 0x0000440001057983 */ /* 0x000f680000100800 */
[----:B--2---:R-:W2:Y:S04]  /*2ae0*/  LDL R4, [R1+0x38] ;  /* 0x0000380001047983 */ /* 0x004ea80000100800 */
[----:B----4-:R-:W4:Y:S01]  /*2af0*/  LDL R13, [R1+0x34] ;  /* 0x00003400010d7983 */ /* 0x010f220000100800 */
[----:B------:R-:W-:Y:S01]  /*2b00*/  IADD3 R2, R9, 0x60, RZ ;  /* 0x0000006009027810 */ /* 0x000fe20007ffe0ff */
[----:B---3--:R-:W-:-:S02]  /*2b10*/  IMAD.MOV.U32 R12, RZ, RZ, 0x30 ;  /* 0x00000030ff0c7424 */ /* 0x008fc400078e00ff */
[----:B------:R-:W-:Y:S01]  /*2b20*/  IMAD.MOV.U32 R74, RZ, RZ, R220 ;  /* 0x000000ffff4a7224 */ /* 0x000fe200078e00dc */
[----:B------:R-:W-:Y:S01]  /*2b30*/  ISETP.GE.AND P2, PT, R2, R11, PT ;  /* 0x0000000b0200720c */ /* 0x000fe20003f46270 */
[----:B------:R-:W-:Y:S01]  /*2b40*/  IMAD R12, R217, -0x30, R12 ;  /* 0xffffffd0d90c7824 */ /* 0x000fe200078e020c */
[----:B------:R-:W-:Y:S01]  /*2b50*/  SHF.R.S32.HI R11, RZ, 0x1f, R72 ;  /* 0x0000001fff0b7819 */ /* 0x000fe20000011448 */
[----:B------:R-:W-:Y:S02]  /*2b60*/  IMAD.MOV.U32 R75, RZ, RZ, R219 ;  /* 0x000000ffff4b7224 */ /* 0x000fe400078e00db */
[----:B------:R-:W-:-:S05]  /*2b70*/  IMAD.IADD R73, R19, 0x1, R12 ;  /* 0x0000000113497824 */ /* 0x000fca00078e020c */
[----:B------:R-:W-:-:S03]  /*2b80*/  IMNMX R10, R73, 0x30, PT ;  /* 0x00000030490a7817 */ /* 0x000fc60003800200 */
[----:B-1----:R-:W-:-:S04]  /*2b90*/  @!P2 LEA R2, P0, R226, R0, 0x1 ;  /* 0x00000000e202a211 */ /* 0x002fc800078008ff */
[----:B------:R-:W-:Y:S02]  /*2ba0*/  @!P2 LEA.HI.X R3, R226, R8, R227, 0x1, P0 ;  /* 0x00000008e203a211 */ /* 0x000fe400000f0ce3 */
[----:B------:R-:W-:Y:S01]  /*2bb0*/  @!P2 LEA R6, P0, R225, R0, 0x1 ;  /* 0x00000000e106a211 */ /* 0x000fe200078008ff */
[----:B-----5:R-:W-:Y:S02]  /*2bc0*/  IMAD.SHL.U32 R193, R5, 0x2, RZ ;  /* 0x0000000205c17824 */ /* 0x020fe400078e00ff */
[----:B------:R-:W-:Y:S01]  /*2bd0*/  IMAD R5, R11, c[0x0][0x1e0], RZ ;  /* 0x000078000b057a24 */ /* 0x000fe200078e02ff */
[----:B--2---:R-:W-:Y:S02]  /*2be0*/  @!P2 LEA.HI.X R7, R225, R8, R4, 0x1, P0 ;  /* 0x00000008e107a211 */ /* 0x004fe400000f0c04 */
[----:B------:R-:W-:Y:S01]  /*2bf0*/  @!PT LDS RZ, [RZ] ;  /* 0x00000000fffff984 */ /* 0x000fe20000000800 */
[----:B------:R-:W-:Y:S01]  /*2c00*/  @!PT LDS RZ, [RZ] ;  /* 0x00000000fffff984 */ /* 0x000fe20000000800 */
[----:B------:R-:W-:Y:S01]  /*2c10*/  @!PT LDS RZ, [RZ] ;  /* 0x00000000fffff984 */ /* 0x000fe20000000800 */
[----:B------:R1:W-:Y:S01]  /*2c20*/  @!P2 LDGSTS.E.BYPASS.LTC128B.128 [R193+0x7880], [R2.64], !P1 ;  /* 0x0788000002c1afae */ /* 0x0003e2000c901d46 */
[----:B------:R-:W-:Y:S01]  /*2c30*/  @!P2 LEA R4, P0, R228, R0, 0x1 ;  /* 0x00000000e404a211 */ /* 0x000fe200078008ff */
[----:B------:R-:W-:-:S02]  /*2c40*/  IMAD.IADD R0, R10, 0x1, -R229 ;  /* 0x000000010a007824 */ /* 0x000fc400078e0ae5 */
[----:B------:R-:W-:Y:S01]  /*2c50*/  IMAD R9, R72, c[0x0][0x1e4], R5 ;  /* 0x0000790048097a24 */ /* 0x000fe200078e0205 */
[----:B----4-:R-:W-:Y:S01]  /*2c60*/  @!P2 LEA.HI.X R5, R228, R8, R13, 0x1, P0 ;  /* 0x00000008e405a211 */ /* 0x010fe200000f0c0d */
[----:B------:R2:W-:Y:S01]  /*2c70*/  @!P2 LDGSTS.E.BYPASS.LTC128B.128 [R193+0x9880], [R6.64], !P3 ;  /* 0x0988000006c1afae */ /* 0x0005e2000d901d46 */
[C---:B------:R-:W-:Y:S01]  /*2c80*/  ISETP.GE.AND P0, PT, R0.reuse, 0x21, PT ;  /* 0x000000210000780c */ /* 0x040fe20003f06270 */
[----:B------:R-:W-:Y:S01]  /*2c90*/  IMAD.MOV.U32 R8, RZ, RZ, 0x20 ;  /* 0x00000020ff087424 */ /* 0x000fe200078e00ff */
[----:B------:R-:W-:Y:S01]  /*2ca0*/  ISETP.GE.AND P1, PT, R0, 0x1, PT ;  /* 0x000000010000780c */ /* 0x000fe20003f26270 */
[----:B------:R3:W-:Y:S04]  /*2cb0*/  @!P2 LDGSTS.E.BYPASS.LTC128B.128 [R193+0xb880], [R4.64], !P4 ;  /* 0x0b88000004c1afae */ /* 0x0007e8000e101d46 */
[----:B------:R-:W0:Y:S01]  /*2cc0*/  LDGDEPBAR ;  /* 0x00000000000079af */ /* 0x000e220000000000 */
[----:B------:R-:W-:Y:S01]  /*2cd0*/  WARPSYNC 0xffffffff ;  /* 0xffffffff00007948 */ /* 0x000fe20003800000 */
[----:B------:R-:W-:Y:S02]  /*2ce0*/  BSSY B0, `(.L_x_1474) ;  /* 0x00000cf000007945 */ /* 0x000fe40003800000 */
[----:B------:R-:W-:Y:S06]  /*2cf0*/  BAR.SYNC.DEFER_BLOCKING 0x0 ;  /* 0x0000000000007b1d */ /* 0x000fec0000010000 */
[----:B------:R-:W4:Y:S01]  /*2d00*/  S2R R13, SR_TID.X ;  /* 0x00000000000d7919 */ /* 0x000f220000002100 */
[----:B-1----:R-:W-:-:S04]  /*2d10*/  IMAD.WIDE.U32 R2, R72, c[0x0][0x1e0], RZ ;  /* 0x0000780048027a25 */ /* 0x002fc800078e00ff */
[----:B------:R-:W-:Y:S02]  /*2d20*/  IMAD.IADD R0, R3, 0x1, R9 ;  /* 0x0000000103007824 */ /* 0x000fe400078e0209 */
[----:B------:R-:W-:-:S04]  /*2d30*/  IMAD.WIDE.U32 R2, R2, 0x30, R74 ;  /* 0x0000003002027825 */ /* 0x000fc800078e004a */
[----:B------:R-:W-:Y:S01]  /*2d40*/  IMAD R0, R0, 0x30, RZ ;  /* 0x0000003000007824 */ /* 0x000fe200078e02ff */
[----:B---3--:R-:W-:Y:S01]  /*2d50*/  @P1 LEA R4, P3, R2, c[0x0][0x1c8], 0x1 ;  /* 0x0000720002041a11 */ /* 0x008fe200078608ff */
[----:B--2---:R-:W-:-:S04]  /*2d60*/  IMAD.WIDE.U32 R6, R8, c[0x0][0x1e0], RZ ;  /* 0x0000780008067a25 */ /* 0x004fc800078e00ff */
[----:B------:R-:W-:Y:S02]  /*2d70*/  IMAD R5, R8, c[0x0][0x1e4], RZ ;  /* 0x0000790008057a24 */ /* 0x000fe400078e02ff */
[----:B------:R-:W-:Y:S01]  /*2d80*/  IMAD.IADD R0, R3, 0x1, R0 ;  /* 0x0000000103007824 */ /* 0x000fe200078e0200 */
[----:B------:R-:W-:Y:S02]  /*2d90*/  @P0 IADD3 R3, P2, R2, R6, RZ ;  /* 0x0000000602030210 */ /* 0x000fe40007f5e0ff */
[----:B----4-:R-:W-:Y:S02]  /*2da0*/  ISETP.GT.AND P4, PT, R13, 0x3f, PT ;  /* 0x0000003f0d00780c */ /* 0x010fe40003f84270 */
[----:B------:R-:W-:Y:S02]  /*2db0*/  @P0 IADD3.X R6, R0, R7, R5, P2, !PT ;  /* 0x0000000700060210 */ /* 0x000fe400017fe405 */
[----:B------:R-:W-:Y:S01]  /*2dc0*/  @P1 LEA.HI.X R5, R2, c[0x0][0x1cc], R0, 0x1, P3 ;  /* 0x0000730002051a11 */ /* 0x000fe200018f0c00 */
[----:B------:R-:W-:Y:S01]  /*2dd0*/  IMAD R0, R11, c[0x0][0x208], RZ ;  /* 0x000082000b007a24 */ /* 0x000fe200078e02ff */
[----:B------:R-:W-:-:S02]  /*2de0*/  LOP3.LUT P3, RZ, R237, 0x1, RZ, 0xc0, !PT ;  /* 0x00000001edff7812 */ /* 0x000fc4000786c0ff */
[----:B------:R-:W-:Y:S01]  /*2df0*/  @P0 LEA R2, P2, R3, c[0x0][0x1c8], 0x1 ;  /* 0x0000720003020a11 */ /* 0x000fe200078408ff */
[----:B------:R-:W-:-:S03]  /*2e00*/  IMAD R0, R72, c[0x0][0x20c], R0 ;  /* 0x0000830048007a24 */ /* 0x000fc600078e0200 */
[----:B------:R-:W-:Y:S01]  /*2e10*/  @P0 LEA.HI.X R3, R3, c[0x0][0x1cc], R6, 0x1, P2 ;  /* 0x0000730003030a11 */ /* 0x000fe200010f0c06 */
[----:B------:R-:W-:Y:S01]  /*2e20*/  IMAD.WIDE.U32 R6, R72, c[0x0][0x208], RZ ;  /* 0x0000820048067a25 */ /* 0x000fe200078e00ff */
[----:B------:R-:W-:-:S03]  /*2e30*/  LOP3.LUT P2, RZ, R48, 0x2, RZ, 0xc0, !PT ;  /* 0x0000000230ff7812 */ /* 0x000fc6000784c0ff */
[----:B------:R-:W-:Y:S02]  /*2e40*/  IMAD.IADD R0, R7, 0x1, R0 ;  /* 0x0000000107007824 */ /* 0x000fe400078e0200 */
[----:B------:R-:W-:Y:S01]  /*2e50*/  @!PT LDS RZ, [RZ] ;  /* 0x00000000fffff984 */ /* 0x000fe20000000800 */
[----:B------:R-:W-:Y:S01]  /*2e60*/  @!PT LDS RZ, [RZ] ;  /* 0x00000000fffff984 */ /* 0x000fe20000000800 */
[----:B------:R-:W-:Y:S01]  /*2e70*/  @!PT LDS RZ, [RZ] ;  /* 0x00000000fffff984 */ /* 0x000fe20000000800 */
[----:B------:R1:W-:Y:S02]  /*2e80*/  @P1 LDGSTS.E.BYPASS.LTC128B.128 [R193+0x3c80], [R4.64], !P3 ;  /* 0x03c8000004c11fae */ /* 0x0003e4000d901d46 */
[----:B------:R-:W-:Y:S02]  /*2e90*/  IMAD R0, R0, 0x30, RZ ;  /* 0x0000003000007824 */ /* 0x000fe400078e02ff */
[----:B------:R1:W-:Y:S04]  /*2ea0*/  @P1 LDGSTS.E.BYPASS.LTC128B.128 [R193+0x4880], [R4.64+0x40], !P6 ;  /* 0x0488004004c11fae */ /* 0x0003e8000f101d46 */
[----:B------:R1:W-:Y:S04]  /*2eb0*/  @P1 LDGSTS.E.BYPASS.LTC128B.128 [R193+0x5480], [R4.64+0x80], !P5 ;  /* 0x0548008004c11fae */ /* 0x0003e8000e901d46 */
[----:B------:R2:W-:Y:S01]  /*2ec0*/  @P0 LDGSTS.E.BYPASS.LTC128B.128 [R193+0x4480], [R2.64], !P3 ;  /* 0x0448000002c10fae */ /* 0x0005e2000d901d46 */
[----:B------:R-:W-:-:S03]  /*2ed0*/  LOP3.LUT P3, RZ, R48, 0x1, RZ, 0xc0, !PT ;  /* 0x0000000130ff7812 */ /* 0x000fc6000786c0ff */
[----:B------:R2:W-:Y:S04]  /*2ee0*/  @P0 LDGSTS.E.BYPASS.LTC128B.128 [R193+0x5080], [R2.64+0x40], !P6 ;  /* 0x0508004002c10fae */ /* 0x0005e8000f101d46 */
[----:B------:R2:W-:Y:S04]  /*2ef0*/  @P0 LDGSTS.E.BYPASS.LTC128B.128 [R193+0x5c80], [R2.64+0x80], !P5 ;  /* 0x05c8008002c10fae */ /* 0x0005e8000e901d46 */
[----:B------:R-:W0:Y:S01]  /*2f00*/  LDGDEPBAR ;  /* 0x00000000000079af */ /* 0x000e220000000000 */
[----:B--2---:R-:W-:Y:S01]  /*2f10*/  IMAD.MOV.U32 R2, RZ, RZ, R222 ;  /* 0x000000ffff027224 */ /* 0x004fe200078e00de */
[----:B------:R-:W-:-:S04]  /*2f20*/  DEPBAR.LE SB0, 0x1 ;  /* 0x000080400000791a */ /* 0x000fc80000000000 */
[----:B------:R-:W-:-:S04]  /*2f30*/  DEPBAR.LE SB0, 0x0 ;  /* 0x000080000000791a */ /* 0x000fc80000000000 */
[----:B------:R-:W-:Y:S01]  /*2f40*/  BAR.SYNC.DEFER_BLOCKING 0x0 ;  /* 0x0000000000007b1d */ /* 0x000fe20000010000 */
[----:B------:R-:W-:-:S04]  /*2f50*/  IMAD.MOV.U32 R3, RZ, RZ, R224 ;  /* 0x000000ffff037224 */ /* 0x000fc800078e00e0 */
[----:B-1----:R-:W-:-:S04]  /*2f60*/  IMAD.WIDE.U32 R4, R6, 0x30, R2 ;  /* 0x0000003006047825 */ /* 0x002fc800078e0002 */
[----:B------:R-:W-:Y:S01]  /*2f70*/  IMAD.IADD R0, R5, 0x1, R0 ;  /* 0x0000000105007824 */ /* 0x000fe200078e0200 */
[----:B------:R-:W-:Y:S01]  /*2f80*/  LEA R2, P0, R4, c[0x0][0x1f8], 0x1 ;  /* 0x00007e0004027a11 */ /* 0x000fe200078008ff */
[----:B------:R-:W-:-:S03]  /*2f90*/  @!P4 IMAD.MOV.U32 R5, RZ, RZ, c[0x0][0x208] ;  /* 0x00008200ff05c624 */ /* 0x000fc600078e00ff */
[----:B------:R-:W-:Y:S01]  /*2fa0*/  LEA.HI.X R3, R4, c[0x0][0x1fc], R0, 0x1, P0 ;  /* 0x00007f0004037a11 */ /* 0x000fe200000f0c00 */
[----:B------:R-:W-:Y:S01]  /*2fb0*/  @!P4 IMAD.MOV.U32 R4, RZ, RZ, c[0x0][0x20c] ;  /* 0x00008300ff04c624 */ /* 0x000fe200078e00ff */
[C---:B------:R-:W-:Y:S02]  /*2fc0*/  @!P4 LEA R16, P0, R5.reuse, R2, 0x6 ;  /* 0x000000020510c211 */ /* 0x040fe400078030ff */
[----:B------:R-:W-:Y:S02]  /*2fd0*/  IADD3 R0, R12, R19, -R229 ;  /* 0x000000130c007210 */ /* 0x000fe40007ffe8e5 */
[----:B------:R-:W-:Y:S02]  /*2fe0*/  @!P4 LEA.HI.X R17, R5, R3, R4, 0x6, P0 ;  /* 0x000000030511c211 */ /* 0x000fe400000f3404 */
[C---:B------:R-:W-:Y:S01]  /*2ff0*/  ISETP.LT.OR P0, PT, R0.reuse, 0x1, !P3 ;  /* 0x000000010000780c */ /* 0x040fe20005f01670 */
[----:B------:R-:W-:Y:S01]  /*3000*/  LDSM.16.M88.4 R8, [R182+0x1000] ;  /* 0x00100000b608783b */ /* 0x000fe20000000200 */
[----:B------:R-:W-:-:S03]  /*3010*/  @!P4 ISETP.LT.OR P3, PT, R0, 0x21, !P3 ;  /* 0x000000210000c80c */ /* 0x000fc60005f61670 */
[----:B------:R-:W1:Y:S04]  /*3020*/  LDSM.16.M88.4 R32, [R123] ;  /* 0x000000007b20783b */ /* 0x000e680000000200 */
[----:B------:R-:W2:Y:S04]  /*3030*/  LDSM.16.M88.4 R28, [R123+0x400] ;  /* 0x000400007b1c783b */ /* 0x000ea80000000200 */
[----:B------:R-:W3:Y:S04]  /*3040*/  LDSM.16.M88.4 R20, [R123+0x800] ;  /* 0x000800007b14783b */ /* 0x000ee80000000200 */
[----:B------:R-:W4:Y:S04]  /*3050*/  LDSM.16.M88.4 R12, [R182] ;  /* 0x00000000b60c783b */ /* 0x000f280000000200 */
[----:B------:R-:W-:Y:S04]  /*3060*/  LDSM.16.M88.4 R24, [R183] ;  /* 0x00000000b718783b */ /* 0x000fe80000000200 */
[----:B------:R-:W-:Y:S04]  /*3070*/  LDSM.16.M88.4 R4, [R183+0x1000] ;  /* 0x00100000b704783b */ /* 0x000fe80000000200 */
[----:B------:R-:W5:Y:S04]  /*3080*/  LDSM.16.M88.4 R36, [R184] ;  /* 0x00000000b824783b */ /* 0x000f680000000200 */
[----:B------:R-:W4:Y:S04]  /*3090*/  LDSM.16.M88.4 R40, [R192] ;  /* 0x00000000c028783b */ /* 0x000f280000000200 */
[----:B------:R-:W4:Y:S04]  /*30a0*/  LDSM.16.M88.4 R44, [R191] ;  /* 0x00000000bf2c783b */ /* 0x000f280000000200 */
[----:B------:R-:W-:Y:S01]  /*30b0*/  @!PT LDS RZ, [RZ] ;  /* 0x00000000fffff984 */ /* 0x000fe20000000800 */
[----:B------:R-:W-:Y:S01]  /*30c0*/  @!PT LDS RZ, [RZ] ;  /* 0x00000000fffff984 */ /* 0x000fe20000000800 */
[----:B------:R-:W-:Y:S01]  /*30d0*/  @!PT LDS RZ, [RZ] ;  /* 0x00000000fffff984 */ /* 0x000fe20000000800 */
[----:B------:R4:W-:Y:S01]  /*30e0*/  LDGSTS.E.BYPASS.LTC128B.128 [R193+0x1880], [R2.64], !P0 ;  /* 0x0188000002c17fae */ /* 0x0009e2000c101d46 */
[----:B------:R-:W-:Y:S01]  /*30f0*/  ISETP.LT.OR P0, PT, R0, 0x1, !P2 ;  /* 0x000000010000780c */ /* 0x000fe20005701670 */
[C---:B-1----:R-:W-:Y:S08]  /*3100*/  HMMA.16816.F32.BF16 R64, R8.reuse, R32, RZ ;  /* 0x000000200840723c */ /* 0x042ff000000418ff */
[----:B--2---:R-:W-:Y:S04]  /*3110*/  HMMA.16816.F32.BF16 R56, R8, R28, RZ ;  /* 0x0000001c0838723c */ /* 0x004fe800000418ff */
[----:B------:R1:W-:Y:S01]  /*3120*/  LDGSTS.E.BYPASS.LTC128B.128 [R193+0x2480], [R2.64+0x40], !P0 ;  /* 0x0248004002c17fae */ /* 0x0003e2000c101d46 */
[----:B------:R-:W-:-:S04]  /*3130*/  LOP3.LUT P0, RZ, R48, 0x4, RZ, 0xc0, !PT ;  /* 0x0000000430ff7812 */ /* 0x000fc8000780c0ff */
[C---:B------:R-:W-:Y:S01]  /*3140*/  ISETP.LT.OR P1, PT, R0.reuse, 0x1, !P0 ;  /* 0x000000010000780c */ /* 0x040fe20004721670 */
[----:B---3--:R-:W-:Y:S01]  /*3150*/  HMMA.16816.F32.BF16 R48, R8, R20, RZ ;  /* 0x000000140830723c */ /* 0x008fe200000418ff */
[----:B------:R-:W-:-:S07]  /*3160*/  @!P4 ISETP.LT.OR P0, PT, R0, 0x21, !P0 ;  /* 0x000000210000c80c */ /* 0x000fce0004701670 */
[----:B------:R-:W-:Y:S04]  /*3170*/  HMMA.16816.F32.BF16 R60, R8, R34, RZ ;  /* 0x00000022083c723c */ /* 0x000fe800000418ff */
[----:B------:R1:W-:Y:S01]  /*3180*/  LDGSTS.E.BYPASS.LTC128B.128 [R193+0x3080], [R2.64+0x80], !P1 ;  /* 0x0308008002c17fae */ /* 0x0003e2000c901d46 */
[----:B------:R-:W-:-:S03]  /*3190*/  @!P4 ISETP.LT.OR P1, PT, R0, 0x21, !P2 ;  /* 0x000000210000c80c */ /* 0x000fc60005721670 */
[C---:B------:R-:W-:Y:S01]  /*31a0*/  HMMA.16816.F32.BF16 R52, R8.reuse, R30, RZ ;  /* 0x0000001e0834723c */ /* 0x040fe200000418ff */
[----:B------:R2:W-:Y:S07]  /*31b0*/  @!P4 LDGSTS.E.BYPASS.LTC128B.128 [R193+0x2080], [R16.64], !P3 ;  /* 0x0208000010c1cfae */ /* 0x0005ee000d901d46 */
[----:B------:R-:W-:Y:S02]  /*31c0*/  HMMA.16816.F32.BF16 R8, R8, R22, RZ ;  /* 0x000000160808723c */ /* 0x000fe400000418ff */
[----:B------:R2:W-:Y:S04]  /*31d0*/  @!P4 LDGSTS.E.BYPASS.LTC128B.128 [R193+0x2c80], [R16.64+0x40], !P1 ;  /* 0x02c8004010c1cfae */ /* 0x0005e8000c901d46 */
[----:B------:R2:W-:Y:S01]  /*31e0*/  @!P4 LDGSTS.E.BYPASS.LTC128B.128 [R193+0x3880], [R16.64+0x80], !P0 ;  /* 0x0388008010c1cfae */ /* 0x0005e2000c101d46 */
[----:B------:R-:W-:Y:S01]  /*31f0*/  ISETP.GT.AND P0, PT, R72, R231, PT ;  /* 0x000000e74800720c */ /* 0x000fe20003f04270 */
[C---:B----4-:R-:W-:Y:S02]  /*3200*/  HMMA.16816.F32.BF16 R68, R12.reuse, R32, RZ ;  /* 0x000000200c44723c */ /* 0x050fe400000418ff */
[----:B------:R-:W0:Y:S06]  /*3210*/  LDGDEPBAR ;  /* 0x00000000000079af */ /* 0x000e2c0000000000 */
[C---:B------:R-:W-:Y:S01]  /*3220*/  HMMA.16816.F32.BF16 R88, R12.reuse, R34, RZ ;  /* 0x000000220c58723c */ /* 0x040fe200000418ff */
[----:B------:R-:W-:Y:S07]  /*3230*/  LDSM.16.M88.4 R32, [R123+0xc00] ;  /* 0x000c00007b20783b */ /* 0x000fee0000000200 */
[C---:B------:R-:W-:Y:S08]  /*3240*/  HMMA.16816.F32.BF16 R76, R12.reuse, R28, RZ ;  /* 0x0000001c0c4c723c */ /* 0x040ff000000418ff */
[C---:B------:R-:W-:Y:S01]  /*3250*/  HMMA.16816.F32.BF16 R84, R12.reuse, R30, RZ ;  /* 0x0000001e0c54723c */ /* 0x040fe200000418ff */
[----:B------:R-:W-:Y:S07]  /*3260*/  LDSM.16.M88.4 R28, [R123+0x1000] ;  /* 0x001000007b1c783b */ /* 0x000fee0000000200 */
[C---:B------:R-:W-:Y:S08]  /*3270*/  HMMA.16816.F32.BF16 R80, R12.reuse, R20, RZ ;  /* 0x000000140c50723c */ /* 0x040ff000000418ff */
[----:B------:R-:W-:Y:S01]  /*3280*/  HMMA.16816.F32.BF16 R96, R12, R22, RZ ;  /* 0x000000160c60723c */ /* 0x000fe200000418ff */
[----:B------:R-:W-:Y:S04]  /*3290*/  LDSM.16.M88.4 R12, [R123+0x1400] ;  /* 0x001400007b0c783b */ /* 0x000fe80000000200 */
[----:B------:R-:W-:Y:S03]  /*32a0*/  LDSM.16.M88.4 R20, [R183+0x3000] ;  /* 0x00300000b714783b */ /* 0x000fe60000000200 */
[C---:B-----5:R-:W-:Y:S08]  /*32b0*/  HMMA.16816.F32.BF16 R112, R4.reuse, R36, R64 ;  /* 0x000000240470723c */ /* 0x060ff00000041840 */
[C---:B------:R-:W-:Y:S01]  /*32c0*/  HMMA.16816.F32.BF16 R108, R4.reuse, R40, R56 ;  /* 0x00000028046c723c */ /* 0x040fe20000041838 */
[----:B------:R-:W-:Y:S07]  /*32d0*/  LDSM.16.M88.4 R56, [R188] ;  /* 0x00000000bc38783b */ /* 0x000fee0000000200 */
[C---:B------:R-:W-:Y:S01]  /*32e0*/  HMMA.16816.F32.BF16 R104, R4.reuse, R44, R48 ;  /* 0x0000002c0468723c */ /* 0x040fe20000041830 */
[----:B------:R-:W-:Y:S07]  /*32f0*/  LDSM.16.M88.4 R48, [R189] ;  /* 0x00000000bd30783b */ /* 0x000fee0000000200 */
[C---:B------:R-:W-:Y:S08]  /*3300*/  HMMA.16816.F32.BF16 R100, R4.reuse, R38, R60 ;  /* 0x000000260464723c */ /* 0x040ff0000004183c */
[C---:B------:R-:W-:Y:S01]  /*3310*/  HMMA.16816.F32.BF16 R92, R4.reuse, R42, R52 ;  /* 0x0000002a045c723c */ /* 0x040fe20000041834 */
[----:B------:R-:W-:Y:S07]  /*3320*/  LDSM.16.M88.4 R52, [R190] ;  /* 0x00000000be34783b */ /* 0x000fee0000000200 */
[----:B------:R-:W-:Y:S01]  /*3330*/  HMMA.16816.F32.BF16 R64, R4, R46, R8 ;  /* 0x0000002e0440723c */ /* 0x000fe20000041808 */
[----:B------:R-:W3:Y:S04]  /*3340*/  LDSM.16.M88.4 R4, [R182+0x3000] ;  /* 0x00300000b604783b */ /* 0x000ee80000000200 */
[----:B------:R-:W4:Y:S03]  /*3350*/  LDSM.16.M88.4 R8, [R182+0x2000] ;  /* 0x00200000b608783b */ /* 0x000f260000000200 */
[C---:B------:R-:W-:Y:S08]  /*3360*/  HMMA.16816.F32.BF16 R68, R24.reuse, R36, R68 ;  /* 0x000000241844723c */ /* 0x040ff00000041844 */
[C---:B------:R-:W-:Y:S08]  /*3370*/  HMMA.16816.F32.BF16 R36, R24.reuse, R38, R88 ;  /* 0x000000261824723c */ /* 0x040ff00000041858 */
[C---:B--2---:R-:W-:Y:S08]  /*3380*/  HMMA.16816.F32.BF16 R16, R24.reuse, R40, R76 ;  /* 0x000000281810723c */ /* 0x044ff0000004184c */
[C---:B------:R-:W-:Y:S08]  /*3390*/  HMMA.16816.F32.BF16 R60, R24.reuse, R44, R80 ;  /* 0x0000002c183c723c */ /* 0x040ff00000041850 */
[C---:B------:R-:W-:Y:S08]  /*33a0*/  HMMA.16816.F32.BF16 R40, R24.reuse, R42, R84 ;  /* 0x0000002a1828723c */ /* 0x040ff00000041854 */
[----:B------:R-:W-:Y:S01]  /*33b0*/  HMMA.16816.F32.BF16 R44, R24, R46, R96 ;  /* 0x0000002e182c723c */ /* 0x000fe20000041860 */
[----:B------:R-:W2:Y:S07]  /*33c0*/  LDSM.16.M88.4 R24, [R183+0x2000] ;  /* 0x00200000b718783b */ /* 0x000eae0000000200 */
[C---:B---3--:R-:W-:Y:S08]  /*33d0*/  HMMA.16816.F32.BF16 R108, R4.reuse, R28, R108 ;  /* 0x0000001c046c723c */ /* 0x048ff0000004186c */
[----:B------:R-:W-:Y:S08]  /*33e0*/  HMMA.16816.F32.BF16 R100, R4, R34, R100 ;  /* 0x000000220464723c */ /* 0x000ff00000041864 */
[-C--:B----4-:R-:W-:Y:S08]  /*33f0*/  HMMA.16816.F32.BF16 R76, R8, R32.reuse, R68 ;  /* 0x00000020084c723c */ /* 0x090ff00000041844 */
[C---:B------:R-:W-:Y:S08]  /*3400*/  HMMA.16816.F32.BF16 R80, R4.reuse, R32, R112 ;  /* 0x000000200450723c */ /* 0x040ff00000041870 */
[C---:B------:R-:W-:Y:S08]  /*3410*/  HMMA.16816.F32.BF16 R104, R4.reuse, R12, R104 ;  /* 0x0000000c0468723c */ /* 0x040ff00000041868 */
[----:B------:R-:W-:Y:S08]  /*3420*/  HMMA.16816.F32.BF16 R92, R4, R30, R92 ;  /* 0x0000001e045c723c */ /* 0x000ff0000004185c */
[----:B------:R-:W-:Y:S01]  /*3430*/  HMMA.16816.F32.BF16 R68, R8, R34, R36 ;  /* 0x000000220844723c */ /* 0x000fe20000041824 */
[----:B------:R-:W-:Y:S07]  /*3440*/  LDSM.16.M88.4 R36, [R123+0x2000] ;  /* 0x002000007b24783b */ /* 0x000fee0000000200 */
[----:B------:R-:W-:Y:S08]  /*3450*/  HMMA.16816.F32.BF16 R84, R4, R14, R64 ;  /* 0x0000000e0454723c */ /* 0x000ff00000041840 */
[C---:B------:R-:W-:Y:S01]  /*3460*/  HMMA.16816.F32.BF16 R32, R8.reuse, R28, R16 ;  /* 0x0000001c0820723c */ /* 0x040fe20000041810 */
[----:B------:R-:W-:Y:S07]  /*3470*/  LDSM.16.M88.4 R16, [R182+0x4000] ;  /* 0x00400000b610783b */ /* 0x000fee0000000200 */
[C---:B------:R-:W-:Y:S01]  /*3480*/  HMMA.16816.F32.BF16 R28, R8.reuse, R30, R40 ;  /* 0x0000001e081c723c */ /* 0x040fe20000041828 */
[----:B------:R-:W-:Y:S07]  /*3490*/  LDSM.16.M88.4 R40, [R123+0x1c00] ;  /* 0x001c00007b28783b */ /* 0x000fee0000000200 */
[C---:B------:R-:W-:Y:S08]  /*34a0*/  HMMA.16816.F32.BF16 R4, R8.reuse, R12, R60 ;  /* 0x0000000c0804723c */ /* 0x040ff0000004183c */
[----:B------:R-:W-:Y:S01]  /*34b0*/  HMMA.16816.F32.BF16 R8, R8, R14, R44 ;  /* 0x0000000e0808723c */ /* 0x000fe2000004182c */
[----:B------:R-:W-:Y:S04]  /*34c0*/  LDSM.16.M88.4 R12, [R182+0x5000] ;  /* 0x00500000b60c783b */ /* 0x000fe80000000200 */
[----:B------:R-:W3:Y:S03]  /*34d0*/  LDSM.16.M88.4 R44, [R123+0x1800] ;  /* 0x001800007b2c783b */ /* 0x000ee60000000200 */
[C---:B------:R-:W-:Y:S08]  /*34e0*/  HMMA.16816.F32.BF16 R60, R20.reuse, R54, R100 ;  /* 0x00000036143c723c */ /* 0x040ff00000041864 */
[C---:B------:R-:W-:Y:S08]  /*34f0*/  HMMA.16816.F32.BF16 R112, R20.reuse, R48, R108 ;  /* 0x000000301470723c */ /* 0x040ff0000004186c */
[C---:B------:R-:W-:Y:S08]  /*3500*/  HMMA.16816.F32.BF16 R64, R20.reuse, R52, R80 ;  /* 0x000000341440723c */ /* 0x040ff00000041850 */
[C---:B------:R-:W-:Y:S08]  /*3510*/  HMMA.16816.F32.BF16 R108, R20.reuse, R50, R92 ;  /* 0x00000032146c723c */ /* 0x040ff0000004185c */
[----:B------:R-:W-:Y:S08]  /*3520*/  HMMA.16816.F32.BF16 R116, R20, R56, R104 ;  /* 0x000000381474723c */ /* 0x000ff00000041868 */
[----:B--2---:R-:W-:Y:S08]  /*3530*/  HMMA.16816.F32.BF16 R100, R24, R52, R76 ;  /* 0x000000341864723c */ /* 0x004ff0000004184c */
[----:B------:R-:W-:Y:S01]  /*3540*/  HMMA.16816.F32.BF16 R104, R20, R58, R84 ;  /* 0x0000003a1468723c */ /* 0x000fe20000041854 */
[----:B------:R-:W-:Y:S07]  /*3550*/  LDSM.16.M88.4 R20, [R185] ;  /* 0x00000000b914783b */ /* 0x000fee0000000200 */
[C---:B------:R-:W-:Y:S08]  /*3560*/  HMMA.16816.F32.BF16 R96, R24.reuse, R54, R68 ;  /* 0x000000361860723c */ /* 0x040ff00000041844 */
[C---:B------:R-:W-:Y:S01]  /*3570*/  HMMA.16816.F32.BF16 R92, R24.reuse, R48, R32 ;  /* 0x00000030185c723c */ /* 0x040fe20000041820 */
[----:B------:R-:W-:Y:S07]  /*3580*/  LDSM.16.M88.4 R32, [R187] ;  /* 0x00000000bb20783b */ /* 0x000fee0000000200 */
[C---:B------:R-:W-:Y:S01]  /*3590*/  HMMA.16816.F32.BF16 R88, R24.reuse, R50, R28 ;  /* 0x000000321858723c */ /* 0x040fe2000004181c */
[----:B------:R-:W-:Y:S07]  /*35a0*/  LDSM.16.M88.4 R28, [R186] ;  /* 0x00000000ba1c783b */ /* 0x000fee0000000200 */
[C---:B------:R-:W-:Y:S01]  /*35b0*/  HMMA.16816.F32.BF16 R84, R24.reuse, R56, R4 ;  /* 0x000000381854723c */ /* 0x040fe20000041804 */
[----:B------:R-:W2:Y:S07]  /*35c0*/  LDSM.16.M88.4 R4, [R183+0x5000] ;  /* 0x00500000b704783b */ /* 0x000eae0000000200 */
[----:B------:R-:W-:Y:S01]  /*35d0*/  HMMA.16816.F32.BF16 R80, R24, R58, R8 ;  /* 0x0000003a1850723c */ /* 0x000fe20000041808 */
[----:B------:R-:W4:Y:S01]  /*35e0*/  LDSM.16.M88.4 R8, [R183+0x4000] ;  /* 0x00400000b708783b */ /* 0x000f220000000200 */
[----:B------:R-:W-:-:S06]  /*35f0*/  DEPBAR.LE SB0, 0x0 ;  /* 0x000080000000791a */ /* 0x000fcc0000000000 */
[C---:B---3--:R-:W-:Y:S08]  /*3600*/  HMMA.16816.F32.BF16 R76, R12.reuse, R44, R64 ;  /* 0x0000002c0c4c723c */ /* 0x048ff00000041840 */
[----:B------:R-:W-:Y:S08]  /*3610*/  HMMA.16816.F32.BF16 R68, R12, R46, R60 ;  /* 0x0000002e0c44723c */ /* 0x000ff0000004183c */
[----:B------:R-:W-:Y:S08]  /*3620*/  HMMA.16816.F32.BF16 R48, R16, R44, R100 ;  /* 0x0000002c1030723c */ /* 0x000ff00000041864 */
        /* <DEDUP_REMOVED lines=8> */
[----:B------:R-:W-:Y:S08]  /*36b0*/  HMMA.16816.F32.BF16 R16, R16, R38, R80 ;  /* 0x000000261010723c */ /* 0x000ff00000041850 */
[C---:B--2---:R-:W-:Y:S08]  /*36c0*/  HMMA.16816.F32.BF16 R76, R4.reuse, R32, R76 ;  /* 0x00000020044c723c */ /* 0x044ff0000004184c */
[----:B------:R-:W-:Y:S08]  /*36d0*/  HMMA.16816.F32.BF16 R68, R4, R34, R68 ;  /* 0x000000220444723c */ /* 0x000ff00000041844 */
[C---:B----4-:R-:W-:Y:S08]  /*36e0*/  HMMA.16816.F32.BF16 R48, R8.reuse, R32, R48 ;  /* 0x000000200830723c */ /* 0x050ff00000041830 */
[----:B------:R-:W-:Y:S08]  /*36f0*/  HMMA.16816.F32.BF16 R44, R8, R34, R44 ;  /* 0x00000022082c723c */ /* 0x000ff0000004182c */
[C---:B------:R-:W-:Y:S08]  /*3700*/  HMMA.16816.F32.BF16 R64, R4.reuse, R28, R64 ;  /* 0x0000001c0440723c */ /* 0x040ff00000041840 */
[----:B------:R-:W-:Y:S08]  /*3710*/  HMMA.16816.F32.BF16 R60, R4, R30, R60 ;  /* 0x0000001e043c723c */ /* 0x000ff0000004183c */
[----:B------:R-:W-:Y:S08]  /*3720*/  HMMA.16816.F32.BF16 R32, R8, R28, R24 ;  /* 0x0000001c0820723c */ /* 0x000ff00000041818 */
[C---:B------:R-:W-:Y:S08]  /*3730*/  HMMA.16816.F32.BF16 R56, R4.reuse, R20, R56 ;  /* 0x000000140438723c */ /* 0x040ff00000041838 */
[----:B------:R-:W-:Y:S08]  /*3740*/  HMMA.16816.F32.BF16 R52, R4, R22, R52 ;  /* 0x000000160434723c */ /* 0x000ff00000041834 */
[C---:B------:R-:W-:Y:S08]  /*3750*/  HMMA.16816.F32.BF16 R28, R8.reuse, R30, R40 ;  /* 0x0000001e081c723c */ /* 0x040ff00000041828 */
[C---:B------:R-:W-:Y:S08]  /*3760*/  HMMA.16816.F32.BF16 R88, R8.reuse, R20, R12 ;  /* 0x000000140858723c */ /* 0x040ff0000004180c */
[----:B------:R-:W-:Y:S01]  /*3770*/  HMMA.16816.F32.BF16 R36, R8, R22, R16 ;  /* 0x000000160824723c */ /* 0x000fe20000041810 */
[----:B------:R-:W-:Y:S06]  /*3780*/  BAR.SYNC.DEFER_BLOCKING 0x0 ;  /* 0x0000000000007b1d */ /* 0x000fec0000010000 */
[----:B------:R-:W-:Y:S01]  /*3790*/  @!UPT UIADD3 URZ, URZ, URZ, URZ ;  /* 0x0000003f3f3ff290 */ /* 0x000fe2000fffe03f */
[----:B------:R-:W-:Y:S11]  /*37a0*/  @!P0 BRA `(.L_x_1475) ;  /* 0x0000022000008947 */ /* 0x000ff60003800000 */
[----:B-1----:R-:W-:Y:S02]  /*37b0*/  IADD3 R3, -R229, 0x30, RZ ;  /* 0x00000030e5037810 */ /* 0x002fe40007ffe1ff */
[----:B------:R-:W-:-:S02]  /*37c0*/  IADD3 R0, R217, -0x2, RZ ;  /* 0xfffffffed9007810 */ /* 0x000fc40007ffe0ff */
[C---:B------:R-:W-:Y:S02]  /*37d0*/  ISETP.GE.AND P0, PT, R3.reuse, 0x21, PT ;  /* 0x000000210300780c */ /* 0x040fe40003f06270 */
        /* <DEDUP_REMOVED lines=31> */
.L_x_1475:
[----:B-1----:R-:W-:Y:S05]  /*39d0*/  BSYNC B0 ;  /* 0x0000000000007941 */ /* 0x002fea0003800000 */
.L_x_1474:
[----:B------:R-:W2:Y:S04]  /*39e0*/  LDL R0, [R1+0x3c] ;  /* 0x00003c0001007983 */ /* 0x000ea80000100800 */
[----:B------:R-:W-:Y:S04]  /*39f0*/  LDSM.16.MT88.4 R80, [R181+0xc00] ;  /* 0x000c0000b550783b */ /* 0x000fe80000004200 */
[----:B------:R-:W-:Y:S04]  /*3a00*/  LDSM.16.MT88.4 R40, [R180] ;  /* 0x00000000b428783b */ /* 0x000fe80000004200 */
[----:B------:R-:W-:Y:S04]  /*3a10*/  LDSM.16.MT88.4 R84, [R180+0x1800] ;  /* 0x00180000b454783b */ /* 0x000fe80000004200 */
[----:B------:R-:W-:Y:S04]  /*3a20*/  LDSM.16.MT88.4 R92, [R181+0x1800] ;  /* 0x00180000b55c783b */ /* 0x000fe80000004200 */
[----:B------:R-:W0:Y:S01]  /*3a30*/  LDGDEPBAR ;  /* 0x00000000000079af */ /* 0x000e220000000000 */
[----:B--2---:R-:W-:-:S03]  /*3a40*/  IMAD.IADD R0, R73, 0x1, -R0 ;  /* 0x0000000149007824 */ /* 0x004fc600078e0a00 */
[----:B------:R-:W-:Y:S02]  /*3a50*/  LDSM.16.MT88.4 R72, [R180+0xc00] ;  /* 0x000c0000b448783b */ /* 0x000fe40000004200 */
[C---:B------:R-:W-:Y:S02]  /*3a60*/  ISETP.GT.AND P1, PT, R0.reuse, RZ, PT ;  /* 0x000000ff0000720c */ /* 0x040fe40003f24270 */
[----:B------:R-:W-:Y:S02]  /*3a70*/  ISETP.GT.AND P0, PT, R0, 0x1, PT ;  /* 0x000000010000780c */ /* 0x000fe40003f04270 */
[----:B------:R-:W-:Y:S02]  /*3a80*/  FSEL R4, R76, -INF , P1 ;  /* 0xff8000004c047808 */ /* 0x000fe40000800000 */
[----:B------:R-:W-:Y:S02]  /*3a90*/  FSEL R5, R77, -INF , P0 ;  /* 0xff8000004d057808 */ /* 0x000fe40000000000 */
[----:B------:R-:W-:-:S02]  /*3aa0*/  ISETP.GT.AND P2, PT, R0, 0x8, PT ;  /* 0x000000080000780c */ /* 0x000fc40003f44270 */
[----:B------:R-:W-:Y:S02]  /*3ab0*/  FSEL R9, R79, -INF , P0 ;  /* 0xff8000004f097808 */ /* 0x000fe40000000000 */
[----:B------:R-:W-:Y:S02]  /*3ac0*/  FSEL R127, R51, -INF , P0 ;  /* 0xff800000337f7808 */ /* 0x000fe40000000000 */
[----:B------:R-:W-:Y:S02]  /*3ad0*/  FSEL R23, R49, -INF , P0 ;  /* 0xff80000031177808 */ /* 0x000fe40000000000 */
[----:B------:R-:W-:Y:S02]  /*3ae0*/  ISETP.GT.AND P0, PT, R0, 0x9, PT ;  /* 0x000000090000780c */ /* 0x000fe40003f04270 */
[----:B------:R-:W-:Y:S02]  /*3af0*/  FSEL R6, R68, -INF , P2 ;  /* 0xff80000044067808 */ /* 0x000fe40001000000 */
[----:B------:R-:W-:-:S02]  /*3b00*/  FMNMX.FTZ R2, R4, R5, !PT ;  /* 0x0000000504027209 */ /* 0x000fc40007810000 */
[----:B------:R-:W-:Y:S02]  /*3b10*/  FSEL R7, R69, -INF , P0 ;  /* 0xff80000045077808 */ /* 0x000fe40000000000 */
[----:B------:R-:W-:Y:S02]  /*3b20*/  ISETP.GT.AND P4, PT, R0, 0x10, PT ;  /* 0x000000100000780c */ /* 0x000fe40003f84270 */
[----:B------:R-:W-:Y:S02]  /*3b30*/  FMNMX.FTZ R2, R6, R2, !PT ;  /* 0x0000000206027209 */ /* 0x000fe40007810000 */
[----:B------:R-:W-:Y:S02]  /*3b40*/  ISETP.GT.AND P3, PT, R0, 0x11, PT ;  /* 0x000000110000780c */ /* 0x000fe40003f64270 */
[----:B------:R-:W-:Y:S02]  /*3b50*/  FSEL R13, R64, -INF , P4 ;  /* 0xff800000400d7808 */ /* 0x000fe40002000000 */
[----:B------:R-:W-:-:S02]  /*3b60*/  FMNMX.FTZ R2, R7, R2, !PT ;  /* 0x0000000207027209 */ /* 0x000fc40007810000 */
[C---:B------:R-:W-:Y:S02]  /*3b70*/  ISETP.GT.AND P6, PT, R0.reuse, 0x18, PT ;  /* 0x000000180000780c */ /* 0x040fe40003fc4270 */
[----:B------:R-:W-:Y:S02]  /*3b80*/  FSEL R15, R65, -INF , P3 ;  /* 0xff800000410f7808 */ /* 0x000fe40001800000 */
[----:B------:R-:W-:Y:S02]  /*3b90*/  FMNMX.FTZ R2, R13, R2, !PT ;  /* 0x000000020d027209 */ /* 0x000fe40007810000 */
[----:B------:R-:W-:Y:S02]  /*3ba0*/  ISETP.GT.AND P5, PT, R0, 0x19, PT ;  /* 0x000000190000780c */ /* 0x000fe40003fa4270 */
[----:B------:R-:W-:Y:S02]  /*3bb0*/  FSEL R19, R60, -INF , P6 ;  /* 0xff8000003c137808 */ /* 0x000fe40003000000 */
[----:B------:R-:W-:-:S02]  /*3bc0*/  FMNMX.FTZ R2, R15, R2, !PT ;  /* 0x000000020f027209 */ /* 0x000fc40007810000 */
[----:B------:R-:W-:Y:S02]  /*3bd0*/  ISETP.GT.AND P3, PT, R0, 0x20, PT ;  /* 0x000000200000780c */ /* 0x000fe40003f64270 */
[----:B------:R-:W-:Y:S02]  /*3be0*/  FSEL R20, R61, -INF , P5 ;  /* 0xff8000003d147808 */ /* 0x000fe40002800000 */
[----:B------:R-:W-:Y:S02]  /*3bf0*/  FMNMX.FTZ R2, R19, R2, !PT ;  /* 0x0000000213027209 */ /* 0x000fe40007810000 */
[----:B------:R-:W-:Y:S02]  /*3c00*/  FSEL R8, R78, -INF , P1 ;  /* 0xff8000004e087808 */ /* 0x000fe40000800000 */
[----:B------:R-:W-:Y:S02]  /*3c10*/  FSEL R10, R70, -INF , P2 ;  /* 0xff800000460a7808 */ /* 0x000fe40001000000 */
[----:B------:R-:W-:-:S02]  /*3c20*/  FSEL R117, R46, -INF , P2 ;  /* 0xff8000002e757808 */ /* 0x000fc40001000000 */
[----:B------:R-:W-:Y:S02]  /*3c30*/  FSEL R78, R44, -INF , P2 ;  /* 0xff8000002c4e7808 */ /* 0x000fe40001000000 */
[----:B------:R-:W-:Y:S02]  /*3c40*/  ISETP.GT.AND P2, PT, R0, 0x21, PT ;  /* 0x000000210000780c */ /* 0x000fe40003f44270 */
[----:B------:R-:W-:Y:S02]  /*3c50*/  FSEL R146, R56, -INF , P3 ;  /* 0xff80000038927808 */ /* 0x000fe40001800000 */
[----:B------:R-:W-:Y:S02]  /*3c60*/  FMNMX.FTZ R2, R20, R2, !PT ;  /* 0x0000000214027209 */ /* 0x000fe40007810000 */
[----:B------:R-:W-:Y:S02]  /*3c70*/  FSEL R128, R50, -INF , P1 ;  /* 0xff80000032807808 */ /* 0x000fe40000800000 */
[----:B------:R-:W-:-:S02]  /*3c80*/  FSEL R22, R48, -INF , P1 ;  /* 0xff80000030167808 */ /* 0x000fc40000800000 */
[----:B------:R-:W-:Y:S01]  /*3c90*/  ISETP.GT.AND P1, PT, R0, 0x28, PT ;  /* 0x000000280000780c */ /* 0x000fe20003f24270 */
[----:B------:R-:W-:Y:S01]  /*3ca0*/  LDSM.16.MT88.4 R48, [R181+0x400] ;  /* 0x00040000b530783b */ /* 0x000fe20000004200 */
[----:B------:R-:W-:Y:S02]  /*3cb0*/  FSEL R148, R57, -INF , P2 ;  /* 0xff80000039947808 */ /* 0x000fe40001000000 */
[----:B------:R-:W-:Y:S02]  /*3cc0*/  FMNMX.FTZ R2, R146, R2, !PT ;  /* 0x0000000292027209 */ /* 0x000fe40007810000 */
[----:B------:R-:W-:Y:S02]  /*3cd0*/  FSEL R11, R71, -INF , P0 ;  /* 0xff800000470b7808 */ /* 0x000fe40000000000 */
[----:B------:R-:W-:Y:S01]  /*3ce0*/  FSEL R116, R47, -INF , P0 ;  /* 0xff8000002f747808 */ /* 0x000fe20000000000 */
[----:B------:R-:W-:Y:S01]  /*3cf0*/  LDSM.16.MT88.4 R68, [R180+0x1c00] ;  /* 0x001c0000b444783b */ /* 0x000fe20000004200 */
[----:B------:R-:W-:-:S02]  /*3d00*/  FSEL R77, R45, -INF , P0 ;  /* 0xff8000002d4d7808 */ /* 0x000fc40000000000 */
[----:B------:R-:W-:Y:S01]  /*3d10*/  ISETP.GT.AND P0, PT, R0, 0x29, PT ;  /* 0x000000290000780c */ /* 0x000fe20003f04270 */
[----:B------:R-:W-:Y:S01]  /*3d20*/  LDSM.16.MT88.4 R44, [R181] ;  /* 0x00000000b52c783b */ /* 0x000fe20000004200 */
        /* <DEDUP_REMOVED lines=17> */
[----:B------:R-:W-:Y:S01]  /*3e40*/  FSEL R26, R28, -INF , P6 ;  /* 0xff8000001c1a7808 */ /* 0x000fe20003000000 */
[----:B------:R-:W-:Y:S01]  /*3e50*/  LDSM.16.MT88.4 R52, [R180+0x400] ;  /* 0x00040000b434783b */ /* 0x000fe20000004200 */
        /* <DEDUP_REMOVED lines=44> */
[----:B------:R-:W-:Y:S01]  /*4120*/  MUFU.EX2 R204, R4 ;  /* 0x0000000400cc7308 */ /* 0x000fe20000000800 */
[----:B-1----:R-:W-:-:S07]  /*4130*/  FFMA.FTZ R2, R5, c[0x0][0x2d0], -R12 ;  /* 0x0000b40005027a23 */ /* 0x002fce000001080c */
[----:B------:R1:W2:Y:S08]  /*4140*/  MUFU.EX2 R205, R2 ;  /* 0x0000000200cd7308 */ /* 0x0002b00000000800 */
[----:B------:R3:W-:Y:S01]  /*4150*/  MUFU.EX2 R200, R8 ;  /* 0x0000000800c87308 */ /* 0x0007e20000000800 */
[----:B-1----:R-:W-:Y:S01]  /*4160*/  FFMA.FTZ R2, R6, c[0x0][0x2d0], -R12 ;  /* 0x0000b40006027a23 */ /* 0x002fe2000001080c */
[----:B--2---:R-:W-:-:S06]  /*4170*/  F2FP.BF16.PACK_AB R4, R205, R206 ;  /* 0x000000cecd04723e */ /* 0x004fcc00000010ff */
[----:B------:R1:W-:Y:S01]  /*4180*/  MUFU.EX2 R207, R2 ;  /* 0x0000000200cf7308 */ /* 0x0003e20000000800 */
[----:B---3--:R-:W-:Y:S01]  /*4190*/  FFMA.FTZ R8, R15, c[0x0][0x2d0], -R12 ;  /* 0x0000b4000f087a23 */ /* 0x008fe2000001080c */
[----:B------:R-:W-:-:S06]  /*41a0*/  FSEL R15, R30, -INF , P6 ;  /* 0xff8000001e0f7808 */ /* 0x000fcc0003000000 */
[----:B------:R-:W-:Y:S01]  /*41b0*/  MUFU.EX2 R199, R8 ;  /* 0x0000000800c77308 */ /* 0x000fe20000000800 */
[----:B-1----:R-:W-:-:S07]  /*41c0*/  FFMA.FTZ R2, R7, c[0x0][0x2d0], -R12 ;  /* 0x0000b40007027a23 */ /* 0x002fce000001080c */
        /* <DEDUP_REMOVED lines=49> */
[----:B------:R-:W-:Y:S01]  /*44e0*/  FFMA.FTZ R8, R21, c[0x0][0x2d0], -R3 ;  /* 0x0000b40015087a23 */ /* 0x000fe20000010803 */
[----:B---3--:R-:W-:-:S04]  /*44f0*/  F2FP.BF16.PACK_AB R10, R197, R198 ;  /* 0x000000c6c50a723e */ /* 0x008fc800000010ff */
[----:B------:R-:W-:Y:S01]  /*4500*/  HMMA.16816.F32.BF16 R88, R4, R42, RZ ;  /* 0x0000002a0458723c */ /* 0x000fe200000418ff */
[----:B------:R-:W-:Y:S01]  /*4510*/  FMNMX.FTZ R2, R104, R2, !PT ;  /* 0x0000000268027209 */ /* 0x000fe20007810000 */
[----:B------:R2:W-:Y:S01]  /*4520*/  MUFU.EX2 R194, R8 ;  /* 0x0000000800c27308 */ /* 0x0005e20000000800 */
[----:B-1----:R-:W-:-:S05]  /*4530*/  F2FP.BF16.PACK_AB R11, R196, R195 ;  /* 0x000000c3c40b723e */ /* 0x002fca00000010ff */
[C---:B------:R-:W-:Y:S08]  /*4540*/  HMMA.16816.F32.BF16 R36, R4.reuse, R46, RZ ;  /* 0x0000002e0424723c */ /* 0x040ff000000418ff */
[----:B------:R-:W-:Y:S01]  /*4550*/  HMMA.16816.F32.BF16 R32, R4, R74, RZ ;  /* 0x0000004a0420723c */ /* 0x000fe200000418ff */
[----:B--2---:R-:W-:Y:S01]  /*4560*/  FMNMX.FTZ R8, R79, R2, !PT ;  /* 0x000000024f087209 */ /* 0x004fe20007810000 */
[----:B------:R-:W-:-:S04]  /*4570*/  FFMA.FTZ R2, R16, c[0x0][0x2d0], -R3 ;  /* 0x0000b40010027a23 */ /* 0x000fc80000010803 */
[----:B------:R-:W1:Y:S01]  /*4580*/  SHFL.BFLY PT, R9, R8, 0x2, 0x1f ;  /* 0x0c401f0008097f89 */ /* 0x000e6200000e0000 */
[----:B------:R2:W3:Y:S01]  /*4590*/  MUFU.EX2 R218, R2 ;  /* 0x0000000200da7308 */ /* 0x0004e20000000800 */
[C---:B------:R-:W-:Y:S08]  /*45a0*/  HMMA.16816.F32.BF16 R28, R4.reuse, R82, RZ ;  /* 0x00000052041c723c */ /* 0x040ff000000418ff */
[----:B------:R-:W-:Y:S01]  /*45b0*/  HMMA.16816.F32.BF16 R16, R4, R94, RZ ;  /* 0x0000005e0410723c */ /* 0x000fe200000418ff */
[----:B--2---:R-:W-:-:S05]  /*45c0*/  FMUL.FTZ R2, R122, c[0x0][0x2d0] ;  /* 0x0000b4007a027a20 */ /* 0x004fca0000410000 */
[----:B------:R-:W-:-:S05]  /*45d0*/  FSEL R2, R2, RZ, P0 ;  /* 0x000000ff02027208 */ /* 0x000fca0000000000 */
[----:B------:R-:W-:-:S04]  /*45e0*/  FFMA.FTZ R0, R22, c[0x0][0x2d0], -R2 ;  /* 0x0000b40016007a23 */ /* 0x000fc80000010802 */
[----:B------:R1:W-:Y:S02]  /*45f0*/  MUFU.EX2 R167, R0 ;  /* 0x0000000000a77308 */ /* 0x0003e40000000800 */
[----:B-1----:R-:W-:Y:S01]  /*4600*/  FMNMX.FTZ R0, R8, R9, !PT ;  /* 0x0000000908007209 */ /* 0x002fe20007810000 */
[--C-:B------:R-:W-:Y:S01]  /*4610*/  FFMA.FTZ R8, R23, c[0x0][0x2d0], -R2.reuse ;  /* 0x0000b40017087a23 */ /* 0x100fe20000010802 */
[----:B---3--:R-:W-:Y:S01]  /*4620*/  F2FP.BF16.PACK_AB R9, R218, R194 ;  /* 0x000000c2da09723e */ /* 0x008fe200000010ff */
[----:B------:R-:W-:Y:S03]  /*4630*/  HMMA.16816.F32.BF16 R20, R4, R86, RZ ;  /* 0x000000560414723c */ /* 0x000fe600000418ff */
[----:B------:R1:W-:Y:S01]  /*4640*/  MUFU.EX2 R166, R8 ;  /* 0x0000000800a67308 */ /* 0x0003e20000000800 */
[----:B------:R-:W2:Y:S03]  /*4650*/  SHFL.BFLY PT, R13, R0, 0x1, 0x1f ;  /* 0x0c201f00000d7f89 */ /* 0x000ea600000e0000 */
[----:B------:R-:W-:-:S04]  /*4660*/  FFMA.FTZ R4, R78, c[0x0][0x2d0], -R2 ;  /* 0x0000b4004e047a23 */ /* 0x000fc80000010802 */
[----:B------:R3:W-:Y:S01]  /*4670*/  MUFU.EX2 R163, R4 ;  /* 0x0000000400a37308 */ /* 0x0007e20000000800 */
[----:B-1----:R-:W-:-:S07]  /*4680*/  F2FP.BF16.PACK_AB R8, R199, R200 ;  /* 0x000000c8c708723e */ /* 0x002fce00000010ff */
[C---:B------:R-:W-:Y:S01]  /*4690*/  HMMA.16816.F32.BF16 R152, R8.reuse, R48, R132 ;  /* 0x000000300898723c */ /* 0x040fe20000041884 */
[--C-:B---3--:R-:W-:Y:S01]  /*46a0*/  FFMA.FTZ R4, R77, c[0x0][0x2d0], -R2.reuse ;  /* 0x0000b4004d047a23 */ /* 0x108fe20000010802 */
[----:B--2---:R-:W-:Y:S01]  /*46b0*/  FMNMX.FTZ R121, R0, R13, !PT ;  /* 0x0000000d00797209 */ /* 0x004fe20007810000 */
[--C-:B------:R-:W-:Y:S02]  /*46c0*/  FFMA.FTZ R0, R27, c[0x0][0x2d0], -R2.reuse ;  /* 0x0000b4001b007a23 */ /* 0x100fe40000010802 */
[----:B------:R1:W-:Y:S01]  /*46d0*/  MUFU.EX2 R164, R4 ;  /* 0x0000000400a47308 */ /* 0x0003e20000000800 */
[----:B------:R-:W-:Y:S02]  /*46e0*/  FSETP.NEU.FTZ.AND P0, PT, R121, -INF , PT ;  /* 0xff8000007900780b */ /* 0x000fe40003f1d000 */
[C---:B------:R-:W-:Y:S05]  /*46f0*/  HMMA.16816.F32.BF16 R132, R8.reuse, R60, R112 ;  /* 0x0000003c0884723c */ /* 0x040fea0000041870 */
[----:B------:R2:W-:Y:S03]  /*4700*/  MUFU.EX2 R162, R0 ;  /* 0x0000000000a27308 */ /* 0x0005e60000000800 */
[----:B------:R-:W-:Y:S01]  /*4710*/  HMMA.16816.F32.BF16 R96, R8, R64, R96 ;  /* 0x000000400860723c */ /* 0x000fe20000041860 */
[----:B-1----:R-:W-:-:S07]  /*4720*/  FFMA.FTZ R4, R76, c[0x0][0x2d0], -R2 ;  /* 0x0000b4004c047a23 */ /* 0x002fce0000010802 */
[----:B------:R-:W-:Y:S01]  /*4730*/  HMMA.16816.F32.BF16 R212, R8, R52, R136 ;  /* 0x0000003408d4723c */ /* 0x000fe20000041888 */
[----:B------:R-:W-:Y:S01]  /*4740*/  IMAD.MOV.U32 R78, RZ, RZ, R154 ;  /* 0x000000ffff4e7224 */ /* 0x000fe200078e009a */
[----:B------:R1:W-:Y:S01]  /*4750*/  MUFU.EX2 R165, R4 ;  /* 0x0000000400a57308 */ /* 0x0003e20000000800 */
[----:B------:R-:W-:Y:S02]  /*4760*/  IMAD.MOV.U32 R77, RZ, RZ, R155 ;  /* 0x000000ffff4d7224 */ /* 0x000fe400078e009b */
[----:B--2---:R-:W-:-:S03]  /*4770*/  FMUL.FTZ R0, R121, c[0x0][0x2d0] ;  /* 0x0000b40079007a20 */ /* 0x004fc60000410000 */
[----:B------:R-:W-:Y:S01]  /*4780*/  IMAD.MOV.U32 R114, RZ, RZ, R132 ;  /* 0x000000ffff727224 */ /* 0x000fe200078e0084 */
[C---:B------:R-:W-:Y:S01]  /*4790*/  HMMA.16816.F32.BF16 R248, R8.reuse, R62, R32 ;  /* 0x0000003e08f8723c */ /* 0x040fe20000041820 */
[----:B------:R-:W-:Y:S01]  /*47a0*/  IMAD.MOV.U32 R113, RZ, RZ, R133 ;  /* 0x000000ffff717224 */ /* 0x000fe200078e0085 */
[----:B------:R-:W-:Y:S01]  /*47b0*/  FSEL R0, R0, RZ, P0 ;  /* 0x000000ff00007208 */ /* 0x000fe20000000000 */
[----:B------:R-:W-:Y:S02]  /*47c0*/  IMAD.MOV.U32 R112, RZ, RZ, R134 ;  /* 0x000000ffff707224 */ /* 0x000fe400078e0086 */
[----:B------:R-:W-:Y:S02]  /*47d0*/  IMAD.MOV.U32 R76, RZ, RZ, R135 ;  /* 0x000000ffff4c7224 */ /* 0x000fe400078e0087 */
[----:B------:R-:W-:Y:S01]  /*47e0*/  IMAD.MOV.U32 R139, RZ, RZ, R96 ;  /* 0x000000ffff8b7224 */ /* 0x000fe200078e0060 */
[----:B------:R-:W-:Y:S01]  /*47f0*/  HMMA.16816.F32.BF16 R132, R8, R56, R108 ;  /* 0x000000380884723c */ /* 0x000fe2000004186c */
[----:B-1----:R-:W-:-:S02]  /*4800*/  FFMA.FTZ R4, R26, c[0x0][0x2d0], -R2 ;  /* 0x0000b4001a047a23 */ /* 0x002fc40000010802 */
[----:B------:R-:W-:Y:S02]  /*4810*/  IMAD.MOV.U32 R138, RZ, RZ, R97 ;  /* 0x000000ffff8a7224 */ /* 0x000fe400078e0061 */
[----:B------:R1:W-:Y:S01]  /*4820*/  MUFU.EX2 R161, R4 ;  /* 0x0000000400a17308 */ /* 0x0003e20000000800 */
[----:B------:R-:W-:Y:S02]  /*4830*/  IMAD.MOV.U32 R115, RZ, RZ, R98 ;  /* 0x000000ffff737224 */ /* 0x000fe400078e0062 */
[----:B------:R-:W-:Y:S01]  /*4840*/  IMAD.MOV.U32 R111, RZ, RZ, R99 ;  /* 0x000000ffff6f7224 */ /* 0x000fe200078e0063 */
[----:B------:R-:W-:Y:S01]  /*4850*/  HMMA.16816.F32.BF16 R244, R8, R58, R28 ;  /* 0x0000003a08f4723c */ /* 0x000fe2000004181c */
[----:B------:R-:W-:Y:S02]  /*4860*/  IMAD.MOV.U32 R137, RZ, RZ, R152 ;  /* 0x000000ffff897224 */ /* 0x000fe400078e0098 */
[----:B------:R-:W-:-:S05]  /*4870*/  IMAD.MOV.U32 R136, RZ, RZ, R153 ;  /* 0x000000ffff887224 */ /* 0x000fca00078e0099 */
[----:B------:R-:W-:Y:S01]  /*4880*/  HMMA.16816.F32.BF16 R96, R8, R50, R36 ;  /* 0x000000320860723c */ /* 0x000fe20000041824 */
[----:B-1----:R-:W-:-:S06]  /*4890*/  FFMA.FTZ R4, R24, c[0x0][0x2d0], -R2 ;  /* 0x0000b40018047a23 */ /* 0x002fcc0000010802 */
[----:B------:R-:W-:Y:S01]  /*48a0*/  IMAD.MOV.U32 R110, RZ, RZ, R132 ;  /* 0x000000ffff6e7224 */ /* 0x000fe200078e0084 */
[----:B------:R1:W2:Y:S01]  /*48b0*/  MUFU.EX2 R160, R4 ;  /* 0x0000000400a07308 */ /* 0x0002a20000000800 */
[----:B------:R-:W-:Y:S01]  /*48c0*/  IMAD.MOV.U32 R109, RZ, RZ, R133 ;  /* 0x000000ffff6d7224 */ /* 0x000fe200078e0085 */
[----:B------:R-:W-:Y:S01]  /*48d0*/  HMMA.16816.F32.BF16 R240, R8, R70, R20 ;  /* 0x0000004608f0723c */ /* 0x000fe20000041814 */
[----:B------:R-:W-:Y:S02]  /*48e0*/  IMAD.MOV.U32 R108, RZ, RZ, R134 ;  /* 0x000000ffff6c7224 */ /* 0x000fe400078e0086 */
[----:B------:R-:W-:-:S05]  /*48f0*/  IMAD.MOV.U32 R13, RZ, RZ, R135 ;  /* 0x000000ffff0d7224 */ /* 0x000fca00078e0087 */
[----:B------:R-:W-:Y:S01]  /*4900*/  HMMA.16816.F32.BF16 R132, R8, R68, R100 ;  /* 0x000000440884723c */ /* 0x000fe20000041864 */
[----:B-1----:R-:W-:Y:S01]  /*4910*/  FFMA.FTZ R4, R128, c[0x0][0x2d0], -R0 ;  /* 0x0000b40080047a23 */ /* 0x002fe20000010800 */
[----:B--2---:R-:W-:-:S06]  /*4920*/  F2FP.BF16.PACK_AB R6, R160, R161 ;  /* 0x000000a1a006723e */ /* 0x004fcc00000010ff */
[C---:B------:R-:W-:Y:S01]  /*4930*/  HMMA.16816.F32.BF16 R208, R8.reuse, R66, R16 ;  /* 0x0000004208d0723c */ /* 0x040fe20000041810 */
[----:B------:R1:W-:Y:S11]  /*4940*/  MUFU.EX2 R145, R4 ;  /* 0x0000000400917308 */ /* 0x0003f60000000800 */
[----:B------:R-:W-:Y:S04]  /*4950*/  @!UPT UIADD3 URZ, URZ, URZ, URZ ;  /* 0x0000003f3f3ff290 */ /* 0x000fe8000fffe03f */
[----:B------:R-:W-:Y:S02]  /*4960*/  IMAD.MOV.U32 R103, RZ, RZ, R132 ;  /* 0x000000ffff677224 */ /* 0x000fe400078e0084 */
[----:B-1----:R-:W-:Y:S02]  /*4970*/  FFMA.FTZ R4, R127, c[0x0][0x2d0], -R0 ;  /* 0x0000b4007f047a23 */ /* 0x002fe40000010800 */
[----:B------:R-:W-:Y:S02]  /*4980*/  IMAD.MOV.U32 R102, RZ, RZ, R133 ;  /* 0x000000ffff667224 */ /* 0x000fe400078e0085 */
[----:B------:R1:W2:Y:S01]  /*4990*/  MUFU.EX2 R144, R4 ;  /* 0x0000000400907308 */ /* 0x0002a20000000800 */
[----:B------:R-:W-:Y:S02]  /*49a0*/  IMAD.MOV.U32 R101, RZ, RZ, R134 ;  /* 0x000000ffff657224 */ /* 0x000fe400078e0086 */
[----:B------:R-:W-:Y:S02]  /*49b0*/  IMAD.MOV.U32 R100, RZ, RZ, R135 ;  /* 0x000000ffff647224 */ /* 0x000fe400078e0087 */
        /* <DEDUP_REMOVED lines=9> */
[----:B--2---:R-:W-:Y:S01]  /*4a50*/  F2FP.BF16.PACK_AB R11, R157, R159 ;  /* 0x0000009f9d0b723e */ /* 0x004fe200000010ff */
[----:B------:R-:W-:-:S04]  /*4a60*/  IMAD.MOV.U32 R105, RZ, RZ, R109 ;  /* 0x000000ffff697224 */ /* 0x000fc800078e006d */
[----:B------:R1:W-:Y:S01]  /*4a70*/  MUFU.EX2 R158, R4 ;  /* 0x00000004009e7308 */ /* 0x0003e20000000800 */
[----:B------:R-:W-:Y:S01]  /*4a80*/  IMAD.MOV.U32 R109, RZ, RZ, R136 ;  /* 0x000000ffff6d7224 */ /* 0x000fe200078e0088 */
[C---:B------:R-:W-:Y:S08]  /*4a90*/  HMMA.16816.F32.BF16 R16, R8.reuse, R44, RZ ;  /* 0x0000002c0810723c */ /* 0x040ff000000418ff */
[----:B------:R-:W-:Y:S01]  /*4aa0*/  HMMA.16816.F32.BF16 R20, R8, R40, RZ ;  /* 0x000000280814723c */ /* 0x000fe200000418ff */
[----:B-1----:R-:W-:-:S04]  /*4ab0*/  FFMA.FTZ R4, R14, c[0x0][0x2d0], -R0 ;  /* 0x0000b4000e047a23 */ /* 0x002fc80000010800 */
[----:B------:R1:W2:Y:S03]  /*4ac0*/  MUFU.EX2 R116, R4 ;  /* 0x0000000400747308 */ /* 0x0002a60000000800 */
[C---:B------:R-:W-:Y:S07]  /*4ad0*/  HMMA.16816.F32.BF16 R28, R8.reuse, R84, RZ ;  /* 0x00000054081c723c */ /* 0x040fee00000418ff */
[----:B------:R-:W-:Y:S01]  /*4ae0*/  IMAD.MOV.U32 R84, RZ, RZ, R139 ;  /* 0x000000ffff547224 */ /* 0x000fe200078e008b */
[----:B------:R-:W-:Y:S01]  /*4af0*/  HMMA.16816.F32.BF16 R36, R8, R46, RZ ;  /* 0x0000002e0824723c */ /* 0x000fe200000418ff */
[----:B------:R-:W-:-:S02]  /*4b00*/  IMAD.MOV.U32 R85, RZ, RZ, R138 ;  /* 0x000000ffff557224 */ /* 0x000fc400078e008a */
[----:B-1----:R-:W-:Y:S01]  /*4b10*/  FFMA.FTZ R4, R15, c[0x0][0x2d0], -R0 ;  /* 0x0000b4000f047a23 */ /* 0x002fe20000010800 */
[----:B--2---:R-:W-:-:S04]  /*4b20*/  F2FP.BF16.PACK_AB R5, R116, R158 ;  /* 0x0000009e7405723e */ /* 0x004fc800000010ff */
[C---:B------:R-:W-:Y:S01]  /*4b30*/  HMMA.16816.F32.BF16 R40, R8.reuse, R42, RZ ;  /* 0x0000002a0828723c */ /* 0x040fe200000418ff */
[----:B------:R1:W-:Y:S07]  /*4b40*/  MUFU.EX2 R156, R4 ;  /* 0x00000004009c7308 */ /* 0x0003ee0000000800 */
[C---:B------:R-:W-:Y:S08]  /*4b50*/  HMMA.16816.F32.BF16 R32, R8.reuse, R82, RZ ;  /* 0x000000520820723c */ /* 0x040ff000000418ff */
[----:B------:R-:W-:Y:S01]  /*4b60*/  HMMA.16816.F32.BF16 R44, R8, R86, RZ ;  /* 0x00000056082c723c */ /* 0x000fe200000418ff */
[----:B-1----:R-:W-:-:S04]  /*4b70*/  FFMA.FTZ R4, R25, c[0x0][0x2d0], -R0 ;  /* 0x0000b40019047a23 */ /* 0x002fc80000010800 */
[----:B------:R1:W2:Y:S02]  /*4b80*/  MUFU.EX2 R117, R4 ;  /* 0x0000000400757308 */ /* 0x0002a40000000800 */
[----:B------:R-:W-:Y:S01]  /*4b90*/  IMAD.MOV.U32 R86, RZ, RZ, R115 ;  /* 0x000000ffff567224 */ /* 0x000fe200078e0073 */
[----:B------:R-:W-:Y:S01]  /*4ba0*/  HMMA.16816.F32.BF16 R24, R8, R92, RZ ;  /* 0x0000005c0818723c */ /* 0x000fe200000418ff */
[----:B------:R-:W-:Y:S02]  /*4bb0*/  IMAD.MOV.U32 R87, RZ, RZ, R111 ;  /* 0x000000ffff577224 */ /* 0x000fe400078e006f */
[----:B------:R-:W-:-:S04]  /*4bc0*/  IMAD.MOV.U32 R111, RZ, RZ, R77 ;  /* 0x000000ffff6f7224 */ /* 0x000fc800078e004d */
[----:B------:R-:W-:Y:S02]  /*4bd0*/  IMAD.MOV.U32 R92, RZ, RZ, R103 ;  /* 0x000000ffff5c7224 */ /* 0x000fe400078e0067 */
[----:B------:R-:W-:Y:S01]  /*4be0*/  IMAD.MOV.U32 R93, RZ, RZ, R102 ;  /* 0x000000ffff5d7224 */ /* 0x000fe200078e0066 */
[----:B-1----:R-:W-:Y:S02]  /*4bf0*/  F2FP.BF16.PACK_AB R4, R162, R165 ;  /* 0x000000a5a204723e */ /* 0x002fe400000010ff */
[----:B--2---:R-:W-:-:S07]  /*4c00*/  F2FP.BF16.PACK_AB R7, R117, R156 ;  /* 0x0000009c7507723e */ /* 0x004fce00000010ff */
[----:B------:R-:W-:Y:S08]  /*4c10*/  HMMA.16816.F32.BF16 R88, R4, R48, R16 ;  /* 0x000000300458723c */ /* 0x000ff00000041810 */
[----:B------:R-:W-:Y:S01]  /*4c20*/  HMMA.16816.F32.BF16 R16, R8, R80, RZ ;  /* 0x000000500810723c */ /* 0x000fe200000418ff */
[----:B------:R-:W-:Y:S07]  /*4c30*/  LDSM.16.MT88.4 R80, [R180+0x1400] ;  /* 0x00140000b450783b */ /* 0x000fee0000004200 */
[----:B------:R-:W-:Y:S08]  /*4c40*/  HMMA.16816.F32.BF16 R128, R4, R52, R20 ;  /* 0x000000340480723c */ /* 0x000ff00000041814 */
[----:B------:R-:W-:Y:S07]  /*4c50*/  HMMA.16816.F32.BF16 R20, R8, R72, RZ ;  /* 0x000000480814723c */ /* 0x000fee00000418ff */
[----:B------:R-:W-:Y:S01]  /*4c60*/  IMAD.MOV.U32 R72, RZ, RZ, R114 ;  /* 0x000000ffff487224 */ /* 0x000fe200078e0072 */
[----:B------:R-:W-:Y:S01]  /*4c70*/  HMMA.16816.F32.BF16 R176, R4, R56, R16 ;  /* 0x0000003804b0723c */ /* 0x000fe20000041810 */
[----:B------:R-:W-:-:S07]  /*4c80*/  IMAD.MOV.U32 R73, RZ, RZ, R113 ;  /* 0x000000ffff497224 */ /* 0x000fce00078e0071 */
[----:B------:R-:W-:Y:S07]  /*4c90*/  HMMA.16816.F32.BF16 R16, R8, R74, RZ ;  /* 0x0000004a0810723c */ /* 0x000fee00000418ff */
[----:B------:R-:W-:Y:S01]  /*4ca0*/  IMAD.MOV.U32 R74, RZ, RZ, R112 ;  /* 0x000000ffff4a7224 */ /* 0x000fe200078e0070 */
[----:B------:R-:W-:Y:S01]  /*4cb0*/  HMMA.16816.F32.BF16 R172, R4, R60, R20 ;  /* 0x0000003c04ac723c */ /* 0x000fe20000041814 */
[----:B------:R-:W-:-:S07]  /*4cc0*/  IMAD.MOV.U32 R75, RZ, RZ, R76 ;  /* 0x000000ffff4b7224 */ /* 0x000fce00078e004c */
[----:B------:R-:W-:Y:S07]  /*4cd0*/  HMMA.16816.F32.BF16 R20, R8, R94, RZ ;  /* 0x0000005e0814723c */ /* 0x000fee00000418ff */
[----:B------:R-:W-:Y:S01]  /*4ce0*/  FFMA.FTZ R8, R125, c[0x0][0x2d0], -R2 ;  /* 0x0000b4007d087a23 */ /* 0x000fe20000010802 */
[----:B------:R-:W-:Y:S01]  /*4cf0*/  HMMA.16816.F32.BF16 R168, R4, R64, R24 ;  /* 0x0000004004a8723c */ /* 0x000fe20000041818 */
[----:B------:R-:W-:Y:S02]  /*4d00*/  IMAD.MOV.U32 R94, RZ, RZ, R101 ;  /* 0x000000ffff5e7224 */ /* 0x000fe400078e0065 */
[----:B------:R1:W-:Y:S01]  /*4d10*/  MUFU.EX2 R26, R8 ;  /* 0x00000008001a7308 */ /* 0x0003e20000000800 */
[----:B------:R-:W-:-:S02]  /*4d20*/  IMAD.MOV.U32 R95, RZ, RZ, R100 ;  /* 0x000000ffff5f7224 */ /* 0x000fc400078e0064 */
[----:B------:R-:W-:Y:S02]  /*4d30*/  FADD.FTZ R9, R206, R205 ;  /* 0x000000cdce097221 */ /* 0x000fe40000010000 */
[----:B------:R-:W-:Y:S01]  /*4d40*/  HMMA.16816.F32.BF16 R100, R4, R68, R28 ;  /* 0x000000440464723c */ /* 0x000fe2000004181c */
[----:B------:R-:W-:-:S07]  /*4d50*/  FADD.FTZ R11, R204, R202 ;  /* 0x000000cacc0b7221 */ /* 0x000fce0000010000 */
[----:B------:R-:W-:Y:S01]  /*4d60*/  HMMA.16816.F32.BF16 R36, R4, R50, R36 ;  /* 0x000000320424723c */ /* 0x000fe20000041824 */
[----:B-1----:R-:W-:-:S04]  /*4d70*/  FFMA.FTZ R8, R124, c[0x0][0x2d0], -R2 ;  /* 0x0000b4007c087a23 */ /* 0x002fc80000010802 */
[----:B------:R1:W2:Y:S03]  /*4d80*/  MUFU.EX2 R28, R8 ;  /* 0x00000008001c7308 */ /* 0x0002a60000000800 */
[C---:B------:R-:W-:Y:S08]  /*4d90*/  HMMA.16816.F32.BF16 R48, R4.reuse, R62, R16 ;  /* 0x0000003e0430723c */ /* 0x040ff00000041810 */
[----:B------:R-:W-:Y:S01]  /*4da0*/  HMMA.16816.F32.BF16 R20, R4, R66, R20 ;  /* 0x000000420414723c */ /* 0x000fe20000041814 */
[----:B------:R-:W3:Y:S01]  /*4db0*/  LDSM.16.MT88.4 R64, [R181+0x800] ;  /* 0x00080000b540783b */ /* 0x000ee20000004200 */
[----:B-1----:R-:W-:-:S06]  /*4dc0*/  FFMA.FTZ R8, R118, c[0x0][0x2d0], -R2 ;  /* 0x0000b40076087a23 */ /* 0x002fcc0000010802 */
[C---:B------:R-:W-:Y:S01]  /*4dd0*/  HMMA.16816.F32.BF16 R40, R4.reuse, R54, R40 ;  /* 0x000000360428723c */ /* 0x040fe20000041828 */
[----:B------:R-:W-:Y:S01]  /*4de0*/  FFMA.FTZ R2, R126, c[0x0][0x2d0], -R2 ;  /* 0x0000b4007e027a23 */ /* 0x000fe20000010802 */
[----:B--2---:R-:W-:Y:S01]  /*4df0*/  F2FP.BF16.PACK_AB R152, R28, R26 ;  /* 0x0000001a1c98723e */ /* 0x004fe200000010ff */
[----:B------:R-:W-:Y:S05]  /*4e00*/  MUFU.EX2 R29, R8 ;  /* 0x00000008001d7308 */ /* 0x000fea0000000800 */
[C---:B------:R-:W-:Y:S03]  /*4e10*/  HMMA.16816.F32.BF16 R32, R4.reuse, R58, R32 ;  /* 0x0000003a0420723c */ /* 0x040fe60000041820 */
[----:B------:R1:W2:Y:S05]  /*4e20*/  MUFU.EX2 R27, R2 ;  /* 0x00000002001b7308 */ /* 0x0002aa0000000800 */
[----:B------:R-:W-:Y:S01]  /*4e30*/  HMMA.16816.F32.BF16 R44, R4, R70, R44 ;  /* 0x00000046042c723c */ /* 0x000fe2000004182c */
[----:B------:R-:W-:Y:S01]  /*4e40*/  LDSM.16.MT88.4 R4, [R181+0x2000] ;  /* 0x00200000b504783b */ /* 0x000fe20000004200 */
[----:B-1----:R-:W-:Y:S01]  /*4e50*/  FFMA.FTZ R2, R107, c[0x0][0x2d0], -R0 ;  /* 0x0000b4006b027a23 */ /* 0x002fe20000010800 */
[----:B--2---:R-:W-:Y:S01]  /*4e60*/  F2FP.BF16.PACK_AB R154, R27, R29 ;  /* 0x0000001d1b9a723e */ /* 0x004fe200000010ff */
[----:B------:R-:W-:-:S02]  /*4e70*/  IMAD.MOV.U32 R107, RZ, RZ, R13 ;  /* 0x000000ffff6b7224 */ /* 0x000fc400078e000d */
[----:B------:R1:W-:Y:S02]  /*4e80*/  MUFU.EX2 R18, R2 ;  /* 0x0000000200127308 */ /* 0x0003e40000000800 */
[----:B-1----:R-:W-:Y:S02]  /*4e90*/  FFMA.FTZ R2, R106, c[0x0][0x2d0], -R0 ;  /* 0x0000b4006a027a23 */ /* 0x002fe40000010800 */
[----:B------:R-:W-:-:S04]  /*4ea0*/  IMAD.MOV.U32 R106, RZ, RZ, R108 ;  /* 0x000000ffff6a7224 */ /* 0x000fc800078e006c */
[----:B------:R1:W2:Y:S01]  /*4eb0*/  MUFU.EX2 R24, R2 ;  /* 0x0000000200187308 */ /* 0x0002a20000000800 */
[----:B------:R-:W-:Y:S02]  /*4ec0*/  IMAD.MOV.U32 R108, RZ, RZ, R137 ;  /* 0x000000ffff6c7224 */ /* 0x000fe400078e0089 */
[----:B------:R-:W4:Y:S01]  /*4ed0*/  LDSM.16.MT88.4 R136, [R180+0x800] ;  /* 0x00080000b488783b */ /* 0x000f220000004200 */
[--C-:B-1----:R-:W-:Y:S01]  /*4ee0*/  FFMA.FTZ R2, R104, c[0x0][0x2d0], -R0.reuse ;  /* 0x0000b40068027a23 */ /* 0x102fe20000010800 */
[----:B--2---:R-:W-:Y:S01]  /*4ef0*/  F2FP.BF16.PACK_AB R153, R24, R18 ;  /* 0x000000121899723e */ /* 0x004fe200000010ff */
[----:B------:R-:W-:Y:S02]  /*4f00*/  FFMA.FTZ R0, R79, c[0x0][0x2d0], -R0 ;  /* 0x0000b4004f007a23 */ /* 0x000fe40000010800 */
[----:B------:R-:W-:Y:S01]  /*4f10*/  MUFU.EX2 R25, R2 ;  /* 0x0000000200197308 */ /* 0x000fe20000000800 */
[----:B------:R-:W-:Y:S02]  /*4f20*/  IMAD.MOV.U32 R104, RZ, RZ, R110 ;  /* 0x000000ffff687224 */ /* 0x000fe400078e006e */
[----:B------:R-:W-:-:S05]  /*4f30*/  IMAD.MOV.U32 R110, RZ, RZ, R78 ;  /* 0x000000ffff6e7224 */ /* 0x000fca00078e004e */
[----:B------:R1:W2:Y:S02]  /*4f40*/  MUFU.EX2 R19, R0 ;  /* 0x0000000000137308 */ /* 0x0002a40000000800 */
[----:B-1----:R-:W-:Y:S01]  /*4f50*/  FFMA.FTZ R0, R146, c[0x0][0x2d0], -R12 ;  /* 0x0000b40092007a23 */ /* 0x002fe2000001080c */
[----:B--2---:R-:W-:-:S05]  /*4f60*/  F2FP.BF16.PACK_AB R155, R19, R25 ;  /* 0x00000019139b723e */ /* 0x004fca00000010ff */
[----:B------:R1:W-:Y:S02]  /*4f70*/  MUFU.EX2 R17, R0 ;  /* 0x0000000000117308 */ /* 0x0003e40000000800 */
[C---:B---3--:R-:W-:Y:S08]  /*4f80*/  HMMA.16816.F32.BF16 R52, R152.reuse, R64, R88 ;  /* 0x000000409834723c */ /* 0x048ff00000041858 */
[----:B----4-:R-:W-:Y:S01]  /*4f90*/  HMMA.16816.F32.BF16 R128, R152, R136, R128 ;  /* 0x000000889880723c */ /* 0x010fe20000041880 */
[----:B-1----:R-:W-:-:S04]  /*4fa0*/  FFMA.FTZ R0, R148, c[0x0][0x2d0], -R12 ;  /* 0x0000b40094007a23 */ /* 0x002fc8000001080c */
[----:B------:R1:W2:Y:S03]  /*4fb0*/  MUFU.EX2 R16, R0 ;  /* 0x0000000000107308 */ /* 0x0002a60000000800 */
[----:B------:R-:W-:Y:S01]  /*4fc0*/  HMMA.16816.F32.BF16 R68, R152, R80, R172 ;  /* 0x000000509844723c */ /* 0x000fe200000418ac */
        /* <DEDUP_REMOVED lines=15> */
[----:B-1----:R-:W-:-:S04]  /*50c0*/  FADD.FTZ R0, R167, R166 ;  /* 0x000000a6a7007221 */ /* 0x002fc80000010000 */
[----:B------:R-:W-:Y:S02]  /*50d0*/  FADD.FTZ R10, R163, R0 ;  /* 0x00000000a30a7221 */ /* 0x000fe40000010000 */
[----:B------:R-:W-:Y:S01]  /*50e0*/  FADD.FTZ R0, R203, R11 ;  /* 0x0000000bcb007221 */ /* 0x000fe20000010000 */
[----:B--2---:R-:W-:Y:S01]  /*50f0*/  F2FP.BF16.PACK_AB R115, R13, R12 ;  /* 0x0000000c0d73723e */ /* 0x004fe200000010ff */
[----:B------:R-:W-:Y:S02]  /*5100*/  FADD.FTZ R3, R145, R144 ;  /* 0x0000009091037221 */ /* 0x000fe40000010000 */
[----:B------:R-:W-:Y:S01]  /*5110*/  HMMA.16816.F32.BF16 R144, R152, R4, R168 ;  /* 0x000000049890723c */ /* 0x000fe200000418a8 */
[----:B------:R-:W-:-:S07]  /*5120*/  FADD.FTZ R10, R164, R10 ;  /* 0x0000000aa40a7221 */ /* 0x000fce0000010000 */
[C---:B------:R-:W-:Y:S01]  /*5130*/  HMMA.16816.F32.BF16 R60, R112.reuse, R66, R96 ;  /* 0x00000042703c723c */ /* 0x040fe20000041860 */
[----:B------:R-:W1:Y:S07]  /*5140*/  LDSM.16.MT88.4 R96, [R181+0x1400] ;  /* 0x00140000b560783b */ /* 0x000e6e0000004200 */
[C---:B------:R-:W-:Y:S01]  /*5150*/  HMMA.16816.F32.BF16 R56, R112.reuse, R64, R108 ;  /* 0x000000407038723c */ /* 0x040fe2000004186c */
[----:B------:R-:W2:Y:S07]  /*5160*/  LDSM.16.MT88.4 R108, [R180+0x2000] ;  /* 0x00200000b46c783b */ /* 0x000eae0000004200 */
        /* <DEDUP_REMOVED lines=12> */
[----:B------:R-:W-:Y:S01]  /*5230*/  IADD3 R194, R217, -0x2, RZ ;  /* 0xfffffffed9c27810 */ /* 0x000fe20007ffe0ff */
[----:B------:R-:W-:Y:S01]  /*5240*/  FADD.FTZ R3, R116, R3 ;  /* 0x0000000374037221 */ /* 0x000fe20000010000 */
[C---:B-1----:R-:W-:Y:S01]  /*5250*/  HMMA.16816.F32.BF16 R88, R112.reuse, R96, R104 ;  /* 0x000000607058723c */ /* 0x042fe20000041868 */
[----:B------:R-:W-:Y:S01]  /*5260*/  FADD.FTZ R4, R199, R4 ;  /* 0x00000004c7047221 */ /* 0x000fe20000010000 */
[----:B------:R-:W-:Y:S01]  /*5270*/  ISETP.GE.AND P0, PT, R194, R231, PT ;  /* 0x000000e7c200720c */ /* 0x000fe20003f06270 */
[----:B------:R-:W-:Y:S02]  /*5280*/  FADD.FTZ R0, R162, R0 ;  /* 0x00000000a2007221 */ /* 0x000fe40000010000 */
[----:B------:R-:W-:Y:S02]  /*5290*/  FADD.FTZ R5, R218, R5 ;  /* 0x00000005da057221 */ /* 0x000fe40000010000 */
[----:B------:R-:W-:Y:S01]  /*52a0*/  FADD.FTZ R3, R156, R3 ;  /* 0x000000039c037221 */ /* 0x000fe20000010000 */
[----:B--2---:R-:W-:Y:S01]  /*52b0*/  HMMA.16816.F32.BF16 R104, R112, R108, R92 ;  /* 0x0000006c7068723c */ /* 0x004fe2000004185c */
        /* <DEDUP_REMOVED lines=27> */
[----:B------:R-:W-:-:S03]  /*5470*/  FADD.FTZ R215, R13, R4 ;  /* 0x000000040dd77221 */ /* 0x000fc60000010000 */
        /* <DEDUP_REMOVED lines=10> */
[----:B------:R-:W1:Y:S01]  /*5520*/  S2R R31, SR_TID.X ;  /* 0x00000000001f7919 */ /* 0x000e620000002100 */
[----:B------:R-:W-:Y:S01]  /*5530*/  ISETP.GE.AND P5, PT, R228, c[0x0][0x1d4], PT ;  /* 0x00007500e4007a0c */ /* 0x000fe20003fa6270 */
[----:B------:R-:W-:Y:S01]  /*5540*/  IMAD.MOV.U32 R240, RZ, RZ, c[0x0][0x208] ;  /* 0x00008200fff07624 */ /* 0x000fe200078e00ff */
[----:B------:R-:W-:Y:S01]  /*5550*/  ISETP.GE.AND P4, PT, R225, c[0x0][0x1d4], PT ;  /* 0x00007500e1007a0c */ /* 0x000fe20003f86270 */
[----:B------:R-:W-:Y:S01]  /*5560*/  IMAD.MOV.U32 R241, RZ, RZ, c[0x0][0x20c] ;  /* 0x00008300fff17624 */ /* 0x000fe200078e00ff */
[----:B------:R-:W-:-:S02]  /*5570*/  ISETP.GE.AND P3, PT, R226, c[0x0][0x1d4], PT ;  /* 0x00007500e2007a0c */ /* 0x000fc40003f66270 */
[----:B-1----:R-:W-:Y:S02]  /*5580*/  ISETP.GT.AND P0, PT, R31, 0x3f, PT ;  /* 0x0000003f1f00780c */ /* 0x002fe40003f04270 */
.L_x_1479:
[----:B------:R-:W-:Y:S04]  /*5590*/  DEPBAR.LE SB0, 0x0 ;  /* 0x000080000000791a */ /* 0x000fe80000000000 */
[----:B------:R-:W-:Y:S01]  /*55a0*/  WARPSYNC 0xffffffff ;  /* 0xffffffff00007948 */ /* 0x000fe20003800000 */
[----:B------:R-:W-:Y:S01]  /*55b0*/  BAR.SYNC.DEFER_BLOCKING 0x0 ;  /* 0x0000000000007b1d */ /* 0x000fe20000010000 */
[----:B------:R-:W-:Y:S01]  /*55c0*/  SHF.R.S32.HI R0, RZ, 0x1f, R194 ;  /* 0x0000001fff007819 */ /* 0x000fe200000114c2 */
[----:B------:R-:W-:Y:S01]  /*55d0*/  IMAD.WIDE.U32 R2, R194, c[0x0][0x208], RZ ;  /* 0x00008200c2027a25 */ /* 0x000fe200078e00ff */
[----:B------:R-:W-:Y:S03]  /*55e0*/  MOV R116, R120 ;  /* 0x0000007800747202 */ /* 0x000fe60000000f00 */
[----:B------:R-:W-:Y:S04]  /*55f0*/  IMAD R0, R0, c[0x0][0x208], RZ ;  /* 0x0000820000007a24 */ /* 0x000fe800078e02ff */
[----:B------:R-:W-:Y:S04]  /*5600*/  IMAD R0, R194, c[0x0][0x20c], R0 ;  /* 0x00008300c2007a24 */ /* 0x000fe800078e0200 */
[----:B------:R-:W-:Y:S02]  /*5610*/  IMAD.IADD R0, R3, 0x1, R0 ;  /* 0x0000000103007824 */ /* 0x000fe400078e0200 */
[----:B------:R-:W-:Y:S01]  /*5620*/  IMAD.WIDE.U32 R2, R2, 0x30, RZ ;  /* 0x0000003002027825 */ /* 0x000fe200078e00ff */
[----:B------:R-:W-:Y:S01]  /*5630*/  LDSM.16.M88.4 R48, [R182] ;  /* 0x00000000b630783b */ /* 0x000fe20000000200 */
[----:B------:R-:W-:Y:S05]  /*5640*/  BSSY B0, `(.L_x_1477) ;  /* 0x00000b0000007945 */ /* 0x000fea0003800000 */
[----:B------:R-:W1:Y:S06]  /*5650*/  LDSM.16.M88.4 R16, [R123] ;  /* 0x000000007b10783b */ /* 0x000e6c0000000200 */
[----:B------:R-:W2:Y:S06]  /*5660*/  S2R R20, SR_TID.X ;  /* 0x0000000000147919 */ /* 0x000eac0000002100 */
[----:B------:R-:W3:Y:S06]  /*5670*/  LDSM.16.M88.4 R44, [R182+0x1000] ;  /* 0x00100000b62c783b */ /* 0x000eec0000000200 */
[----:B------:R-:W4:Y:S06]  /*5680*/  LDSM.16.M88.4 R32, [R123+0x400] ;  /* 0x000400007b20783b */ /* 0x000f2c0000000200 */
[----:B------:R-:W5:Y:S06]  /*5690*/  LDSM.16.M88.4 R156, [R123+0x800] ;  /* 0x000800007b9c783b */ /* 0x000f6c0000000200 */
[----:B------:R-:W-:Y:S06]  /*56a0*/  LDSM.16.M88.4 R160, [R183] ;  /* 0x00000000b7a0783b */ /* 0x000fec0000000200 */
[----:B------:R-:W4:Y:S01]  /*56b0*/  LDSM.16.M88.4 R164, [R184] ;  /* 0x00000000b8a4783b */ /* 0x000f220000000200 */
[-C--:B-1----:R-:W-:Y:S05]  /*56c0*/  HMMA.16816.F32.BF16 R4, R48, R16.reuse, RZ ;  /* 0x000000103004723c */ /* 0x082fea00000418ff */
[----:B------:R-:W1:Y:S01]  /*56d0*/  LDSM.16.M88.4 R168, [R183+0x1000] ;  /* 0x00100000b7a8783b */ /* 0x000e620000000200 */
[----:B--2---:R-:W-:Y:S01]  /*56e0*/  ISETP.GT.AND P6, PT, R20, 0x3f, PT ;  /* 0x0000003f1400780c */ /* 0x004fe20003fc4270 */
[----:B------:R-:W-:Y:S01]  /*56f0*/  IMAD R20, R0, 0x30, RZ ;  /* 0x0000003000147824 */ /* 0x000fe200078e02ff */
[-C--:B------:R-:W-:Y:S04]  /*5700*/  IADD3 R0, P0, R222, R2.reuse, RZ ;  /* 0x00000002de007210 */ /* 0x080fe80007f1e0ff */
[----:B------:R-:W-:Y:S01]  /*5710*/  IMAD.IADD R3, R3, 0x1, R20 ;  /* 0x0000000103037824 */ /* 0x000fe200078e0214 */
[----:B------:R-:W2:Y:S01]  /*5720*/  LDSM.16.M88.4 R172, [R192] ;  /* 0x00000000c0ac783b */ /* 0x000ea20000000200 */
[C---:B---3--:R-:W-:Y:S02]  /*5730*/  HMMA.16816.F32.BF16 R8, R44.reuse, R16, RZ ;  /* 0x000000102c08723c */ /* 0x048fe400000418ff */
[----:B------:R-:W-:Y:S03]  /*5740*/  IMAD.X R28, R3, 0x1, R224, P0 ;  /* 0x00000001031c7824 */ /* 0x000fe600000e06e0 */
[----:B------:R-:W3:Y:S01]  /*5750*/  LDSM.16.M88.4 R176, [R191] ;  /* 0x00000000bfb0783b */ /* 0x000ee20000000200 */
[----:B------:R-:W-:Y:S02]  /*5760*/  @!P6 LEA R24, P1, R240, R2, 0x5 ;  /* 0x00000002f018e211 */ /* 0x000fe400078228ff */
[----:B------:R-:W-:Y:S01]  /*5770*/  LEA R2, P0, R0, c[0x0][0x1f8], 0x1 ;  /* 0x00007e0000027a11 */ /* 0x000fe200078008ff */
[-C--:B------:R-:W-:Y:S03]  /*5780*/  HMMA.16816.F32.BF16 R12, R44, R18.reuse, RZ ;  /* 0x000000122c0c723c */ /* 0x080fe600000418ff */
[----:B------:R-:W-:Y:S02]  /*5790*/  @!P6 LEA.HI.X R29, R240, R3, R241, 0x5, P1 ;  /* 0x00000003f01de211 */ /* 0x000fe400008f2cf1 */
[----:B------:R-:W-:Y:S02]  /*57a0*/  LEA.HI.X R3, R0, c[0x0][0x1fc], R28, 0x1, P0 ;  /* 0x00007f0000037a11 */ /* 0x000fe400000f0c1c */
[----:B------:R-:W-:Y:S01]  /*57b0*/  @!P6 IADD3 R37, P2, R24, R222, RZ ;  /* 0x000000de1825e210 */ /* 0x000fe20007f5e0ff */
[C---:B------:R-:W-:Y:S02]  /*57c0*/  HMMA.16816.F32.BF16 R16, R48.reuse, R18, RZ ;  /* 0x000000123010723c */ /* 0x040fe400000418ff */
[----:B------:R-:W-:Y:S01]  /*57d0*/  @!PT LDS RZ, [RZ] ;  /* 0x00000000fffff984 */ /* 0x000fe20000000800 */
[----:B------:R-:W-:Y:S01]  /*57e0*/  @!PT LDS RZ, [RZ] ;  /* 0x00000000fffff984 */ /* 0x000fe20000000800 */
[----:B------:R-:W-:Y:S01]  /*57f0*/  @!PT LDS RZ, [RZ] ;  /* 0x00000000fffff984 */ /* 0x000fe20000000800 */
[----:B------:R1:W-:Y:S02]  /*5800*/  LDGSTS.E.BYPASS.LTC128B.128 [R193+0x1880], [R2.64], !P3 ;  /* 0x0188000002c17fae */ /* 0x0003e4000d901d46 */
[----:B------:R-:W-:Y:S02]  /*5810*/  @!P6 LEA R36, P0, R37, c[0x0][0x1f8], 0x1 ;  /* 0x00007e002524ea11 */ /* 0x000fe400078008ff */
[----:B------:R-:W-:Y:S02]  /*5820*/  @!P6 IADD3.X R0, R29, R224, RZ, P2, !PT ;  /* 0x000000e01d00e210 */ /* 0x000fe400017fe4ff */
[----:B------:R1:W-:Y:S01]  /*5830*/  LDGSTS.E.BYPASS.LTC128B.128 [R193+0x2480], [R2.64+0x40], !P4 ;  /* 0x0248004002c17fae */ /* 0x0003e2000e101d46 */
[-C--:B----4-:R-:W-:Y:S01]  /*5840*/  HMMA.16816.F32.BF16 R20, R48, R32.reuse, RZ ;  /* 0x000000203014723c */ /* 0x090fe200000418ff */
[----:B------:R-:W-:Y:S02]  /*5850*/  ISETP.GT.AND P2, PT, R194, R231, PT ;  /* 0x000000e7c200720c */ /* 0x000fe40003f44270 */
[----:B------:R-:W-:Y:S02]  /*5860*/  @!P6 LEA.HI.X R37, R37, c[0x0][0x1fc], R0, 0x1, P0 ;  /* 0x00007f002525ea11 */ /* 0x000fe400000f0c00 */
[----:B------:R1:W-:Y:S01]  /*5870*/  LDGSTS.E.BYPASS.LTC128B.128 [R193+0x3080], [R2.64+0x80], !P5 ;  /* 0x0308008002c17fae */ /* 0x0003e2000e901d46 */
[----:B------:R-:W-:Y:S02]  /*5880*/  IMAD.MOV.U32 R0, RZ, RZ, R122 ;  /* 0x000000ffff007224 */ /* 0x000fe400078e007a */
[C---:B------:R-:W-:Y:S03]  /*5890*/  HMMA.16816.F32.BF16 R24, R44.reuse, R32, RZ ;  /* 0x000000202c18723c */ /* 0x040fe600000418ff */
[----:B------:R5:W-:Y:S05]  /*58a0*/  @!P6 LDGSTS.E.BYPASS.LTC128B.128 [R193+0x2080], [R36.64], !P3 ;  /* 0x0208000024c1efae */ /* 0x000bea000d901d46 */
[-C--:B------:R-:W-:Y:S01]  /*58b0*/  HMMA.16816.F32.BF16 R28, R44, R34.reuse, RZ ;  /* 0x000000222c1c723c */ /* 0x080fe200000418ff */
[----:B------:R5:W-:Y:S06]  /*58c0*/  @!P6 LDGSTS.E.BYPASS.LTC128B.128 [R193+0x2c80], [R36.64+0x40], !P4 ;  /* 0x02c8004024c1efae */ /* 0x000bec000e101d46 */
[----:B------:R5:W-:Y:S01]  /*58d0*/  @!P6 LDGSTS.E.BYPASS.LTC128B.128 [R193+0x3880], [R36.64+0x80], !P5 ;  /* 0x0388008024c1efae */ /* 0x000be2000e901d46 */
[C---:B------:R-:W-:Y:S05]  /*58e0*/  HMMA.16816.F32.BF16 R32, R48.reuse, R34, RZ ;  /* 0x000000223020723c */ /* 0x040fea00000418ff */
[----:B------:R-:W0:Y:S01]  /*58f0*/  LDGDEPBAR ;  /* 0x00000000000079af */ /* 0x000e220000000000 */
[----:B-1----:R-:W-:Y:S02]  /*5900*/  IMAD.MOV.U32 R2, RZ, RZ, R121 ;  /* 0x000000ffff027224 */ /* 0x002fe400078e0079 */
[-C--:B-----5:R-:W-:Y:S08]  /*5910*/  HMMA.16816.F32.BF16 R36, R48, R156.reuse, RZ ;  /* 0x0000009c3024723c */ /* 0x0a0ff000000418ff */
        /* <DEDUP_REMOVED lines=11> */
[-C--:B------:R-:W-:Y:S08]  /*59d0*/  HMMA.16816.F32.BF16 R28, R168, R174.reuse, R28 ;  /* 0x000000aea81c723c */ /* 0x080ff0000004181c */
[C---:B------:R-:W-:Y:S01]  /*59e0*/  HMMA.16816.F32.BF16 R32, R160.reuse, R174, R32 ;  /* 0x000000aea020723c */ /* 0x040fe20000041820 */
[----:B------:R-:W-:Y:S07]  /*59f0*/  LDSM.16.M88.4 R172, [R123+0x1400] ;  /* 0x001400007bac783b */ /* 0x000fee0000000200 */
[-C--:B---3--:R-:W-:Y:S08]  /*5a00*/  HMMA.16816.F32.BF16 R36, R160, R176.reuse, R36 ;  /* 0x000000b0a024723c */ /* 0x088ff00000041824 */
        /* <DEDUP_REMOVED lines=20> */
[----:B------:R-:W3:Y:S06]  /*5b50*/  LDSM.16.M88.4 R156, [R189] ;  /* 0x00000000bd9c783b */ /* 0x000eec0000000200 */
[----:B------:R-:W4:Y:S01]  /*5b60*/  LDSM.16.M88.4 R172, [R188] ;  /* 0x00000000bcac783b */ /* 0x000f220000000200 */
[-C--:B-1----:R-:W-:Y:S08]  /*5b70*/  HMMA.16816.F32.BF16 R4, R160, R164.reuse, R4 ;  /* 0x000000a4a004723c */ /* 0x082ff00000041804 */
        /* <DEDUP_REMOVED lines=8> */
[----:B------:R-:W1:Y:S07]  /*5c00*/  LDSM.16.M88.4 R156, [R182+0x4000] ;  /* 0x00400000b69c783b */ /* 0x000e6e0000000200 */
[-C--:B----4-:R-:W-:Y:S08]  /*5c10*/  HMMA.16816.F32.BF16 R36, R160, R172.reuse, R36 ;  /* 0x000000aca024723c */ /* 0x090ff00000041824 */
[C---:B------:R-:W-:Y:S08]  /*5c20*/  HMMA.16816.F32.BF16 R40, R168.reuse, R172, R40 ;  /* 0x000000aca828723c */ /* 0x040ff00000041828 */
[-C--:B------:R-:W-:Y:S01]  /*5c30*/  HMMA.16816.F32.BF16 R44, R168, R174.reuse, R44 ;  /* 0x000000aea82c723c */ /* 0x080fe2000004182c */
[----:B------:R-:W2:Y:S07]  /*5c40*/  LDSM.16.M88.4 R168, [R182+0x5000] ;  /* 0x00500000b6a8783b */ /* 0x000eae0000000200 */
[----:B------:R-:W-:Y:S01]  /*5c50*/  HMMA.16816.F32.BF16 R48, R160, R174, R48 ;  /* 0x000000aea030723c */ /* 0x000fe20000041830 */
[----:B------:R-:W3:Y:S06]  /*5c60*/  LDSM.16.M88.4 R160, [R123+0x1c00] ;  /* 0x001c00007ba0783b */ /* 0x000eec0000000200 */
[----:B------:R-:W4:Y:S01]  /*5c70*/  LDSM.16.M88.4 R172, [R123+0x2000] ;  /* 0x002000007bac783b */ /* 0x000f220000000200 */
        /* <DEDUP_REMOVED lines=15> */
[----:B------:R-:W3:Y:S06]  /*5d70*/  LDSM.16.M88.4 R156, [R186] ;  /* 0x00000000ba9c783b */ /* 0x000eec0000000200 */
[----:B------:R-:W4:Y:S01]  /*5d80*/  LDSM.16.M88.4 R172, [R185] ;  /* 0x00000000b9ac783b */ /* 0x000f220000000200 */
[----:B------:R-:W-:Y:S04]  /*5d90*/  DEPBAR.LE SB0, 0x0 ;  /* 0x000080000000791a */ /* 0x000fe80000000000 */
[-C--:B-1----:R-:W-:Y:S01]  /*5da0*/  HMMA.16816.F32.BF16 R4, R160, R164.reuse, R4 ;  /* 0x000000a4a004723c */ /* 0x082fe20000041804 */
[----:B------:R-:W-:Y:S07]  /*5db0*/  BAR.SYNC.DEFER_BLOCKING 0x0 ;  /* 0x0000000000007b1d */ /* 0x000fee0000010000 */
[C---:B--2---:R-:W-:Y:S08]  /*5dc0*/  HMMA.16816.F32.BF16 R8, R168.reuse, R164, R8 ;  /* 0x000000a4a808723c */ /* 0x044ff00000041808 */
[-C--:B------:R-:W-:Y:S08]  /*5dd0*/  HMMA.16816.F32.BF16 R12, R168, R166.reuse, R12 ;  /* 0x000000a6a80c723c */ /* 0x080ff0000004180c */
[C---:B------:R-:W-:Y:S08]  /*5de0*/  HMMA.16816.F32.BF16 R16, R160.reuse, R166, R16 ;  /* 0x000000a6a010723c */ /* 0x040ff00000041810 */
[-C--:B---3--:R-:W-:Y:S08]  /*5df0*/  HMMA.16816.F32.BF16 R20, R160, R156.reuse, R20 ;  /* 0x0000009ca014723c */ /* 0x088ff00000041814 */
[C---:B------:R-:W-:Y:S08]  /*5e00*/  HMMA.16816.F32.BF16 R24, R168.reuse, R156, R24 ;  /* 0x0000009ca818723c */ /* 0x040ff00000041818 */
[-C--:B------:R-:W-:Y:S08]  /*5e10*/  HMMA.16816.F32.BF16 R28, R168, R158.reuse, R28 ;  /* 0x0000009ea81c723c */ /* 0x080ff0000004181c */
[C---:B------:R-:W-:Y:S08]  /*5e20*/  HMMA.16816.F32.BF16 R32, R160.reuse, R158, R32 ;  /* 0x0000009ea020723c */ /* 0x040ff00000041820 */
[-C--:B----4-:R-:W-:Y:S08]  /*5e30*/  HMMA.16816.F32.BF16 R36, R160, R172.reuse, R36 ;  /* 0x000000aca024723c */ /* 0x090ff00000041824 */
[C---:B------:R-:W-:Y:S08]  /*5e40*/  HMMA.16816.F32.BF16 R40, R168.reuse, R172, R40 ;  /* 0x000000aca828723c */ /* 0x040ff00000041828 */
[-C--:B------:R-:W-:Y:S08]  /*5e50*/  HMMA.16816.F32.BF16 R44, R168, R174.reuse, R44 ;  /* 0x000000aea82c723c */ /* 0x080ff0000004182c */
[----:B------:R-:W-:Y:S01]  /*5e60*/  HMMA.16816.F32.BF16 R48, R160, R174, R48 ;  /* 0x000000aea030723c */ /* 0x000fe20000041830 */
[----:B------:R-:W-:Y:S07]  /*5e70*/  @!UPT UIADD3 URZ, URZ, URZ, URZ ;  /* 0x0000003f3f3ff290 */ /* 0x000fee000fffe03f */
[----:B------:R-:W-:-:S11]  /*5e80*/  @!P2 BRA `(.L_x_1478) ;  /* 0x000002b00000a947 */ /* 0x000fd60003800000 */
[----:B------:R-:W-:Y:S04]  /*5e90*/  IADD3 R3, -R229, 0x30, RZ ;  /* 0x00000030e5037810 */ /* 0x000fe80007ffe1ff */
[----:B------:R-:W-:Y:S11]  /*5ea0*/  ISETP.GE.AND P0, PT, R3, 0x21, PT ;  /* 0x000000210300780c */ /* 0x000ff60003f06270 */
[----:B------:R-:W-:Y:S02]  /*5eb0*/  @!UPT UIADD3 URZ, URZ, URZ, URZ ;  /* 0x0000003f3f3ff290 */ /* 0x000fe4000fffe03f */
[----:B------:R-:W-:Y:S01]  /*5ec0*/  @P0 IMAD.MOV.U32 R156, RZ, RZ, c[0x0][0x1e0] ;  /* 0x00007800ff9c0624 */ /* 0x000fe200078e00ff */
[----:B------:R-:W-:Y:S01]  /*5ed0*/  @P0 IADD3 R117, R194, -0x1, RZ ;  /* 0xffffffffc2750810 */ /* 0x000fe20007ffe0ff */
[----:B------:R-:W-:Y:S03]  /*5ee0*/  @P0 IMAD.MOV.U32 R158, RZ, RZ, 0x5 ;  /* 0x00000005ff9e0424 */ /* 0x000fe600078e00ff */
[----:B------:R-:W-:Y:S02]  /*5ef0*/  @P0 SHF.R.S32.HI R118, RZ, 0x1f, R117 ;  /* 0x0000001fff760819 */ /* 0x000fe40000011475 */
[C---:B------:R-:W-:Y:S02]  /*5f00*/  @P0 SHF.L.U64.HI R159, R156.reuse, R158, c[0x0][0x1e4] ;  /* 0x000079009c9f0619 */ /* 0x040fe4000001029e */
[----:B------:R-:W-:Y:S01]  /*5f10*/  @P0 SHF.L.U32 R158, R156, 0x5, RZ ;  /* 0x000000059c9e0819 */ /* 0x000fe200000006ff */
[----:B------:R-:W-:Y:S02]  /*5f20*/  @P0 IMAD R118, R118, c[0x0][0x1e0], RZ ;  /* 0x0000780076760a24 */ /* 0x000fe400078e02ff */
[C---:B------:R-:W-:Y:S04]  /*5f30*/  @P0 IMAD.WIDE.U32 R156, R117.reuse, c[0x0][0x1e0], RZ ;  /* 0x00007800759c0a25 */ /* 0x040fe800078e00ff */
[----:B------:R-:W-:Y:S04]  /*5f40*/  @P0 IMAD R118, R117, c[0x0][0x1e4], R118 ;  /* 0x0000790075760a24 */ /* 0x000fe800078e0276 */
        /* <DEDUP_REMOVED lines=8> */
[----:B------:R-:W-:Y:S01]  /*5fd0*/  @P1 IMAD.MOV.U32 R157, RZ, RZ, R219 ;  /* 0x000000ffff9d1224 */ /* 0x000fe200078e00db */
[----:B------:R-:W-:Y:S02]  /*5fe0*/  @P1 MOV R156, R220 ;  /* 0x000000dc009c1202 */ /* 0x000fe40000000f00 */
[----:B------:R-:W-:Y:S01]  /*5ff0*/  @P1 SHF.R.S32.HI R118, RZ, 0x1f, R3 ;  /* 0x0000001fff761819 */ /* 0x000fe20000011403 */
[C---:B------:R-:W-:Y:S04]  /*6000*/  @P1 IMAD.WIDE.U32 R158, R3.reuse, c[0x0][0x1e0], RZ ;  /* 0x00007800039e1a25 */ /* 0x040fe800078e00ff */
[----:B------:R-:W-:Y:S02]  /*6010*/  @P1 IMAD R118, R118, c[0x0][0x1e0], RZ ;  /* 0x0000780076761a24 */ /* 0x000fe400078e02ff */
[----:B------:R-:W-:Y:S04]  /*6020*/  @P1 IMAD.WIDE.U32 R156, R158, 0x30, R156 ;  /* 0x000000309e9c1825 */ /* 0x000fe800078e009c */
[----:B------:R-:W-:Y:S01]  /*6030*/  @P1 IMAD R3, R3, c[0x0][0x1e4], R118 ;  /* 0x0000790003031a24 */ /* 0x000fe200078e0276 */
[C---:B------:R-:W-:Y:S03]  /*6040*/  @P1 LEA R158, P6, R156.reuse, c[0x0][0x1c8], 0x1 ;  /* 0x000072009c9e1a11 */ /* 0x040fe600078c08ff */
[----:B------:R-:W-:Y:S04]  /*6050*/  @P1 IMAD.IADD R3, R159, 0x1, R3 ;  /* 0x000000019f031824 */ /* 0x000fe800078e0203 */
[----:B------:R-:W-:Y:S05]  /*6060*/  @P1 IMAD R3, R3, 0x30, RZ ;  /* 0x0000003003031824 */ /* 0x000fea00078e02ff */
        /* <DEDUP_REMOVED lines=13> */
.L_x_1478:
[----:B------:R-:W-:Y:S05]  /*6140*/  BSYNC B0 ;  /* 0x0000000000007941 */ /* 0x000fea0003800000 */
.L_x_1477:
        /* <DEDUP_REMOVED lines=37> */
[----:B------:R-:W-:Y:S02]  /*63a0*/  IADD3 R194, R194, -0x1, RZ ;  /* 0xffffffffc2c27810 */ /* 0x000fe40007ffe0ff */
[----:B------:R-:W-:Y:S01]  /*63b0*/  FMNMX.FTZ R118, R45, R118, !PT ;  /* 0x000000762d767209 */ /* 0x000fe20007810000 */
[----:B------:R-:W-:Y:S08]  /*63c0*/  SHFL.BFLY PT, R120, R3, 0x2, 0x1f ;  /* 0x0c401f0003787f89 */ /* 0x000ff000000e0000 */
[----:B------:R-:W2:Y:S02]  /*63d0*/  SHFL.BFLY PT, R122, R118, 0x2, 0x1f ;  /* 0x0c401f00767a7f89 */ /* 0x000ea400000e0000 */
[----:B--2---:R-:W-:Y:S02]  /*63e0*/  FMNMX.FTZ R118, R118, R122, !PT ;  /* 0x0000007a76767209 */ /* 0x004fe40007810000 */
[----:B------:R-:W-:Y:S02]  /*63f0*/  FMNMX.FTZ R117, R117, R121, !PT ;  /* 0x0000007975757209 */ /* 0x000fe40007810000 */
[----:B------:R-:W-:Y:S02]  /*6400*/  FMNMX.FTZ R3, R3, R120, !PT ;  /* 0x0000007803037209 */ /* 0x000fe40007810000 */
[----:B-1----:R-:W-:Y:S01]  /*6410*/  SHFL.BFLY PT, R157, R118, 0x1, 0x1f ;  /* 0x0c201f00769d7f89 */ /* 0x002fe200000e0000 */
[----:B------:R-:W-:Y:S04]  /*6420*/  FMNMX.FTZ R120, R10, R119, !PT ;  /* 0x000000770a787209 */ /* 0x000fe80007810000 */
[----:B------:R-:W-:Y:S03]  /*6430*/  FMNMX.FTZ R120, R11, R120, !PT ;  /* 0x000000780b787209 */ /* 0x000fe60007810000 */
[----:B------:R-:W1:Y:S01]  /*6440*/  SHFL.BFLY PT, R121, R117, 0x1, 0x1f ;  /* 0x0c201f0075797f89 */ /* 0x000e6200000e0000 */
[----:B------:R-:W-:Y:S04]  /*6450*/  FMNMX.FTZ R120, R14, R120, !PT ;  /* 0x000000780e787209 */ /* 0x000fe80007810000 */
[----:B------:R-:W-:Y:S03]  /*6460*/  FMNMX.FTZ R120, R15, R120, !PT ;  /* 0x000000780f787209 */ /* 0x000fe60007810000 */
[----:B------:R-:W2:Y:S01]  /*6470*/  SHFL.BFLY PT, R156, R3, 0x1, 0x1f ;  /* 0x0c201f00039c7f89 */ /* 0x000ea200000e0000 */
[----:B------:R-:W-:Y:S04]  /*6480*/  FMNMX.FTZ R120, R26, R120, !PT ;  /* 0x000000781a787209 */ /* 0x000fe80007810000 */
[----:B------:R-:W-:Y:S02]  /*6490*/  FMNMX.FTZ R120, R27, R120, !PT ;  /* 0x000000781b787209 */ /* 0x000fe40007810000 */
[----:B-1----:R-:W-:Y:S05]  /*64a0*/  FMNMX.FTZ R121, R117, R121, !PT ;  /* 0x0000007975797209 */ /* 0x002fea0007810000 */
[C---:B------:R-:W-:Y:S02]  /*64b0*/  FADD.FTZ R2, -R121.reuse, R2 ;  /* 0x0000000279027221 */ /* 0x040fe40000010100 */
[----:B------:R-:W-:Y:S01]  /*64c0*/  FMUL.FTZ R161, R121, c[0x0][0x2d0] ;  /* 0x0000b40079a17a20 */ /* 0x000fe20000410000 */
[----:B--2---:R-:W-:Y:S01]  /*64d0*/  FMNMX.FTZ R122, R3, R156, !PT ;  /* 0x0000009c037a7209 */ /* 0x004fe20007810000 */
[----:B------:R-:W-:Y:S01]  /*64e0*/  FMUL.FTZ R2, R2, c[0x0][0x2d0] ;  /* 0x0000b40002027a20 */ /* 0x000fe20000410000 */
[----:B------:R-:W-:Y:S01]  /*64f0*/  FMNMX.FTZ R3, R30, R120, !PT ;  /* 0x000000781e037209 */ /* 0x000fe20007810000 */
[--C-:B------:R-:W-:Y:S01]  /*6500*/  FFMA.FTZ R22, R22, c[0x0][0x2d0], -R161.reuse ;  /* 0x0000b40016167a23 */ /* 0x100fe200000108a1 */
[----:B------:R-:W-:Y:S01]  /*6510*/  FMNMX.FTZ R120, R118, R157, !PT ;  /* 0x0000009d76787209 */ /* 0x000fe20007810000 */
[C---:B------:R-:W-:Y:S01]  /*6520*/  FADD.FTZ R0, -R122.reuse, R0 ;  /* 0x000000007a007221 */ /* 0x040fe20000010100 */
[----:B------:R-:W-:Y:S01]  /*6530*/  FMNMX.FTZ R3, R31, R3, !PT ;  /* 0x000000031f037209 */ /* 0x000fe20007810000 */
[----:B------:R1:W2:Y:S01]  /*6540*/  MUFU.EX2 R118, R2 ;  /* 0x0000000200767308 */ /* 0x0002a20000000800 */
[----:B------:R-:W-:Y:S01]  /*6550*/  FMUL.FTZ R160, R122, c[0x0][0x2d0] ;  /* 0x0000b4007aa07a20 */ /* 0x000fe20000410000 */
[----:B------:R-:W-:Y:S01]  /*6560*/  LDSM.16.MT88.4 R156, [R180] ;  /* 0x00000000b49c783b */ /* 0x000fe20000004200 */
[----:B------:R-:W-:Y:S01]  /*6570*/  FMNMX.FTZ R117, R42, R3, !PT ;  /* 0x000000032a757209 */ /* 0x000fe20007810000 */
[----:B------:R-:W-:Y:S02]  /*6580*/  FMUL.FTZ R3, R0, c[0x0][0x2d0] ;  /* 0x0000b40000037a20 */ /* 0x000fe40000410000 */
[--C-:B------:R-:W-:Y:S01]  /*6590*/  FFMA.FTZ R4, R4, c[0x0][0x2d0], -R160.reuse ;  /* 0x0000b40004047a23 */ /* 0x100fe200000108a0 */
[----:B------:R-:W-:Y:S01]  /*65a0*/  FMNMX.FTZ R0, R43, R117, !PT ;  /* 0x000000752b007209 */ /* 0x000fe20007810000 */
[--C-:B------:R-:W-:Y:S02]  /*65b0*/  FFMA.FTZ R20, R20, c[0x0][0x2d0], -R160.reuse ;  /* 0x0000b40014147a23 */ /* 0x100fe400000108a0 */
[----:B------:R3:W4:Y:S01]  /*65c0*/  MUFU.EX2 R117, R3 ;  /* 0x0000000300757308 */ /* 0x0007220000000800 */
[----:B------:R-:W-:Y:S01]  /*65d0*/  FMNMX.FTZ R0, R46, R0, !PT ;  /* 0x000000002e007209 */ /* 0x000fe20007810000 */
[--C-:B------:R-:W-:Y:S02]  /*65e0*/  FFMA.FTZ R21, R21, c[0x0][0x2d0], -R160.reuse ;  /* 0x0000b40015157a23 */ /* 0x100fe400000108a0 */
[--C-:B------:R-:W-:Y:S01]  /*65f0*/  FFMA.FTZ R23, R23, c[0x0][0x2d0], -R161.reuse ;  /* 0x0000b40017177a23 */ /* 0x100fe200000108a1 */
[----:B------:R-:W-:Y:S01]  /*6600*/  FMNMX.FTZ R0, R47, R0, !PT ;  /* 0x000000002f007209 */ /* 0x000fe20007810000 */
[--C-:B------:R-:W-:Y:S02]  /*6610*/  FFMA.FTZ R32, R32, c[0x0][0x2d0], -R160.reuse ;  /* 0x0000b40020207a23 */ /* 0x100fe400000108a0 */
[----:B------:R-:W-:Y:S02]  /*6620*/  FFMA.FTZ R33, R33, c[0x0][0x2d0], -R160 ;  /* 0x0000b40021217a23 */ /* 0x000fe400000108a0 */
[----:B------:R-:W-:Y:S01]  /*6630*/  MUFU.EX2 R162, R4 ;  /* 0x0000000400a27308 */ /* 0x000fe20000000800 */
[--C-:B------:R-:W-:Y:S02]  /*6640*/  FFMA.FTZ R34, R34, c[0x0][0x2d0], -R161.reuse ;  /* 0x0000b40022227a23 */ /* 0x100fe400000108a1 */
[--C-:B------:R-:W-:Y:S02]  /*6650*/  FFMA.FTZ R35, R35, c[0x0][0x2d0], -R161.reuse ;  /* 0x0000b40023237a23 */ /* 0x100fe400000108a1 */
[----:B-1----:R-:W-:Y:S02]  /*6660*/  FADD.FTZ R2, -R120, R116 ;  /* 0x0000007478027221 */ /* 0x002fe40000010100 */
[----:B--2---:R-:W-:Y:S02]  /*6670*/  FMUL.FTZ R54, R118, R54 ;  /* 0x0000003676367220 */ /* 0x004fe40000410000 */
[----:B------:R-:W-:Y:S01]  /*6680*/  FMUL.FTZ R2, R2, c[0x0][0x2d0] ;  /* 0x0000b40002027a20 */ /* 0x000fe20000410000 */
[----:B------:R-:W-:Y:S01]  /*6690*/  MUFU.EX2 R198, R20 ;  /* 0x0000001400c67308 */ /* 0x000fe20000000800 */
[C---:B------:R-:W-:Y:S02]  /*66a0*/  FMUL.FTZ R55, R118.reuse, R55 ;  /* 0x0000003776377220 */ /* 0x040fe40000410000 */
[C---:B------:R-:W-:Y:S01]  /*66b0*/  FMUL.FTZ R66, R118.reuse, R66 ;  /* 0x0000004276427220 */ /* 0x040fe20000410000 */
[----:B---3--:R-:W1:Y:S01]  /*66c0*/  SHFL.BFLY PT, R3, R0, 0x2, 0x1f ;  /* 0x0c401f0000037f89 */ /* 0x008e6200000e0000 */
[C---:B----4-:R-:W-:Y:S02]  /*66d0*/  FMUL.FTZ R52, R117.reuse, R52 ;  /* 0x0000003475347220 */ /* 0x050fe40000410000 */
[C---:B------:R-:W-:Y:S02]  /*66e0*/  FMUL.FTZ R53, R117.reuse, R53 ;  /* 0x0000003575357220 */ /* 0x040fe40000410000 */
[C---:B------:R-:W-:Y:S01]  /*66f0*/  FMUL.FTZ R64, R117.reuse, R64 ;  /* 0x0000004075407220 */ /* 0x040fe20000410000 */
        /* <DEDUP_REMOVED lines=9> */
[----:B------:R-:W-:Y:S02]  /*6790*/  FMUL.FTZ R81, R117, R81 ;  /* 0x0000005175517220 */ /* 0x000fe40000410000 */
[----:B------:R-:W-:Y:S01]  /*67a0*/  FMUL.FTZ R82, R118, R82 ;  /* 0x0000005276527220 */ /* 0x000fe20000410000 */
[----:B-1----:R-:W-:Y:S01]  /*67b0*/  FMNMX.FTZ R0, R0, R3, !PT ;  /* 0x0000000300007209 */ /* 0x002fe20007810000 */
[--C-:B------:R-:W-:Y:S01]  /*67c0*/  FFMA.FTZ R3, R7, c[0x0][0x2d0], -R161.reuse ;  /* 0x0000b40007037a23 */ /* 0x100fe200000108a1 */
[----:B------:R-:W-:Y:S01]  /*67d0*/  MUFU.EX2 R197, R22 ;  /* 0x0000001600c57308 */ /* 0x000fe20000000800 */
[C---:B------:R-:W-:Y:S02]  /*67e0*/  FMUL.FTZ R7, R118.reuse, R131 ;  /* 0x0000008376077220 */ /* 0x040fe40000410000 */
[----:B------:R-:W-:Y:S02]  /*67f0*/  FMUL.FTZ R83, R118, R83 ;  /* 0x0000005376537220 */ /* 0x000fe40000410000 */
[--C-:B--2---:R-:W-:Y:S02]  /*6800*/  FFMA.FTZ R2, R5, c[0x0][0x2d0], -R160.reuse ;  /* 0x0000b40005027a23 */ /* 0x104fe400000108a0 */
[C---:B------:R-:W-:Y:S02]  /*6810*/  FMUL.FTZ R5, R117.reuse, R129 ;  /* 0x0000008175057220 */ /* 0x040fe40000410000 */
[C---:B---3--:R-:W-:Y:S01]  /*6820*/  FMUL.FTZ R56, R116.reuse, R56 ;  /* 0x0000003874387220 */ /* 0x048fe20000410000 */
        /* <DEDUP_REMOVED lines=8> */
[----:B------:R-:W-:Y:S02]  /*68b0*/  FMUL.FTZ R77, R116, R77 ;  /* 0x0000004d744d7220 */ /* 0x000fe40000410000 */
[C---:B------:R-:W-:Y:S02]  /*68c0*/  FMUL.FTZ R84, R117.reuse, R84 ;  /* 0x0000005475547220 */ /* 0x040fe40000410000 */
[C---:B------:R-:W-:Y:S02]  /*68d0*/  FMUL.FTZ R85, R117.reuse, R85 ;  /* 0x0000005575557220 */ /* 0x040fe40000410000 */
[C---:B------:R-:W-:Y:S01]  /*68e0*/  FMUL.FTZ R86, R118.reuse, R86 ;  /* 0x0000005676567220 */ /* 0x040fe20000410000 */
[----:B------:R-:W-:Y:S01]  /*68f0*/  MUFU.EX2 R196, R23 ;  /* 0x0000001700c47308 */ /* 0x000fe20000000800 */
[----:B------:R-:W-:Y:S02]  /*6900*/  FMUL.FTZ R87, R118, R87 ;  /* 0x0000005776577220 */ /* 0x000fe40000410000 */
[----:B------:R-:W-:Y:S02]  /*6910*/  FMUL.FTZ R88, R116, R88 ;  /* 0x0000005874587220 */ /* 0x000fe40000410000 */
[--C-:B-1----:R-:W-:Y:S02]  /*6920*/  FFMA.FTZ R2, R6, c[0x0][0x2d0], -R161.reuse ;  /* 0x0000b40006027a23 */ /* 0x102fe400000108a1 */
[----:B------:R-:W-:Y:S02]  /*6930*/  FMUL.FTZ R6, R118, R130 ;  /* 0x0000008276067220 */ /* 0x000fe40000410000 */
[C---:B------:R-:W-:Y:S01]  /*6940*/  FMUL.FTZ R89, R116.reuse, R89 ;  /* 0x0000005974597220 */ /* 0x040fe20000410000 */
[----:B------:R1:W3:Y:S01]  /*6950*/  MUFU.EX2 R205, R2 ;  /* 0x0000000200cd7308 */ /* 0x0002e20000000800 */
[C---:B------:R-:W-:Y:S02]  /*6960*/  FMUL.FTZ R92, R116.reuse, R92 ;  /* 0x0000005c745c7220 */ /* 0x040fe40000410000 */
[----:B------:R-:W-:Y:S02]  /*6970*/  FMUL.FTZ R93, R116, R93 ;  /* 0x0000005d745d7220 */ /* 0x000fe40000410000 */
[--C-:B--2---:R-:W-:Y:S02]  /*6980*/  FFMA.FTZ R3, R16, c[0x0][0x2d0], -R160.reuse ;  /* 0x0000b40010037a23 */ /* 0x104fe400000108a0 */
[C---:B------:R-:W-:Y:S02]  /*6990*/  FMUL.FTZ R16, R117.reuse, R136 ;  /* 0x0000008875107220 */ /* 0x040fe40000410000 */
[--C-:B------:R-:W-:Y:S01]  /*69a0*/  FFMA.FTZ R136, R38, c[0x0][0x2d0], -R161.reuse ;  /* 0x0000b40026887a23 */ /* 0x100fe200000108a1 */
[----:B------:R2:W-:Y:S01]  /*69b0*/  MUFU.EX2 R208, R3 ;  /* 0x0000000300d07308 */ /* 0x0005e20000000800 */
[C---:B------:R-:W-:Y:S02]  /*69c0*/  FMUL.FTZ R96, R117.reuse, R96 ;  /* 0x0000006075607220 */ /* 0x040fe40000410000 */
[C---:B------:R-:W-:Y:S02]  /*69d0*/  FMUL.FTZ R97, R117.reuse, R97 ;  /* 0x0000006175617220 */ /* 0x040fe40000410000 */
[C---:B------:R-:W-:Y:S02]  /*69e0*/  FMUL.FTZ R98, R118.reuse, R98 ;  /* 0x0000006276627220 */ /* 0x040fe40000410000 */
[C---:B------:R-:W-:Y:S02]  /*69f0*/  FMUL.FTZ R99, R118.reuse, R99 ;  /* 0x0000006376637220 */ /* 0x040fe40000410000 */
[C---:B------:R-:W-:Y:S01]  /*6a00*/  FMUL.FTZ R100, R117.reuse, R100 ;  /* 0x0000006475647220 */ /* 0x040fe20000410000 */
[----:B------:R-:W-:Y:S01]  /*6a10*/  MUFU.EX2 R163, R136 ;  /* 0x0000008800a37308 */ /* 0x000fe20000000800 */
[----:B------:R-:W-:Y:S02]  /*6a20*/  FMUL.FTZ R101, R117, R101 ;  /* 0x0000006575657220 */ /* 0x000fe40000410000 */
[----:B------:R-:W-:Y:S01]  /*6a30*/  FMUL.FTZ R102, R118, R102 ;  /* 0x0000006676667220 */ /* 0x000fe20000410000 */
[----:B-1----:R-:W1:Y:S01]  /*6a40*/  SHFL.BFLY PT, R2, R0, 0x1, 0x1f ;  /* 0x0c201f0000027f89 */ /* 0x002e6200000e0000 */
[----:B---3--:R-:W-:Y:S01]  /*6a50*/  F2FP.BF16.PACK_AB R129, R206, R205 ;  /* 0x000000cdce81723e */ /* 0x008fe200000010ff */
[----:B------:R-:W-:Y:S02]  /*6a60*/  FMUL.FTZ R103, R118, R103 ;  /* 0x0000006776677220 */ /* 0x000fe40000410000 */
[C---:B------:R-:W-:Y:S02]  /*6a70*/  FMUL.FTZ R104, R116.reuse, R104 ;  /* 0x0000006874687220 */ /* 0x040fe40000410000 */
[C---:B------:R-:W-:Y:S01]  /*6a80*/  FMUL.FTZ R105, R116.reuse, R105 ;  /* 0x0000006974697220 */ /* 0x040fe20000410000 */
[----:B------:R-:W-:Y:S01]  /*6a90*/  MUFU.EX2 R195, R32 ;  /* 0x0000002000c37308 */ /* 0x000fe20000000800 */
[C---:B------:R-:W-:Y:S02]  /*6aa0*/  FMUL.FTZ R20, R116.reuse, R140 ;  /* 0x0000008c74147220 */ /* 0x040fe40000410000 */
[--C-:B--2---:R-:W-:Y:S02]  /*6ab0*/  FFMA.FTZ R3, R17, c[0x0][0x2d0], -R160.reuse ;  /* 0x0000b40011037a23 */ /* 0x104fe400000108a0 */
[----:B------:R-:W-:Y:S02]  /*6ac0*/  FMUL.FTZ R17, R117, R137 ;  /* 0x0000008975117220 */ /* 0x000fe40000410000 */
[--C-:B------:R-:W-:Y:S02]  /*6ad0*/  FFMA.FTZ R137, R49, c[0x0][0x2d0], -R160.reuse ;  /* 0x0000b40031897a23 */ /* 0x100fe400000108a0 */
[--C-:B------:R-:W-:Y:S01]  /*6ae0*/  FFMA.FTZ R140, R51, c[0x0][0x2d0], -R161.reuse ;  /* 0x0000b400338c7a23 */ /* 0x100fe200000108a1 */
[----:B------:R2:W3:Y:S01]  /*6af0*/  MUFU.EX2 R218, R3 ;  /* 0x0000000300da7308 */ /* 0x0004e20000000800 */
[----:B------:R-:W-:Y:S02]  /*6b00*/  FMUL.FTZ R21, R116, R141 ;  /* 0x0000008d74157220 */ /* 0x000fe40000410000 */
[C---:B------:R-:W-:Y:S02]  /*6b10*/  FMUL.FTZ R108, R117.reuse, R108 ;  /* 0x0000006c756c7220 */ /* 0x040fe40000410000 */
[----:B------:R-:W-:Y:S01]  /*6b20*/  FMUL.FTZ R109, R117, R109 ;  /* 0x0000006d756d7220 */ /* 0x000fe20000410000 */
[----:B-1----:R-:W-:Y:S01]  /*6b30*/  FMNMX.FTZ R2, R0, R2, !PT ;  /* 0x0000000200027209 */ /* 0x002fe20007810000 */
[--C-:B------:R-:W-:Y:S02]  /*6b40*/  FFMA.FTZ R0, R19, c[0x0][0x2d0], -R161.reuse ;  /* 0x0000b40013007a23 */ /* 0x100fe400000108a1 */
[----:B------:R-:W-:Y:S01]  /*6b50*/  FMUL.FTZ R19, R118, R139 ;  /* 0x0000008b76137220 */ /* 0x000fe20000410000 */
[----:B------:R-:W-:Y:S01]  /*6b60*/  MUFU.EX2 R168, R137 ;  /* 0x0000008900a87308 */ /* 0x000fe20000000800 */
[--C-:B------:R-:W-:Y:S01]  /*6b70*/  FFMA.FTZ R139, R37, c[0x0][0x2d0], -R160.reuse ;  /* 0x0000b400258b7a23 */ /* 0x100fe200000108a0 */
[----:B------:R-:W-:Y:S01]  /*6b80*/  F2FP.BF16.PACK_AB R37, R196, R197 ;  /* 0x000000c5c425723e */ /* 0x000fe200000010ff */
[C---:B------:R-:W-:Y:S02]  /*6b90*/  FMUL.FTZ R110, R118.reuse, R110 ;  /* 0x0000006e766e7220 */ /* 0x040fe40000410000 */
[----:B------:R-:W-:Y:S02]  /*6ba0*/  FMUL.FTZ R111, R118, R111 ;  /* 0x0000006f766f7220 */ /* 0x000fe40000410000 */
[C---:B------:R-:W-:Y:S02]  /*6bb0*/  FMUL.FTZ R112, R116.reuse, R112 ;  /* 0x0000007074707220 */ /* 0x040fe40000410000 */
[----:B------:R-:W-:Y:S01]  /*6bc0*/  FMUL.FTZ R113, R116, R113 ;  /* 0x0000007174717220 */ /* 0x000fe20000410000 */
[----:B------:R1:W-:Y:S01]  /*6bd0*/  MUFU.EX2 R216, R0 ;  /* 0x0000000000d87308 */ /* 0x0003e20000000800 */
[--C-:B------:R-:W-:Y:S01]  /*6be0*/  FFMA.FTZ R141, R36, c[0x0][0x2d0], -R160.reuse ;  /* 0x0000b400248d7a23 */ /* 0x100fe200000108a0 */
[----:B------:R-:W-:Y:S01]  /*6bf0*/  F2FP.BF16.PACK_AB R36, R199, R198 ;  /* 0x000000c6c724723e */ /* 0x000fe200000010ff */
[----:B--2---:R-:W-:Y:S01]  /*6c00*/  FFMA.FTZ R3, R18, c[0x0][0x2d0], -R161 ;  /* 0x0000b40012037a23 */ /* 0x004fe200000108a1 */
[----:B---3--:R-:W-:Y:S01]  /*6c10*/  F2FP.BF16.PACK_AB R130, R218, R208 ;  /* 0x000000d0da82723e */ /* 0x008fe200000010ff */
[----:B------:R-:W-:Y:S02]  /*6c20*/  FMUL.FTZ R18, R118, R138 ;  /* 0x0000008a76127220 */ /* 0x000fe40000410000 */
[----:B------:R-:W-:Y:S03]  /*6c30*/  FFMA.FTZ R138, R48, c[0x0][0x2d0], -R160 ;  /* 0x0000b400308a7a23 */ /* 0x000fe600000108a0 */
[----:B------:R-:W2:Y:S10]  /*6c40*/  MUFU.EX2 R217, R3 ;  /* 0x0000000300d97308 */ /* 0x000eb40000000800 */
[----:B------:R-:W-:Y:S01]  /*6c50*/  MUFU.EX2 R166, R139 ;  /* 0x0000008b00a67308 */ /* 0x000fe20000000800 */
[----:B-1----:R-:W-:Y:S02]  /*6c60*/  FADD.FTZ R0, -R2, R119 ;  /* 0x0000007702007221 */ /* 0x002fe40000010100 */
[----:B------:R-:W-:Y:S02]  /*6c70*/  FMUL.FTZ R119, R120, c[0x0][0x2d0] ;  /* 0x0000b40078777a20 */ /* 0x000fe40000410000 */
[----:B------:R-:W-:Y:S05]  /*6c80*/  FMUL.FTZ R0, R0, c[0x0][0x2d0] ;  /* 0x0000b40000007a20 */ /* 0x000fea0000410000 */
[----:B------:R1:W-:Y:S01]  /*6c90*/  MUFU.EX2 R167, R138 ;  /* 0x0000008a00a77308 */ /* 0x0003e20000000800 */
[--C-:B------:R-:W-:Y:S02]  /*6ca0*/  FFMA.FTZ R24, R24, c[0x0][0x2d0], -R119.reuse ;  /* 0x0000b40018187a23 */ /* 0x100fe40000010877 */
[--C-:B------:R-:W-:Y:S01]  /*6cb0*/  FFMA.FTZ R25, R25, c[0x0][0x2d0], -R119.reuse ;  /* 0x0000b40019197a23 */ /* 0x100fe20000010877 */
[----:B--2---:R-:W-:Y:S01]  /*6cc0*/  F2FP.BF16.PACK_AB R131, R216, R217 ;  /* 0x000000d9d883723e */ /* 0x004fe200000010ff */
[--C-:B------:R-:W-:Y:S02]  /*6cd0*/  FFMA.FTZ R3, R8, c[0x0][0x2d0], -R119.reuse ;  /* 0x0000b40008037a23 */ /* 0x100fe40000010877 */
[----:B------:R-:W-:Y:S02]  /*6ce0*/  FMUL.FTZ R8, R116, R124 ;  /* 0x0000007c74087220 */ /* 0x000fe40000410000 */
[--C-:B------:R-:W-:Y:S01]  /*6cf0*/  FFMA.FTZ R28, R28, c[0x0][0x2d0], -R119.reuse ;  /* 0x0000b4001c1c7a23 */ /* 0x100fe20000010877 */
[----:B------:R2:W-:Y:S01]  /*6d00*/  MUFU.EX2 R202, R3 ;  /* 0x0000000300ca7308 */ /* 0x0005e20000000800 */
[--C-:B------:R-:W-:Y:S09]  /*6d10*/  FFMA.FTZ R29, R29, c[0x0][0x2d0], -R119.reuse ;  /* 0x0000b4001d1d7a23 */ /* 0x100ff20000010877 */
[----:B------:R-:W3:Y:S01]  /*6d20*/  MUFU.EX2 R0, R0 ;  /* 0x0000000000007308 */ /* 0x000ee20000000800 */
[----:B-1----:R-:W-:Y:S09]  /*6d30*/  LDSM.16.MT88.4 R136, [R180+0x800] ;  /* 0x00080000b488783b */ /* 0x002ff20000004200 */
[----:B------:R-:W-:Y:S01]  /*6d40*/  MUFU.EX2 R171, R28 ;  /* 0x0000001c00ab7308 */ /* 0x000fe20000000800 */
[--C-:B--2---:R-:W-:Y:S02]  /*6d50*/  FFMA.FTZ R3, R9, c[0x0][0x2d0], -R119.reuse ;  /* 0x0000b40009037a23 */ /* 0x104fe40000010877 */
[----:B------:R-:W-:Y:S07]  /*6d60*/  FMUL.FTZ R9, R116, R125 ;  /* 0x0000007d74097220 */ /* 0x000fee0000410000 */
        /* <DEDUP_REMOVED lines=11> */
[----:B------:R3:W-:Y:S01]  /*6e20*/  MUFU.EX2 R175, R24 ;  /* 0x0000001800af7308 */ /* 0x0007e20000000800 */
[----:B------:R-:W-:Y:S02]  /*6e30*/  FMUL.FTZ R91, R0, R91 ;  /* 0x0000005b005b7220 */ /* 0x000fe40000410000 */
[--C-:B-1----:R-:W-:Y:S01]  /*6e40*/  FFMA.FTZ R3, R12, c[0x0][0x2d0], -R119.reuse ;  /* 0x0000b4000c037a23 */ /* 0x102fe20000010877 */
[----:B--2---:R-:W-:Y:S01]  /*6e50*/  F2FP.BF16.PACK_AB R124, R204, R202 ;  /* 0x000000cacc7c723e */ /* 0x004fe200000010ff */
[----:B------:R-:W-:Y:S02]  /*6e60*/  FMUL.FTZ R12, R116, R132 ;  /* 0x00000084740c7220 */ /* 0x000fe40000410000 */
[C---:B------:R-:W-:Y:S02]  /*6e70*/  FMUL.FTZ R94, R0.reuse, R94 ;  /* 0x0000005e005e7220 */ /* 0x040fe40000410000 */
        /* <DEDUP_REMOVED lines=8> */
[----:B------:R-:W-:Y:S02]  /*6f00*/  FMUL.FTZ R115, R0, R115 ;  /* 0x0000007300737220 */ /* 0x000fe40000410000 */
[C---:B------:R-:W-:Y:S02]  /*6f10*/  FMUL.FTZ R28, R117.reuse, R152 ;  /* 0x00000098751c7220 */ /* 0x040fe40000410000 */
[----:B---3--:R-:W-:Y:S02]  /*6f20*/  FMUL.FTZ R24, R117, R144 ;  /* 0x0000009075187220 */ /* 0x008fe40000410000 */
[--C-:B------:R-:W-:Y:S02]  /*6f30*/  FFMA.FTZ R144, R45, c[0x0][0x2d0], -R119.reuse ;  /* 0x0000b4002d907a23 */ /* 0x100fe40000010877 */
[----:B------:R-:W-:Y:S01]  /*6f40*/  FMUL.FTZ R29, R117, R153 ;  /* 0x00000099751d7220 */ /* 0x000fe20000410000 */
[----:B------:R3:W4:Y:S01]  /*6f50*/  MUFU.EX2 R179, R33 ;  /* 0x0000002100b37308 */ /* 0x0007220000000800 */
[--C-:B-1----:R-:W-:Y:S02]  /*6f60*/  FFMA.FTZ R3, R13, c[0x0][0x2d0], -R119.reuse ;  /* 0x0000b4000d037a23 */ /* 0x102fe40000010877 */
[----:B------:R-:W-:Y:S07]  /*6f70*/  FMUL.FTZ R13, R116, R133 ;  /* 0x00000085740d7220 */ /* 0x000fee0000410000 */
[----:B------:R1:W5:Y:S01]  /*6f80*/  MUFU.EX2 R212, R3 ;  /* 0x0000000300d47308 */ /* 0x0003620000000800 */
[----:B--2---:R-:W-:Y:S02]  /*6f90*/  FMUL.FTZ R25, R117, R145 ;  /* 0x0000009175197220 */ /* 0x004fe40000410000 */
[----:B------:R-:W-:Y:S07]  /*6fa0*/  FFMA.FTZ R145, R44, c[0x0][0x2d0], -R119 ;  /* 0x0000b4002c917a23 */ /* 0x000fee0000010877 */
[----:B------:R2:W-:Y:S01]  /*6fb0*/  MUFU.EX2 R177, R34 ;  /* 0x0000002200b17308 */ /* 0x0005e20000000800 */
[----:B---3--:R-:W-:Y:S01]  /*6fc0*/  FMUL.FTZ R33, R116, R149 ;  /* 0x0000009574217220 */ /* 0x008fe20000410000 */
[----:B----4-:R-:W-:Y:S08]  /*6fd0*/  F2FP.BF16.PACK_AB R38, R179, R195 ;  /* 0x000000c3b326723e */ /* 0x010ff000000010ff */
[----:B------:R3:W-:Y:S01]  /*6fe0*/  MUFU.EX2 R178, R35 ;  /* 0x0000002300b27308 */ /* 0x0007e20000000800 */
[----:B-1----:R-:W-:Y:S04]  /*6ff0*/  FMUL.FTZ R3, R2, c[0x0][0x2d0] ;  /* 0x0000b40002037a20 */ /* 0x002fe80000410000 */
[--C-:B------:R-:W-:Y:S02]  /*7000*/  FFMA.FTZ R4, R10, c[0x0][0x2d0], -R3.reuse ;  /* 0x0000b4000a047a23 */ /* 0x100fe40000010803 */
[----:B------:R-:W-:Y:S01]  /*7010*/  FMUL.FTZ R10, R0, R126 ;  /* 0x0000007e000a7220 */ /* 0x000fe20000410000 */
[----:B-----5:R-:W-:Y:S02]  /*7020*/  F2FP.BF16.PACK_AB R126, R212, R211 ;  /* 0x000000d3d47e723e */ /* 0x020fe400000010ff */
[----:B------:R1:W-:Y:S01]  /*7030*/  MUFU.EX2 R201, R4 ;  /* 0x0000000400c97308 */ /* 0x0003e20000000800 */
[--C-:B------:R-:W-:Y:S02]  /*7040*/  FFMA.FTZ R26, R26, c[0x0][0x2d0], -R3.reuse ;  /* 0x0000b4001a1a7a23 */ /* 0x100fe40000010803 */
[--C-:B------:R-:W-:Y:S02]  /*7050*/  FFMA.FTZ R32, R27, c[0x0][0x2d0], -R3.reuse ;  /* 0x0000b4001b207a23 */ /* 0x100fe40000010803 */
[----:B--2---:R-:W-:Y:S02]  /*7060*/  FMUL.FTZ R34, R0, R150 ;  /* 0x0000009600227220 */ /* 0x004fe40000410000 */
[--C-:B------:R-:W-:Y:S02]  /*7070*/  FFMA.FTZ R30, R30, c[0x0][0x2d0], -R3.reuse ;  /* 0x0000b4001e1e7a23 */ /* 0x100fe40000010803 */
[--C-:B------:R-:W-:Y:S01]  /*7080*/  FFMA.FTZ R31, R31, c[0x0][0x2d0], -R3.reuse ;  /* 0x0000b4001f1f7a23 */ /* 0x100fe20000010803 */
[----:B------:R2:W-:Y:S01]  /*7090*/  MUFU.EX2 R173, R26 ;  /* 0x0000001a00ad7308 */ /* 0x0005e20000000800 */
[--C-:B------:R-:W-:Y:S01]  /*70a0*/  FFMA.FTZ R143, R42, c[0x0][0x2d0], -R3.reuse ;  /* 0x0000b4002a8f7a23 */ /* 0x100fe20000010803 */
[----:B------:R-:W-:Y:S01]  /*70b0*/  F2FP.BF16.PACK_AB R42, R172, R171 ;  /* 0x000000abac2a723e */ /* 0x000fe200000010ff */
[----:B---3--:R-:W-:Y:S02]  /*70c0*/  FMUL.FTZ R35, R0, R151 ;  /* 0x0000009700237220 */ /* 0x008fe40000410000 */
[----:B------:R-:W-:Y:S02]  /*70d0*/  FFMA.FTZ R142, R43, c[0x0][0x2d0], -R3 ;  /* 0x0000b4002b8e7a23 */ /* 0x000fe40000010803 */
[----:B------:R-:W-:Y:S02]  /*70e0*/  FMUL.FTZ R27, R118, R147 ;  /* 0x00000093761b7220 */ /* 0x000fe40000410000 */
[----:B------:R-:W-:Y:S01]  /*70f0*/  FFMA.FTZ R147, R40, c[0x0][0x2d0], -R119 ;  /* 0x0000b40028937a23 */ /* 0x000fe20000010877 */
[----:B------:R3:W-:Y:S01]  /*7100*/  MUFU.EX2 R170, R30 ;  /* 0x0000001e00aa7308 */ /* 0x0007e20000000800 */
[----:B------:R-:W-:Y:S01]  /*7110*/  F2FP.BF16.PACK_AB R40, R176, R175 ;  /* 0x000000afb028723e */ /* 0x000fe200000010ff */
[----:B-1----:R-:W-:Y:S02]  /*7120*/  FFMA.FTZ R4, R11, c[0x0][0x2d0], -R3 ;  /* 0x0000b4000b047a23 */ /* 0x002fe40000010803 */
[----:B------:R-:W-:Y:S06]  /*7130*/  FMUL.FTZ R11, R0, R127 ;  /* 0x0000007f000b7220 */ /* 0x000fec0000410000 */
[----:B------:R1:W4:Y:S01]  /*7140*/  MUFU.EX2 R203, R4 ;  /* 0x0000000400cb7308 */ /* 0x0003220000000800 */
[----:B--2---:R-:W-:Y:S02]  /*7150*/  FMUL.FTZ R26, R118, R146 ;  /* 0x00000092761a7220 */ /* 0x004fe40000410000 */
[----:B------:R-:W-:Y:S02]  /*7160*/  FFMA.FTZ R146, R41, c[0x0][0x2d0], -R119 ;  /* 0x0000b40029927a23 */ /* 0x000fe40000010877 */
[--C-:B------:R-:W-:Y:S05]  /*7170*/  FFMA.FTZ R119, R46, c[0x0][0x2d0], -R3.reuse ;  /* 0x0000b4002e777a23 */ /* 0x100fea0000010803 */
[----:B------:R-:W2:Y:S01]  /*7180*/  MUFU.EX2 R169, R31 ;  /* 0x0000001f00a97308 */ /* 0x000ea20000000800 */
[----:B---3--:R-:W-:Y:S01]  /*7190*/  FMUL.FTZ R30, R118, R154 ;  /* 0x0000009a761e7220 */ /* 0x008fe20000410000 */
[----:B------:R-:W-:Y:S08]  /*71a0*/  F2FP.BF16.PACK_AB R154, R168, R167 ;  /* 0x000000a7a89a723e */ /* 0x000ff000000010ff */
[----:B------:R3:W5:Y:S01]  /*71b0*/  MUFU.EX2 R174, R32 ;  /* 0x0000002000ae7308 */ /* 0x0007620000000800 */
[--C-:B-1----:R-:W-:Y:S01]  /*71c0*/  FFMA.FTZ R4, R14, c[0x0][0x2d0], -R3.reuse ;  /* 0x0000b4000e047a23 */ /* 0x102fe20000010803 */
[----:B----4-:R-:W-:Y:S01]  /*71d0*/  F2FP.BF16.PACK_AB R125, R203, R201 ;  /* 0x000000c9cb7d723e */ /* 0x010fe200000010ff */
[----:B------:R-:W-:Y:S07]  /*71e0*/  FMUL.FTZ R14, R0, R134 ;  /* 0x00000086000e7220 */ /* 0x000fee0000410000 */
[----:B------:R1:W4:Y:S01]  /*71f0*/  MUFU.EX2 R209, R4 ;  /* 0x0000000400d17308 */ /* 0x0003220000000800 */
[----:B--2---:R-:W-:Y:S01]  /*7200*/  F2FP.BF16.PACK_AB R43, R169, R170 ;  /* 0x000000aaa92b723e */ /* 0x004fe200000010ff */
[----:B------:R-:W-:Y:S08]  /*7210*/  FMUL.FTZ R31, R118, R155 ;  /* 0x0000009b761f7220 */ /* 0x000ff00000410000 */
[----:B------:R-:W-:Y:S01]  /*7220*/  MUFU.EX2 R160, R144 ;  /* 0x0000009000a07308 */ /* 0x000fe20000000800 */
[----:B---3--:R-:W-:Y:S01]  /*7230*/  FMUL.FTZ R32, R116, R148 ;  /* 0x0000009474207220 */ /* 0x008fe20000410000 */
[----:B-----5:R-:W-:Y:S08]  /*7240*/  F2FP.BF16.PACK_AB R41, R174, R173 ;  /* 0x000000adae29723e */ /* 0x020ff000000010ff */
[----:B------:R-:W-:Y:S01]  /*7250*/  MUFU.EX2 R119, R119 ;  /* 0x0000007700777308 */ /* 0x000fe20000000800 */
[--C-:B-1----:R-:W-:Y:S02]  /*7260*/  FFMA.FTZ R4, R15, c[0x0][0x2d0], -R3.reuse ;  /* 0x0000b4000f047a23 */ /* 0x102fe40000010803 */
[C---:B------:R-:W-:Y:S02]  /*7270*/  FMUL.FTZ R15, R0.reuse, R135 ;  /* 0x00000087000f7220 */ /* 0x040fe40000410000 */
[----:B------:R-:W1:Y:S01]  /*7280*/  LDSM.16.MT88.4 R132, [R181] ;  /* 0x00000000b584783b */ /* 0x000e620000004200 */
[----:B------:R-:W-:Y:S04]  /*7290*/  FFMA.FTZ R3, R47, c[0x0][0x2d0], -R3 ;  /* 0x0000b4002f037a23 */ /* 0x000fe80000010803 */
[----:B------:R2:W3:Y:S01]  /*72a0*/  MUFU.EX2 R210, R4 ;  /* 0x0000000400d27308 */ /* 0x0004e20000000800 */
[----:B------:R-:W-:Y:S04]  /*72b0*/  FFMA.FTZ R0, R0, R215, R201 ;  /* 0x000000d700007223 */ /* 0x000fe800000100c9 */
[----:B------:R-:W-:Y:S01]  /*72c0*/  FADD.FTZ R0, R203, R0 ;  /* 0x00000000cb007221 */ /* 0x000fe20000010000 */
[----:B------:R-:W-:Y:S03]  /*72d0*/  LDSM.16.MT88.4 R44, [R180+0x1000] ;  /* 0x00100000b42c783b */ /* 0x000fe60000004200 */
[----:B----4-:R-:W-:Y:S02]  /*72e0*/  FADD.FTZ R0, R209, R0 ;  /* 0x00000000d1007221 */ /* 0x010fe40000010000 */
[----:B--2---:R-:W-:Y:S01]  /*72f0*/  FMUL.FTZ R4, R117, R128 ;  /* 0x0000008075047220 */ /* 0x004fe20000410000 */
[----:B------:R-:W-:Y:S01]  /*7300*/  F2FP.BF16.PACK_AB R128, R207, R162 ;  /* 0x000000a2cf80723e */ /* 0x000fe200000010ff */
[----:B------:R-:W-:Y:S01]  /*7310*/  FFMA.FTZ R117, R117, R200, R162 ;  /* 0x000000c875757223 */ /* 0x000fe200000100a2 */
[C---:B---3--:R-:W-:Y:S01]  /*7320*/  F2FP.BF16.PACK_AB R127, R210.reuse, R209 ;  /* 0x000000d1d27f723e */ /* 0x048fe200000010ff */
[----:B------:R-:W2:Y:S01]  /*7330*/  MUFU.EX2 R162, R141 ;  /* 0x0000008d00a27308 */ /* 0x000ea20000000800 */
[----:B------:R-:W-:Y:S03]  /*7340*/  FADD.FTZ R0, R210, R0 ;  /* 0x00000000d2007221 */ /* 0x000fe60000010000 */
[-C--:B------:R-:W-:Y:S08]  /*7350*/  HMMA.16816.F32.BF16 R4, R128, R156.reuse, R4 ;  /* 0x0000009c8004723c */ /* 0x080ff00000041804 */
[C---:B------:R-:W-:Y:S01]  /*7360*/  HMMA.16816.F32.BF16 R8, R124.reuse, R156, R8 ;  /* 0x0000009c7c08723c */ /* 0x040fe20000041808 */
[----:B------:R-:W-:Y:S07]  /*7370*/  MUFU.EX2 R156, R147 ;  /* 0x00000093009c7308 */ /* 0x000fee0000000800 */
[-C--:B------:R-:W-:Y:S03]  /*7380*/  HMMA.16816.F32.BF16 R12, R124, R158.reuse, R12 ;  /* 0x0000009e7c0c723c */ /* 0x080fe6000004180c */
[----:B------:R-:W-:Y:S01]  /*7390*/  MUFU.EX2 R157, R142 ;  /* 0x0000008e009d7308 */ /* 0x000fe20000000800 */
[----:B--2---:R-:W-:Y:S04]  /*73a0*/  F2FP.BF16.PACK_AB R152, R166, R162 ;  /* 0x000000a2a698723e */ /* 0x004fe800000010ff */
[C---:B------:R-:W-:Y:S05]  /*73b0*/  HMMA.16816.F32.BF16 R16, R128.reuse, R158, R16 ;  /* 0x0000009e8010723c */ /* 0x040fea0000041810 */
[----:B------:R-:W-:Y:S03]  /*73c0*/  MUFU.EX2 R158, R146 ;  /* 0x00000092009e7308 */ /* 0x000fe60000000800 */
[-C--:B-1----:R-:W-:Y:S07]  /*73d0*/  HMMA.16816.F32.BF16 R52, R128, R132.reuse, R52 ;  /* 0x000000848034723c */ /* 0x082fee0000041834 */
[----:B------:R-:W-:Y:S01]  /*73e0*/  MUFU.EX2 R159, R145 ;  /* 0x00000091009f7308 */ /* 0x000fe20000000800 */
        /* <DEDUP_REMOVED lines=24> */
[----:B------:R-:W-:Y:S01]  /*7570*/  MUFU.EX2 R165, R132 ;  /* 0x0000008400a57308 */ /* 0x000fe20000000800 */
[----:B------:R-:W-:Y:S01]  /*7580*/  FFMA.FTZ R133, R39, c[0x0][0x2d0], -R161 ;  /* 0x0000b40027857a23 */ /* 0x000fe200000108a1 */
[----:B------:R-:W-:Y:S03]  /*7590*/  F2FP.BF16.PACK_AB R39, R178, R177 ;  /* 0x000000b1b227723e */ /* 0x000fe600000010ff */
[----:B------:R-:W-:Y:S01]  /*75a0*/  HMMA.16816.F32.BF16 R28, R128, R134, R28 ;  /* 0x00000086801c723c */ /* 0x000fe2000004181c */
[----:B------:R-:W2:Y:S04]  /*75b0*/  LDSM.16.MT88.4 R48, [R181+0x400] ;  /* 0x00040000b530783b */ /* 0x000ea80000004200 */
[----:B------:R-:W3:Y:S10]  /*75c0*/  MUFU.EX2 R164, R133 ;  /* 0x0000008500a47308 */ /* 0x000ef40000000800 */
[----:B------:R-:W4:Y:S01]  /*75d0*/  MUFU.EX2 R161, R140 ;  /* 0x0000008c00a17308 */ /* 0x000f220000000800 */
[----:B---3--:R-:W-:Y:S01]  /*75e0*/  F2FP.BF16.PACK_AB R153, R164, R163 ;  /* 0x000000a3a499723e */ /* 0x008fe200000010ff */
[-C--:B-1----:R-:W-:Y:S05]  /*75f0*/  HMMA.16816.F32.BF16 R4, R36, R124.reuse, R4 ;  /* 0x0000007c2404723c */ /* 0x082fea0000041804 */
[----:B----4-:R-:W-:Y:S03]  /*7600*/  F2FP.BF16.PACK_AB R155, R161, R165 ;  /* 0x000000a5a19b723e */ /* 0x010fe600000010ff */
[C---:B------:R-:W-:Y:S08]  /*7610*/  HMMA.16816.F32.BF16 R8, R40.reuse, R124, R8 ;  /* 0x0000007c2808723c */ /* 0x040ff00000041808 */
[-C--:B------:R-:W-:Y:S08]  /*7620*/  HMMA.16816.F32.BF16 R12, R40, R126.reuse, R12 ;  /* 0x0000007e280c723c */ /* 0x080ff0000004180c */
[C---:B------:R-:W-:Y:S08]  /*7630*/  HMMA.16816.F32.BF16 R16, R36.reuse, R126, R16 ;  /* 0x0000007e2410723c */ /* 0x040ff00000041810 */
[-C--:B--2---:R-:W-:Y:S08]  /*7640*/  HMMA.16816.F32.BF16 R52, R36, R48.reuse, R52 ;  /* 0x000000302434723c */ /* 0x084ff00000041834 */
        /* <DEDUP_REMOVED lines=18> */
[----:B------:R-:W2:Y:S07]  /*7770*/  MUFU.EX2 R47, R143 ;  /* 0x0000008f002f7308 */ /* 0x000eae0000000800 */
[-C--:B-1----:R-:W-:Y:S03]  /*7780*/  HMMA.16816.F32.BF16 R24, R36, R48.reuse, R24 ;  /* 0x000000302418723c */ /* 0x082fe60000041818 */
[----:B------:R1:W3:Y:S05]  /*7790*/  MUFU.EX2 R46, R3 ;  /* 0x00000003002e7308 */ /* 0x0002ea0000000800 */
[C---:B------:R-:W-:Y:S08]  /*77a0*/  HMMA.16816.F32.BF16 R32, R40.reuse, R48, R32 ;  /* 0x000000302820723c */ /* 0x040ff00000041820 */
[-C--:B------:R-:W-:Y:S07]  /*77b0*/  HMMA.16816.F32.BF16 R112, R40, R50.reuse, R112 ;  /* 0x000000322870723c */ /* 0x080fee0000041870 */
[----:B------:R-:W-:Y:S01]  /*77c0*/  FFMA.FTZ R40, R116, R214, R202 ;  /* 0x000000d674287223 */ /* 0x000fe200000100ca */
[----:B------:R-:W-:Y:S04]  /*77d0*/  HMMA.16816.F32.BF16 R28, R36, R50, R28 ;  /* 0x00000032241c723c */ /* 0x000fe8000004181c */
[----:B------:R-:W-:Y:S02]  /*77e0*/  FADD.FTZ R41, R207, R117 ;  /* 0x00000075cf297221 */ /* 0x000fe40000010000 */
[----:B------:R-:W-:Y:S01]  /*77f0*/  FADD.FTZ R44, R204, R40 ;  /* 0x00000028cc2c7221 */ /* 0x000fe20000010000 */
[----:B------:R-:W-:Y:S01]  /*7800*/  F2FP.BF16.PACK_AB R36, R158, R156 ;  /* 0x0000009c9e24723e */ /* 0x000fe200000010ff */
[-C--:B------:R-:W-:Y:S01]  /*7810*/  HMMA.16816.F32.BF16 R128, R152, R136.reuse, R4 ;  /* 0x000000889880723c */ /* 0x080fe20000041804 */
[----:B------:R-:W4:Y:S04]  /*7820*/  LDSM.16.MT88.4 R4, [R181+0x800] ;  /* 0x00080000b504783b */ /* 0x000f280000004200 */
[----:B--2---:R-:W-:Y:S01]  /*7830*/  F2FP.BF16.PACK_AB R37, R157, R47 ;  /* 0x0000002f9d25723e */ /* 0x004fe200000010ff */
[----:B-1----:R-:W-:Y:S01]  /*7840*/  FFMA.FTZ R3, R118, R213, R205 ;  /* 0x000000d576037223 */ /* 0x002fe200000100cd */
[----:B------:R-:W-:Y:S02]  /*7850*/  F2FP.BF16.PACK_AB R38, R160, R159 ;  /* 0x0000009fa026723e */ /* 0x000fe400000010ff */
[----:B---3--:R-:W-:Y:S03]  /*7860*/  F2FP.BF16.PACK_AB R39, R46, R119 ;  /* 0x000000772e27723e */ /* 0x008fe600000010ff */
[----:B------:R-:W-:Y:S02]  /*7870*/  FADD.FTZ R45, R206, R3 ;  /* 0x00000003ce2d7221 */ /* 0x000fe40000010000 */
[----:B------:R-:W-:Y:S02]  /*7880*/  FADD.FTZ R3, R208, R41 ;  /* 0x00000029d0037221 */ /* 0x000fe40000010000 */
[C---:B------:R-:W-:Y:S01]  /*7890*/  HMMA.16816.F32.BF16 R124, R36.reuse, R136, R8 ;  /* 0x00000088247c723c */ /* 0x040fe20000041808 */
[----:B------:R-:W1:Y:S03]  /*78a0*/  LDSM.16.MT88.4 R8, [R180+0x1400] ;  /* 0x00140000b408783b */ /* 0x000e660000004200 */
[----:B------:R-:W-:Y:S04]  /*78b0*/  FADD.FTZ R3, R218, R3 ;  /* 0x00000003da037221 */ /* 0x000fe80000010000 */
[-C--:B------:R-:W-:Y:S01]  /*78c0*/  HMMA.16816.F32.BF16 R132, R36, R138.reuse, R12 ;  /* 0x0000008a2484723c */ /* 0x080fe2000004180c */
[----:B------:R-:W2:Y:S03]  /*78d0*/  LDSM.16.MT88.4 R40, [R181+0x1400] ;  /* 0x00140000b528783b */ /* 0x000ea60000004200 */
[----:B------:R-:W-:Y:S04]  /*78e0*/  FADD.FTZ R3, R198, R3 ;  /* 0x00000003c6037221 */ /* 0x000fe80000010000 */
[C---:B------:R-:W-:Y:S01]  /*78f0*/  HMMA.16816.F32.BF16 R136, R152.reuse, R138, R16 ;  /* 0x0000008a9888723c */ /* 0x040fe20000041810 */
[----:B------:R-:W3:Y:S03]  /*7900*/  LDSM.16.MT88.4 R12, [R180+0x2000] ;  /* 0x00200000b40c783b */ /* 0x000ee60000004200 */
[----:B------:R-:W-:Y:S04]  /*7910*/  FADD.FTZ R3, R199, R3 ;  /* 0x00000003c7037221 */ /* 0x000fe80000010000 */
[-C--:B----4-:R-:W-:Y:S01]  /*7920*/  HMMA.16816.F32.BF16 R52, R152, R4.reuse, R52 ;  /* 0x000000049834723c */ /* 0x090fe20000041834 */
[----:B------:R-:W4:Y:S07]  /*7930*/  LDSM.16.MT88.4 R16, [R181+0x2000] ;  /* 0x00200000b510783b */ /* 0x000f2e0000004200 */
        /* <DEDUP_REMOVED lines=32> */
[-C--:B---3--:R-:W-:Y:S04]  /*7b40*/  HMMA.16816.F32.BF16 R100, R152, R12.reuse, R100 ;  /* 0x0000000c9864723c */ /* 0x088fe80000041864 */
        /* <DEDUP_REMOVED lines=11> */
[-C--:B----4-:R-:W-:Y:S04]  /*7c00*/  HMMA.16816.F32.BF16 R144, R152, R16.reuse, R24 ;  /* 0x000000109890723c */ /* 0x090fe80000041818 */
[----:B------:R-:W-:Y:S01]  /*7c10*/  FADD.FTZ R0, R119, R5 ;  /* 0x0000000577007221 */ /* 0x000fe20000010000 */
[----:B------:R-:W-:Y:S01]  /*7c20*/  MOV R119, R2 ;  /* 0x0000000200777202 */ /* 0x000fe20000000f00 */
[----:B------:R-:W-:Y:S02]  /*7c30*/  FADD.FTZ R200, R168, R6 ;  /* 0x00000006a8c87221 */ /* 0x000fe40000010000 */
[C---:B------:R-:W-:Y:S04]  /*7c40*/  HMMA.16816.F32.BF16 R148, R36.reuse, R16, R32 ;  /* 0x000000102494723c */ /* 0x040fe80000041820 */
[----:B------:R-:W-:Y:S02]  /*7c50*/  FADD.FTZ R213, R161, R4 ;  /* 0x00000004a1d57221 */ /* 0x000fe40000010000 */
[----:B------:R-:W-:Y:S02]  /*7c60*/  FADD.FTZ R214, R160, R3 ;  /* 0x00000003a0d67221 */ /* 0x000fe40000010000 */
[-C--:B------:R-:W-:Y:S04]  /*7c70*/  HMMA.16816.F32.BF16 R112, R36, R18.reuse, R112 ;  /* 0x000000122470723c */ /* 0x080fe80000041870 */
[----:B------:R-:W-:Y:S04]  /*7c80*/  FADD.FTZ R215, R46, R0 ;  /* 0x000000002ed77221 */ /* 0x000fe80000010000 */
[----:B------:R-:W-:Y:S01]  /*7c90*/  HMMA.16816.F32.BF16 R152, R152, R18, R28 ;  /* 0x000000129898723c */ /* 0x000fe2000004181c */
[----:B------:R-:W-:-:S07]  /*7ca0*/  @P2 BRA `(.L_x_1479) ;  /* 0xffffd8e000002947 */ /* 0x000fce000383ffff */
.L_x_1476:
[----:B------:R-:W-:Y:S11]  /*7cb0*/  @!UPT UIADD3 URZ, URZ, URZ, URZ ;  /* 0x0000003f3f3ff290 */ /* 0x000ff6000fffe03f */
        /* <DEDUP_REMOVED lines=16> */
.L_x_1556:
        /* <DEDUP_REMOVED lines=134> */
.L_x_1461:
[----:B------:R-:W2:Y:S01]  /*8620*/  S2R R2, SR_TID.X ;  /* 0x0000000000027919 */ /* 0x000ea20000002100 */
[----:B------:R-:W-:Y:S01]  /*8630*/  BSSY B0, `(.L_x_1481) ;  /* 0x0000010000007945 */ /* 0x000fe20003800000 */
[----:B--2---:R-:W-:-:S13]  /*8640*/  LOP3.LUT P0, RZ, R2, 0x7f, RZ, 0xc0, !PT ;  /* 0x0000007f02ff7812 */ /* 0x004fda000780c0ff */
[----:B------:R-:W-:Y:S05]  /*8650*/  @P0 BRA `(.L_x_1482) ;  /* 0x000000d000000947 */ /* 0x000fea0003800000 */
[----:B------:R-:W2:Y:S01]  /*8660*/  S2R R4, SR_LANEID ;  /* 0x0000000000047919 */ /* 0x000ea20000000000 */
        /* <DEDUP_REMOVED lines=11> */
[----:B---3--:R-:W-:-:S06]  /*8720*/  IADD3 R232, R3, c[0x0][0xc], R2 ;  /* 0x0000030003e87a10 */ /* 0x008fcc0007ffe002 */
.L_x_1482:
[----:B------:R-:W-:Y:S05]  /*8730*/  BSYNC B0 ;  /* 0x0000000000007941 */ /* 0x000fea0003800000 */
.L_x_1481:
[----:B------:R-:W-:Y:S01]  /*8740*/  PRMT R0, R0, 0x9910, RZ ;  /* 0x0000991000007816 */ /* 0x000fe200000000ff */
[----:B------:R-:W-:Y:S01]  /*8750*/  BSSY B1, `(.L_x_1483) ;  /* 0x0000388000017945 */ /* 0x000fe20003800000 */
[----:B------:R-:W-:Y:S02]  /*8760*/  IMAD.MOV.U32 R74, RZ, RZ, R232 ;  /* 0x000000ffff4a7224 */ /* 0x000fe400078e00e8 */
[----:B------:R-:W-:-:S13]  /*8770*/  ISETP.NE.AND P0, PT, R0, RZ, PT ;  /* 0x000000ff0000720c */ /* 0x000fda0003f05270 */
[----:B------:R-:W-:Y:S05]  /*8780*/  @!P0 BRA `(.L_x_1484) ;  /* 0x00002ba000008947 */ /* 0x000fea0003800000 */
[----:B------:R-:W2:Y:S04]  /*8790*/  LDL R6, [R1+0x30] ;  /* 0x0000300001067983 */ /* 0x000ea80000100800 */
[----:B------:R-:W3:Y:S01]  /*87a0*/  LDL R8, [R1+0x2c] ;  /* 0x00002c0001087983 */ /* 0x000ee20000100800 */
[----:B------:R-:W-:Y:S01]  /*87b0*/  WARPSYNC 0xffffffff ;  /* 0xffffffff00007948 */ /* 0x000fe20003800000 */
[----:B------:R-:W-:Y:S01]  /*87c0*/  F2FP.BF16.PACK_AB R0, R129, R128 ;  /* 0x000000808100723e */ /* 0x000fe200000010ff */
[----:B------:R-:W-:Y:S01]  /*87d0*/  IMAD.MOV.U32 R11, RZ, RZ, c[0x0][0x388] ;  /* 0x0000e200ff0b7624 */ /* 0x000fe200078e00ff */
[----:B------:R-:W-:Y:S01]  /*87e0*/  BAR.SYNC.DEFER_BLOCKING 0x1, 0x80 ;  /* 0x0042000000007b1d */ /* 0x000fe20000010000 */
[----:B------:R-:W-:Y:S02]  /*87f0*/  F2FP.BF16.PACK_AB R3, R153, R152 ;  /* 0x000000989903723e */ /* 0x000fe400000010ff */
[----:B------:R-:W-:-:S02]  /*8800*/  F2FP.BF16.PACK_AB R2, R137, R136 ;  /* 0x000000888902723e */ /* 0x000fc400000010ff */
[----:B------:R-:W-:Y:S02]  /*8810*/  F2FP.BF16.PACK_AB R4, R47, R46 ;  /* 0x0000002e2f04723e */ /* 0x000fe400000010ff */
[----:B------:R-:W-:Y:S02]  /*8820*/  F2FP.BF16.PACK_AB R5, R73, R72 ;  /* 0x000000484905723e */ /* 0x000fe400000010ff */
[----:B------:R-:W-:Y:S02]  /*8830*/  ISETP.NE.U32.AND P0, PT, RZ, c[0x0][0x508], PT ;  /* 0x00014200ff007a0c */ /* 0x000fe40003f05070 */
[----:B------:R-:W-:Y:S02]  /*8840*/  ISETP.NE.U32.AND P2, PT, RZ, c[0x0][0x500], PT ;  /* 0x00014000ff007a0c */ /* 0x000fe40003f45070 */
[----:B------:R-:W-:Y:S02]  /*8850*/  ISETP.NE.AND.EX P1, PT, RZ, c[0x0][0x50c], PT, P0 ;  /* 0x00014300ff007a0c */ /* 0x000fe40003f25300 */
[----:B------:R-:W-:Y:S01]  /*8860*/  ISETP.NE.AND.EX P2, PT, RZ, c[0x0][0x504], PT, P2 ;  /* 0x00014100ff007a0c */ /* 0x000fe20003f45320 */
[----:B------:R4:W-:Y:S04]  /*8870*/  STS [R239+0x80], R0 ;  /* 0x00008000ef007388 */ /* 0x0009e80000000800 */
[----:B------:R1:W-:Y:S04]  /*8880*/  STS [R239+0x280], R3 ;  /* 0x00028003ef007388 */ /* 0x0003e80000000800 */
[----:B------:R1:W-:Y:S01]  /*8890*/  STS [R252], R2 ;  /* 0x00000002fc007388 */ /* 0x0003e20000000800 */
[----:B----4-:R-:W-:-:S02]  /*88a0*/  F2FP.BF16.PACK_AB R0, R163, R162 ;  /* 0x000000a2a300723e */ /* 0x010fc400000010ff */
[----:B-1----:R-:W-:-:S03]  /*88b0*/  F2FP.BF16.PACK_AB R3, R29, R28 ;  /* 0x0000001c1d03723e */ /* 0x002fc600000010ff */
[----:B------:R1:W-:Y:S01]  /*88c0*/  STS [R252+0x200], R0 ;  /* 0x00020000fc007388 */ /* 0x0003e20000000800 */
[----:B------:R-:W-:-:S03]  /*88d0*/  F2FP.BF16.PACK_AB R2, R57, R56 ;  /* 0x000000383902723e */ /* 0x000fc600000010ff */
[----:B------:R4:W-:Y:S04]  /*88e0*/  STS [R239+0x1080], R3 ;  /* 0x00108003ef007388 */ /* 0x0009e80000000800 */
[----:B------:R4:W-:Y:S04]  /*88f0*/  STS [R239+0x1280], R2 ;  /* 0x00128002ef007388 */ /* 0x0009e80000000800 */
[----:B------:R4:W-:Y:S01]  /*8900*/  STS [R252+0x1200], R4 ;  /* 0x00120004fc007388 */ /* 0x0009e20000000800 */
[----:B-1----:R-:W-:Y:S02]  /*8910*/  F2FP.BF16.PACK_AB R0, R31, R30 ;  /* 0x0000001e1f00723e */ /* 0x002fe400000010ff */
[----:B----4-:R-:W-:-:S03]  /*8920*/  F2FP.BF16.PACK_AB R3, R117, R116 ;  /* 0x000000747503723e */ /* 0x010fc600000010ff */
[----:B------:R1:W-:Y:S01]  /*8930*/  STS [R252+0x1000], R0 ;  /* 0x00100000fc007388 */ /* 0x0003e20000000800 */
[----:B------:R-:W-:Y:S02]  /*8940*/  F2FP.BF16.PACK_AB R2, R165, R164 ;  /* 0x000000a4a502723e */ /* 0x000fe400000010ff */
[----:B------:R-:W-:Y:S02]  /*8950*/  F2FP.BF16.PACK_AB R4, R33, R32 ;  /* 0x000000202104723e */ /* 0x000fe400000010ff */
[----:B-1----:R-:W-:Y:S01]  /*8960*/  F2FP.BF16.PACK_AB R0, R157, R156 ;  /* 0x0000009c9d00723e */ /* 0x002fe200000010ff */
        /* <DEDUP_REMOVED lines=8> */
[----:B------:R3:W-:Y:S04]  /*89f0*/  STS [R6+0x1280], R2 ;  /* 0x0012800206007388 */ /* 0x0007e80000000800 */
[----:B------:R4:W-:Y:S01]  /*8a00*/  STS [R8+0x1000], R0 ;  /* 0x0010000008007388 */ /* 0x0009e20000000800 */
[----:B-1----:R-:W-:Y:S02]  /*8a10*/  F2FP.BF16.PACK_AB R3, R159, R158 ;  /* 0x0000009e9f03723e */ /* 0x002fe400000010ff */
[----:B--2---:R-:W-:-:S02]  /*8a20*/  F2FP.BF16.PACK_AB R4, R63, R62 ;  /* 0x0000003e3f04723e */ /* 0x004fc400000010ff */
[----:B---3--:R-:W-:-:S03]  /*8a30*/  F2FP.BF16.PACK_AB R2, R131, R130 ;  /* 0x000000828302723e */ /* 0x008fc600000010ff */
[----:B------:R1:W-:Y:S01]  /*8a40*/  STS [R8+0x1200], R4 ;  /* 0x0012000408007388 */ /* 0x0003e20000000800 */
[----:B----4-:R-:W-:-:S03]  /*8a50*/  F2FP.BF16.PACK_AB R0, R161, R160 ;  /* 0x000000a0a100723e */ /* 0x010fc600000010ff */
        /* <DEDUP_REMOVED lines=26> */
[----:B------:R4:W-:Y:S04]  /*8c00*/  STS [R8+0x3000], R0 ;  /* 0x0030000008007388 */ /* 0x0009e80000000800 */
[----:B------:R-:W-:Y:S01]  /*8c10*/  STS [R8+0x3200], R5 ;  /* 0x0032000508007388 */ /* 0x000fe20000000800 */
[----:B-1----:R-:W-:-:S02]  /*8c20*/  F2FP.BF16.PACK_AB R3, R103, R102 ;  /* 0x000000666703723e */ /* 0x002fc400000010ff */
[----:B--2---:R-:W-:-:S03]  /*8c30*/  F2FP.BF16.PACK_AB R4, R101, R100 ;  /* 0x000000646504723e */ /* 0x004fc600000010ff */
[----:B------:R1:W-:Y:S01]  /*8c40*/  STS [R239+0x4280], R3 ;  /* 0x00428003ef007388 */ /* 0x0003e20000000800 */
        /* <DEDUP_REMOVED lines=14> */
[----:B--2---:R-:W-:-:S03]  /*8d30*/  @P1 LEA R4, P0, R230, c[0x0][0x508], 0x2 ;  /* 0x00014200e6041a11 */ /* 0x004fc600078010ff */
[----:B------:R1:W-:Y:S01]  /*8d40*/  STS [R6+0x4080], R3 ;  /* 0x0040800306007388 */ /* 0x0003e20000000800 */
[----:B---3--:R-:W-:Y:S02]  /*8d50*/  F2FP.BF16.PACK_AB R2, R147, R146 ;  /* 0x000000929302723e */ /* 0x008fe400000010ff */
[----:B------:R-:W-:Y:S02]  /*8d60*/  @P1 LEA.HI.X R5, R230, c[0x0][0x50c], R238, 0x2, P0 ;  /* 0x00014300e6051a11 */ /* 0x000fe400000f14ee */
[----:B----4-:R-:W-:Y:S01]  /*8d70*/  F2FP.BF16.PACK_AB R0, R81, R80 ;  /* 0x000000505100723e */ /* 0x010fe200000010ff */
[----:B------:R2:W-:Y:S04]  /*8d80*/  STS [R6+0x4280], R2 ;  /* 0x0042800206007388 */ /* 0x0005e80000000800 */
[----:B------:R3:W-:Y:S01]  /*8d90*/  STS [R8+0x4000], R0 ;  /* 0x0040000008007388 */ /* 0x0007e20000000800 */
[----:B-1----:R-:W-:-:S05]  /*8da0*/  F2FP.BF16.PACK_AB R3, R83, R82 ;  /* 0x000000525303723e */ /* 0x002fca00000010ff */
[----:B------:R1:W-:Y:S01]  /*8db0*/  STS [R8+0x4200], R3 ;  /* 0x0042000308007388 */ /* 0x0003e20000000800 */
[----:B--2---:R-:W-:Y:S02]  /*8dc0*/  F2FP.BF16.PACK_AB R2, R43, R42 ;  /* 0x0000002a2b02723e */ /* 0x004fe400000010ff */
[----:B---3--:R-:W-:-:S03]  /*8dd0*/  F2FP.BF16.PACK_AB R0, R55, R54 ;  /* 0x000000363700723e */ /* 0x008fc600000010ff */
[----:B------:R2:W-:Y:S04]  /*8de0*/  STS [R6+0x5080], R2 ;  /* 0x0050800206007388 */ /* 0x0005e80000000800 */
[----:B------:R3:W-:Y:S01]  /*8df0*/  STS [R6+0x5280], R0 ;  /* 0x0052800006007388 */ /* 0x0007e20000000800 */
[----:B-1----:R-:W-:-:S05]  /*8e00*/  F2FP.BF16.PACK_AB R3, R27, R26 ;  /* 0x0000001a1b03723e */ /* 0x002fca00000010ff */
[----:B------:R1:W-:Y:S01]  /*8e10*/  STS [R8+0x5000], R3 ;  /* 0x0050000308007388 */ /* 0x0003e20000000800 */
[----:B--2---:R-:W-:Y:S01]  /*8e20*/  IMAD.MOV.U32 R2, RZ, RZ, RZ ;  /* 0x000000ffff027224 */ /* 0x004fe200078e00ff */
[----:B---3--:R-:W-:Y:S01]  /*8e30*/  F2FP.BF16.PACK_AB R0, R45, R44 ;  /* 0x0000002c2d00723e */ /* 0x008fe200000010ff */
[----:B------:R-:W-:-:S04]  /*8e40*/  IMAD.MOV.U32 R6, RZ, RZ, 0x4 ;  /* 0x00000004ff067424 */ /* 0x000fc800078e00ff */
[----:B------:R2:W-:Y:S01]  /*8e50*/  STS [R8+0x5200], R0 ;  /* 0x0052000008007388 */ /* 0x0005e20000000800 */
[----:B------:R-:W-:-:S03]  /*8e60*/  IMAD.WIDE R6, R230, R6, c[0x0][0x500] ;  /* 0x00014000e6067625 */ /* 0x000fc600078e0206 */
[----:B------:R-:W-:Y:S06]  /*8e70*/  BAR.SYNC.DEFER_BLOCKING 0x1, 0x80 ;  /* 0x0042000000007b1d */ /* 0x000fec0000010000 */
[----:B------:R2:W5:Y:S04]  /*8e80*/  @P1 LDG.E R11, [R4.64] ;  /* 0x00000006040b1981 */ /* 0x000568000c1e1900 */
[----:B------:R2:W5:Y:S01]  /*8e90*/  @P2 LDG.E R2, [R6.64] ;  /* 0x0000000606022981 */ /* 0x000562000c1e1900 */
[----:B------:R-:W-:-:S04]  /*8ea0*/  ISETP.NE.AND P0, PT, R234, RZ, PT ;  /* 0x000000ffea00720c */ /* 0x000fc80003f05270 */
[----:B-1----:R-:W-:Y:S01]  /*8eb0*/  SEL R3, R234, c[0x0][0x3d4], P0 ;  /* 0x0000f500ea037a07 */ /* 0x002fe20000000000 */
[----:B------:R-:W-:Y:S05]  /*8ec0*/  @P1 BRA `(.L_x_1485) ;  /* 0x0000004000001947 */ /* 0x000fea0003800000 */
[----:B------:R-:W-:Y:S05]  /*8ed0*/  @!P2 BRA `(.L_x_1485) ;  /* 0x000000300000a947 */ /* 0x000fea0003800000 */
[----:B--2---:R1:W2:Y:S04]  /*8ee0*/  LDG.E R0, [R6.64] ;  /* 0x0000000606007981 */ /* 0x0042a8000c1e1900 */
[----:B-1----:R-:W2:Y:S02]  /*8ef0*/  LDG.E R6, [R6.64+0x4] ;  /* 0x0000040606067981 */ /* 0x002ea4000c1e1900 */
[----:B--2--5:R-:W-:Y:S02]  /*8f00*/  IADD3 R11, -R0, R6, RZ ;  /* 0x00000006000b7210 */ /* 0x024fe40007ffe1ff */
.L_x_1485:
[----:B--2---:R-:W2:Y:S04]  /*8f10*/  LDL R4, [R1+0x7c] ;  /* 0x00007c0001047983 */ /* 0x004ea80000100800 */
[----:B------:R-:W3:Y:S01]  /*8f20*/  LDL R13, [R1+0x40] ;  /* 0x00004000010d7983 */ /* 0x000ee20000100800 */
[----:B------:R-:W-:Y:S01]  /*8f30*/  IMAD.MOV.U32 R0, RZ, RZ, 0x368 ;  /* 0x00000368ff007424 */ /* 0x000fe200078e00ff */
[----:B------:R-:W-:-:S02]  /*8f40*/  ISETP.GT.AND P2, PT, R3, 0x1, PT ;  /* 0x000000010300780c */ /* 0x000fc40003f44270 */
[----:B------:R-:W4:Y:S01]  /*8f50*/  LDL R75, [R1+0x78] ;  /* 0x00007800014b7983 */ /* 0x000f220000100800 */
[----:B------:R-:W-:Y:S02]  /*8f60*/  ISETP.NE.U32.AND P0, PT, RZ, c[0x0][0x500], PT ;  /* 0x00014000ff007a0c */ /* 0x000fe40003f05070 */
[----:B------:R-:W-:Y:S02]  /*8f70*/  SEL R0, R0, 0x328, P2 ;  /* 0x0000032800007807 */ /* 0x000fe40001000000 */
[----:B------:R-:W-:Y:S02]  /*8f80*/  ISETP.NE.AND.EX P0, PT, RZ, c[0x0][0x504], PT, P0 ;  /* 0x00014100ff007a0c */ /* 0x000fe40003f05300 */
[----:B------:R1:W1:Y:S08]  /*8f90*/  LDC.64 R6, c[0x0][R0+0x170] ;  /* 0x00005c0000067b82 */ /* 0x0002700000000a00 */
[----:B------:R1:W1:Y:S08]  /*8fa0*/  LDC.64 R14, c[0x0][R0+0x168] ;  /* 0x00005a00000e7b82 */ /* 0x0002700000000a00 */
[----:B------:R1:W2:Y:S08]  /*8fb0*/  LDC.64 R18, c[0x0][R0+0x178] ;  /* 0x00005e0000127b82 */ /* 0x0002b00000000a00 */
[----:B------:R1:W2:Y:S02]  /*8fc0*/  LDC.64 R20, c[0x0][R0+0x160] ;  /* 0x0000580000147b82 */ /* 0x0002a40000000a00 */
[----:B-1----:R-:W-:-:S05]  /*8fd0*/  IMAD.MOV.U32 R0, RZ, RZ, c[0x0][0x4e8] ;  /* 0x00013a00ff007624 */ /* 0x002fca00078e00ff */
[----:B------:R-:W-:Y:S02]  /*8fe0*/  ISETP.NE.AND P5, PT, R0, 0x1, PT ;  /* 0x000000010000780c */ /* 0x000fe40003fa5270 */
[----:B------:R-:W-:Y:S01]  /*8ff0*/  SEL R0, R230, RZ, !P0 ;  /* 0x000000ffe6007207 */ /* 0x000fe20004000000 */
[----:B------:R-:W1:Y:S01]  /*9000*/  S2R R76, SR_TID.X ;  /* 0x00000000004c7919 */ /* 0x000e620000002100 */
[----:B------:R-:W-:-:S03]  /*9010*/  IMAD R9, R15, R236, RZ ;  /* 0x000000ec0f097224 */ /* 0x000fc600078e02ff */
[----:B------:R-:W-:Y:S01]  /*9020*/  IMAD R3, R7, R0, RZ ;  /* 0x0000000007037224 */ /* 0x000fe200078e02ff */
[----:B-----5:R-:W-:Y:S02]  /*9030*/  SHF.R.S32.HI R17, RZ, 0x1f, R2 ;  /* 0x0000001fff117819 */ /* 0x020fe40000011402 */
[----:B-1----:R-:W-:-:S04]  /*9040*/  SHF.R.S32.HI R16, RZ, 0x1f, R76 ;  /* 0x0000001fff107819 */ /* 0x002fc8000001144c */
[----:B------:R-:W-:-:S04]  /*9050*/  LEA.HI R16, R16, R76, RZ, 0x5 ;  /* 0x0000004c10107211 */ /* 0x000fc800078f28ff */
[----:B------:R-:W-:-:S05]  /*9060*/  LOP3.LUT R16, R16, 0xffffffe0, RZ, 0xc0, !PT ;  /* 0xffffffe010107812 */ /* 0x000fca00078ec0ff */
[----:B------:R-:W-:Y:S01]  /*9070*/  IMAD.IADD R16, R76, 0x1, -R16 ;  /* 0x000000014c107824 */ /* 0x000fe200078e0a10 */
[----:B------:R-:W-:-:S04]  /*9080*/  LOP3.LUT R237, R237, 0xfffffffd, RZ, 0xc0, !PT ;  /* 0xfffffffdeded7812 */ /* 0x000fc800078ec0ff */
[----:B------:R-:W-:Y:S01]  /*9090*/  LOP3.LUT R237, R237, 0xfffffffe, RZ, 0xc0, !PT ;  /* 0xfffffffeeded7812 */ /* 0x000fe200078ec0ff */
[----:B--2---:R-:W-:Y:S01]  /*90a0*/  IMAD R10, R233, 0x80, R4 ;  /* 0x00000080e90a7824 */ /* 0x004fe200078e0204 */
[----:B------:R-:W-:-:S03]  /*90b0*/  SEL R4, R238, RZ, !P0 ;  /* 0x000000ffee047207 */ /* 0x000fc60004000000 */
[----:B------:R-:W-:-:S04]  /*90c0*/  @P5 IMAD.HI.U32 R8, R10, c[0x0][0x4ec], RZ ;  /* 0x00013b000a085a27 */ /* 0x000fc800078e00ff */
[C---:B------:R-:W-:Y:S02]  /*90d0*/  IMAD R12, R6.reuse, R4, R3 ;  /* 0x00000004060c7224 */ /* 0x040fe400078e0203 */
[----:B------:R-:W-:-:S04]  /*90e0*/  IMAD.WIDE.U32 R4, R6, R0, RZ ;  /* 0x0000000006047225 */ /* 0x000fc800078e00ff */
[----:B------:R-:W-:-:S04]  /*90f0*/  IMAD.WIDE.U32 R6, R14, R236, RZ ;  /* 0x000000ec0e067225 */ /* 0x000fc800078e00ff */
[----:B------:R-:W-:Y:S01]  /*9100*/  IMAD.MOV.U32 R3, RZ, RZ, R10 ;  /* 0x000000ffff037224 */ /* 0x000fe200078e000a */
[----:B------:R-:W-:Y:S02]  /*9110*/  @P5 SHF.R.U32.HI R3, RZ, c[0x0][0x4f0], R8 ;  /* 0x00013c00ff035a19 */ /* 0x000fe40000011608 */
[----:B---3--:R-:W-:Y:S01]  /*9120*/  SEL R8, R13, RZ, P2 ;  /* 0x000000ff0d087207 */ /* 0x008fe20001000000 */
        /* <DEDUP_REMOVED lines=31> */
[----:B------:R-:W3:Y:S04]  /*9320*/  SHFL.IDX PT, R8, R5, 0x2, 0x1c1f ;  /* 0x005c1f0005087f89 */ /* 0x000ee800000e0000 */
[----:B------:R1:W1:Y:S01]  /*9330*/  SHFL.IDX PT, R6, R5, 0x3, 0x1c1f ;  /* 0x007c1f0005067f89 */ /* 0x00026200000e0000 */
[----:B----4-:R-:W-:-:S05]  /*9340*/  IMAD R3, R233, 0x80, R75 ;  /* 0x00000080e9037824 */ /* 0x010fca00078e024b */
        /* <DEDUP_REMOVED lines=10> */
[----:B---3--:R1:W-:Y:S01]  /*93f0*/  @!P1 ST.E [R8.64], R25 ;  /* 0x0000001908009985 */ /* 0x0083e2000c101906 */
        /* <DEDUP_REMOVED lines=19> */
[----:B------:R-:W-:-:S03]  /*9530*/  LEA R5, R233, R5, 0x7 ;  /* 0x00000005e9057211 */ /* 0x000fc600078e38ff */
        /* <DEDUP_REMOVED lines=15> */
[----:B------:R-:W-:Y:S02]  /*9630*/  LEA R11, R233, R229, 0x7 ;  /* 0x000000e5e90b7211 */ /* 0x000fe400078e38ff */
        /* <DEDUP_REMOVED lines=24> */
.L_x_1557:
[----:B------:R-:W-:Y:S05]  /*97c0*/  BRA.DIV ~URZ, `(.L_x_1488) ;  /* 0x00003d527f007947 */ /* 0x000fea000b800000 */
[----:B------:R3:W4:Y:S02]  /*97d0*/  SHFL.IDX PT, R0, R13, RZ, 0x1c1f ;  /* 0x001c1fff0d007589 */ /* 0x00072400000e0000 */
.L_x_1558:
[----:B------:R-:W-:Y:S01]  /*97e0*/  ISETP.GE.AND P0, PT, R11, R4, PT ;  /* 0x000000040b00720c */ /* 0x000fe20003f06270 */
[----:B------:R-:W-:-:S12]  /*97f0*/  BSSY B0, `(.L_x_1489) ;  /* 0x0000010000007945 */ /* 0x000fd80003800000 */
[----:B------:R-:W-:Y:S05]  /*9800*/  @P0 BRA `(.L_x_1490) ;  /* 0x000000e000000947 */ /* 0x000fea0003800000 */
[----:B------:R-:W5:Y:S04]  /*9810*/  LDL R14, [R1+0x38] ;  /* 0x00003800010e7983 */ /* 0x000f680000100800 */
[----:B---3--:R-:W3:Y:S01]  /*9820*/  LDL R5, [R1+0x34] ;  /* 0x0000340001057983 */ /* 0x008ee20000100800 */
[----:B------:R-:W-:Y:S02]  /*9830*/  ISETP.GE.AND P2, PT, R226, c[0x0][0x3c8], PT ;  /* 0x0000f200e2007a0c */ /* 0x000fe40003f46270 */
[----:B------:R-:W-:Y:S02]  /*9840*/  ISETP.GE.AND P1, PT, R225, c[0x0][0x3c8], PT ;  /* 0x0000f200e1007a0c */ /* 0x000fe40003f26270 */
[----:B------:R-:W-:-:S09]  /*9850*/  ISETP.GE.AND P0, PT, R228, c[0x0][0x3c8], PT ;  /* 0x0000f200e4007a0c */ /* 0x000fd20003f06270 */
[-C--:B----4-:R-:W-:Y:S02]  /*9860*/  @!P2 LEA R8, P5, R226, R0.reuse, 0x1 ;  /* 0x00000000e208a211 */ /* 0x090fe400078a08ff */
[-C--:B------:R-:W-:Y:S02]  /*9870*/  @!P1 LEA R6, P4, R225, R0.reuse, 0x1 ;  /* 0x00000000e1069211 */ /* 0x080fe400078808ff */
[----:B------:R-:W-:Y:S02]  /*9880*/  @!P0 LEA R2, P3, R228, R0, 0x1 ;  /* 0x00000000e4028211 */ /* 0x000fe400078608ff */
[----:B--2---:R-:W-:-:S05]  /*9890*/  @!P2 LEA.HI.X R9, R226, R10, R227, 0x1, P5 ;  /* 0x0000000ae209a211 */ /* 0x004fca00028f0ce3 */
[----:B------:R2:W-:Y:S01]  /*98a0*/  @!P2 ST.E.128 [R8.64], R24 ;  /* 0x000000180800a985 */ /* 0x0005e2000c101d06 */
[-C--:B-----5:R-:W-:Y:S02]  /*98b0*/  @!P1 LEA.HI.X R7, R225, R10.reuse, R14, 0x1, P4 ;  /* 0x0000000ae1079211 */ /* 0x0a0fe400020f0c0e */
[----:B---3--:R-:W-:-:S03]  /*98c0*/  @!P0 LEA.HI.X R3, R228, R10, R5, 0x1, P3 ;  /* 0x0000000ae4038211 */ /* 0x008fc600018f0c05 */
[----:B------:R2:W-:Y:S04]  /*98d0*/  @!P1 ST.E.128 [R6.64], R20 ;  /* 0x0000001406009985 */ /* 0x0005e8000c101d06 */
[----:B------:R2:W-:Y:S02]  /*98e0*/  @!P0 ST.E.128 [R2.64], R16 ;  /* 0x0000001002008985 */ /* 0x0005e4000c101d06 */
.L_x_1490:
[----:B------:R-:W-:Y:S05]  /*98f0*/  BSYNC B0 ;  /* 0x0000000000007941 */ /* 0x000fea0003800000 */
.L_x_1489:
[----:B------:R-:W-:Y:S05]  /*9900*/  BRA.DIV ~URZ, `(.L_x_1491) ;  /* 0x00003c727f007947 */ /* 0x000fea000b800000 */
[----:B--2---:R2:W1:Y:S04]  /*9910*/  SHFL.IDX PT, R10, R12, 0x1, 0x1c1f ;  /* 0x003c1f000c0a7f89 */ /* 0x00446800000e0000 */
[----:B----4-:R2:W4:Y:S02]  /*9920*/  SHFL.IDX PT, R0, R13, 0x1, 0x1c1f ;  /* 0x003c1f000d007f89 */ /* 0x01052400000e0000 */
.L_x_1559:
[----:B------:R-:W-:Y:S01]  /*9930*/  IADD3 R2, R11, 0x20, RZ ;  /* 0x000000200b027810 */ /* 0x000fe20007ffe0ff */
[----:B------:R-:W-:Y:S03]  /*9940*/  BSSY B0, `(.L_x_1492) ;  /* 0x0000011000007945 */ /* 0x000fe60003800000 */
[----:B------:R-:W-:-:S13]  /*9950*/  ISETP.GE.AND P0, PT, R2, R4, PT ;  /* 0x000000040200720c */ /* 0x000fda0003f06270 */
[----:B------:R-:W-:Y:S05]  /*9960*/  @P0 BRA `(.L_x_1493) ;  /* 0x000000e000000947 */ /* 0x000fea0003800000 */
[----:B------:R-:W5:Y:S04]  /*9970*/  LDL R14, [R1+0x38] ;  /* 0x00003800010e7983 */ /* 0x000f680000100800 */
[----:B--2---:R-:W2:Y:S01]  /*9980*/  LDL R5, [R1+0x34] ;  /* 0x0000340001057983 */ /* 0x004ea20000100800 */
[----:B------:R-:W-:Y:S02]  /*9990*/  ISETP.GE.AND P2, PT, R226, c[0x0][0x3c8], PT ;  /* 0x0000f200e2007a0c */ /* 0x000fe40003f46270 */
[----:B------:R-:W-:Y:S02]  /*99a0*/  ISETP.GE.AND P1, PT, R225, c[0x0][0x3c8], PT ;  /* 0x0000f200e1007a0c */ /* 0x000fe40003f26270 */
[----:B------:R-:W-:-:S09]  /*99b0*/  ISETP.GE.AND P0, PT, R228, c[0x0][0x3c8], PT ;  /* 0x0000f200e4007a0c */ /* 0x000fd20003f06270 */
[-C--:B----4-:R-:W-:Y:S02]  /*99c0*/  @!P2 LEA R8, P5, R226, R0.reuse, 0x1 ;  /* 0x00000000e208a211 */ /* 0x090fe400078a08ff */
[-C--:B------:R-:W-:Y:S02]  /*99d0*/  @!P1 LEA R6, P4, R225, R0.reuse, 0x1 ;  /* 0x00000000e1069211 */ /* 0x080fe400078808ff */
[----:B------:R-:W-:Y:S02]  /*99e0*/  @!P0 LEA R2, P3, R228, R0, 0x1 ;  /* 0x00000000e4028211 */ /* 0x000fe400078608ff */
[----:B-1----:R-:W-:-:S05]  /*99f0*/  @!P2 LEA.HI.X R9, R226, R10, R227, 0x1, P5 ;  /* 0x0000000ae209a211 */ /* 0x002fca00028f0ce3 */
[----:B------:R1:W-:Y:S01]  /*9a00*/  @!P2 ST.E.128 [R8.64], R36 ;  /* 0x000000240800a985 */ /* 0x0003e2000c101d06 */
[-C--:B-----5:R-:W-:Y:S02]  /*9a10*/  @!P1 LEA.HI.X R7, R225, R10.reuse, R14, 0x1, P4 ;  /* 0x0000000ae1079211 */ /* 0x0a0fe400020f0c0e */
[----:B--2---:R-:W-:-:S03]  /*9a20*/  @!P0 LEA.HI.X R3, R228, R10, R5, 0x1, P3 ;  /* 0x0000000ae4038211 */ /* 0x004fc600018f0c05 */
[----:B------:R1:W-:Y:S04]  /*9a30*/  @!P1 ST.E.128 [R6.64], R32 ;  /* 0x0000002006009985 */ /* 0x0003e8000c101d06 */
[----:B------:R1:W-:Y:S02]  /*9a40*/  @!P0 ST.E.128 [R2.64], R28 ;  /* 0x0000001c02008985 */ /* 0x0003e4000c101d06 */
.L_x_1493:
[----:B------:R-:W-:Y:S05]  /*9a50*/  BSYNC B0 ;  /* 0x0000000000007941 */ /* 0x000fea0003800000 */
.L_x_1492:
[----:B------:R-:W-:Y:S05]  /*9a60*/  BRA.DIV ~URZ, `(.L_x_1494) ;  /* 0x00003bd27f007947 */ /* 0x000fea000b800000 */
[----:B-1----:R1:W2:Y:S02]  /*9a70*/  SHFL.IDX PT, R10, R12, 0x2, 0x1c1f ;  /* 0x005c1f000c0a7f89 */ /* 0x0022a400000e0000 */
.L_x_1560:
[----:B------:R-:W-:Y:S05]  /*9a80*/  BRA.DIV ~URZ, `(.L_x_1495) ;  /* 0x00003c227f007947 */ /* 0x000fea000b800000 */
[----:B----4-:R4:W1:Y:S02]  /*9a90*/  SHFL.IDX PT, R0, R13, 0x2, 0x1c1f ;  /* 0x005c1f000d007f89 */ /* 0x01086400000e0000 */
.L_x_1561:
[----:B------:R-:W-:Y:S01]  /*9aa0*/  IADD3 R2, R11, 0x40, RZ ;  /* 0x000000400b027810 */ /* 0x000fe20007ffe0ff */
[----:B------:R-:W-:Y:S03]  /*9ab0*/  BSSY B0, `(.L_x_1496) ;  /* 0x0000011000007945 */ /* 0x000fe60003800000 */
[----:B------:R-:W-:-:S13]  /*9ac0*/  ISETP.GE.AND P0, PT, R2, R4, PT ;  /* 0x000000040200720c */ /* 0x000fda0003f06270 */
[----:B------:R-:W-:Y:S05]  /*9ad0*/  @P0 BRA `(.L_x_1497) ;  /* 0x000000e000000947 */ /* 0x000fea0003800000 */
[----:B------:R-:W5:Y:S04]  /*9ae0*/  LDL R14, [R1+0x38] ;  /* 0x00003800010e7983 */ /* 0x000f680000100800 */
[----:B---3--:R-:W3:Y:S01]  /*9af0*/  LDL R5, [R1+0x34] ;  /* 0x0000340001057983 */ /* 0x008ee20000100800 */
[----:B------:R-:W-:Y:S02]  /*9b00*/  ISETP.GE.AND P2, PT, R226, c[0x0][0x3c8], PT ;  /* 0x0000f200e2007a0c */ /* 0x000fe40003f46270 */
[----:B------:R-:W-:Y:S02]  /*9b10*/  ISETP.GE.AND P1, PT, R225, c[0x0][0x3c8], PT ;  /* 0x0000f200e1007a0c */ /* 0x000fe40003f26270 */
[----:B------:R-:W-:-:S09]  /*9b20*/  ISETP.GE.AND P0, PT, R228, c[0x0][0x3c8], PT ;  /* 0x0000f200e4007a0c */ /* 0x000fd20003f06270 */
[-C--:B-1----:R-:W-:Y:S02]  /*9b30*/  @!P2 LEA R8, P5, R226, R0.reuse, 0x1 ;  /* 0x00000000e208a211 */ /* 0x082fe400078a08ff */
        /* <DEDUP_REMOVED lines=8> */
.L_x_1497:
[----:B------:R-:W-:Y:S05]  /*9bc0*/  BSYNC B0 ;  /* 0x0000000000007941 */ /* 0x000fea0003800000 */
.L_x_1496:
[----:B------:R-:W-:Y:S05]  /*9bd0*/  BRA.DIV ~URZ, `(.L_x_1498) ;  /* 0x00003b327f007947 */ /* 0x000fea000b800000 */
[----:B-1----:R1:W3:Y:S04]  /*9be0*/  SHFL.IDX PT, R6, R12, 0x3, 0x1c1f ;  /* 0x007c1f000c067f89 */ /* 0x0022e800000e0000 */
[----:B------:R1:W4:Y:S02]  /*9bf0*/  SHFL.IDX PT, R0, R13, 0x3, 0x1c1f ;  /* 0x007c1f000d007f89 */ /* 0x00032400000e0000 */
.L_x_1562:
[----:B------:R-:W-:-:S04]  /*9c00*/  IADD3 R2, R11, 0x60, RZ ;  /* 0x000000600b027810 */ /* 0x000fc80007ffe0ff */
[----:B------:R-:W-:-:S13]  /*9c10*/  ISETP.GE.AND P0, PT, R2, R4, PT ;  /* 0x000000040200720c */ /* 0x000fda0003f06270 */
[----:B------:R-:W-:Y:S05]  /*9c20*/  @P0 BRA `(.L_x_1499) ;  /* 0x000023a000000947 */ /* 0x000fea0003800000 */
[----:B------:R-:W5:Y:S01]  /*9c30*/  LDL R7, [R1+0x38] ;  /* 0x0000380001077983 */ /* 0x000f620000100800 */
[----:B------:R-:W-:Y:S02]  /*9c40*/  ISETP.GE.AND P1, PT, R226, c[0x0][0x3c8], PT ;  /* 0x0000f200e2007a0c */ /* 0x000fe40003f26270 */
[----:B------:R-:W-:-:S11]  /*9c50*/  ISETP.GE.AND P0, PT, R225, c[0x0][0x3c8], PT ;  /* 0x0000f200e1007a0c */ /* 0x000fd60003f06270 */
[CC--:B----4-:R-:W-:Y:S02]  /*9c60*/  @!P1 LEA R4, P3, R226.reuse, R0.reuse, 0x1 ;  /* 0x00000000e2049211 */ /* 0x0d0fe400078608ff */
[----:B------:R-:W-:Y:S02]  /*9c70*/  @!P0 LEA R2, P2, R225, R0, 0x1 ;  /* 0x00000000e1028211 */ /* 0x000fe400078408ff */
[----:B---3--:R-:W-:-:S05]  /*9c80*/  @!P1 LEA.HI.X R5, R226, R6, R227, 0x1, P3 ;  /* 0x00000006e2059211 */ /* 0x008fca00018f0ce3 */
[----:B------:R3:W-:Y:S01]  /*9c90*/  @!P1 ST.E.128 [R4.64], R60 ;  /* 0x0000003c04009985 */ /* 0x0007e2000c101d06 */
[----:B-----5:R-:W-:-:S05]  /*9ca0*/  @!P0 LEA.HI.X R3, R225, R6, R7, 0x1, P2 ;  /* 0x00000006e1038211 */ /* 0x020fca00010f0c07 */
[----:B------:R3:W-:Y:S01]  /*9cb0*/  @!P0 ST.E.128 [R2.64], R56 ;  /* 0x0000003802008985 */ /* 0x0007e2000c101d06 */
[----:B------:R-:W-:-:S13]  /*9cc0*/  ISETP.GE.AND P0, PT, R228, c[0x0][0x3c8], PT ;  /* 0x0000f200e4007a0c */ /* 0x000fda0003f06270 */
[----:B------:R-:W-:Y:S05]  /*9cd0*/  @P0 BRA `(.L_x_1499) ;  /* 0x000022f000000947 */ /* 0x000fea0003800000 */
[----:B------:R-:W4:Y:S01]  /*9ce0*/  LDL R7, [R1+0x34] ;  /* 0x0000340001077983 */ /* 0x000f220000100800 */
[----:B---3--:R-:W-:-:S04]  /*9cf0*/  LEA R2, P0, R228, R0, 0x1 ;  /* 0x00000000e4027211 */ /* 0x008fc800078008ff */
[----:B----4-:R-:W-:-:S05]  /*9d00*/  LEA.HI.X R3, R228, R6, R7, 0x1, P0 ;  /* 0x00000006e4037211 */ /* 0x010fca00000f0c07 */
[----:B------:R3:W-:Y:S01]  /*9d10*/  ST.E.128 [R2.64], R52 ;  /* 0x0000003402007985 */ /* 0x0007e2000c101d06 */
[----:B------:R-:W-:Y:S05]  /*9d20*/  BRA `(.L_x_1499) ;  /* 0x000022a000007947 */ /* 0x000fea0003800000 */
.L_x_1486:
[----:B-1----:R-:W2:Y:S01]  /*9d30*/  LDL.LU R6, [R1+0x40] ;  /* 0x0000400001067983 */ /* 0x002ea20000300800 */
[----:B------:R-:W-:Y:S02]  /*9d40*/  IMAD R3, R17, c[0x0][0x408], RZ ;  /* 0x0001020011037a24 */ /* 0x000fe400078e02ff */
[----:B------:R-:W-:-:S04]  /*9d50*/  IMAD.WIDE.U32 R4, R2, c[0x0][0x408], RZ ;  /* 0x0001020002047a25 */ /* 0x000fc800078e00ff */
[----:B------:R-:W-:-:S05]  /*9d60*/  IMAD R2, R2, c[0x0][0x40c], R3 ;  /* 0x0001030002027a24 */ /* 0x000fca00078e0203 */
[----:B------:R-:W-:Y:S02]  /*9d70*/  IADD3 R3, R5, R2, RZ ;  /* 0x0000000205037210 */ /* 0x000fe40007ffe0ff */
[----:B------:R-:W-:Y:S02]  /*9d80*/  MOV R2, R4 ;  /* 0x0000000400027202 */ /* 0x000fe40000000f00 */
[----:B------:R-:W-:-:S03]  /*9d90*/  SHF.R.S32.HI R5, RZ, 0x1f, R0 ;  /* 0x0000001fff057819 */ /* 0x000fc60000011400 */
[----:B------:R-:W-:-:S04]  /*9da0*/  IMAD.WIDE.U32 R2, R236, c[0x0][0x438], R2 ;  /* 0x00010e00ec027a25 */ /* 0x000fc800078e0002 */
[----:B------:R-:W-:Y:S02]  /*9db0*/  IMAD R4, R5, c[0x0][0x440], RZ ;  /* 0x0001100005047a24 */ /* 0x000fe400078e02ff */
[----:B------:R-:W-:Y:S02]  /*9dc0*/  IMAD R3, R236, c[0x0][0x43c], R3 ;  /* 0x00010f00ec037a24 */ /* 0x000fe400078e0203 */
[----:B------:R-:W-:-:S04]  /*9dd0*/  @P5 IMAD.HI.U32 R5, R10, c[0x0][0x4ec], RZ ;  /* 0x00013b000a055a27 */ /* 0x000fc800078e00ff */
[C---:B------:R-:W-:Y:S02]  /*9de0*/  IMAD R4, R0.reuse, c[0x0][0x444], R4 ;  /* 0x0001110000047a24 */ /* 0x040fe400078e0204 */
[----:B------:R-:W-:Y:S01]  /*9df0*/  IMAD.WIDE.U32 R2, R0, c[0x0][0x440], R2 ;  /* 0x0001100000027a25 */ /* 0x000fe200078e0002 */
[----:B------:R-:W-:Y:S02]  /*9e00*/  MOV R0, R10 ;  /* 0x0000000a00007202 */ /* 0x000fe40000000f00 */
[----:B------:R-:W-:Y:S02]  /*9e10*/  @P5 SHF.R.U32.HI R0, RZ, c[0x0][0x4f0], R5 ;  /* 0x00013c00ff005a19 */ /* 0x000fe40000011605 */
[----:B------:R-:W-:Y:S02]  /*9e20*/  IADD3 R3, R3, R4, RZ ;  /* 0x0000000403037210 */ /* 0x000fe40007ffe0ff */
[----:B------:R-:W-:Y:S02]  /*9e30*/  SHF.R.S32.HI R5, RZ, 0x1f, R0 ;  /* 0x0000001fff057819 */ /* 0x000fe40000011400 */
[----:B------:R-:W-:-:S03]  /*9e40*/  IADD3 R4, -R0, RZ, RZ ;  /* 0x000000ff00047210 */ /* 0x000fc60007ffe1ff */
[----:B------:R-:W-:Y:S02]  /*9e50*/  IMAD R5, R5, c[0x0][0x430], RZ ;  /* 0x00010c0005057a24 */ /* 0x000fe400078e02ff */
[----:B------:R-:W-:Y:S02]  /*9e60*/  IMAD R4, R4, c[0x0][0x4e8], R10 ;  /* 0x00013a0004047a24 */ /* 0x000fe400078e020a */
[----:B------:R-:W-:Y:S02]  /*9e70*/  IMAD R5, R0, c[0x0][0x434], R5 ;  /* 0x00010d0000057a24 */ /* 0x000fe400078e0205 */
[----:B--2---:R-:W-:-:S04]  /*9e80*/  IMAD.WIDE.U32 R2, R6, c[0x0][0x448], R2 ;  /* 0x0001120006027a25 */ /* 0x004fc800078e0002 */
[----:B------:R-:W-:-:S04]  /*9e90*/  IMAD R3, R6, c[0x0][0x44c], R3 ;  /* 0x0001130006037a24 */ /* 0x000fc800078e0203 */
        /* <DEDUP_REMOVED lines=11> */
.L_x_1563:
[----:B------:R-:W-:Y:S05]  /*9f50*/  BRA.DIV ~URZ, `(.L_x_1501) ;  /* 0x000038e27f007947 */ /* 0x000fea000b800000 */
[----:B------:R3:W4:Y:S02]  /*9f60*/  SHFL.IDX PT, R0, R13, RZ, 0x1c1f ;  /* 0x001c1fff0d007589 */ /* 0x00072400000e0000 */
.L_x_1564:
        /* <DEDUP_REMOVED lines=27> */
[----:B------:R-:W3:Y:S03]  /*a120*/  LDL R5, [R1] ;  /* 0x0000000001057983 */ /* 0x000ee60000100800 */
        /* <DEDUP_REMOVED lines=46> */
.L_x_1503:
[----:B------:R-:W-:Y:S05]  /*a410*/  BSYNC B0 ;  /* 0x0000000000007941 */ /* 0x000fea0003800000 */
.L_x_1502:
[----:B------:R-:W-:Y:S05]  /*a420*/  BRA.DIV ~URZ, `(.L_x_1504) ;  /* 0x000034727f007947 */ /* 0x000fea000b800000 */
[----:B--2---:R2:W1:Y:S04]  /*a430*/  SHFL.IDX PT, R4, R12, 0x1, 0x1c1f ;  /* 0x003c1f000c047f89 */ /* 0x00446800000e0000 */
[----:B----4-:R2:W4:Y:S02]  /*a440*/  SHFL.IDX PT, R0, R13, 0x1, 0x1c1f ;  /* 0x003c1f000d007f89 */ /* 0x01052400000e0000 */
.L_x_1565:
        /* <DEDUP_REMOVED lines=28> */
[----:B------:R-:W2:Y:S01]  /*a610*/  LDL R5, [R1] ;  /* 0x0000000001057983 */ /* 0x000ea20000100800 */
        /* <DEDUP_REMOVED lines=45> */
.L_x_1506:
[----:B------:R-:W-:Y:S05]  /*a8f0*/  BSYNC B0 ;  /* 0x0000000000007941 */ /* 0x000fea0003800000 */
.L_x_1505:
[----:B------:R-:W-:Y:S05]  /*a900*/  BRA.DIV ~URZ, `(.L_x_1507) ;  /* 0x000030527f007947 */ /* 0x000fea000b800000 */
[----:B-1----:R1:W2:Y:S02]  /*a910*/  SHFL.IDX PT, R4, R12, 0x2, 0x1c1f ;  /* 0x005c1f000c047f89 */ /* 0x0022a400000e0000 */
.L_x_1566:
[----:B------:R-:W-:Y:S05]  /*a920*/  BRA.DIV ~URZ, `(.L_x_1508) ;  /* 0x000030a27f007947 */ /* 0x000fea000b800000 */
[----:B----4-:R4:W1:Y:S02]  /*a930*/  SHFL.IDX PT, R0, R13, 0x2, 0x1c1f ;  /* 0x005c1f000d007f89 */ /* 0x01086400000e0000 */
.L_x_1567:
[----:B------:R-:W-:Y:S01]  /*a940*/  LOP3.LUT P0, RZ, R237, 0x1, RZ, 0xc0, !PT ;  /* 0x00000001edff7812 */ /* 0x000fe2000780c0ff */
[----:B------:R-:W-:-:S12]  /*a950*/  BSSY B0, `(.L_x_1509) ;  /* 0x000004a000007945 */ /* 0x000fd80003800000 */
        /* <DEDUP_REMOVED lines=18> */
[----:B------:R-:W2:Y:S04]  /*aa80*/  LDL R5, [R1] ;  /* 0x0000000001057983 */ /* 0x000ea80000100800 */
        /* <DEDUP_REMOVED lines=54> */
.L_x_1510:
[----:B------:R-:W-:Y:S05]  /*adf0*/  BSYNC B0 ;  /* 0x0000000000007941 */ /* 0x000fea0003800000 */
.L_x_1509:
[----:B------:R-:W-:Y:S05]  /*ae00*/  BRA.DIV ~URZ, `(.L_x_1511) ;  /* 0x00002c227f007947 */ /* 0x000fea000b800000 */
[----:B--2---:R2:W3:Y:S04]  /*ae10*/  SHFL.IDX PT, R4, R12, 0x3, 0x1c1f ;  /* 0x007c1f000c047f89 */ /* 0x0044e800000e0000 */
[----:B-1----:R2:W1:Y:S02]  /*ae20*/  SHFL.IDX PT, R0, R13, 0x3, 0x1c1f ;  /* 0x007c1f000d007f89 */ /* 0x00246400000e0000 */
.L_x_1568:
[----:B------:R-:W-:-:S13]  /*ae30*/  LOP3.LUT P0, RZ, R237, 0x2, RZ, 0xc0, !PT ;  /* 0x00000002edff7812 */ /* 0x000fda000780c0ff */
        /* <DEDUP_REMOVED lines=34> */
[----:B------:R-:W4:Y:S01]  /*b060*/  LDL R5, [R1] ;  /* 0x0000000001057983 */ /* 0x000f220000100800 */
        /* <DEDUP_REMOVED lines=44> */
.L_x_1484:
[----:B------:R-:W-:Y:S01]  /*b330*/  ISETP.NE.U32.AND P0, PT, RZ, c[0x0][0x508], PT ;  /* 0x00014200ff007a0c */ /* 0x000fe20003f05070 */
[----:B------:R-:W-:Y:S01]  /*b340*/  IMAD.MOV.U32 R4, RZ, RZ, 0x4 ;  /* 0x00000004ff047424 */ /* 0x000fe200078e00ff */
[----:B------:R-:W-:Y:S01]  /*b350*/  ISETP.NE.U32.AND P2, PT, RZ, c[0x0][0x500], PT ;  /* 0x00014000ff007a0c */ /* 0x000fe20003f45070 */
[----:B------:R-:W-:Y:S01]  /*b360*/  IMAD.MOV.U32 R0, RZ, RZ, RZ ;  /* 0x000000ffff007224 */ /* 0x000fe200078e00ff */
[----:B------:R-:W-:Y:S01]  /*b370*/  ISETP.NE.AND.EX P1, PT, RZ, c[0x0][0x50c], PT, P0 ;  /* 0x00014300ff007a0c */ /* 0x000fe20003f25300 */
[----:B------:R-:W-:Y:S01]  /*b380*/  IMAD.MOV.U32 R19, RZ, RZ, c[0x0][0x388] ;  /* 0x0000e200ff137624 */ /* 0x000fe200078e00ff */
[----:B------:R-:W-:Y:S01]  /*b390*/  ISETP.NE.AND.EX P2, PT, RZ, c[0x0][0x504], PT, P2 ;  /* 0x00014100ff007a0c */ /* 0x000fe20003f45320 */
[----:B------:R-:W-:-:S10]  /*b3a0*/  IMAD.WIDE R4, R230, R4, c[0x0][0x500] ;  /* 0x00014000e6047625 */ /* 0x000fd400078e0204 */
[C---:B------:R-:W-:Y:S02]  /*b3b0*/  @P1 LEA R2, P0, R230.reuse, c[0x0][0x508], 0x2 ;  /* 0x00014200e6021a11 */ /* 0x040fe400078010ff */
[----:B------:R2:W5:Y:S02]  /*b3c0*/  @P2 LDG.E R0, [R4.64] ;  /* 0x0000000604002981 */ /* 0x000564000c1e1900 */
[----:B------:R-:W-:-:S05]  /*b3d0*/  @P1 LEA.HI.X R3, R230, c[0x0][0x50c], R238, 0x2, P0 ;  /* 0x00014300e6031a11 */ /* 0x000fca00000f14ee */
[----:B------:R2:W5:Y:S01]  /*b3e0*/  @P1 LDG.E R19, [R2.64] ;  /* 0x0000000602131981 */ /* 0x000562000c1e1900 */
[----:B------:R-:W-:-:S04]  /*b3f0*/  ISETP.NE.AND P0, PT, R234, RZ, PT ;  /* 0x000000ffea00720c */ /* 0x000fc80003f05270 */
[----:B------:R-:W-:Y:S01]  /*b400*/  SEL R18, R234, c[0x0][0x3d4], P0 ;  /* 0x0000f500ea127a07 */ /* 0x000fe20000000000 */
[----:B------:R-:W-:Y:S05]  /*b410*/  @P1 BRA `(.L_x_1512) ;  /* 0x0000004000001947 */ /* 0x000fea0003800000 */
[----:B------:R-:W-:Y:S05]  /*b420*/  @!P2 BRA `(.L_x_1512) ;  /* 0x000000300000a947 */ /* 0x000fea0003800000 */
[----:B--2---:R2:W3:Y:S04]  /*b430*/  LDG.E R2, [R4.64] ;  /* 0x0000000604027981 */ /* 0x0044e8000c1e1900 */
[----:B--2---:R-:W3:Y:S02]  /*b440*/  LDG.E R4, [R4.64+0x4] ;  /* 0x0000040604047981 */ /* 0x004ee4000c1e1900 */
[----:B---3-5:R-:W-:Y:S02]  /*b450*/  IADD3 R19, -R2, R4, RZ ;  /* 0x0000000402137210 */ /* 0x028fe40007ffe1ff */
.L_x_1512:
[----:B--2---:R-:W2:Y:S01]  /*b460*/  S2R R3, SR_TID.X ;  /* 0x0000000000037919 */ /* 0x004ea20000002100 */
[----:B------:R-:W-:Y:S01]  /*b470*/  BSSY B0, `(.L_x_1513) ;  /* 0x0000036000007945 */ /* 0x000fe20003800000 */
[----:B------:R-:W-:Y:S02]  /*b480*/  SEL R12, R230, RZ, !P2 ;  /* 0x000000ffe60c7207 */ /* 0x000fe40005000000 */
[----:B------:R-:W-:-:S02]  /*b490*/  SEL R20, R238, RZ, !P2 ;  /* 0x000000ffee147207 */ /* 0x000fc40005000000 */
[----:B-----5:R-:W-:Y:S02]  /*b4a0*/  SHF.R.S32.HI R17, RZ, 0x1f, R0 ;  /* 0x0000001fff117819 */ /* 0x020fe40000011400 */
[----:B--2---:R-:W-:-:S13]  /*b4b0*/  ISETP.GT.AND P0, PT, R3, 0x7f, PT ;  /* 0x0000007f0300780c */ /* 0x004fda0003f04270 */
[----:B------:R-:W-:Y:S05]  /*b4c0*/  @P0 BRA `(.L_x_1514) ;  /* 0x0000030000000947 */ /* 0x000fea0003800000 */
[----:B------:R-:W-:Y:S01]  /*b4d0*/  IMAD R2, R19, c[0x0][0x4e8], RZ ;  /* 0x00013a0013027a24 */ /* 0x000fe200078e02ff */
[----:B------:R-:W-:-:S04]  /*b4e0*/  LEA R13, R233, R3, 0x7 ;  /* 0x00000003e90d7211 */ /* 0x000fc800078e38ff */
[----:B------:R-:W-:-:S13]  /*b4f0*/  ISETP.GE.AND P0, PT, R13, R2, PT ;  /* 0x000000020d00720c */ /* 0x000fda0003f06270 */
[----:B------:R-:W-:Y:S05]  /*b500*/  @P0 BRA `(.L_x_1514) ;  /* 0x000002c000000947 */ /* 0x000fea0003800000 */
[----:B------:R-:W2:Y:S01]  /*b510*/  LDL.LU R21, [R1+0x40] ;  /* 0x0000400001157983 */ /* 0x000ea20000300800 */
[----:B------:R-:W-:Y:S01]  /*b520*/  IMAD.MOV.U32 R2, RZ, RZ, 0x368 ;  /* 0x00000368ff027424 */ /* 0x000fe200078e00ff */
[----:B------:R-:W-:-:S04]  /*b530*/  ISETP.GT.AND P2, PT, R18, 0x1, PT ;  /* 0x000000011200780c */ /* 0x000fc80003f44270 */
[----:B------:R-:W-:-:S04]  /*b540*/  SEL R2, R2, 0x328, P2 ;  /* 0x0000032802027807 */ /* 0x000fc80001000000 */
[----:B------:R3:W4:Y:S08]  /*b550*/  LDC.64 R8, c[0x0][R2+0x170] ;  /* 0x00005c0002087b82 */ /* 0x0007300000000a00 */
[----:B------:R3:W5:Y:S08]  /*b560*/  LDC.64 R6, c[0x0][R2+0x168] ;  /* 0x00005a0002067b82 */ /* 0x0007700000000a00 */
[----:B-1----:R3:W1:Y:S08]  /*b570*/  LDC.64 R14, c[0x0][R2+0x178] ;  /* 0x00005e00020e7b82 */ /* 0x0026700000000a00 */
[----:B------:R3:W1:Y:S02]  /*b580*/  LDC.64 R10, c[0x0][R2+0x160] ;  /* 0x00005800020a7b82 */ /* 0x0006640000000a00 */
[----:B---3--:R-:W-:-:S02]  /*b590*/  IMAD.MOV.U32 R2, RZ, RZ, c[0x0][0x4e8] ;  /* 0x00013a00ff027624 */ /* 0x008fc400078e00ff */
[-C--:B----4-:R-:W-:Y:S02]  /*b5a0*/  IMAD R3, R9, R12.reuse, RZ ;  /* 0x0000000c09037224 */ /* 0x090fe400078e02ff */
[----:B------:R-:W-:Y:S01]  /*b5b0*/  IMAD.WIDE.U32 R4, R8, R12, RZ ;  /* 0x0000000c08047225 */ /* 0x000fe200078e00ff */
[----:B------:R-:W-:Y:S02]  /*b5c0*/  ISETP.NE.AND P0, PT, R2, 0x1, PT ;  /* 0x000000010200780c */ /* 0x000fe40003f05270 */
[----:B------:R-:W-:Y:S01]  /*b5d0*/  MOV R2, R13 ;  /* 0x0000000d00027202 */ /* 0x000fe20000000f00 */
[----:B------:R-:W-:Y:S02]  /*b5e0*/  IMAD R8, R8, R20, R3 ;  /* 0x0000001408087224 */ /* 0x000fe400078e0203 */
[-C--:B-----5:R-:W-:Y:S02]  /*b5f0*/  IMAD R9, R7, R236.reuse, RZ ;  /* 0x000000ec07097224 */ /* 0x0a0fe400078e02ff */
[----:B------:R-:W-:-:S04]  /*b600*/  IMAD.WIDE.U32 R6, R6, R236, RZ ;  /* 0x000000ec06067225 */ /* 0x000fc800078e00ff */
[----:B------:R-:W-:Y:S01]  /*b610*/  IMAD.IADD R9, R7, 0x1, R9 ;  /* 0x0000000107097824 */ /* 0x000fe200078e0209 */
[----:B------:R-:W-:Y:S01]  /*b620*/  IADD3 R7, R5, R8, RZ ;  /* 0x0000000805077210 */ /* 0x000fe20007ffe0ff */
[----:B------:R-:W-:-:S05]  /*b630*/  @P0 IMAD.HI.U32 R16, R13, c[0x0][0x4ec], RZ ;  /* 0x00013b000d100a27 */ /* 0x000fca00078e00ff */
[----:B------:R-:W-:Y:S02]  /*b640*/  @P0 SHF.R.U32.HI R2, RZ, c[0x0][0x4f0], R16 ;  /* 0x00013c00ff020a19 */ /* 0x000fe40000011610 */
[----:B------:R-:W-:-:S03]  /*b650*/  IADD3 R16, P1, P0, R4, R6, R0 ;  /* 0x0000000604107210 */ /* 0x000fc6000783e000 */
[----:B------:R-:W-:Y:S01]  /*b660*/  IMAD.MOV R6, RZ, RZ, -R2 ;  /* 0x000000ffff067224 */ /* 0x000fe200078e0a02 */
[----:B------:R-:W-:Y:S02]  /*b670*/  IADD3.X R9, R7, R9, R17, P1, P0 ;  /* 0x0000000907097210 */ /* 0x000fe40000fe0411 */
[----:B--2---:R-:W-:-:S05]  /*b680*/  SEL R3, R21, RZ, P2 ;  /* 0x000000ff15037207 */ /* 0x004fca0001000000 */
[-C--:B-1----:R-:W-:Y:S02]  /*b690*/  IMAD R8, R15, R3.reuse, RZ ;  /* 0x000000030f087224 */ /* 0x082fe400078e02ff */
[----:B------:R-:W-:-:S04]  /*b6a0*/  IMAD.WIDE.U32 R4, R14, R3, RZ ;  /* 0x000000030e047225 */ /* 0x000fc800078e00ff */
        /* <DEDUP_REMOVED lines=18> */
.L_x_1514:
[----:B------:R-:W-:Y:S05]  /*b7d0*/  BSYNC B0 ;  /* 0x0000000000007941 */ /* 0x000fea0003800000 */
.L_x_1513:
[----:B------:R-:W-:-:S13]  /*b7e0*/  ISETP.GT.AND P0, PT, R18, 0x1, PT ;  /* 0x000000011200780c */ /* 0x000fda0003f04270 */
[----:B------:R-:W-:Y:S05]  /*b7f0*/  @P0 BRA `(.L_x_1499) ;  /* 0x000007d000000947 */ /* 0x000fea0003800000 */
[----:B------:R-:W2:Y:S01]  /*b800*/  S2R R3, SR_TID.X ;  /* 0x0000000000037919 */ /* 0x000ea20000002100 */
[----:B-1----:R-:W-:Y:S01]  /*b810*/  MOV R2, c[0x0][0x4e8] ;  /* 0x00013a0000027a02 */ /* 0x002fe20000000f00 */
[----:B------:R-:W-:Y:S01]  /*b820*/  IMAD R4, R17, c[0x0][0x3a0], RZ ;  /* 0x0000e80011047a24 */ /* 0x000fe200078e02ff */
[----:B------:R-:W-:Y:S02]  /*b830*/  LEA R11, R233, R229, 0x7 ;  /* 0x000000e5e90b7211 */ /* 0x000fe400078e38ff */
[----:B------:R-:W-:Y:S02]  /*b840*/  ISETP.NE.AND P0, PT, R2, 0x1, PT ;  /* 0x000000010200780c */ /* 0x000fe40003f05270 */
[----:B--2---:R-:W-:-:S04]  /*b850*/  SHF.R.S32.HI R5, RZ, 0x1f, R3 ;  /* 0x0000001fff057819 */ /* 0x004fc80000011403 */
[----:B------:R-:W-:-:S04]  /*b860*/  LEA.HI R5, R5, R3, RZ, 0x2 ;  /* 0x0000000305057211 */ /* 0x000fc800078f10ff */
[----:B------:R-:W-:-:S04]  /*b870*/  LOP3.LUT R5, R5, 0xfffffffc, RZ, 0xc0, !PT ;  /* 0xfffffffc05057812 */ /* 0x000fc800078ec0ff */
[----:B------:R-:W-:Y:S01]  /*b880*/  IADD3 R5, -R5, R3, RZ ;  /* 0x0000000305057210 */ /* 0x000fe20007ffe1ff */
[----:B------:R-:W-:-:S04]  /*b890*/  IMAD.WIDE.U32 R2, R0, c[0x0][0x3a0], RZ ;  /* 0x0000e80000027a25 */ /* 0x000fc800078e00ff */
[----:B------:R-:W-:Y:S01]  /*b8a0*/  IMAD R0, R0, c[0x0][0x3a4], R4 ;  /* 0x0000e90000007a24 */ /* 0x000fe200078e0204 */
[----:B------:R-:W-:Y:S01]  /*b8b0*/  LEA R4, R5, R229, 0x5 ;  /* 0x000000e505047211 */ /* 0x000fe200078e28ff */
[----:B------:R-:W-:Y:S02]  /*b8c0*/  IMAD R5, R20, c[0x0][0x3f0], RZ ;  /* 0x0000fc0014057a24 */ /* 0x000fe400078e02ff */
[----:B------:R-:W-:Y:S01]  /*b8d0*/  IMAD.IADD R3, R3, 0x1, R0 ;  /* 0x0000000103037824 */ /* 0x000fe200078e0200 */
[----:B------:R-:W-:Y:S01]  /*b8e0*/  LEA R4, R233, R4, 0x7 ;  /* 0x00000004e9047211 */ /* 0x000fe200078e38ff */
[----:B------:R-:W-:Y:S02]  /*b8f0*/  IMAD R7, R12, c[0x0][0x3f4], R5 ;  /* 0x0000fd000c077a24 */ /* 0x000fe400078e0205 */
[----:B------:R-:W-:Y:S01]  /*b900*/  IMAD.WIDE.U32 R2, R236, c[0x0][0x3e8], R2 ;  /* 0x0000fa00ec027a25 */ /* 0x000fe200078e0002 */
[----:B------:R-:W-:-:S03]  /*b910*/  MOV R0, R4 ;  /* 0x0000000400007202 */ /* 0x000fc60000000f00 */
[----:B------:R-:W-:-:S04]  /*b920*/  @P0 IMAD.HI.U32 R6, R4, c[0x0][0x4ec], RZ ;  /* 0x00013b0004060a27 */ /* 0x000fc800078e00ff */
[----:B------:R-:W-:Y:S01]  /*b930*/  IMAD R3, R236, c[0x0][0x3ec], R3 ;  /* 0x0000fb00ec037a24 */ /* 0x000fe200078e0203 */
[----:B------:R-:W-:-:S03]  /*b940*/  @P0 SHF.R.U32.HI R0, RZ, c[0x0][0x4f0], R6 ;  /* 0x00013c00ff000a19 */ /* 0x000fc60000011606 */
[----:B------:R-:W-:Y:S01]  /*b950*/  IMAD.WIDE.U32 R2, R12, c[0x0][0x3f0], R2 ;  /* 0x0000fc000c027a25 */ /* 0x000fe200078e0002 */
[----:B------:R-:W-:Y:S02]  /*b960*/  SHF.R.S32.HI R6, RZ, 0x1f, R0 ;  /* 0x0000001fff067819 */ /* 0x000fe40000011400 */
[----:B------:R-:W-:Y:S01]  /*b970*/  IADD3 R5, -R0, RZ, RZ ;  /* 0x000000ff00057210 */ /* 0x000fe20007ffe1ff */
[----:B------:R-:W-:Y:S02]  /*b980*/  IMAD.IADD R3, R3, 0x1, R7 ;  /* 0x0000000103037824 */ /* 0x000fe400078e0207 */
[----:B------:R-:W-:Y:S02]  /*b990*/  IMAD R6, R6, c[0x0][0x3e0], RZ ;  /* 0x0000f80006067a24 */ /* 0x000fe400078e02ff */
[----:B------:R-:W-:Y:S02]  /*b9a0*/  IMAD R4, R5, c[0x0][0x4e8], R4 ;  /* 0x00013a0005047a24 */ /* 0x000fe400078e0204 */
[----:B------:R-:W-:-:S02]  /*b9b0*/  IMAD R6, R0, c[0x0][0x3e4], R6 ;  /* 0x0000f90000067a24 */ /* 0x000fc400078e0206 */
        /* <DEDUP_REMOVED lines=11> */
.L_x_1569:
[----:B------:R-:W-:Y:S05]  /*ba70*/  BRA.DIV ~URZ, `(.L_x_1516) ;  /* 0x000020e27f007947 */ /* 0x000fea000b800000 */
[----:B------:R3:W4:Y:S02]  /*ba80*/  SHFL.IDX PT, R0, R12, RZ, 0x1c1f ;  /* 0x001c1fff0c007589 */ /* 0x00072400000e0000 */
.L_x_1570:
[----:B------:R-:W-:Y:S01]  /*ba90*/  IMAD R10, R19, c[0x0][0x4e8], RZ ;  /* 0x00013a00130a7a24 */ /* 0x000fe200078e02ff */
[----:B------:R-:W-:Y:S04]  /*baa0*/  BSSY B0, `(.L_x_1517) ;  /* 0x0000011000007945 */ /* 0x000fe80003800000 */
[----:B------:R-:W-:-:S13]  /*bab0*/  ISETP.GE.AND P0, PT, R11, R10, PT ;  /* 0x0000000a0b00720c */ /* 0x000fda0003f06270 */
        /* <DEDUP_REMOVED lines=10> */
[----:B------:R2:W-:Y:S01]  /*bb60*/  @!P2 ST.E.128 [R6.64], RZ ;  /* 0x000000ff0600a985 */ /* 0x0005e2000c101d06 */
[-C--:B-----5:R-:W-:Y:S02]  /*bb70*/  @!P1 LEA.HI.X R5, R225, R8.reuse, R14, 0x1, P4 ;  /* 0x00000008e1059211 */ /* 0x0a0fe400020f0c0e */
[----:B---3--:R-:W-:-:S03]  /*bb80*/  @!P0 LEA.HI.X R3, R228, R8, R13, 0x1, P3 ;  /* 0x00000008e4038211 */ /* 0x008fc600018f0c0d */
[----:B------:R2:W-:Y:S04]  /*bb90*/  @!P1 ST.E.128 [R4.64], RZ ;  /* 0x000000ff04009985 */ /* 0x0005e8000c101d06 */
[----:B------:R2:W-:Y:S02]  /*bba0*/  @!P0 ST.E.128 [R2.64], RZ ;  /* 0x000000ff02008985 */ /* 0x0005e4000c101d06 */
.L_x_1518:
[----:B------:R-:W-:Y:S05]  /*bbb0*/  BSYNC B0 ;  /* 0x0000000000007941 */ /* 0x000fea0003800000 */
.L_x_1517:
[----:B------:R-:W-:Y:S05]  /*bbc0*/  BRA.DIV ~URZ, `(.L_x_1519) ;  /* 0x00001ff27f007947 */ /* 0x000fea000b800000 */
[----:B--2---:R2:W1:Y:S04]  /*bbd0*/  SHFL.IDX PT, R8, R9, 0x1, 0x1c1f ;  /* 0x003c1f0009087f89 */ /* 0x00446800000e0000 */
[----:B----4-:R2:W4:Y:S02]  /*bbe0*/  SHFL.IDX PT, R0, R12, 0x1, 0x1c1f ;  /* 0x003c1f000c007f89 */ /* 0x01052400000e0000 */
.L_x_1571:
        /* <DEDUP_REMOVED lines=13> */
[----:B------:R1:W-:Y:S01]  /*bcc0*/  @!P2 ST.E.128 [R6.64], RZ ;  /* 0x000000ff0600a985 */ /* 0x0003e2000c101d06 */
[-C--:B-----5:R-:W-:Y:S02]  /*bcd0*/  @!P1 LEA.HI.X R5, R225, R8.reuse, R14, 0x1, P4 ;  /* 0x00000008e1059211 */ /* 0x0a0fe400020f0c0e */
[----:B--2---:R-:W-:-:S03]  /*bce0*/  @!P0 LEA.HI.X R3, R228, R8, R13, 0x1, P3 ;  /* 0x00000008e4038211 */ /* 0x004fc600018f0c0d */
[----:B------:R1:W-:Y:S04]  /*bcf0*/  @!P1 ST.E.128 [R4.64], RZ ;  /* 0x000000ff04009985 */ /* 0x0003e8000c101d06 */
[----:B------:R1:W-:Y:S02]  /*bd00*/  @!P0 ST.E.128 [R2.64], RZ ;  /* 0x000000ff02008985 */ /* 0x0003e4000c101d06 */
.L_x_1521:
[----:B------:R-:W-:Y:S05]  /*bd10*/  BSYNC B0 ;  /* 0x0000000000007941 */ /* 0x000fea0003800000 */
.L_x_1520:
[----:B------:R-:W-:Y:S05]  /*bd20*/  BRA.DIV ~URZ, `(.L_x_1522) ;  /* 0x00001f527f007947 */ /* 0x000fea000b800000 */
[----:B-1----:R1:W2:Y:S02]  /*bd30*/  SHFL.IDX PT, R8, R9, 0x2, 0x1c1f ;  /* 0x005c1f0009087f89 */ /* 0x0022a400000e0000 */
.L_x_1572:
[----:B------:R-:W-:Y:S05]  /*bd40*/  BRA.DIV ~URZ, `(.L_x_1523) ;  /* 0x00001fa27f007947 */ /* 0x000fea000b800000 */
[----:B----4-:R4:W1:Y:S02]  /*bd50*/  SHFL.IDX PT, R0, R12, 0x2, 0x1c1f ;  /* 0x005c1f000c007f89 */ /* 0x01086400000e0000 */
.L_x_1573:
        /* <DEDUP_REMOVED lines=18> */
.L_x_1525:
[----:B------:R-:W-:Y:S05]  /*be80*/  BSYNC B0 ;  /* 0x0000000000007941 */ /* 0x000fea0003800000 */
.L_x_1524:
[----:B------:R-:W-:Y:S05]  /*be90*/  BRA.DIV ~URZ, `(.L_x_1526) ;  /* 0x00001eb27f007947 */ /* 0x000fea000b800000 */
[----:B--2---:R2:W3:Y:S04]  /*bea0*/  SHFL.IDX PT, R8, R9, 0x3, 0x1c1f ;  /* 0x007c1f0009087f89 */ /* 0x0044e800000e0000 */
[----:B-1----:R2:W1:Y:S02]  /*beb0*/  SHFL.IDX PT, R0, R12, 0x3, 0x1c1f ;  /* 0x007c1f000c007f89 */ /* 0x00246400000e0000 */
.L_x_1574:
[----:B------:R-:W-:-:S04]  /*bec0*/  IADD3 R2, R11, 0x60, RZ ;  /* 0x000000600b027810 */ /* 0x000fc80007ffe0ff */
[----:B------:R-:W-:-:S13]  /*bed0*/  ISETP.GE.AND P0, PT, R2, R10, PT ;  /* 0x0000000a0200720c */ /* 0x000fda0003f06270 */
[----:B------:R-:W-:Y:S05]  /*bee0*/  @P0 BRA `(.L_x_1499) ;  /* 0x000000e000000947 */ /* 0x000fea0003800000 */
[----:B--234-:R-:W2:Y:S04]  /*bef0*/  LDL R12, [R1+0x38] ;  /* 0x00003800010c7983 */ /* 0x01cea80000100800 */
[----:B------:R-:W3:Y:S01]  /*bf00*/  LDL R9, [R1+0x34] ;  /* 0x0000340001097983 */ /* 0x000ee20000100800 */
[----:B------:R-:W-:Y:S02]  /*bf10*/  ISETP.GE.AND P2, PT, R226, c[0x0][0x3c8], PT ;  /* 0x0000f200e2007a0c */ /* 0x000fe40003f46270 */
[----:B------:R-:W-:Y:S02]  /*bf20*/  ISETP.GE.AND P1, PT, R225, c[0x0][0x3c8], PT ;  /* 0x0000f200e1007a0c */ /* 0x000fe40003f26270 */
[----:B------:R-:W-:-:S09]  /*bf30*/  ISETP.GE.AND P0, PT, R228, c[0x0][0x3c8], PT ;  /* 0x0000f200e4007a0c */ /* 0x000fd20003f06270 */
[-C--:B-1----:R-:W-:Y:S02]  /*bf40*/  @!P2 LEA R6, P5, R226, R0.reuse, 0x1 ;  /* 0x00000000e206a211 */ /* 0x082fe400078a08ff */
[-C--:B------:R-:W-:Y:S02]  /*bf50*/  @!P1 LEA R4, P4, R225, R0.reuse, 0x1 ;  /* 0x00000000e1049211 */ /* 0x080fe400078808ff */
[----:B------:R-:W-:Y:S02]  /*bf60*/  @!P0 LEA R2, P3, R228, R0, 0x1 ;  /* 0x00000000e4028211 */ /* 0x000fe400078608ff */
[----:B------:R-:W-:-:S05]  /*bf70*/  @!P2 LEA.HI.X R7, R226, R8, R227, 0x1, P5 ;  /* 0x00000008e207a211 */ /* 0x000fca00028f0ce3 */
[----:B------:R1:W-:Y:S01]  /*bf80*/  @!P2 ST.E.128 [R6.64], RZ ;  /* 0x000000ff0600a985 */ /* 0x0003e2000c101d06 */
[-C--:B--2---:R-:W-:Y:S02]  /*bf90*/  @!P1 LEA.HI.X R5, R225, R8.reuse, R12, 0x1, P4 ;  /* 0x00000008e1059211 */ /* 0x084fe400020f0c0c */
[----:B---3--:R-:W-:-:S03]  /*bfa0*/  @!P0 LEA.HI.X R3, R228, R8, R9, 0x1, P3 ;  /* 0x00000008e4038211 */ /* 0x008fc600018f0c09 */
[----:B------:R1:W-:Y:S04]  /*bfb0*/  @!P1 ST.E.128 [R4.64], RZ ;  /* 0x000000ff04009985 */ /* 0x0003e8000c101d06 */
[----:B------:R1:W-:Y:S02]  /*bfc0*/  @!P0 ST.E.128 [R2.64], RZ ;  /* 0x000000ff02008985 */ /* 0x0003e4000c101d06 */
.L_x_1499:
[----:B------:R-:W-:Y:S05]  /*bfd0*/  BSYNC B1 ;  /* 0x0000000000017941 */ /* 0x000fea0003800000 */
.L_x_1483:
[----:B-1--4-:R-:W4:Y:S02]  /*bfe0*/  LDL R0, [R1+0x74] ;  /* 0x0000740001007983 */ /* 0x012f240000100800 */
[----:B----4-:R-:W-:-:S13]  /*bff0*/  ISETP.NE.AND P0, PT, R0, RZ, PT ;  /* 0x000000ff0000720c */ /* 0x010fda0003f05270 */
[----:B------:R-:W-:Y:S01]  /*c000*/  @P0 WARPSYNC 0xffffffff ;  /* 0xffffffff00000948 */ /* 0x000fe20003800000 */
[----:B------:R-:W-:Y:S06]  /*c010*/  @P0 BAR.SYNC.DEFER_BLOCKING 0x5, 0x80 ;  /* 0x0142000000000b1d */ /* 0x000fec0000010000 */
[----:B------:R-:W1:Y:S04]  /*c020*/  @P0 LDS.128 R232, [0xc080] ;  /* 0x00c08000ffe80984 */ /* 0x000e680000000c00 */
[----:B------:R-:W-:Y:S06]  /*c030*/  @P0 BAR.ARV 0x4, 0x80 ;  /* 0x0102000000000b1d */ /* 0x000fec0000002000 */
[----:B------:R-:W-:Y:S05]  /*c040*/  @P0 BRA `(.L_x_1527) ;  /* 0x00000ad000000947 */ /* 0x000fea0003800000 */
[----:B------:R-:W4:Y:S01]  /*c050*/  S2R R0, SR_TID.X ;  /* 0x0000000000007919 */ /* 0x000f220000002100 */
[----:B------:R-:W-:Y:S01]  /*c060*/  IMAD.MOV.U32 R7, RZ, RZ, RZ ;  /* 0x000000ffff077224 */ /* 0x000fe200078e00ff */
[----:B----4-:R-:W-:-:S04]  /*c070*/  LOP3.LUT R14, R0, 0x1f, RZ, 0xc0, !PT ;  /* 0x0000001f000e7812 */ /* 0x010fc800078ec0ff */
[----:B------:R-:W-:Y:S01]  /*c080*/  ISETP.NE.AND P6, PT, R14, 0x1f, PT ;  /* 0x0000001f0e00780c */ /* 0x000fe20003fc5270 */
[----:B------:R-:W-:Y:S10]  /*c090*/  BRA.DIV ~URZ, `(.L_x_1528) ;  /* 0x00001d727f007947 */ /* 0x000ff4000b800000 */
[----:B--2---:R2:W4:Y:S02]  /*c0a0*/  SHFL.IDX PT, R9, R74, RZ, 0x1f ;  /* 0x00001fff4a097589 */ /* 0x00452400000e0000 */
.L_x_1575:
[----:B------:R-:W-:Y:S05]  /*c0b0*/  BRA.DIV ~URZ, `(.L_x_1529) ;  /* 0x00001dc27f007947 */ /* 0x000fea000b800000 */
[----:B---3--:R3:W2:Y:S02]  /*c0c0*/  SHFL.IDX PT, R8, R74, 0x1, 0x1f ;  /* 0x00201f004a087f89 */ /* 0x0086a400000e0000 */
.L_x_1576:
[----:B-1----:R-:W-:Y:S02]  /*c0d0*/  IMAD.IADD R0, R235, 0x1, R14 ;  /* 0x00000001eb007824 */ /* 0x002fe400078e020e */
[----:B------:R-:W-:-:S03]  /*c0e0*/  IMAD.MOV.U32 R6, RZ, RZ, RZ ;  /* 0x000000ffff067224 */ /* 0x000fc600078e00ff */
        /* <DEDUP_REMOVED lines=16> */
.L_x_1577:
        /* <DEDUP_REMOVED lines=16> */
.L_x_1578:
[----:B---3--:R-:W-:Y:S01]  /*c2f0*/  IMAD R0, R0, c[0x0][0x538], RZ ;  /* 0x00014e0000007a24 */ /* 0x008fe200078e02ff */
[----:B------:R-:W-:Y:S04]  /*c300*/  BSSY B1, `(.L_x_1532) ;  /* 0x000007c000017945 */ /* 0x000fe80003800000 */
[----:B--2---:R-:W-:-:S04]  /*c310*/  IADD3 R8, R0, R8, RZ ;  /* 0x0000000800087210 */ /* 0x004fc80007ffe0ff */
[----:B----4-:R-:W-:-:S13]  /*c320*/  ISETP.GT.AND P0, PT, R8, R9, PT ;  /* 0x000000090800720c */ /* 0x010fda0003f04270 */
[----:B------:R-:W-:Y:S05]  /*c330*/  @P0 BRA `(.L_x_1533) ;  /* 0x0000024000000947 */ /* 0x000fea0003800000 */
.L_x_1537:
        /* <DEDUP_REMOVED lines=16> */
.L_x_1579:
        /* <DEDUP_REMOVED lines=16> */
.L_x_1580:
[----:B--2---:R-:W-:-:S05]  /*c540*/  IMAD R0, R0, c[0x0][0x538], RZ ;  /* 0x00014e0000007a24 */ /* 0x004fca00078e02ff */
[----:B------:R-:W-:-:S04]  /*c550*/  IADD3 R8, R0, R8, RZ ;  /* 0x0000000800087210 */ /* 0x000fc80007ffe0ff */
[----:B------:R-:W-:-:S13]  /*c560*/  ISETP.GT.AND P0, PT, R8, R9, PT ;  /* 0x000000090800720c */ /* 0x000fda0003f04270 */
[----:B-1----:R-:W-:Y:S05]  /*c570*/  @!P0 BRA `(.L_x_1537) ;  /* 0xfffffdc000008947 */ /* 0x002fea000383ffff */
.L_x_1533:
[----:B------:R-:W-:-:S05]  /*c580*/  IADD3 R11, -R0, R8, RZ ;  /* 0x00000008000b7210 */ /* 0x000fca0007ffe1ff */
[----:B------:R-:W-:-:S05]  /*c590*/  IMAD R0, R4, c[0x0][0x538], R11 ;  /* 0x00014e0004007a24 */ /* 0x000fca00078e020b */
[----:B------:R-:W-:Y:S01]  /*c5a0*/  ISETP.GT.AND P0, PT, R0, R9, PT ;  /* 0x000000090000720c */ /* 0x000fe20003f04270 */
[----:B------:R-:W-:-:S12]  /*c5b0*/  BRA.DIV ~URZ, `(.L_x_1538) ;  /* 0x00001d027f007947 */ /* 0x000fd8000b800000 */
[----:B------:R-:W-:-:S04]  /*c5c0*/  VOTE.ANY R10, PT, !P0 ;  /* 0x00000000000a7806 */ /* 0x000fc800040e0100 */
.L_x_1581:
[----:B------:R2:W3:Y:S01]  /*c5d0*/  POPC R12, R10 ;  /* 0x0000000a000c7309 */ /* 0x0004e20000000000 */
[----:B------:R-:W-:Y:S05]  /*c5e0*/  BRA.DIV ~URZ, `(.L_x_1539) ;  /* 0x00001d227f007947 */ /* 0x000fea000b800000 */
[----:B---3--:R3:W4:Y:S04]  /*c5f0*/  SHFL.IDX PT, R8, R6, R12, 0x1f ;  /* 0x00001f0c06087589 */ /* 0x00872800000e0000 */
[----:B------:R3:W1:Y:S02]  /*c600*/  SHFL.IDX PT, R7, R7, R12, 0x1f ;  /* 0x00001f0c07077589 */ /* 0x00066400000e0000 */
.L_x_1582:
[----:B------:R-:W-:Y:S01]  /*c610*/  ISETP.NE.AND P0, PT, R10, RZ, PT ;  /* 0x000000ff0a00720c */ /* 0x000fe20003f05270 */
[----:B------:R-:W-:-:S12]  /*c620*/  BSSY B0, `(.L_x_1540) ;  /* 0x0000005000007945 */ /* 0x000fd80003800000 */
[----:B------:R-:W-:Y:S05]  /*c630*/  @!P0 BRA `(.L_x_1541) ;  /* 0x0000003000008947 */ /* 0x000fea0003800000 */
[----:B------:R-:W-:Y:S01]  /*c640*/  IADD3 R3, R12, -0x1, RZ ;  /* 0xffffffff0c037810 */ /* 0x000fe20007ffe0ff */
[----:B------:R-:W-:Y:S05]  /*c650*/  BRA.DIV ~URZ, `(.L_x_1542) ;  /* 0x00001d827f007947 */ /* 0x000fea000b800000 */
[----:B------:R2:W3:Y:S02]  /*c660*/  SHFL.IDX PT, R13, R4, R3, 0x1f ;  /* 0x00001f03040d7589 */ /* 0x0004e400000e0000 */
.L_x_1541:
[----:B------:R-:W-:Y:S05]  /*c670*/  BSYNC B0 ;  /* 0x0000000000007941 */ /* 0x000fea0003800000 */
.L_x_1540:
[-C--:B----4-:R-:W-:Y:S01]  /*c680*/  IABS R2, R8.reuse ;  /* 0x0000000800027213 */ /* 0x090fe20000000000 */
[----:B---3--:R-:W-:Y:S01]  /*c690*/  IMAD R232, R13, c[0x0][0x538], R11 ;  /* 0x00014e000de87a24 */ /* 0x008fe200078e020b */
[----:B-1----:R-:W-:Y:S01]  /*c6a0*/  IABS R0, R7 ;  /* 0x0000000700007213 */ /* 0x002fe20000000000 */
[----:B------:R-:W-:Y:S01]  /*c6b0*/  IMAD.IADD R235, R12, 0x1, R235 ;  /* 0x000000010ceb7824 */ /* 0x000fe200078e02eb */
[----:B--2---:R-:W1:Y:S01]  /*c6c0*/  I2F.RP R4, R2 ;  /* 0x0000000200047306 */ /* 0x004e620000209400 */
[----:B------:R-:W-:Y:S02]  /*c6d0*/  IMAD.IADD R10, R9, 0x1, -R232 ;  /* 0x00000001090a7824 */ /* 0x000fe400078e0ae8 */
[----:B------:R-:W-:Y:S01]  /*c6e0*/  IMAD.MOV.U32 R6, RZ, RZ, R0 ;  /* 0x000000ffff067224 */ /* 0x000fe200078e0000 */
[----:B------:R-:W-:Y:S02]  /*c6f0*/  IABS R0, R8 ;  /* 0x0000000800007213 */ /* 0x000fe40000000000 */
[----:B------:R-:W-:-:S02]  /*c700*/  IABS R9, R10 ;  /* 0x0000000a00097213 */ /* 0x000fc40000000000 */
[----:B------:R-:W-:Y:S01]  /*c710*/  I2F.RP R11, R6 ;  /* 0x00000006000b7306 */ /* 0x000fe20000209400 */
[----:B------:R-:W-:-:S07]  /*c720*/  IMAD.MOV R0, RZ, RZ, -R0 ;  /* 0x000000ffff007224 */ /* 0x000fce00078e0a00 */
[----:B-1----:R-:W1:Y:S02]  /*c730*/  MUFU.RCP R4, R4 ;  /* 0x0000000400047308 */ /* 0x002e640000001000 */
[----:B-1----:R-:W-:-:S06]  /*c740*/  IADD3 R4, R4, 0xffffffe, RZ ;  /* 0x0ffffffe04047810 */ /* 0x002fcc0007ffe0ff */
[----:B------:R-:W1:Y:S02]  /*c750*/  F2I.FTZ.U32.TRUNC.NTZ R5, R4 ;  /* 0x0000000400057305 */ /* 0x000e64000021f000 */
[----:B-1----:R-:W-:Y:S01]  /*c760*/  IMAD.MOV R3, RZ, RZ, -R5 ;  /* 0x000000ffff037224 */ /* 0x002fe200078e0a05 */
[----:B------:R-:W-:-:S03]  /*c770*/  MOV R4, RZ ;  /* 0x000000ff00047202 */ /* 0x000fc60000000f00 */
[----:B------:R-:W-:-:S04]  /*c780*/  IMAD R3, R3, R2, RZ ;  /* 0x0000000203037224 */ /* 0x000fc800078e02ff */
[----:B------:R-:W-:-:S04]  /*c790*/  IMAD.HI.U32 R5, R5, R3, R4 ;  /* 0x0000000305057227 */ /* 0x000fc800078e0004 */
[----:B------:R-:W-:Y:S02]  /*c7a0*/  IMAD.MOV.U32 R3, RZ, RZ, R9 ;  /* 0x000000ffff037224 */ /* 0x000fe400078e0009 */
[----:B------:R-:W-:Y:S02]  /*c7b0*/  IMAD.MOV.U32 R4, RZ, RZ, R0 ;  /* 0x000000ffff047224 */ /* 0x000fe400078e0000 */
[----:B------:R-:W-:-:S04]  /*c7c0*/  IMAD.HI.U32 R0, R5, R3, RZ ;  /* 0x0000000305007227 */ /* 0x000fc800078e00ff */
[----:B------:R-:W-:Y:S02]  /*c7d0*/  IMAD R3, R0, R4, R3 ;  /* 0x0000000400037224 */ /* 0x000fe400078e0203 */
[----:B------:R-:W1:Y:S03]  /*c7e0*/  MUFU.RCP R4, R11 ;  /* 0x0000000b00047308 */ /* 0x000e660000001000 */
        /* <DEDUP_REMOVED lines=35> */
[----:B------:R-:W-:-:S04]  /*ca20*/  @!P0 LOP3.LUT R2, RZ, R7, RZ, 0x33, !PT ;  /* 0x00000007ff028212 */ /* 0x000fc800078e33ff */
[----:B------:R-:W-:Y:S01]  /*ca30*/  IADD3 R3, -R2, RZ, RZ ;  /* 0x000000ff02037210 */ /* 0x000fe20007ffe1ff */
[----:B------:R-:W-:-:S04]  /*ca40*/  IMAD R2, R7, 0x1000000, R2 ;  /* 0x0100000007027824 */ /* 0x000fc800078e0202 */
[----:B------:R-:W-:-:S04]  /*ca50*/  IMAD R0, R7, R3, R0 ;  /* 0x0000000307007224 */ /* 0x000fc800078e0200 */
[----:B------:R-:W-:Y:S01]  /*ca60*/  IMAD R234, R0, 0x10000, R2 ;  /* 0x0001000000ea7824 */ /* 0x000fe200078e0202 */
[----:B------:R-:W-:Y:S05]  /*ca70*/  BRA `(.L_x_1543) ;  /* 0x0000004000007947 */ /* 0x000fea0003800000 */
.L_x_1534:
[----:B------:R-:W-:Y:S01]  /*ca80*/  IMAD.MOV.U32 R232, RZ, RZ, R9 ;  /* 0x000000ffffe87224 */ /* 0x000fe200078e0009 */
[----:B------:R-:W-:Y:S01]  /*ca90*/  MOV R234, RZ ;  /* 0x000000ff00ea7202 */ /* 0x000fe20000000f00 */
[----:B------:R-:W-:Y:S01]  /*caa0*/  IMAD.MOV.U32 R233, RZ, RZ, RZ ;  /* 0x000000ffffe97224 */ /* 0x000fe200078e00ff */
[----:B------:R-:W-:Y:S02]  /*cab0*/  MOV R235, c[0x0][0x53c] ;  /* 0x00014f0000eb7a02 */ /* 0x000fe40000000f00 */
.L_x_1543:
[----:B------:R-:W-:Y:S05]  /*cac0*/  BSYNC B1 ;  /* 0x0000000000017941 */ /* 0x000fea0003800000 */
.L_x_1532:
[----:B------:R-:W-:Y:S01]  /*cad0*/  WARPSYNC 0xffffffff ;  /* 0xffffffff00007948 */ /* 0x000fe20003800000 */
[----:B------:R-:W-:Y:S01]  /*cae0*/  BAR.SYNC.DEFER_BLOCKING 0x4, 0x80 ;  /* 0x0102000000007b1d */ /* 0x000fe20000010000 */
[----:B------:R-:W-:-:S13]  /*caf0*/  ISETP.NE.AND P0, PT, R14, RZ, PT ;  /* 0x000000ff0e00720c */ /* 0x000fda0003f05270 */
[----:B------:R2:W-:Y:S04]  /*cb00*/  @!P0 STS.128 [0xc080], R232 ;  /* 0x00c080e8ff008388 */ /* 0x0005e80000000c00 */
[----:B------:R-:W-:Y:S06]  /*cb10*/  BAR.ARV 0x5, 0x80 ;  /* 0x0142000000007b1d */ /* 0x000fec0000002000 */
.L_x_1527:
[----:B-1----:R-:W-:-:S13]  /*cb20*/  ISETP.GE.AND P0, PT, R235, c[0x0][0x53c], PT ;  /* 0x00014f00eb007a0c */ /* 0x002fda0003f06270 */
[----:B--23--:R-:W-:Y:S01]  /*cb30*/  @P0 CALL.REL.NOINC `(.L_x_1544) ;  /* 0x0000001000000944 */ /* 0x00cfe20003c00000 */
[----:B------:R-:W-:Y:S05]  /*cb40*/  BRA `(.L_x_1545) ;  /* 0xffff4b9000007947 */ /* 0x000fea000383ffff */
.L_x_1544:
[----:B------:R-:W-:Y:S05]  /*cb50*/  EXIT ;  /* 0x000000000000794d */ /* 0x000fea0003800000 */
.L_x_1447:
[----:B------:R-:W-:Y:S01]  /*cb60*/  IMAD.MOV.U32 R0, RZ, RZ, R5 ;  /* 0x000000ffff007224 */ /* 0x000fe200078e0005 */
[----:B------:R-:W-:Y:S02]  /*cb70*/  MOV R2, 0x1 ;  /* 0x0000000100027802 */ /* 0x000fe40000000f00 */
[----:B------:R-:W-:Y:S02]  /*cb80*/  MOV R3, 0xcba0 ;  /* 0x0000cba000037802 */ /* 0x000fe40000000f00 */
[----:B--2---:R-:W-:Y:S05]  /*cb90*/  CALL.REL.NOINC `($__internal_28_$__cuda_sm70_shflsync_up_p) ;  /* 0x0000193000007944 */ /* 0x004fea0003c00000 */
[----:B------:R-:W-:Y:S01]  /*cba0*/  MOV R0, R4 ;  /* 0x0000000400007202 */ /* 0x000fe20000000f00 */
[----:B------:R-:W-:Y:S05]  /*cbb0*/  BRA `(.L_x_1546) ;  /* 0xffff389000007947 */ /* 0x000fea000383ffff */
.L_x_1448:
[----:B------:R-:W-:Y:S01]  /*cbc0*/  IMAD.MOV.U32 R0, RZ, RZ, R5 ;  /* 0x000000ffff007224 */ /* 0x000fe200078e0005 */
[----:B------:R-:W-:Y:S02]  /*cbd0*/  MOV R2, 0x2 ;  /* 0x0000000200027802 */ /* 0x000fe40000000f00 */
[----:B------:R-:W-:Y:S02]  /*cbe0*/  MOV R3, 0xcc00 ;  /* 0x0000cc0000037802 */ /* 0x000fe40000000f00 */
[----:B--2---:R-:W-:Y:S05]  /*cbf0*/  CALL.REL.NOINC `($__internal_28_$__cuda_sm70_shflsync_up_p) ;  /* 0x000018d000007944 */ /* 0x004fea0003c00000 */
[----:B------:R-:W-:Y:S01]  /*cc00*/  SEL R0, R4, RZ, P4 ;  /* 0x000000ff04007207 */ /* 0x000fe20002000000 */
[----:B------:R-:W-:Y:S01]  /*cc10*/  IMAD.MOV.U32 R2, RZ, RZ, 0x4 ;  /* 0x00000004ff027424 */ /* 0x000fe200078e00ff */
[----:B------:R-:W-:-:S03]  /*cc20*/  MOV R3, 0xcc50 ;  /* 0x0000cc5000037802 */ /* 0x000fc60000000f00 */
[----:B------:R-:W-:Y:S02]  /*cc30*/  IMAD.IADD R0, R5, 0x1, R0 ;  /* 0x0000000105007824 */ /* 0x000fe400078e0200 */
[----:B------:R-:W-:Y:S05]  /*cc40*/  CALL.REL.NOINC `($__internal_28_$__cuda_sm70_shflsync_up_p) ;  /* 0x0000188000007944 */ /* 0x000fea0003c00000 */
        /* <DEDUP_REMOVED lines=13> */
[----:B------:R-:W-:Y:S01]  /*cd20*/  IMAD.IADD R4, R0, 0x1, R4 ;  /* 0x0000000100047824 */ /* 0x000fe200078e0204 */
[----:B------:R-:W-:-:S03]  /*cd30*/  MOV R0, 0x1f ;  /* 0x0000001f00007802 */ /* 0x000fc60000000f00 */
[----:B------:R-:W-:Y:S02]  /*cd40*/  IMAD.MOV.U32 R5, RZ, RZ, R4 ;  /* 0x000000ffff057224 */ /* 0x000fe400078e0004 */
[----:B------:R-:W-:Y:S05]  /*cd50*/  CALL.REL.NOINC `($__internal_27_$__cuda_sm70_shflsync_idx_p) ;  /* 0x0000172000007944 */ /* 0x000fea0003c00000 */
[----:B------:R-:W-:Y:S05]  /*cd60*/  BRA `(.L_x_1547) ;  /* 0xffff37e000007947 */ /* 0x000fea000383ffff */
.L_x_1450:
[----:B------:R-:W-:Y:S02]  /*cd70*/  SEL R0, RZ, 0x1, P0 ;  /* 0x00000001ff007807 */ /* 0x000fe40000000000 */
[----:B------:R-:W-:Y:S02]  /*cd80*/  MOV R2, 0xcda0 ;  /* 0x0000cda000027802 */ /* 0x000fe40000000f00 */
[----:B--2---:R-:W-:Y:S05]  /*cd90*/  CALL.REL.NOINC `($__internal_29_$__cuda_sm70_votesync_ballot) ;  /* 0x000017a000007944 */ /* 0x004fea0003c00000 */
[----:B------:R-:W-:Y:S01]  /*cda0*/  MOV R6, R0 ;  /* 0x0000000000067202 */ /* 0x000fe20000000f00 */
[----:B------:R-:W-:Y:S05]  /*cdb0*/  BRA `(.L_x_1548) ;  /* 0xffff382000007947 */ /* 0x000fea000383ffff */
.L_x_1451:
[----:B------:R-:W-:Y:S01]  /*cdc0*/  IMAD.MOV.U32 R5, RZ, RZ, R8 ;  /* 0x000000ffff057224 */ /* 0x000fe200078e0008 */
[----:B--2---:R-:W-:Y:S01]  /*cdd0*/  MOV R3, R235 ;  /* 0x000000eb00037202 */ /* 0x004fe20000000f00 */
[----:B------:R-:W-:Y:S01]  /*cde0*/  IMAD.MOV.U32 R0, RZ, RZ, 0x1f ;  /* 0x0000001fff007424 */ /* 0x000fe200078e00ff */
[----:B------:R-:W-:Y:S02]  /*cdf0*/  MOV R2, 0xce10 ;  /* 0x0000ce1000027802 */ /* 0x000fe40000000f00 */
[----:B-1----:R-:W-:Y:S05]  /*ce00*/  CALL.REL.NOINC `($__internal_27_$__cuda_sm70_shflsync_idx_p) ;  /* 0x0000167000007944 */ /* 0x002fea0003c00000 */
[----:B------:R-:W-:Y:S01]  /*ce10*/  IMAD.MOV.U32 R11, RZ, RZ, R0 ;  /* 0x000000ffff0b7224 */ /* 0x000fe200078e0000 */
[----:B------:R-:W-:Y:S01]  /*ce20*/  MOV R5, R7 ;  /* 0x0000000700057202 */ /* 0x000fe20000000f00 */
[----:B------:R-:W-:Y:S01]  /*ce30*/  IMAD.MOV.U32 R232, RZ, RZ, RZ ;  /* 0x000000ffffe87224 */ /* 0x000fe200078e00ff */
[----:B------:R-:W-:Y:S01]  /*ce40*/  MOV R3, R235 ;  /* 0x000000eb00037202 */ /* 0x000fe20000000f00 */
[----:B------:R-:W-:Y:S01]  /*ce50*/  IMAD.MOV.U32 R0, RZ, RZ, 0x1f ;  /* 0x0000001fff007424 */ /* 0x000fe200078e00ff */
[----:B------:R-:W-:-:S02]  /*ce60*/  MOV R2, 0xce80 ;  /* 0x0000ce8000027802 */ /* 0x000fc40000000f00 */
[----:B------:R-:W-:Y:S05]  /*ce70*/  CALL.REL.NOINC `($__internal_27_$__cuda_sm70_shflsync_idx_p) ;  /* 0x0000160000007944 */ /* 0x000fea0003c00000 */
[----:B------:R-:W-:Y:S01]  /*ce80*/  MOV R10, R0 ;  /* 0x00000000000a7202 */ /* 0x000fe20000000f00 */
[----:B------:R-:W-:Y:S05]  /*ce90*/  BRA `(.L_x_1549) ;  /* 0xffff379000007947 */ /* 0x000fea000383ffff */
.L_x_1454:
[----:B------:R-:W-:Y:S01]  /*cea0*/  IMAD.MOV.U32 R5, RZ, RZ, R4 ;  /* 0x000000ffff057224 */ /* 0x000fe200078e0004 */
[----:B------:R-:W-:-:S02]  /*ceb0*/  MOV R0, 0x1f ;  /* 0x0000001f00007802 */ /* 0x000fc40000000f00 */
[----:B------:R-:W-:Y:S02]  /*cec0*/  MOV R2, 0xcee0 ;  /* 0x0000cee000027802 */ /* 0x000fe40000000f00 */
[----:B-1234-:R-:W-:Y:S05]  /*ced0*/  CALL.REL.NOINC `($__internal_27_$__cuda_sm70_shflsync_idx_p) ;  /* 0x000015a000007944 */ /* 0x01efea0003c00000 */
[----:B------:R-:W-:Y:S01]  /*cee0*/  MOV R232, R0 ;  /* 0x0000000000e87202 */ /* 0x000fe20000000f00 */
[----:B------:R-:W-:Y:S05]  /*cef0*/  BRA `(.L_x_1453) ;  /* 0xffff379000007947 */ /* 0x000fea000383ffff */
.L_x_1462:
[----:B------:R-:W-:Y:S01]  /*cf00*/  IMAD.MOV.U32 R5, RZ, RZ, R10 ;  /* 0x000000ffff057224 */ /* 0x000fe200078e000a */
[----:B------:R-:W-:Y:S01]  /*cf10*/  MOV R3, RZ ;  /* 0x000000ff00037202 */ /* 0x000fe20000000f00 */
[----:B------:R-:W-:Y:S01]  /*cf20*/  IMAD.MOV.U32 R0, RZ, RZ, 0x1c1f ;  /* 0x00001c1fff007424 */ /* 0x000fe200078e00ff */
[----:B------:R-:W-:Y:S02]  /*cf30*/  MOV R2, 0xcf50 ;  /* 0x0000cf5000027802 */ /* 0x000fe40000000f00 */
[----:B------:R-:W-:Y:S05]  /*cf40*/  CALL.REL.NOINC `($__internal_27_$__cuda_sm70_shflsync_idx_p) ;  /* 0x0000153000007944 */ /* 0x000fea0003c00000 */
[----:B------:R-:W-:Y:S01]  /*cf50*/  MOV R8, R0 ;  /* 0x0000000000087202 */ /* 0x000fe20000000f00 */
[----:B------:R-:W-:Y:S05]  /*cf60*/  BRA `(.L_x_1550) ;  /* 0xffff56b000007947 */ /* 0x000fea000383ffff */
.L_x_1463:
[----:B------:R-:W-:Y:S01]  /*cf70*/  IMAD.MOV.U32 R5, RZ, RZ, R12 ;  /* 0x000000ffff057224 */ /* 0x000fe200078e000c */
[----:B------:R-:W-:Y:S01]  /*cf80*/  MOV R3, RZ ;  /* 0x000000ff00037202 */ /* 0x000fe20000000f00 */
[----:B------:R-:W-:Y:S01]  /*cf90*/  IMAD.MOV.U32 R0, RZ, RZ, 0x1c1f ;  /* 0x00001c1fff007424 */ /* 0x000fe200078e00ff */
[----:B------:R-:W-:Y:S02]  /*cfa0*/  MOV R2, 0xcfc0 ;  /* 0x0000cfc000027802 */ /* 0x000fe40000000f00 */
[----:B-12---:R-:W-:Y:S05]  /*cfb0*/  CALL.REL.NOINC `($__internal_27_$__cuda_sm70_shflsync_idx_p) ;  /* 0x000014c000007944 */ /* 0x006fea0003c00000 */
[----:B------:R-:W-:Y:S05]  /*cfc0*/  BRA `(.L_x_1551) ;  /* 0xffff567000007947 */ /* 0x000fea000383ffff */
.L_x_1466:
[----:B--2---:R-:W-:Y:S01]  /*cfd0*/  IMAD.MOV.U32 R5, RZ, RZ, R10 ;  /* 0x000000ffff057224 */ /* 0x004fe200078e000a */
[----:B------:R-:W-:Y:S01]  /*cfe0*/  MOV R3, 0x1 ;  /* 0x0000000100037802 */ /* 0x000fe20000000f00 */
[----:B----4-:R-:W-:Y:S01]  /*cff0*/  IMAD.MOV.U32 R0, RZ, RZ, 0x1c1f ;  /* 0x00001c1fff007424 */ /* 0x010fe200078e00ff */
[----:B------:R-:W-:-:S02]  /*d000*/  MOV R2, 0xd020 ;  /* 0x0000d02000027802 */ /* 0x000fc40000000f00 */
[----:B-1-3--:R-:W-:Y:S05]  /*d010*/  CALL.REL.NOINC `($__internal_27_$__cuda_sm70_shflsync_idx_p) ;  /* 0x0000146000007944 */ /* 0x00afea0003c00000 */
[----:B------:R-:W-:Y:S01]  /*d020*/  IMAD.MOV.U32 R8, RZ, RZ, R0 ;  /* 0x000000ffff087224 */ /* 0x000fe200078e0000 */
[----:B------:R-:W-:Y:S01]  /*d030*/  MOV R3, 0x1 ;  /* 0x0000000100037802 */ /* 0x000fe20000000f00 */
[----:B------:R-:W-:Y:S01]  /*d040*/  IMAD.MOV.U32 R5, RZ, RZ, R12 ;  /* 0x000000ffff057224 */ /* 0x000fe200078e000c */
[----:B------:R-:W-:-:S02]  /*d050*/  MOV R0, 0x1c1f ;  /* 0x00001c1f00007802 */ /* 0x000fc40000000f00 */
[----:B------:R-:W-:Y:S02]  /*d060*/  MOV R2, 0xd080 ;  /* 0x0000d08000027802 */ /* 0x000fe40000000f00 */
[----:B------:R-:W-:Y:S05]  /*d070*/  CALL.REL.NOINC `($__internal_27_$__cuda_sm70_shflsync_idx_p) ;  /* 0x0000140000007944 */ /* 0x000fea0003c00000 */
[----:B------:R-:W-:Y:S05]  /*d080*/  BRA `(.L_x_1552) ;  /* 0xffff573000007947 */ /* 0x000fea000383ffff */
.L_x_1469:
[----:B-1----:R-:W-:Y:S01]  /*d090*/  IMAD.MOV.U32 R5, RZ, RZ, R10 ;  /* 0x000000ffff057224 */ /* 0x002fe200078e000a */
[----:B------:R-:W-:Y:S01]  /*d0a0*/  MOV R3, 0x2 ;  /* 0x0000000200037802 */ /* 0x000fe20000000f00 */
[----:B----4-:R-:W-:Y:S01]  /*d0b0*/  IMAD.MOV.U32 R0, RZ, RZ, 0x1c1f ;  /* 0x00001c1fff007424 */ /* 0x010fe200078e00ff */
[----:B------:R-:W-:Y:S02]  /*d0c0*/  MOV R2, 0xd0e0 ;  /* 0x0000d0e000027802 */ /* 0x000fe40000000f00 */
[----:B--23--:R-:W-:Y:S05]  /*d0d0*/  CALL.REL.NOINC `($__internal_27_$__cuda_sm70_shflsync_idx_p) ;  /* 0x000013a000007944 */ /* 0x00cfea0003c00000 */
[----:B------:R-:W-:Y:S01]  /*d0e0*/  MOV R8, R0 ;  /* 0x0000000000087202 */ /* 0x000fe20000000f00 */
[----:B------:R-:W-:Y:S05]  /*d0f0*/  BRA `(.L_x_1553) ;  /* 0xffff583000007947 */ /* 0x000fea000383ffff */
.L_x_1470:
[----:B------:R-:W-:Y:S01]  /*d100*/  IMAD.MOV.U32 R5, RZ, RZ, R12 ;  /* 0x000000ffff057224 */ /* 0x000fe200078e000c */
[----:B------:R-:W-:Y:S01]  /*d110*/  MOV R3, 0x2 ;  /* 0x0000000200037802 */ /* 0x000fe20000000f00 */
[----:B----4-:R-:W-:Y:S01]  /*d120*/  IMAD.MOV.U32 R0, RZ, RZ, 0x1c1f ;  /* 0x00001c1fff007424 */ /* 0x010fe200078e00ff */
[----:B------:R-:W-:Y:S02]  /*d130*/  MOV R2, 0xd150 ;  /* 0x0000d15000027802 */ /* 0x000fe40000000f00 */
[----:B-123--:R-:W-:Y:S05]  /*d140*/  CALL.REL.NOINC `($__internal_27_$__cuda_sm70_shflsync_idx_p) ;  /* 0x0000133000007944 */ /* 0x00efea0003c00000 */
[----:B------:R-:W-:Y:S05]  /*d150*/  BRA `(.L_x_1554) ;  /* 0xffff57f000007947 */ /* 0x000fea000383ffff */
.L_x_1473:
[----:B-1----:R-:W-:Y:S01]  /*d160*/  IMAD.MOV.U32 R5, RZ, RZ, R10 ;  /* 0x000000ffff057224 */ /* 0x002fe200078e000a */
[----:B------:R-:W-:Y:S01]  /*d170*/  MOV R3, 0x3 ;  /* 0x0000000300037802 */ /* 0x000fe20000000f00 */
[----:B------:R-:W-:Y:S01]  /*d180*/  IMAD.MOV.U32 R0, RZ, RZ, 0x1c1f ;  /* 0x00001c1fff007424 */ /* 0x000fe200078e00ff */
[----:B------:R-:W-:-:S02]  /*d190*/  MOV R2, 0xd1b0 ;  /* 0x0000d1b000027802 */ /* 0x000fc40000000f00 */
[----:B--234-:R-:W-:Y:S05]  /*d1a0*/  CALL.REL.NOINC `($__internal_27_$__cuda_sm70_shflsync_idx_p) ;  /* 0x000012d000007944 */ /* 0x01cfea0003c00000 */
[----:B------:R-:W-:Y:S01]  /*d1b0*/  IMAD.MOV.U32 R8, RZ, RZ, R0 ;  /* 0x000000ffff087224 */ /* 0x000fe200078e0000 */
[----:B------:R-:W-:Y:S01]  /*d1c0*/  MOV R3, 0x3 ;  /* 0x0000000300037802 */ /* 0x000fe20000000f00 */
[----:B------:R-:W-:Y:S01]  /*d1d0*/  IMAD.MOV.U32 R5, RZ, RZ, R12 ;  /* 0x000000ffff057224 */ /* 0x000fe200078e000c */
[----:B------:R-:W-:-:S02]  /*d1e0*/  MOV R0, 0x1c1f ;  /* 0x00001c1f00007802 */ /* 0x000fc40000000f00 */
[----:B------:R-:W-:Y:S02]  /*d1f0*/  MOV R2, 0xd210 ;  /* 0x0000d21000027802 */ /* 0x000fe40000000f00 */
[----:B------:R-:W-:Y:S05]  /*d200*/  CALL.REL.NOINC `($__internal_27_$__cuda_sm70_shflsync_idx_p) ;  /* 0x0000127000007944 */ /* 0x000fea0003c00000 */
[----:B------:R-:W-:Y:S05]  /*d210*/  BRA `(.L_x_1555) ;  /* 0xffff58b000007947 */ /* 0x000fea000383ffff */
.L_x_1480:
[----:B------:R-:W-:Y:S01]  /*d220*/  IMAD.MOV.U32 R0, RZ, RZ, R200 ;  /* 0x000000ffff007224 */ /* 0x000fe200078e00c8 */
[----:B------:R-:W-:Y:S01]  /*d230*/  MOV R10, 0x1f ;  /* 0x0000001f000a7802 */ /* 0x000fe20000000f00 */
[----:B------:R-:W-:Y:S01]  /*d240*/  IMAD.MOV.U32 R3, RZ, RZ, 0x2 ;  /* 0x00000002ff037424 */ /* 0x000fe200078e00ff */
[----:B------:R-:W-:Y:S02]  /*d250*/  MOV R9, 0xffffffff ;  /* 0xffffffff00097802 */ /* 0x000fe40000000f00 */
[----:B------:R-:W-:Y:S02]  /*d260*/  MOV R2, 0xd280 ;  /* 0x0000d28000027802 */ /* 0x000fe40000000f00 */
[----:B------:R-:W-:Y:S05]  /*d270*/  CALL.REL.NOINC `($__internal_26_$__cuda_sm70_shflsync_bfly_p) ;  /* 0x000011c000007944 */ /* 0x000fea0003c00000 */
[----:B------:R-:W-:Y:S01]  /*d280*/  FADD.FTZ R0, R200, R8 ;  /* 0x00000008c8007221 */ /* 0x000fe20000010000 */
[----:B------:R-:W-:Y:S02]  /*d290*/  MOV R3, 0x1 ;  /* 0x0000000100037802 */ /* 0x000fe40000000f00 */
[----:B------:R-:W-:Y:S02]  /*d2a0*/  MOV R2, 0xd2c0 ;  /* 0x0000d2c000027802 */ /* 0x000fe40000000f00 */
[----:B------:R-:W-:Y:S05]  /*d2b0*/  CALL.REL.NOINC `($__internal_26_$__cuda_sm70_shflsync_bfly_p) ;  /* 0x0000118000007944 */ /* 0x000fea0003c00000 */
[----:B------:R-:W-:Y:S01]  /*d2c0*/  FADD.FTZ R5, R0, R8 ;  /* 0x0000000800057221 */ /* 0x000fe20000010000 */
[----:B------:R-:W-:Y:S02]  /*d2d0*/  MOV R0, R213 ;  /* 0x000000d500007202 */ /* 0x000fe40000000f00 */
[----:B------:R-:W-:-:S02]  /*d2e0*/  MOV R3, 0x2 ;  /* 0x0000000200037802 */ /* 0x000fc40000000f00 */
[----:B------:R-:W-:Y:S02]  /*d2f0*/  MOV R2, 0xd310 ;  /* 0x0000d31000027802 */ /* 0x000fe40000000f00 */
[----:B------:R-:W-:Y:S05]  /*d300*/  CALL.REL.NOINC `($__internal_26_$__cuda_sm70_shflsync_bfly_p) ;  /* 0x0000113000007944 */ /* 0x000fea0003c00000 */
[----:B------:R-:W-:Y:S01]  /*d310*/  FADD.FTZ R4, R213, R8 ;  /* 0x00000008d5047221 */ /* 0x000fe20000010000 */
[----:B------:R-:W-:Y:S02]  /*d320*/  MOV R3, 0x1 ;  /* 0x0000000100037802 */ /* 0x000fe40000000f00 */
[----:B------:R-:W-:Y:S02]  /*d330*/  MOV R2, 0xd360 ;  /* 0x0000d36000027802 */ /* 0x000fe40000000f00 */
[----:B------:R-:W-:Y:S02]  /*d340*/  MOV R0, R4 ;  /* 0x0000000400007202 */ /* 0x000fe40000000f00 */
[----:B------:R-:W-:Y:S05]  /*d350*/  CALL.REL.NOINC `($__internal_26_$__cuda_sm70_shflsync_bfly_p) ;  /* 0x000010e000007944 */ /* 0x000fea0003c00000 */
[----:B------:R-:W-:Y:S01]  /*d360*/  FADD.FTZ R4, R4, R8 ;  /* 0x0000000804047221 */ /* 0x000fe20000010000 */
[----:B------:R-:W-:Y:S02]  /*d370*/  MOV R0, R214 ;  /* 0x000000d600007202 */ /* 0x000fe40000000f00 */
[----:B------:R-:W-:Y:S02]  /*d380*/  MOV R3, 0x2 ;  /* 0x0000000200037802 */ /* 0x000fe40000000f00 */
[----:B------:R-:W-:-:S02]  /*d390*/  MOV R2, 0xd3b0 ;  /* 0x0000d3b000027802 */ /* 0x000fc40000000f00 */
[----:B------:R-:W-:Y:S05]  /*d3a0*/  CALL.REL.NOINC `($__internal_26_$__cuda_sm70_shflsync_bfly_p) ;  /* 0x0000109000007944 */ /* 0x000fea0003c00000 */
[----:B------:R-:W-:Y:S01]  /*d3b0*/  FADD.FTZ R7, R214, R8 ;  /* 0x00000008d6077221 */ /* 0x000fe20000010000 */
[----:B------:R-:W-:-:S02]  /*d3c0*/  MOV R3, 0x1 ;  /* 0x0000000100037802 */ /* 0x000fc40000000f00 */
[----:B------:R-:W-:Y:S02]  /*d3d0*/  MOV R2, 0xd400 ;  /* 0x0000d40000027802 */ /* 0x000fe40000000f00 */
[----:B------:R-:W-:Y:S02]  /*d3e0*/  MOV R0, R7 ;  /* 0x0000000700007202 */ /* 0x000fe40000000f00 */
[----:B------:R-:W-:Y:S05]  /*d3f0*/  CALL.REL.NOINC `($__internal_26_$__cuda_sm70_shflsync_bfly_p) ;  /* 0x0000104000007944 */ /* 0x000fea0003c00000 */
[----:B------:R-:W-:Y:S01]  /*d400*/  FADD.FTZ R7, R7, R8 ;  /* 0x0000000807077221 */ /* 0x000fe20000010000 */
[----:B------:R-:W-:Y:S02]  /*d410*/  MOV R0, R215 ;  /* 0x000000d700007202 */ /* 0x000fe40000000f00 */
[----:B------:R-:W-:Y:S02]  /*d420*/  MOV R3, 0x2 ;  /* 0x0000000200037802 */ /* 0x000fe40000000f00 */
[----:B------:R-:W-:Y:S02]  /*d430*/  MOV R2, 0xd450 ;  /* 0x0000d45000027802 */ /* 0x000fe40000000f00 */
[----:B------:R-:W-:Y:S05]  /*d440*/  CALL.REL.NOINC `($__internal_26_$__cuda_sm70_shflsync_bfly_p) ;  /* 0x00000ff000007944 */ /* 0x000fea0003c00000 */
[----:B------:R-:W-:Y:S01]  /*d450*/  FADD.FTZ R6, R215, R8 ;  /* 0x00000008d7067221 */ /* 0x000fe20000010000 */
[----:B------:R-:W-:Y:S02]  /*d460*/  MOV R3, 0x1 ;  /* 0x0000000100037802 */ /* 0x000fe40000000f00 */
[----:B------:R-:W-:-:S02]  /*d470*/  MOV R2, 0xd4a0 ;  /* 0x0000d4a000027802 */ /* 0x000fc40000000f00 */
[----:B------:R-:W-:Y:S02]  /*d480*/  MOV R0, R6 ;  /* 0x0000000600007202 */ /* 0x000fe40000000f00 */
[----:B------:R-:W-:Y:S05]  /*d490*/  CALL.REL.NOINC `($__internal_26_$__cuda_sm70_shflsync_bfly_p) ;  /* 0x00000fa000007944 */ /* 0x000fea0003c00000 */
[----:B------:R-:W-:Y:S05]  /*d4a0*/  BRA `(.L_x_1556) ;  /* 0xffffa91000007947 */ /* 0x000fea000383ffff */
.L_x_1487:
[----:B-1234-:R-:W-:Y:S01]  /*d4b0*/  IMAD.MOV.U32 R5, RZ, RZ, R12 ;  /* 0x000000ffff057224 */ /* 0x01efe200078e000c */
[----:B------:R-:W-:Y:S01]  /*d4c0*/  MOV R3, RZ ;  /* 0x000000ff00037202 */ /* 0x000fe20000000f00 */
[----:B------:R-:W-:Y:S01]  /*d4d0*/  IMAD.MOV.U32 R0, RZ, RZ, 0x1c1f ;  /* 0x00001c1fff007424 */ /* 0x000fe200078e00ff */
[----:B------:R-:W-:Y:S02]  /*d4e0*/  MOV R2, 0xd500 ;  /* 0x0000d50000027802 */ /* 0x000fe40000000f00 */
[----:B------:R-:W-:Y:S05]  /*d4f0*/  CALL.REL.NOINC `($__internal_27_$__cuda_sm70_shflsync_idx_p) ;  /* 0x00000f8000007944 */ /* 0x000fea0003c00000 */
[----:B------:R-:W-:Y:S01]  /*d500*/  MOV R10, R0 ;  /* 0x00000000000a7202 */ /* 0x000fe20000000f00 */
[----:B------:R-:W-:Y:S05]  /*d510*/  BRA `(.L_x_1557) ;  /* 0xffffc2a000007947 */ /* 0x000fea000383ffff */
.L_x_1488:
[----:B------:R-:W-:Y:S01]  /*d520*/  IMAD.MOV.U32 R5, RZ, RZ, R13 ;  /* 0x000000ffff057224 */ /* 0x000fe200078e000d */
[----:B------:R-:W-:Y:S01]  /*d530*/  MOV R3, RZ ;  /* 0x000000ff00037202 */ /* 0x000fe20000000f00 */
[----:B------:R-:W-:Y:S01]  /*d540*/  IMAD.MOV.U32 R0, RZ, RZ, 0x1c1f ;  /* 0x00001c1fff007424 */ /* 0x000fe200078e00ff */
[----:B------:R-:W-:Y:S02]  /*d550*/  MOV R2, 0xd570 ;  /* 0x0000d57000027802 */ /* 0x000fe40000000f00 */
[----:B-12---:R-:W-:Y:S05]  /*d560*/  CALL.REL.NOINC `($__internal_27_$__cuda_sm70_shflsync_idx_p) ;  /* 0x00000f1000007944 */ /* 0x006fea0003c00000 */
[----:B------:R-:W-:Y:S05]  /*d570*/  BRA `(.L_x_1558) ;  /* 0xffffc26000007947 */ /* 0x000fea000383ffff */
.L_x_1491:
[----:B------:R-:W-:Y:S01]  /*d580*/  IMAD.MOV.U32 R5, RZ, RZ, R12 ;  /* 0x000000ffff057224 */ /* 0x000fe200078e000c */
[----:B--2---:R-:W-:Y:S01]  /*d590*/  MOV R3, 0x1 ;  /* 0x0000000100037802 */ /* 0x004fe20000000f00 */
        /* <DEDUP_REMOVED lines=10> */
.L_x_1494:
[----:B------:R-:W-:Y:S01]  /*d640*/  IMAD.MOV.U32 R5, RZ, RZ, R12 ;  /* 0x000000ffff057224 */ /* 0x000fe200078e000c */
[----:B-1----:R-:W-:Y:S01]  /*d650*/  MOV R3, 0x2 ;  /* 0x0000000200037802 */ /* 0x002fe20000000f00 */
[----:B----4-:R-:W-:Y:S01]  /*d660*/  IMAD.MOV.U32 R0, RZ, RZ, 0x1c1f ;  /* 0x00001c1fff007424 */ /* 0x010fe200078e00ff */
[----:B------:R-:W-:Y:S02]  /*d670*/  MOV R2, 0xd690 ;  /* 0x0000d69000027802 */ /* 0x000fe40000000f00 */
[----:B--23--:R-:W-:Y:S05]  /*d680*/  CALL.REL.NOINC `($__internal_27_$__cuda_sm70_shflsync_idx_p) ;  /* 0x00000df000007944 */ /* 0x00cfea0003c00000 */
[----:B------:R-:W-:Y:S01]  /*d690*/  MOV R10, R0 ;  /* 0x00000000000a7202 */ /* 0x000fe20000000f00 */
[----:B------:R-:W-:Y:S05]  /*d6a0*/  BRA `(.L_x_1560) ;  /* 0xffffc3d000007947 */ /* 0x000fea000383ffff */
.L_x_1495:
[----:B------:R-:W-:Y:S01]  /*d6b0*/  IMAD.MOV.U32 R5, RZ, RZ, R13 ;  /* 0x000000ffff057224 */ /* 0x000fe200078e000d */
[----:B------:R-:W-:Y:S01]  /*d6c0*/  MOV R3, 0x2 ;  /* 0x0000000200037802 */ /* 0x000fe20000000f00 */
[----:B----4-:R-:W-:Y:S01]  /*d6d0*/  IMAD.MOV.U32 R0, RZ, RZ, 0x1c1f ;  /* 0x00001c1fff007424 */ /* 0x010fe200078e00ff */
[----:B------:R-:W-:Y:S02]  /*d6e0*/  MOV R2, 0xd700 ;  /* 0x0000d70000027802 */ /* 0x000fe40000000f00 */
[----:B-123--:R-:W-:Y:S05]  /*d6f0*/  CALL.REL.NOINC `($__internal_27_$__cuda_sm70_shflsync_idx_p) ;  /* 0x00000d8000007944 */ /* 0x00efea0003c00000 */
[----:B------:R-:W-:Y:S05]  /*d700*/  BRA `(.L_x_1561) ;  /* 0xffffc39000007947 */ /* 0x000fea000383ffff */
.L_x_1498:
[----:B------:R-:W-:Y:S01]  /*d710*/  IMAD.MOV.U32 R5, RZ, RZ, R12 ;  /* 0x000000ffff057224 */ /* 0x000fe200078e000c */
[----:B-1----:R-:W-:Y:S01]  /*d720*/  MOV R3, 0x3 ;  /* 0x0000000300037802 */ /* 0x002fe20000000f00 */
        /* <DEDUP_REMOVED lines=10> */
.L_x_1500:
[----:B------:R-:W-:Y:S01]  /*d7d0*/  IMAD.MOV.U32 R5, RZ, RZ, R12 ;  /* 0x000000ffff057224 */ /* 0x000fe200078e000c */
[----:B------:R-:W-:Y:S01]  /*d7e0*/  MOV R3, RZ ;  /* 0x000000ff00037202 */ /* 0x000fe20000000f00 */
[----:B------:R-:W-:Y:S01]  /*d7f0*/  IMAD.MOV.U32 R0, RZ, RZ, 0x1c1f ;  /* 0x00001c1fff007424 */ /* 0x000fe200078e00ff */
[----:B------:R-:W-:Y:S02]  /*d800*/  MOV R2, 0xd820 ;  /* 0x0000d82000027802 */ /* 0x000fe40000000f00 */
[----:B------:R-:W-:Y:S05]  /*d810*/  CALL.REL.NOINC `($__internal_27_$__cuda_sm70_shflsync_idx_p) ;  /* 0x00000c6000007944 */ /* 0x000fea0003c00000 */
[----:B------:R-:W-:Y:S01]  /*d820*/  MOV R4, R0 ;  /* 0x0000000000047202 */ /* 0x000fe20000000f00 */
[----:B------:R-:W-:Y:S05]  /*d830*/  BRA `(.L_x_1563) ;  /* 0xffffc71000007947 */ /* 0x000fea000383ffff */
.L_x_1501:
[----:B------:R-:W-:Y:S01]  /*d840*/  IMAD.MOV.U32 R5, RZ, RZ, R13 ;  /* 0x000000ffff057224 */ /* 0x000fe200078e000d */
[----:B------:R-:W-:Y:S01]  /*d850*/  MOV R3, RZ ;  /* 0x000000ff00037202 */ /* 0x000fe20000000f00 */
[----:B------:R-:W-:Y:S01]  /*d860*/  IMAD.MOV.U32 R0, RZ, RZ, 0x1c1f ;  /* 0x00001c1fff007424 */ /* 0x000fe200078e00ff */
[----:B------:R-:W-:Y:S02]  /*d870*/  MOV R2, 0xd890 ;  /* 0x0000d89000027802 */ /* 0x000fe40000000f00 */
[----:B-12---:R-:W-:Y:S05]  /*d880*/  CALL.REL.NOINC `($__internal_27_$__cuda_sm70_shflsync_idx_p) ;  /* 0x00000bf000007944 */ /* 0x006fea0003c00000 */
[----:B------:R-:W-:Y:S05]  /*d890*/  BRA `(.L_x_1564) ;  /* 0xffffc6d000007947 */ /* 0x000fea000383ffff */
.L_x_1504:
        /* <DEDUP_REMOVED lines=12> */
.L_x_1507:
[----:B------:R-:W-:Y:S01]  /*d960*/  IMAD.MOV.U32 R5, RZ, RZ, R12 ;  /* 0x000000ffff057224 */ /* 0x000fe200078e000c */
[----:B-1----:R-:W-:Y:S01]  /*d970*/  MOV R3, 0x2 ;  /* 0x0000000200037802 */ /* 0x002fe20000000f00 */
[----:B----4-:R-:W-:Y:S01]  /*d980*/  IMAD.MOV.U32 R0, RZ, RZ, 0x1c1f ;  /* 0x00001c1fff007424 */ /* 0x010fe200078e00ff */
[----:B------:R-:W-:Y:S02]  /*d990*/  MOV R2, 0xd9b0 ;  /* 0x0000d9b000027802 */ /* 0x000fe40000000f00 */
[----:B--23--:R-:W-:Y:S05]  /*d9a0*/  CALL.REL.NOINC `($__internal_27_$__cuda_sm70_shflsync_idx_p) ;  /* 0x00000ad000007944 */ /* 0x00cfea0003c00000 */
[----:B------:R-:W-:Y:S01]  /*d9b0*/  MOV R4, R0 ;  /* 0x0000000000047202 */ /* 0x000fe20000000f00 */
[----:B------:R-:W-:Y:S05]  /*d9c0*/  BRA `(.L_x_1566) ;  /* 0xffffcf5000007947 */ /* 0x000fea000383ffff */
.L_x_1508:
[----:B------:R-:W-:Y:S01]  /*d9d0*/  IMAD.MOV.U32 R5, RZ, RZ, R13 ;  /* 0x000000ffff057224 */ /* 0x000fe200078e000d */
[----:B------:R-:W-:Y:S01]  /*d9e0*/  MOV R3, 0x2 ;  /* 0x0000000200037802 */ /* 0x000fe20000000f00 */
[----:B----4-:R-:W-:Y:S01]  /*d9f0*/  IMAD.MOV.U32 R0, RZ, RZ, 0x1c1f ;  /* 0x00001c1fff007424 */ /* 0x010fe200078e00ff */
[----:B------:R-:W-:Y:S02]  /*da00*/  MOV R2, 0xda20 ;  /* 0x0000da2000027802 */ /* 0x000fe40000000f00 */
[----:B-123--:R-:W-:Y:S05]  /*da10*/  CALL.REL.NOINC `($__internal_27_$__cuda_sm70_shflsync_idx_p) ;  /* 0x00000a6000007944 */ /* 0x00efea0003c00000 */
[----:B------:R-:W-:Y:S05]  /*da20*/  BRA `(.L_x_1567) ;  /* 0xffffcf1000007947 */ /* 0x000fea000383ffff */
.L_x_1511:
[----:B------:R-:W-:Y:S01]  /*da30*/  IMAD.MOV.U32 R5, RZ, RZ, R12 ;  /* 0x000000ffff057224 */ /* 0x000fe200078e000c */
[----:B--2---:R-:W-:Y:S01]  /*da40*/  MOV R3, 0x3 ;  /* 0x0000000300037802 */ /* 0x004fe20000000f00 */
[----:B-1----:R-:W-:Y:S01]  /*da50*/  IMAD.MOV.U32 R0, RZ, RZ, 0x1c1f ;  /* 0x00001c1fff007424 */ /* 0x002fe200078e00ff */
[----:B------:R-:W-:-:S02]  /*da60*/  MOV R2, 0xda80 ;  /* 0x0000da8000027802 */ /* 0x000fc40000000f00 */
[----:B---34-:R-:W-:Y:S05]  /*da70*/  CALL.REL.NOINC `($__internal_27_$__cuda_sm70_shflsync_idx_p) ;  /* 0x00000a0000007944 */ /* 0x018fea0003c00000 */
[----:B------:R-:W-:Y:S01]  /*da80*/  IMAD.MOV.U32 R4, RZ, RZ, R0 ;  /* 0x000000ffff047224 */ /* 0x000fe200078e0000 */
[----:B------:R-:W-:Y:S01]  /*da90*/  MOV R3, 0x3 ;  /* 0x0000000300037802 */ /* 0x000fe20000000f00 */
[----:B------:R-:W-:Y:S01]  /*daa0*/  IMAD.MOV.U32 R5, RZ, RZ, R13 ;  /* 0x000000ffff057224 */ /* 0x000fe200078e000d */
[----:B------:R-:W-:-:S02]  /*dab0*/  MOV R0, 0x1c1f ;  /* 0x00001c1f00007802 */ /* 0x000fc40000000f00 */
[----:B------:R-:W-:Y:S02]  /*dac0*/  MOV R2, 0xdae0 ;  /* 0x0000dae000027802 */ /* 0x000fe40000000f00 */
[----:B------:R-:W-:Y:S05]  /*dad0*/  CALL.REL.NOINC `($__internal_27_$__cuda_sm70_shflsync_idx_p) ;  /* 0x000009a000007944 */ /* 0x000fea0003c00000 */
[----:B------:R-:W-:Y:S05]  /*dae0*/  BRA `(.L_x_1568) ;  /* 0xffffd34000007947 */ /* 0x000fea000383ffff */
.L_x_1515:
[----:B------:R-:W-:Y:S01]  /*daf0*/  IMAD.MOV.U32 R5, RZ, RZ, R9 ;  /* 0x000000ffff057224 */ /* 0x000fe200078e0009 */
[----:B------:R-:W-:Y:S01]  /*db00*/  MOV R3, RZ ;  /* 0x000000ff00037202 */ /* 0x000fe20000000f00 */
[----:B------:R-:W-:Y:S01]  /*db10*/  IMAD.MOV.U32 R0, RZ, RZ, 0x1c1f ;  /* 0x00001c1fff007424 */ /* 0x000fe200078e00ff */
[----:B------:R-:W-:Y:S02]  /*db20*/  MOV R2, 0xdb40 ;  /* 0x0000db4000027802 */ /* 0x000fe40000000f00 */
[----:B------:R-:W-:Y:S05]  /*db30*/  CALL.REL.NOINC `($__internal_27_$__cuda_sm70_shflsync_idx_p) ;  /* 0x0000094000007944 */ /* 0x000fea0003c00000 */
[----:B------:R-:W-:Y:S01]  /*db40*/  MOV R8, R0 ;  /* 0x0000000000087202 */ /* 0x000fe20000000f00 */
[----:B------:R-:W-:Y:S05]  /*db50*/  BRA `(.L_x_1569) ;  /* 0xffffdf1000007947 */ /* 0x000fea000383ffff */
.L_x_1516:
[----:B------:R-:W-:Y:S01]  /*db60*/  IMAD.MOV.U32 R5, RZ, RZ, R12 ;  /* 0x000000ffff057224 */ /* 0x000fe200078e000c */
[----:B------:R-:W-:Y:S01]  /*db70*/  MOV R3, RZ ;  /* 0x000000ff00037202 */ /* 0x000fe20000000f00 */
[----:B------:R-:W-:Y:S01]  /*db80*/  IMAD.MOV.U32 R0, RZ, RZ, 0x1c1f ;  /* 0x00001c1fff007424 */ /* 0x000fe200078e00ff */
[----:B------:R-:W-:Y:S02]  /*db90*/  MOV R2, 0xdbb0 ;  /* 0x0000dbb000027802 */ /* 0x000fe40000000f00 */
[----:B-12---:R-:W-:Y:S05]  /*dba0*/  CALL.REL.NOINC `($__internal_27_$__cuda_sm70_shflsync_idx_p) ;  /* 0x000008d000007944 */ /* 0x006fea0003c00000 */
[----:B------:R-:W-:Y:S05]  /*dbb0*/  BRA `(.L_x_1570) ;  /* 0xffffded000007947 */ /* 0x000fea000383ffff */
.L_x_1519:
        /* <DEDUP_REMOVED lines=12> */
.L_x_1522:
[----:B-1----:R-:W-:Y:S01]  /*dc80*/  IMAD.MOV.U32 R5, RZ, RZ, R9 ;  /* 0x000000ffff057224 */ /* 0x002fe200078e0009 */
[----:B------:R-:W-:Y:S01]  /*dc90*/  MOV R3, 0x2 ;  /* 0x0000000200037802 */ /* 0x000fe20000000f00 */
[----:B----4-:R-:W-:Y:S01]  /*dca0*/  IMAD.MOV.U32 R0, RZ, RZ, 0x1c1f ;  /* 0x00001c1fff007424 */ /* 0x010fe200078e00ff */
[----:B------:R-:W-:Y:S02]  /*dcb0*/  MOV R2, 0xdcd0 ;  /* 0x0000dcd000027802 */ /* 0x000fe40000000f00 */
[----:B--23--:R-:W-:Y:S05]  /*dcc0*/  CALL.REL.NOINC `($__internal_27_$__cuda_sm70_shflsync_idx_p) ;  /* 0x000007b000007944 */ /* 0x00cfea0003c00000 */
[----:B------:R-:W-:Y:S01]  /*dcd0*/  MOV R8, R0 ;  /* 0x0000000000087202 */ /* 0x000fe20000000f00 */
[----:B------:R-:W-:Y:S05]  /*dce0*/  BRA `(.L_x_1572) ;  /* 0xffffe05000007947 */ /* 0x000fea000383ffff */
.L_x_1523:
[----:B------:R-:W-:Y:S01]  /*dcf0*/  IMAD.MOV.U32 R5, RZ, RZ, R12 ;  /* 0x000000ffff057224 */ /* 0x000fe200078e000c */
[----:B------:R-:W-:Y:S01]  /*dd00*/  MOV R3, 0x2 ;  /* 0x0000000200037802 */ /* 0x000fe20000000f00 */
[----:B----4-:R-:W-:Y:S01]  /*dd10*/  IMAD.MOV.U32 R0, RZ, RZ, 0x1c1f ;  /* 0x00001c1fff007424 */ /* 0x010fe200078e00ff */
[----:B------:R-:W-:Y:S02]  /*dd20*/  MOV R2, 0xdd40 ;  /* 0x0000dd4000027802 */ /* 0x000fe40000000f00 */
[----:B-123--:R-:W-:Y:S05]  /*dd30*/  CALL.REL.NOINC `($__internal_27_$__cuda_sm70_shflsync_idx_p) ;  /* 0x0000074000007944 */ /* 0x00efea0003c00000 */
[----:B------:R-:W-:Y:S05]  /*dd40*/  BRA `(.L_x_1573) ;  /* 0xffffe01000007947 */ /* 0x000fea000383ffff */
.L_x_1526:
        /* <DEDUP_REMOVED lines=12> */
.L_x_1528:
[----:B---3--:R-:W-:Y:S01]  /*de10*/  IMAD.MOV.U32 R5, RZ, RZ, R74 ;  /* 0x000000ffff057224 */ /* 0x008fe200078e004a */
[----:B------:R-:W-:Y:S01]  /*de20*/  MOV R3, RZ ;  /* 0x000000ff00037202 */ /* 0x000fe20000000f00 */
[----:B------:R-:W-:Y:S01]  /*de30*/  IMAD.MOV.U32 R0, RZ, RZ, 0x1f ;  /* 0x0000001fff007424 */ /* 0x000fe200078e00ff */
[----:B------:R-:W-:Y:S02]  /*de40*/  MOV R2, 0xde60 ;  /* 0x0000de6000027802 */ /* 0x000fe40000000f00 */
[----:B-12---:R-:W-:Y:S05]  /*de50*/  CALL.REL.NOINC `($__internal_27_$__cuda_sm70_shflsync_idx_p) ;  /* 0x0000062000007944 */ /* 0x006fea0003c00000 */
[----:B------:R-:W-:Y:S01]  /*de60*/  MOV R9, R0 ;  /* 0x0000000000097202 */ /* 0x000fe20000000f00 */
[----:B------:R-:W-:Y:S05]  /*de70*/  BRA `(.L_x_1575) ;  /* 0xffffe23000007947 */ /* 0x000fea000383ffff */
.L_x_1529:
[----:B---3--:R-:W-:Y:S01]  /*de80*/  IMAD.MOV.U32 R5, RZ, RZ, R74 ;  /* 0x000000ffff057224 */ /* 0x008fe200078e004a */
[----:B------:R-:W-:Y:S01]  /*de90*/  MOV R3, 0x1 ;  /* 0x0000000100037802 */ /* 0x000fe20000000f00 */
[----:B------:R-:W-:Y:S01]  /*dea0*/  IMAD.MOV.U32 R0, RZ, RZ, 0x1f ;  /* 0x0000001fff007424 */ /* 0x000fe200078e00ff */
[----:B------:R-:W-:Y:S02]  /*deb0*/  MOV R2, 0xded0 ;  /* 0x0000ded000027802 */ /* 0x000fe40000000f00 */
[----:B-12-4-:R-:W-:Y:S05]  /*dec0*/  CALL.REL.NOINC `($__internal_27_$__cuda_sm70_shflsync_idx_p) ;  /* 0x000005b000007944 */ /* 0x016fea0003c00000 */
[----:B------:R-:W-:Y:S01]  /*ded0*/  MOV R8, R0 ;  /* 0x0000000000087202 */ /* 0x000fe20000000f00 */
[----:B------:R-:W-:Y:S05]  /*dee0*/  BRA `(.L_x_1576) ;  /* 0xffffe1e000007947 */ /* 0x000fea000383ffff */
.L_x_1530:
[----:B------:R-:W-:Y:S02]  /*def0*/  MOV R2, 0x1 ;  /* 0x0000000100027802 */ /* 0x000fe40000000f00 */
[----:B------:R-:W-:-:S02]  /*df00*/  MOV R3, 0xdf20 ;  /* 0x0000df2000037802 */ /* 0x000fc40000000f00 */
[----:B--234-:R-:W-:Y:S05]  /*df10*/  CALL.REL.NOINC `($__internal_28_$__cuda_sm70_shflsync_up_p) ;  /* 0x000005b000007944 */ /* 0x01cfea0003c00000 */
[----:B------:R-:W-:Y:S05]  /*df20*/  BRA `(.L_x_1577) ;  /* 0xffffe2c000007947 */ /* 0x000fea000383ffff */
.L_x_1531:
[----:B------:R-:W-:Y:S02]  /*df30*/  MOV R2, 0x2 ;  /* 0x0000000200027802 */ /* 0x000fe40000000f00 */
[----:B------:R-:W-:-:S02]  /*df40*/  MOV R3, 0xdf60 ;  /* 0x0000df6000037802 */ /* 0x000fc40000000f00 */
[----:B--2-4-:R-:W-:Y:S05]  /*df50*/  CALL.REL.NOINC `($__internal_28_$__cuda_sm70_shflsync_up_p) ;  /* 0x0000057000007944 */ /* 0x014fea0003c00000 */
        /* <DEDUP_REMOVED lines=23> */
.L_x_1535:
[----:B------:R-:W-:Y:S02]  /*e0d0*/  MOV R2, 0x1 ;  /* 0x0000000100027802 */ /* 0x000fe40000000f00 */
[----:B------:R-:W-:Y:S02]  /*e0e0*/  MOV R3, 0xe100 ;  /* 0x0000e10000037802 */ /* 0x000fe40000000f00 */
[----:B------:R-:W-:Y:S05]  /*e0f0*/  CALL.REL.NOINC `($__internal_28_$__cuda_sm70_shflsync_up_p) ;  /* 0x000003d000007944 */ /* 0x000fea0003c00000 */
[----:B------:R-:W-:Y:S01]  /*e100*/  MOV R2, R4 ;  /* 0x0000000400027202 */ /* 0x000fe20000000f00 */
[----:B------:R-:W-:Y:S05]  /*e110*/  BRA `(.L_x_1579) ;  /* 0xffffe32000007947 */ /* 0x000fea000383ffff */
.L_x_1536:
[----:B------:R-:W-:Y:S02]  /*e120*/  MOV R2, 0x2 ;  /* 0x0000000200027802 */ /* 0x000fe40000000f00 */
[----:B------:R-:W-:Y:S02]  /*e130*/  MOV R3, 0xe150 ;  /* 0x0000e15000037802 */ /* 0x000fe40000000f00 */
        /* <DEDUP_REMOVED lines=24> */
.L_x_1538:
[----:B------:R-:W-:Y:S02]  /*e2c0*/  SEL R0, RZ, 0x1, P0 ;  /* 0x00000001ff007807 */ /* 0x000fe40000000000 */
[----:B------:R-:W-:Y:S02]  /*e2d0*/  MOV R2, 0xe2f0 ;  /* 0x0000e2f000027802 */ /* 0x000fe40000000f00 */
[----:B-1----:R-:W-:Y:S05]  /*e2e0*/  CALL.REL.NOINC `($__internal_29_$__cuda_sm70_votesync_ballot) ;  /* 0x0000025000007944 */ /* 0x002fea0003c00000 */
[----:B------:R-:W-:Y:S01]  /*e2f0*/  MOV R10, R0 ;  /* 0x00000000000a7202 */ /* 0x000fe20000000f00 */
[----:B------:R-:W-:Y:S05]  /*e300*/  BRA `(.L_x_1581) ;  /* 0xffffe2c000007947 */ /* 0x000fea000383ffff */
.L_x_1539:
[----:B------:R-:W-:Y:S01]  /*e310*/  IMAD.MOV.U32 R5, RZ, RZ, R6 ;  /* 0x000000ffff057224 */ /* 0x000fe200078e0006 */
[----:B---3--:R-:W-:Y:S01]  /*e320*/  MOV R3, R12 ;  /* 0x0000000c00037202 */ /* 0x008fe20000000f00 */
[----:B------:R-:W-:Y:S01]  /*e330*/  IMAD.MOV.U32 R0, RZ, RZ, 0x1f ;  /* 0x0000001fff007424 */ /* 0x000fe200078e00ff */
[----:B------:R-:W-:Y:S02]  /*e340*/  MOV R2, 0xe360 ;  /* 0x0000e36000027802 */ /* 0x000fe40000000f00 */
[----:B-12---:R-:W-:Y:S05]  /*e350*/  CALL.REL.NOINC `($__internal_27_$__cuda_sm70_shflsync_idx_p) ;  /* 0x0000012000007944 */ /* 0x006fea0003c00000 */
[----:B------:R-:W-:Y:S01]  /*e360*/  IMAD.MOV.U32 R8, RZ, RZ, R0 ;  /* 0x000000ffff087224 */ /* 0x000fe200078e0000 */
[----:B------:R-:W-:Y:S01]  /*e370*/  MOV R3, R12 ;  /* 0x0000000c00037202 */ /* 0x000fe20000000f00 */
[----:B------:R-:W-:Y:S01]  /*e380*/  IMAD.MOV.U32 R5, RZ, RZ, R7 ;  /* 0x000000ffff057224 */ /* 0x000fe200078e0007 */
[----:B------:R-:W-:Y:S02]  /*e390*/  MOV R0, 0x1f ;  /* 0x0000001f00007802 */ /* 0x000fe40000000f00 */
[----:B------:R-:W-:-:S02]  /*e3a0*/  MOV R2, 0xe3c0 ;  /* 0x0000e3c000027802 */ /* 0x000fc40000000f00 */
[----:B------:R-:W-:Y:S05]  /*e3b0*/  CALL.REL.NOINC `($__internal_27_$__cuda_sm70_shflsync_idx_p) ;  /* 0x000000c000007944 */ /* 0x000fea0003c00000 */
[----:B------:R-:W-:Y:S01]  /*e3c0*/  MOV R7, R0 ;  /* 0x0000000000077202 */ /* 0x000fe20000000f00 */
[----:B------:R-:W-:Y:S05]  /*e3d0*/  BRA `(.L_x_1582) ;  /* 0xffffe23000007947 */ /* 0x000fea000383ffff */
.L_x_1542:
[----:B------:R-:W-:Y:S01]  /*e3e0*/  IMAD.MOV.U32 R5, RZ, RZ, R4 ;  /* 0x000000ffff057224 */ /* 0x000fe200078e0004 */
[----:B------:R-:W-:-:S02]  /*e3f0*/  MOV R0, 0x1f ;  /* 0x0000001f00007802 */ /* 0x000fc40000000f00 */
[----:B------:R-:W-:Y:S02]  /*e400*/  MOV R2, 0xe420 ;  /* 0x0000e42000027802 */ /* 0x000fe40000000f00 */
[----:B-1234-:R-:W-:Y:S05]  /*e410*/  CALL.REL.NOINC `($__internal_27_$__cuda_sm70_shflsync_idx_p) ;  /* 0x0000006000007944 */ /* 0x01efea0003c00000 */
[----:B------:R-:W-:Y:S01]  /*e420*/  MOV R13, R0 ;  /* 0x00000000000d7202 */ /* 0x000fe20000000f00 */
[----:B------:R-:W-:Y:S05]  /*e430*/  BRA `(.L_x_1541) ;  /* 0xffffe23000007947 */ /* 0x000fea000383ffff */
        .weak           $__internal_26_$__cuda_sm70_shflsync_bfly_p
        .type           $__internal_26_$__cuda_sm70_shflsync_bfly_p,@function
        .size           $__internal_26_$__cuda_sm70_shflsync_bfly_p,($__internal_27_$__cuda_sm70_shflsync_idx_p - $__internal_26_$__cuda_sm70_shflsync_bfly_p)
$__internal_26_$__cuda_sm70_shflsync_bfly_p:
[----:B------:R-:W-:Y:S04]  /*e440*/  WARPSYNC R9 ;  /* 0x0000000900007348 */ /* 0x000fe80003800000 */
[----:B------:R1:W2:Y:S02]  /*e450*/  SHFL.BFLY PT, R8, R0, R3, R10 ;  /* 0x0c00000300087389 */ /* 0x0002a400000e000a */
[----:B-1----:R-:W-:-:S04]  /*e460*/  MOV R3, 0x0 ;  /* 0x0000000000037802 */ /* 0x002fc80000000f00 */
[----:B--2---:R-:W-:Y:S05]  /*e470*/  RET.REL.NODEC R2 `(_ZN7cutlass13device_kernelIN5flash19enable_sm80_to_sm89INS1_16FlashAttnFwdSm80INS1_25CollectiveMainloopFwdSm80ILi4ELi1ELb0EN4cute5tupleIJNS5_1CILi128EEENS7_ILi48EEENS7_ILi96EEEEEELi96ENS_10bfloat16_tEfNS_4arch4Sm80ELb0ELb0ELb0ELb1ELb0ELb0ELb1ELb1EEENS1_21CollectiveEpilogueFwdINS6_IJS8_SA_S9_EEENS6_IJNS7_ILi1EEESI_SI_EEESC_SE_Li128ELb1ELb1ELb1ELb0EEENS1_36VarlenDynamicPersistentTileSchedulerILi128ELi48ELi128ELi128ELb1ELb1ELb0ELb0ELb1ELb1EEEEEEEEEvNT_6ParamsE) ;  /* 0xffff1b8002007950 */ /* 0x004fea0003c3ffff */
        .weak           $__internal_27_$__cuda_sm70_shflsync_idx_p
        .type           $__internal_27_$__cuda_sm70_shflsync_idx_p,@function
        .size           $__internal_27_$__cuda_sm70_shflsync_idx_p,($__internal_28_$__cuda_sm70_shflsync_up_p - $__internal_27_$__cuda_sm70_shflsync_idx_p)
$__internal_27_$__cuda_sm70_shflsync_idx_p:
[----:B------:R-:W-:-:S04]  /*e480*/  MOV R15, 0xffffffff ;  /* 0xffffffff000f7802 */ /* 0x000fc80000000f00 */
[----:B------:R-:W-:Y:S04]  /*e490*/  WARPSYNC R15 ;  /* 0x0000000f00007348 */ /* 0x000fe80003800000 */
[----:B------:R1:W2:Y:S02]  /*e4a0*/  SHFL.IDX PT, R0, R5, R3, R0 ;  /* 0x0000000305007389 */ /* 0x0002a400000e0000 */
[----:B-1----:R-:W-:-:S04]  /*e4b0*/  MOV R3, 0x0 ;  /* 0x0000000000037802 */ /* 0x002fc80000000f00 */
[----:B--2---:R-:W-:Y:S05]  /*e4c0*/  RET.REL.NODEC R2 `(_ZN7cutlass13device_kernelIN5flash19enable_sm80_to_sm89INS1_16FlashAttnFwdSm80INS1_25CollectiveMainloopFwdSm80ILi4ELi1ELb0EN4cute5tupleIJNS5_1CILi128EEENS7_ILi48EEENS7_ILi96EEEEEELi96ENS_10bfloat16_tEfNS_4arch4Sm80ELb0ELb0ELb0ELb1ELb0ELb0ELb1ELb1EEENS1_21CollectiveEpilogueFwdINS6_IJS8_SA_S9_EEENS6_IJNS7_ILi1EEESI_SI_EEESC_SE_Li128ELb1ELb1ELb1ELb0EEENS1_36VarlenDynamicPersistentTileSchedulerILi128ELi48ELi128ELi128ELb1ELb1ELb0ELb0ELb1ELb1EEEEEEEEEvNT_6ParamsE) ;  /* 0xffff1b3002007950 */ /* 0x004fea0003c3ffff */
        .weak           $__internal_28_$__cuda_sm70_shflsync_up_p
        .type           $__internal_28_$__cuda_sm70_shflsync_up_p,@function
        .size           $__internal_28_$__cuda_sm70_shflsync_up_p,($__internal_29_$__cuda_sm70_votesync_ballot - $__internal_28_$__cuda_sm70_shflsync_up_p)
$__internal_28_$__cuda_sm70_shflsync_up_p:
[----:B------:R-:W-:Y:S02]  /*e4d0*/  IMAD.MOV.U32 R4, RZ, RZ, RZ ;  /* 0x000000ffff047224 */ /* 0x000fe400078e00ff */
[----:B------:R-:W-:-:S04]  /*e4e0*/  IMAD.MOV.U32 R10, RZ, RZ, -0x1 ;  /* 0xffffffffff0a7424 */ /* 0x000fc800078e00ff */
[----:B------:R-:W-:Y:S04]  /*e4f0*/  WARPSYNC R10 ;  /* 0x0000000a00007348 */ /* 0x000fe80003800000 */
[----:B------:R1:W2:Y:S02]  /*e500*/  SHFL.UP PT, R4, R0, R2, R4 ;  /* 0x0400000200047389 */ /* 0x0002a400000e0004 */
[----:B-1----:R-:W-:Y:S02]  /*e510*/  MOV R2, R3 ;  /* 0x0000000300027202 */ /* 0x002fe40000000f00 */
[----:B------:R-:W-:-:S04]  /*e520*/  MOV R3, 0x0 ;  /* 0x0000000000037802 */ /* 0x000fc80000000f00 */
[----:B--2---:R-:W-:Y:S05]  /*e530*/  RET.REL.NODEC R2 `(_ZN7cutlass13device_kernelIN5flash19enable_sm80_to_sm89INS1_16FlashAttnFwdSm80INS1_25CollectiveMainloopFwdSm80ILi4ELi1ELb0EN4cute5tupleIJNS5_1CILi128EEENS7_ILi48EEENS7_ILi96EEEEEELi96ENS_10bfloat16_tEfNS_4arch4Sm80ELb0ELb0ELb0ELb1ELb0ELb0ELb1ELb1EEENS1_21CollectiveEpilogueFwdINS6_IJS8_SA_S9_EEENS6_IJNS7_ILi1EEESI_SI_EEESC_SE_Li128ELb1ELb1ELb1ELb0EEENS1_36VarlenDynamicPersistentTileSchedulerILi128ELi48ELi128ELi128ELb1ELb1ELb0ELb0ELb1ELb1EEEEEEEEEvNT_6ParamsE) ;  /* 0xffff1ac002007950 */ /* 0x004fea0003c3ffff */
        .weak           $__internal_29_$__cuda_sm70_votesync_ballot
        .type           $__internal_29_$__cuda_sm70_votesync_ballot,@function
        .size           $__internal_29_$__cuda_sm70_votesync_ballot,(.L_x_2884 - $__internal_29_$__cuda_sm70_votesync_ballot)
$__internal_29_$__cuda_sm70_votesync_ballot:
[----:B------:R-:W-:Y:S01]  /*e540*/  ISETP.NE.U32.AND P0, PT, R0, 0x1, PT ;  /* 0x000000010000780c */ /* 0x000fe20003f05070 */
[----:B------:R-:W-:-:S04]  /*e550*/  IMAD.MOV.U32 R3, RZ, RZ, -0x1 ;  /* 0xffffffffff037424 */ /* 0x000fc800078e00ff */
[----:B------:R-:W-:Y:S08]  /*e560*/  WARPSYNC R3 ;  /* 0x0000000300007348 */ /* 0x000ff00003800000 */
[----:B------:R-:W-:-:S04]  /*e570*/  VOTE.ANY R0, PT, !P0 ;  /* 0x0000000000007806 */ /* 0x000fc800040e0100 */
[----:B------:R-:W-:Y:S01]  /*e580*/  LOP3.LUT R0, R0, R3, RZ, 0xc0, !PT ;  /* 0x0000000300007212 */ /* 0x000fe200078ec0ff */
[----:B------:R-:W-:-:S04]  /*e590*/  IMAD.MOV.U32 R3, RZ, RZ, 0x0 ;  /* 0x00000000ff037424 */ /* 0x000fc800078e00ff */
[----:B------:R-:W-:Y:S05]  /*e5a0*/  RET.REL.NODEC R2 `(_ZN7cutlass13device_kernelIN5flash19enable_sm80_to_sm89INS1_16FlashAttnFwdSm80INS1_25CollectiveMainloopFwdSm80ILi4ELi1ELb0EN4cute5tupleIJNS5_1CILi128EEENS7_ILi48EEENS7_ILi96EEEEEELi96ENS_10bfloat16_tEfNS_4arch4Sm80ELb0ELb0ELb0ELb1ELb0ELb0ELb1ELb1EEENS1_21CollectiveEpilogueFwdINS6_IJS8_SA_S9_EEENS6_IJNS7_ILi1EEESI_SI_EEESC_SE_Li128ELb1ELb1ELb1ELb0EEENS1_36VarlenDynamicPersistentTileSchedulerILi128ELi48ELi128ELi128ELb1ELb1ELb0ELb0ELb1ELb1EEEEEEEEEvNT_6ParamsE) ;  /* 0xffff1a5002007950 */ /* 0x000fea0003c3ffff */
.L_x_1583:
        /* <DEDUP_REMOVED lines=13> */
.L_x_2884:


//--------------------- .text._ZN7cutlass13device_kernelIN5flash19enable_sm80_to_sm89INS1_16FlashAttnFwdSm80INS1_25CollectiveMainloopFwdSm80ILi4ELi1ELb0EN4cute5tupleIJNS5_1CILi128EEENS7_ILi48EEENS7_ILi96EEEEEELi96ENS_10bfloat16_tEfNS_4arch4Sm80ELb0ELb0ELb0ELb1ELb0ELb1ELb1ELb1EEENS1_21CollectiveEpilogueFwdINS6_IJS8_SA_S9_EEENS6_IJNS7_ILi1EEESI_SI_EEESC_SE_Li128ELb1ELb1ELb1ELb0EEENS1_36VarlenDynamicPersistentTileSchedulerILi128ELi48ELi128ELi128ELb1ELb1ELb0ELb0ELb1ELb1EEEEEEEEEvNT_6ParamsE --------------------------
	.section	.text._ZN7cutlass13device_kernelIN5flash19enable_sm80_to_sm89INS1_16FlashAttnFwdSm80INS1_25CollectiveMainloopFwdSm80ILi4ELi1ELb0EN4cute5tupleIJNS5_1CILi128EEENS7_ILi48EEENS7_ILi96EEEEEELi96ENS_10bfloat16_tEfNS_4arch4Sm80ELb0ELb0ELb0ELb1ELb0ELb1ELb1ELb1EEENS1_21CollectiveEpilogueFwdINS6_IJS8_SA_S9_EEENS6_IJNS7_ILi1EEESI_SI_EEESC_SE_Li128ELb1ELb1ELb1ELb0EEENS1_36VarlenDynamicPersistentTileSchedulerILi128ELi48ELi128ELi128ELb1ELb1ELb0ELb0ELb1ELb1EEEEEEEEEvNT_6ParamsE,"ax",@progbits
	.sectioninfo	@"SHI_REGISTERS=255"
	.align	128
.text._ZN7cutlass13device_kernelIN5flash19enable_sm80_to_sm89INS1_16FlashAttnFwdSm80INS1_25CollectiveMainloopFwdSm80ILi4ELi1ELb0EN4cute5tupleIJNS5_1CILi128EEENS7_ILi48EEENS7_ILi96EEEEEELi96ENS_10bfloat16_tEfNS_4arch4Sm80ELb0ELb0ELb0ELb1ELb0ELb1ELb1ELb1EEENS1_21CollectiveEpilogueFwdINS6_IJS8_SA_S9_EEENS6_IJNS7_ILi1EEESI_SI_EEESC_SE_Li128ELb1ELb1ELb1ELb0EEENS1_36VarlenDynamicPersistentTileSchedulerILi128ELi48ELi128ELi128ELb1ELb1ELb0ELb0ELb1ELb1EEEEEEEEEvNT_6ParamsE:
        .type           _ZN7cutlass13device_kernelIN5flash19enable_sm80_to_sm89INS1_16FlashAttnFwdSm80INS1_25CollectiveMainloopFwdSm80ILi4ELi1ELb0EN4cute5tupleIJNS5_1CILi128EEENS7_ILi48EEENS7_ILi96EEEEEELi96ENS_10bfloat16_tEfNS_4arch4Sm80ELb0ELb0ELb0ELb1ELb0ELb1ELb1ELb1EEENS1_21CollectiveEpilogueFwdINS6_IJS8_SA_S9_EEENS6_IJNS7_ILi1EEESI_SI_EEESC_SE_Li128ELb1ELb1ELb1ELb0EEENS1_36VarlenDynamicPersistentTileSchedulerILi128ELi48ELi128ELi128ELb1ELb1ELb0ELb0ELb1ELb1EEEEEEEEEvNT_6ParamsE,@function
        .size           _ZN7cutlass13device_kernelIN5flash19enable_sm80_to_sm89INS1_16FlashAttnFwdSm80INS1_25CollectiveMainloopFwdSm80ILi4ELi1ELb0EN4cute5tupleIJNS5_1CILi128EEENS7_ILi48EEENS7_ILi96EEEEEELi96ENS_10bfloat16_tEfNS_4arch4Sm80ELb0ELb0ELb0ELb1ELb0ELb1ELb1ELb1EEENS1_21CollectiveEpilogueFwdINS6_IJS8_SA_S9_EEENS6_IJNS7_ILi1EEESI_SI_EEESC_SE_Li128ELb1ELb1ELb1ELb0EEENS1_36VarlenDynamicPersistentTileSchedulerILi128ELi48ELi128ELi128ELb1ELb1ELb0ELb0ELb1ELb1EEEEEEEEEvNT_6ParamsE,(.L_x_2889 - _ZN7cutlass13device_kernelIN5flash19enable_sm80_to_sm89INS1_16FlashAttnFwdSm80INS1_25CollectiveMainloopFwdSm80ILi4ELi1ELb0EN4cute5tupleIJNS5_1CILi128EEENS7_ILi48EEENS7_ILi96EEEEEELi96ENS_10bfloat16_tEfNS_4arch4Sm80ELb0ELb0ELb0ELb1ELb0ELb1ELb1ELb1EEENS1_21CollectiveEpilogueFwdINS6_IJS8_SA_S9_EEENS6_IJNS7_ILi1EEESI_SI_EEESC_SE_Li128ELb1ELb1ELb1ELb0EEENS1_36VarlenDynamicPersistentTileSchedulerILi128ELi48ELi128ELi128ELb1ELb1ELb0ELb0ELb1ELb1EEEEEEEEEvNT_6ParamsE)
        .other          _ZN7cutlass13device_kernelIN5flash19enable_sm80_to_sm89INS1_16FlashAttnFwdSm80INS1_25CollectiveMainloopFwdSm80ILi4ELi1ELb0EN4cute5tupleIJNS5_1CILi128EEENS7_ILi48EEENS7_ILi96EEEEEELi96ENS_10bfloat16_tEfNS_4arch4Sm80ELb0ELb0ELb0ELb1ELb0ELb1ELb1ELb1EEENS1_21CollectiveEpilogueFwdINS6_IJS8_SA_S9_EEENS6_IJNS7_ILi1EEESI_SI_EEESC_SE_Li128ELb1ELb1ELb1ELb0EEENS1_36VarlenDynamicPersistentTileSchedulerILi128ELi48ELi128ELi128ELb1ELb1ELb0ELb0ELb1ELb1EEEEEEEEEvNT_6ParamsE,@"STO_CUDA_ENTRY STV_DEFAULT"
_ZN7cutlass13device_kernelIN5flash19enable_sm80_to_sm89INS1_16FlashAttnFwdSm80INS1_25CollectiveMainloopFwdSm80ILi4ELi1ELb0EN4cute5tupleIJNS5_1CILi128EEENS7_ILi48EEENS7_ILi96EEEEEELi96ENS_10bfloat16_tEfNS_4arch4Sm80ELb0ELb0ELb0ELb1ELb0ELb1ELb1ELb1EEENS1_21CollectiveEpilogueFwdINS6_IJS8_SA_S9_EEENS6_IJNS7_ILi1EEESI_SI_EEESC_SE_Li128ELb1ELb1ELb1ELb0EEENS1_36VarlenDynamicPersistentTileSchedulerILi128ELi48ELi128ELi128ELb1ELb1ELb0ELb0ELb1ELb1EEEEEEEEEvNT_6ParamsE:
        /* <DEDUP_REMOVED lines=54> */
.L_x_1589:
        /* <DEDUP_REMOVED lines=17> */
.L_x_1756:
        /* <DEDUP_REMOVED lines=16> */
.L_x_1757:
[----:B--2---:R-:W-:-:S05]  /*0570*/  IMAD R0, R0, c[0x0][0x538], RZ ;  /* 0x00014e0000007a24 */ /* 0x004fca00078e02ff */
[----:B------:R-:W-:-:S04]  /*0580*/  IADD3 R6, R0, R6, RZ ;  /* 0x0000000600067210 */ /* 0x000fc80007ffe0ff */
[----:B------:R-:W-:-:S13]  /*0590*/  ISETP.GT.AND P0, PT, R6, UR4, PT ;  /* 0x0000000406007c0c */ /* 0x000fda000bf04270 */
[----:B-1----:R-:W-:Y:S05]  /*05a0*/  @!P0 BRA `(.L_x_1589) ;  /* 0xfffffdb000008947 */ /* 0x002fea000383ffff */
.L_x_1585:
[----:B------:R-:W-:-:S05]  /*05b0*/  IADD3 R12, -R0, R6, RZ ;  /* 0x00000006000c7210 */ /* 0x000fca0007ffe1ff */
[----:B------:R-:W-:-:S05]  /*05c0*/  IMAD R0, R4, c[0x0][0x538], R12 ;  /* 0x00014e0004007a24 */ /* 0x000fca00078e020c */
[----:B------:R-:W-:Y:S01]  /*05d0*/  ISETP.GT.AND P0, PT, R0, UR4, PT ;  /* 0x0000000400007c0c */ /* 0x000fe2000bf04270 */
[----:B------:R-:W-:-:S12]  /*05e0*/  BRA.DIV ~URZ, `(.L_x_1590) ;  /* 0x000173b27f007947 */ /* 0x000fd8000b800000 */
[----:B------:R-:W-:-:S04]  /*05f0*/  VOTE.ANY R6, PT, !P0 ;  /* 0x0000000000067806 */ /* 0x000fc800040e0100 */
.L_x_1758:
[----:B------:R1:W2:Y:S01]  /*0600*/  POPC R13, R6 ;  /* 0x00000006000d7309 */ /* 0x0002a20000000000 */
[----:B------:R-:W-:Y:S05]  /*0610*/  BRA.DIV ~URZ, `(.L_x_1591) ;  /* 0x000173d27f007947 */ /* 0x000fea000b800000 */
[----:B--2---:R-:W2:Y:S04]  /*0620*/  SHFL.IDX PT, R11, R8, R13, 0x1f ;  /* 0x00001f0d080b7589 */ /* 0x004ea800000e0000 */
[----:B------:R3:W4:Y:S02]  /*0630*/  SHFL.IDX PT, R10, R7, R13, 0x1f ;  /* 0x00001f0d070a7589 */ /* 0x00072400000e0000 */
[----:B---3--:R-:W-:Y:S02]  /*0640*/  MOV R7, RZ ;  /* 0x000000ff00077202 */ /* 0x008fe40000000f00 */
.L_x_1759:
[----:B--2-4-:R-:W-:Y:S01]  /*0650*/  ISETP.NE.AND P0, PT, R6, RZ, PT ;  /* 0x000000ff0600720c */ /* 0x014fe20003f05270 */
[----:B------:R-:W-:-:S12]  /*0660*/  BSSY B0, `(.L_x_1592) ;  /* 0x0000005000007945 */ /* 0x000fd80003800000 */
[----:B------:R-:W-:Y:S05]  /*0670*/  @!P0 BRA `(.L_x_1593) ;  /* 0x0000003000008947 */ /* 0x000fea0003800000 */
[----:B------:R-:W-:Y:S01]  /*0680*/  IADD3 R3, R13, -0x1, RZ ;  /* 0xffffffff0d037810 */ /* 0x000fe20007ffe0ff */
[----:B------:R-:W-:Y:S05]  /*0690*/  BRA.DIV ~URZ, `(.L_x_1594) ;  /* 0x000174327f007947 */ /* 0x000fea000b800000 */
[----:B------:R2:W3:Y:S02]  /*06a0*/  SHFL.IDX PT, R7, R4, R3, 0x1f ;  /* 0x00001f0304077589 */ /* 0x0004e400000e0000 */
.L_x_1593:
[----:B------:R-:W-:Y:S05]  /*06b0*/  BSYNC B0 ;  /* 0x0000000000007941 */ /* 0x000fea0003800000 */
.L_x_1592:
[----:B------:R-:W-:Y:S01]  /*06c0*/  IABS R0, R11 ;  /* 0x0000000b00007213 */ /* 0x000fe20000000000 */
[----:B--23--:R-:W-:-:S04]  /*06d0*/  IMAD R4, R7, c[0x0][0x538], R12 ;  /* 0x00014e0007047a24 */ /* 0x00cfc800078e020c */
[----:B------:R-:W-:Y:S01]  /*06e0*/  IMAD.MOV.U32 R5, RZ, RZ, R0 ;  /* 0x000000ffff057224 */ /* 0x000fe200078e0000 */
[----:B------:R-:W-:Y:S01]  /*06f0*/  IABS R0, R10 ;  /* 0x0000000a00007213 */ /* 0x000fe20000000000 */
[----:B------:R2:W-:Y:S01]  /*0700*/  STL [R1], R4 ;  /* 0x0000000401007387 */ /* 0x0005e20000100800 */
        /* <DEDUP_REMOVED lines=64> */
.L_x_1586:
[----:B------:R-:W-:Y:S01]  /*0b10*/  MOV R0, UR4 ;  /* 0x0000000400007c02 */ /* 0x000fe20008000f00 */
[----:B------:R-:W-:Y:S04]  /*0b20*/  STL [R1+0x4], RZ ;  /* 0x000004ff01007387 */ /* 0x000fe80000100800 */
[----:B------:R1:W-:Y:S04]  /*0b30*/  STL [R1], R0 ;  /* 0x0000000001007387 */ /* 0x0003e80000100800 */
[----:B------:R2:W-:Y:S01]  /*0b40*/  STL [R1+0x8], RZ ;  /* 0x000008ff01007387 */ /* 0x0005e20000100800 */
[----:B-1----:R-:W-:-:S05]  /*0b50*/  MOV R0, c[0x0][0x53c] ;  /* 0x00014f0000007a02 */ /* 0x002fca0000000f00 */
[----:B------:R2:W-:Y:S02]  /*0b60*/  STL [R1+0xc], R0 ;  /* 0x00000c0001007387 */ /* 0x0005e40000100800 */
.L_x_1595:
[----:B-1----:R-:W3:Y:S04]  /*0b70*/  LDL R4, [R1] ;  /* 0x0000000001047983 */ /* 0x002ee80000100800 */
[----:B------:R-:W3:Y:S04]  /*0b80*/  LDL R5, [R1+0x4] ;  /* 0x0000040001057983 */ /* 0x000ee80000100800 */
[----:B------:R-:W3:Y:S04]  /*0b90*/  LDL R6, [R1+0x8] ;  /* 0x0000080001067983 */ /* 0x000ee80000100800 */
[----:B------:R-:W3:Y:S01]  /*0ba0*/  LDL R7, [R1+0xc] ;  /* 0x00000c0001077983 */ /* 0x000ee20000100800 */
[----:B------:R-:W-:Y:S01]  /*0bb0*/  ISETP.NE.AND P0, PT, R14, RZ, PT ;  /* 0x000000ff0e00720c */ /* 0x000fe20003f05270 */
[----:B------:R-:W-:-:S12]  /*0bc0*/  WARPSYNC 0xffffffff ;  /* 0xffffffff00007948 */ /* 0x000fd80003800000 */
[----:B---3--:R1:W-:Y:S04]  /*0bd0*/  @!P0 STS.128 [0xc080], R4 ;  /* 0x00c08004ff008388 */ /* 0x0083e80000000c00 */
[----:B------:R-:W-:Y:S06]  /*0be0*/  BAR.ARV 0x5, 0x80 ;  /* 0x0142000000007b1d */ /* 0x000fec0000002000 */
.L_x_1584:
[----:B--2---:R-:W2:Y:S02]  /*0bf0*/  LDL R0, [R1+0xc] ;  /* 0x00000c0001007983 */ /* 0x004ea40000100800 */
        /* <DEDUP_REMOVED lines=88> */
[-C--:B------:R-:W-:Y:S01]  /*1180*/  LEA.HI R14, R2, R0.reuse, RZ, 0x3 ;  /* 0x00000000020e7211 */ /* 0x080fe200078f18ff */
[----:B------:R-:W-:Y:S01]  /*1190*/  IMAD.SHL.U32 R4, R8, 0x200, RZ ;  /* 0x0000020008047824 */ /* 0x000fe200078e00ff */
[----:B------:R-:W-:-:S02]  /*11a0*/  LEA.HI R18, R2, R0, RZ, 0x5 ;  /* 0x0000000002127211 */ /* 0x000fc400078f28ff */
[----:B------:R-:W-:Y:S01]  /*11b0*/  LOP3.LUT R3, R5, 0xfffffff8, RZ, 0xc0, !PT ;  /* 0xfffffff805037812 */ /* 0x000fe200078ec0ff */
[----:B------:R-:W-:Y:S01]  /*11c0*/  STL [R1+0x48], R26 ;  /* 0x0000481a01007387 */ /* 0x000fe20000100800 */
[----:B------:R-:W-:Y:S02]  /*11d0*/  SHF.R.S32.HI R0, RZ, 0x1, R11 ;  /* 0x00000001ff007819 */ /* 0x000fe4000001140b */
[----:B------:R-:W-:Y:S01]  /*11e0*/  SHF.R.S32.HI R5, RZ, 0x1, R7 ;  /* 0x00000001ff057819 */ /* 0x000fe20000011407 */
        /* <DEDUP_REMOVED lines=65> */
[----:B------:R-:W-:Y:S01]  /*1600*/  LOP3.LUT R2, R4, 0xfffff000, RZ, 0xc0, !PT ;  /* 0xfffff00004027812 */ /* 0x000fe200078ec0ff */
[----:B------:R-:W-:Y:S01]  /*1610*/  STL [R1+0x14], R25 ;  /* 0x0000141901007387 */ /* 0x000fe20000100800 */
[----:B------:R-:W-:Y:S02]  /*1620*/  LOP3.LUT R5, R5, R27, RZ, 0x3c, !PT ;  /* 0x0000001b05057212 */ /* 0x000fe400078e3cff */
[----:B------:R-:W-:Y:S02]  /*1630*/  LOP3.LUT R7, R31, 0x18, R14, 0xf8, !PT ;  /* 0x000000181f077812 */ /* 0x000fe400078ef80e */
[----:B------:R-:W-:Y:S02]  /*1640*/  IADD3 R10, R5, R2, R22 ;  /* 0x00000002050a7210 */ /* 0x000fe40007ffe016 */
[----:B------:R-:W-:-:S02]  /*1650*/  LOP3.LUT R3, R6, R3, RZ, 0x3c, !PT ;  /* 0x0000000306037212 */ /* 0x000fc400078e3cff */
[----:B------:R-:W-:Y:S02]  /*1660*/  LOP3.LUT R4, R7, R28, RZ, 0x3c, !PT ;  /* 0x0000001c07047212 */ /* 0x000fe400078e3cff */
[C---:B------:R-:W-:Y:S02]  /*1670*/  IADD3 R5, R25.reuse, 0x80, RZ ;  /* 0x0000008019057810 */ /* 0x040fe40007ffe0ff */
[----:B------:R-:W-:Y:S02]  /*1680*/  IADD3 R23, R25, 0x70, RZ ;  /* 0x0000007019177810 */ /* 0x000fe40007ffe0ff */
[----:B------:R-:W-:Y:S02]  /*1690*/  SHF.R.S32.HI R7, RZ, 0x1f, R157 ;  /* 0x0000001fff077819 */ /* 0x000fe4000001149d */
[----:B------:R-:W-:Y:S01]  /*16a0*/  IADD3 R9, R4, R26, R2 ;  /* 0x0000001a04097210 */ /* 0x000fe20007ffe002 */
[----:B------:R-:W-:Y:S01]  /*16b0*/  IMAD.IADD R2, R3, 0x1, R13 ;  /* 0x0000000103027824 */ /* 0x000fe200078e020d */
[----:B------:R-:W-:Y:S01]  /*16c0*/  @P2 IADD3 R23, R5, 0x10, RZ ;  /* 0x0000001005172810 */ /* 0x000fe20007ffe0ff */
[----:B------:R-:W-:Y:S01]  /*16d0*/  IMAD.IADD R3, R3, 0x1, R16 ;  /* 0x0000000103037824 */ /* 0x000fe200078e0210 */
[----:B------:R-:W-:Y:S01]  /*16e0*/  SHF.R.S32.HI R6, RZ, 0x1f, R159 ;  /* 0x0000001fff067819 */ /* 0x000fe2000001149f */
[----:B------:R-:W-:Y:S01]  /*16f0*/  IMAD.MOV.U32 R13, RZ, RZ, 0x20 ;  /* 0x00000020ff0d7424 */ /* 0x000fe200078e00ff */
[----:B------:R-:W-:Y:S01]  /*1700*/  SHF.R.S32.HI R5, RZ, 0x1f, R156 ;  /* 0x0000001fff057819 */ /* 0x000fe2000001149c */
[----:B------:R-:W-:Y:S01]  /*1710*/  STL [R1+0x18], R23 ;  /* 0x0000181701007387 */ /* 0x000fe20000100800 */
[----:B------:R-:W-:-:S02]  /*1720*/  LOP3.LUT R8, R20, 0x7ffffffc, RZ, 0xc0, !PT ;  /* 0x7ffffffc14087812 */ /* 0x000fc400078ec0ff */
[----:B------:R-:W-:Y:S02]  /*1730*/  SHF.L.U64.HI R16, R157, 0x1, R7 ;  /* 0x000000019d107819 */ /* 0x000fe40000010207 */
[----:B------:R-:W-:Y:S02]  /*1740*/  SHF.R.S32.HI R4, RZ, 0x1f, R158 ;  /* 0x0000001fff047819 */ /* 0x000fe4000001149e */
[----:B------:R-:W-:Y:S01]  /*1750*/  SHF.L.U64.HI R7, R159, 0x1, R6 ;  /* 0x000000019f077819 */ /* 0x000fe20000010206 */
[----:B------:R-:W-:Y:S01]  /*1760*/  STL [R1+0x78], R16 ;  /* 0x0000781001007387 */ /* 0x000fe20000100800 */
[----:B------:R-:W-:Y:S01]  /*1770*/  SHF.L.U64.HI R6, R156, 0x1, R5 ;  /* 0x000000019c067819 */ /* 0x000fe20000010205 */
[----:B------:R-:W-:Y:S01]  /*1780*/  IMAD.IADD R5, R32, 0x1, -R8 ;  /* 0x0000000120057824 */ /* 0x000fe200078e0a08 */
[C---:B------:R-:W-:Y:S01]  /*1790*/  IADD3 R245, R246.reuse, 0x20, RZ ;  /* 0x00000020f6f57810 */ /* 0x040fe20007ffe0ff */
[----:B------:R1:W-:Y:S01]  /*17a0*/  STL [R1+0x74], R7 ;  /* 0x0000740701007387 */ /* 0x0003e20000100800 */
[----:B------:R-:W-:Y:S01]  /*17b0*/  IADD3 R248, R246, 0x40, RZ ;  /* 0x00000040f6f87810 */ /* 0x000fe20007ffe0ff */
[----:B------:R-:W-:Y:S01]  /*17c0*/  IMAD.SHL.U32 R252, R5, 0x2, RZ ;  /* 0x0000000205fc7824 */ /* 0x000fe200078e00ff */
[----:B------:R-:W-:Y:S01]  /*17d0*/  SHF.L.U64.HI R4, R158, 0x1, R4 ;  /* 0x000000019e047819 */ /* 0x000fe20000010204 */
[----:B------:R2:W-:Y:S01]  /*17e0*/  STL [R1+0x70], R6 ;  /* 0x0000700601007387 */ /* 0x0005e20000100800 */
[----:B------:R-:W-:Y:S01]  /*17f0*/  IMAD.IADD R5, R30, 0x1, R24 ;  /* 0x000000011e057824 */ /* 0x000fe200078e0218 */
[----:B------:R-:W-:-:S02]  /*1800*/  LEA R188, R0, 0x3c80, 0x1 ;  /* 0x00003c8000bc7811 */ /* 0x000fc400078e08ff */
[----:B------:R3:W-:Y:S01]  /*1810*/  STL [R1+0x6c], R4 ;  /* 0x00006c0401007387 */ /* 0x0007e20000100800 */
[----:B------:R-:W-:Y:S02]  /*1820*/  LEA R0, R12, 0x6080, 0x1 ;  /* 0x000060800c007811 */ /* 0x000fe400078e08ff */
[----:B------:R-:W-:Y:S02]  /*1830*/  IADD3 R193, R188, 0x20, RZ ;  /* 0x00000020bcc17810 */ /* 0x000fe40007ffe0ff */
[----:B------:R-:W-:Y:S02]  /*1840*/  LEA R191, R2, 0x6080, 0x1 ;  /* 0x0000608002bf7811 */ /* 0x000fe400078e08ff */
[----:B------:R-:W-:Y:S02]  /*1850*/  LEA R189, R3, 0x1880, 0x1 ;  /* 0x0000188003bd7811 */ /* 0x000fe400078e08ff */
[----:B------:R-:W-:Y:S02]  /*1860*/  @P3 IADD3 R193, R188, -0x20, RZ ;  /* 0xffffffe0bcc13810 */ /* 0x000fe40007ffe0ff */
[----:B------:R-:W-:-:S02]  /*1870*/  IADD3 R121, R122, 0x8, RZ ;  /* 0x000000087a797810 */ /* 0x000fc40007ffe0ff */
[----:B------:R-:W-:Y:S02]  /*1880*/  SHF.R.S32.HI R247, RZ, 0x1f, R246 ;  /* 0x0000001ffff77819 */ /* 0x000fe400000114f6 */
[C---:B------:R-:W-:Y:S02]  /*1890*/  IADD3 R201, R193.reuse, 0x400, RZ ;  /* 0x00000400c1c97810 */ /* 0x040fe40007ffe0ff */
[----:B-1----:R-:W-:Y:S02]  /*18a0*/  SHF.R.S32.HI R7, RZ, 0x1f, R245 ;  /* 0x0000001fff077819 */ /* 0x002fe400000114f5 */
[C---:B------:R-:W-:Y:S02]  /*18b0*/  IADD3 R200, R193.reuse, 0x800, RZ ;  /* 0x00000800c1c87810 */ /* 0x040fe40007ffe0ff */
[----:B--2---:R-:W-:Y:S01]  /*18c0*/  SHF.R.S32.HI R6, RZ, 0x1f, R248 ;  /* 0x0000001fff067819 */ /* 0x004fe200000114f8 */
[----:B------:R1:W-:Y:S01]  /*18d0*/  STL [R1+0x28], R7 ;  /* 0x0000280701007387 */ /* 0x0003e20000100800 */
[----:B------:R-:W-:-:S02]  /*18e0*/  IADD3 R199, R193, 0xc00, RZ ;  /* 0x00000c00c1c77810 */ /* 0x000fc40007ffe0ff */
[----:B---3--:R-:W-:Y:S01]  /*18f0*/  LOP3.LUT R4, R31, 0x18, R116, 0xf8, !PT ;  /* 0x000000181f047812 */ /* 0x008fe200078ef874 */
[----:B------:R2:W-:Y:S01]  /*1900*/  STL [R1+0x24], R6 ;  /* 0x0000240601007387 */ /* 0x0005e20000100800 */
[C---:B------:R-:W-:Y:S02]  /*1910*/  IADD3 R198, R193.reuse, 0x1000, RZ ;  /* 0x00001000c1c67810 */ /* 0x040fe40007ffe0ff */
[----:B------:R-:W-:Y:S01]  /*1920*/  LOP3.LUT R4, R4, R28, RZ, 0x3c, !PT ;  /* 0x0000001c04047212 */ /* 0x000fe200078e3cff */
[----:B------:R3:W-:Y:S01]  /*1930*/  STL [R1+0x84], R5 ;  /* 0x0000840501007387 */ /* 0x0007e20000100800 */
[C---:B------:R-:W-:Y:S02]  /*1940*/  IADD3 R197, R193.reuse, 0x1400, RZ ;  /* 0x00001400c1c57810 */ /* 0x040fe40007ffe0ff */
[C---:B------:R-:W-:Y:S02]  /*1950*/  IADD3 R196, R193.reuse, 0x1800, RZ ;  /* 0x00001800c1c47810 */ /* 0x040fe40007ffe0ff */
[----:B------:R-:W-:-:S02]  /*1960*/  IADD3 R195, R193, 0x1c00, RZ ;  /* 0x00001c00c1c37810 */ /* 0x000fc40007ffe0ff */
[----:B------:R-:W-:Y:S02]  /*1970*/  IADD3 R194, R193, 0x2000, RZ ;  /* 0x00002000c1c27810 */ /* 0x000fe40007ffe0ff */
[----:B-1----:R-:W-:Y:S02]  /*1980*/  SHF.R.S32.HI R7, RZ, 0x3, R15 ;  /* 0x00000003ff077819 */ /* 0x002fe4000001140f */
[----:B--2---:R-:W-:-:S03]  /*1990*/  LOP3.LUT R6, R29, 0x8, R116, 0xf8, !PT ;  /* 0x000000081d067812 */ /* 0x004fc600078ef874 */
[----:B------:R1:W-:Y:S01]  /*19a0*/  STL [R1+0x50], R7 ;  /* 0x0000500701007387 */ /* 0x0003e20000100800 */
[----:B---3--:R-:W-:Y:S02]  /*19b0*/  LOP3.LUT R5, R29, 0x18, R116, 0xf8, !PT ;  /* 0x000000181d057812 */ /* 0x008fe400078ef874 */
[-C--:B------:R-:W-:Y:S02]  /*19c0*/  LOP3.LUT R6, R6, R27.reuse, RZ, 0x3c, !PT ;  /* 0x0000001b06067212 */ /* 0x080fe400078e3cff */
[----:B------:R-:W-:Y:S01]  /*19d0*/  LOP3.LUT R8, R5, R27, RZ, 0x3c, !PT ;  /* 0x0000001b05087212 */ /* 0x000fe200078e3cff */
[----:B------:R-:W-:Y:S01]  /*19e0*/  IMAD.IADD R5, R26, 0x1, R4 ;  /* 0x000000011a057824 */ /* 0x000fe200078e0204 */
[----:B------:R-:W-:Y:S01]  /*19f0*/  SEL R4, R13, 0xffffffe0, !P4 ;  /* 0xffffffe00d047807 */ /* 0x000fe20006000000 */
[C---:B------:R-:W-:Y:S02]  /*1a00*/  IMAD.IADD R6, R22.reuse, 0x1, R6 ;  /* 0x0000000116067824 */ /* 0x040fe400078e0206 */
[----:B------:R-:W-:Y:S01]  /*1a10*/  IMAD.IADD R8, R22, 0x1, R8 ;  /* 0x0000000116087824 */ /* 0x000fe200078e0208 */
[----:B------:R-:W-:Y:S01]  /*1a20*/  LEA R5, R5, 0x6080, 0x1 ;  /* 0x0000608005057811 */ /* 0x000fe200078e08ff */
[----:B------:R-:W-:Y:S01]  /*1a30*/  IMAD.IADD R192, R191, 0x1, R4 ;  /* 0x00000001bfc07824 */ /* 0x000fe200078e0204 */
[----:B------:R-:W-:Y:S01]  /*1a40*/  LEA R229, R6, 0x1880, 0x1 ;  /* 0x0000188006e57811 */ /* 0x000fe200078e08ff */
[----:B------:R-:W-:-:S03]  /*1a50*/  IMAD.IADD R190, R4, 0x1, R189 ;  /* 0x0000000104be7824 */ /* 0x000fc600078e02bd */
[C---:B------:R-:W-:Y:S02]  /*1a60*/  IADD3 R230, R229.reuse, 0x20, RZ ;  /* 0x00000020e5e67810 */ /* 0x040fe40007ffe0ff */
[----:B------:R-:W-:Y:S02]  /*1a70*/  @P0 IADD3 R230, R229, -0x20, RZ ;  /* 0xffffffe0e5e60810 */ /* 0x000fe40007ffe0ff */
[----:B-1----:R-:W-:-:S05]  /*1a80*/  SHF.R.S32.HI R7, RZ, 0x3, R14 ;  /* 0x00000003ff077819 */ /* 0x002fca000001140e */
[----:B------:R1:W-:Y:S04]  /*1a90*/  STL [R1+0x4c], R7 ;  /* 0x00004c0701007387 */ /* 0x0003e80000100800 */
[----:B------:R2:W-:Y:S04]  /*1aa0*/  STL [R1+0x68], R5 ;  /* 0x0000680501007387 */ /* 0x0005e80000100800 */
[----:B------:R3:W-:Y:S01]  /*1ab0*/  STL [R1+0x64], R0 ;  /* 0x0000640001007387 */ /* 0x0007e20000100800 */
[----:B-1----:R-:W-:Y:S02]  /*1ac0*/  SEL R7, R13, 0xffffffe0, !P1 ;  /* 0xffffffe00d077807 */ /* 0x002fe40004800000 */
[----:B--2---:R-:W-:-:S02]  /*1ad0*/  LEA R5, R11, 0x6080, 0x1 ;  /* 0x000060800b057811 */ /* 0x004fc400078e08ff */
        /* <DEDUP_REMOVED lines=11> */
.L_x_1755:
        /* <DEDUP_REMOVED lines=9> */
[----:B------:R-:W-:Y:S01]  /*1c20*/  CS2R R146, SRZ ;  /* 0x0000000000927805 */ /* 0x000fe2000001ff00 */
[----:B------:R-:W-:Y:S02]  /*1c30*/  ISETP.NE.U32.AND P3, PT, RZ, c[0x0][0x348], PT ;  /* 0x0000d200ff007a0c */ /* 0x000fe40003f65070 */
[----:B------:R-:W-:Y:S02]  /*1c40*/  ISETP.NE.U32.AND P5, PT, RZ, c[0x0][0x358], PT ;  /* 0x0000d600ff007a0c */ /* 0x000fe40003fa5070 */
[----:B------:R-:W-:Y:S02]  /*1c50*/  ISETP.NE.AND.EX P3, PT, RZ, c[0x0][0x34c], PT, P3 ;  /* 0x0000d300ff007a0c */ /* 0x000fe40003f65330 */
[----:B------:R-:W-:Y:S01]  /*1c60*/  ISETP.NE.AND.EX P5, PT, RZ, c[0x0][0x35c], PT, P5 ;  /* 0x0000d700ff007a0c */ /* 0x000fe20003fa5350 */
[----:B------:R-:W-:-:S02]  /*1c70*/  IMAD.MOV.U32 R145, RZ, RZ, RZ ;  /* 0x000000ffff917224 */ /* 0x000fc400078e00ff */
[----:B------:R-:W-:Y:S01]  /*1c80*/  IMAD.MOV.U32 R12, RZ, RZ, RZ ;  /* 0x000000ffff0c7224 */ /* 0x000fe200078e00ff */
[----:B--2---:R-:W-:Y:S02]  /*1c90*/  SHF.R.S32.HI R16, RZ, 0x1f, R249 ;  /* 0x0000001fff107819 */ /* 0x004fe400000114f9 */
        /* <DEDUP_REMOVED lines=16> */
[----:B------:R4:W5:Y:S04]  /*1da0*/  @P6 LDG.E R146, [R4.64] ;  /* 0x0000000604926981 */ /* 0x000968000c1e1900 */
[----:B------:R4:W-:Y:S01]  /*1db0*/  STL [R1+0x10], R16 ;  /* 0x0000101001007387 */ /* 0x0009e20000100800 */
[----:B------:R-:W-:Y:S01]  /*1dc0*/  YIELD ;  /* 0x0000000000007946 */ /* 0x000fe20003800000 */
[----:B------:R-:W-:-:S02]  /*1dd0*/  P2R R15, PR, RZ, 0x40 ;  /* 0x00000040ff0f7803 */ /* 0x000fc40000000000 */
[----:B---3--:R-:W-:Y:S01]  /*1de0*/  LOP3.LUT R251, R9, 0xffff, RZ, 0xc0, !PT ;  /* 0x0000ffff09fb7812 */ /* 0x008fe200078ec0ff */
[----:B------:R-:W-:Y:S05]  /*1df0*/  @P4 BRA `(.L_x_1596) ;  /* 0x0000005000004947 */ /* 0x000fea0003800000 */
[----:B-----5:R-:W-:Y:S01]  /*1e00*/  MOV R148, c[0x0][0x168] ;  /* 0x00005a0000947a02 */ /* 0x020fe20000000f00 */
[----:B------:R-:W-:Y:S05]  /*1e10*/  @!P3 BRA `(.L_x_1596) ;  /* 0x000000300000b947 */ /* 0x000fea0003800000 */
[----:B------:R-:W2:Y:S04]  /*1e20*/  LDG.E R8, [R6.64] ;  /* 0x0000000606087981 */ /* 0x000ea8000c1e1900 */
[----:B------:R-:W2:Y:S02]  /*1e30*/  LDG.E R0, [R6.64+0x4] ;  /* 0x0000040606007981 */ /* 0x000ea4000c1e1900 */
[----:B--2---:R-:W-:Y:S02]  /*1e40*/  IADD3 R148, -R8, R0, RZ ;  /* 0x0000000008947210 */ /* 0x004fe40007ffe1ff */
.L_x_1596:
[----:B------:R-:W-:-:S04]  /*1e50*/  ISETP.NE.U32.AND P0, PT, RZ, c[0x0][0x368], PT ;  /* 0x0000da00ff007a0c */ /* 0x000fc80003f05070 */
[----:B------:R-:W-:-:S13]  /*1e60*/  ISETP.NE.AND.EX P0, PT, RZ, c[0x0][0x36c], PT, P0 ;  /* 0x0000db00ff007a0c */ /* 0x000fda0003f05300 */
[----:B------:R-:W-:Y:S05]  /*1e70*/  @!P0 BRA `(.L_x_1597) ;  /* 0x0000004000008947 */ /* 0x000fea0003800000 */
[----:B----4-:R-:W-:-:S04]  /*1e80*/  LEA R4, P0, R249, c[0x0][0x368], 0x2 ;  /* 0x0000da00f9047a11 */ /* 0x010fc800078010ff */
[----:B------:R-:W-:-:S05]  /*1e90*/  LEA.HI.X R5, R249, c[0x0][0x36c], R16, 0x2, P0 ;  /* 0x0000db00f9057a11 */ /* 0x000fca00000f1410 */
[----:B------:R1:W5:Y:S01]  /*1ea0*/  LDG.E R7, [R4.64] ;  /* 0x0000000604077981 */ /* 0x000362000c1e1900 */
[----:B------:R-:W-:Y:S05]  /*1eb0*/  BRA `(.L_x_1598) ;  /* 0x0000005000007947 */ /* 0x000fea0003800000 */
.L_x_1597:
[----:B----4-:R-:W-:Y:S01]  /*1ec0*/  MOV R7, c[0x0][0x1d0] ;  /* 0x0000740000077a02 */ /* 0x010fe20000000f00 */
[----:B------:R-:W-:Y:S05]  /*1ed0*/  @!P6 BRA `(.L_x_1598) ;  /* 0x000000300000e947 */ /* 0x000fea0003800000 */
[----:B------:R-:W2:Y:S04]  /*1ee0*/  LDG.E R7, [R4.64] ;  /* 0x0000000604077981 */ /* 0x000ea8000c1e1900 */
[----:B------:R-:W2:Y:S02]  /*1ef0*/  LDG.E R0, [R4.64+0x4] ;  /* 0x0000040604007981 */ /* 0x000ea4000c1e1900 */
[----:B--2---:R-:W-:Y:S02]  /*1f00*/  IADD3 R7, -R7, R0, RZ ;  /* 0x0000000007077210 */ /* 0x004fe40007ffe1ff */
.L_x_1598:
        /* <DEDUP_REMOVED lines=58> */
.L_x_1600:
[----:B------:R-:W-:Y:S05]  /*22b0*/  BSYNC B0 ;  /* 0x0000000000007941 */ /* 0x000fea0003800000 */
.L_x_1599:
        /* <DEDUP_REMOVED lines=18> */
[----:B------:R-:W-:-:S04]  /*23e0*/  ISETP.NE.U32.AND P0, PT, RZ, c[0x0][0x340], PT ;  /* 0x0000d000ff007a0c */ /* 0x000fc80003f05070 */
[----:B------:R-:W-:-:S13]  /*23f0*/  ISETP.NE.AND.EX P3, PT, RZ, c[0x0][0x344], PT, P0 ;  /* 0x0000d100ff007a0c */ /* 0x000fda0003f65300 */
[----:B------:R-:W-:-:S05]  /*2400*/  @P3 IMAD.WIDE R4, R249, R13, c[0x0][0x340] ;  /* 0x0000d000f9043625 */ /* 0x000fca00078e020d */
[----:B------:R1:W2:Y:S01]  /*2410*/  @P3 LDG.E R11, [R4.64] ;  /* 0x00000006040b3981 */ /* 0x0002a2000c1e1900 */
[----:B------:R-:W-:Y:S01]  /*2420*/  SHF.R.S32.HI R3, RZ, 0x1f, R12 ;  /* 0x0000001fff037819 */ /* 0x000fe2000001140c */
[----:B------:R-:W-:Y:S01]  /*2430*/  IMAD.MOV.U32 R136, RZ, RZ, 0x30 ;  /* 0x00000030ff887424 */ /* 0x000fe200078e00ff */
[----:B------:R-:W-:Y:S01]  /*2440*/  IADD3 R128, P0, R238, R12, RZ ;  /* 0x0000000cee807210 */ /* 0x000fe20007f1e0ff */
[----:B------:R-:W-:Y:S01]  /*2450*/  IMAD.IADD R10, R7, 0x1, R146 ;  /* 0x00000001070a7824 */ /* 0x000fe200078e0292 */
[----:B------:R-:W-:Y:S01]  /*2460*/  IADD3 R30, R2, -0x1, RZ ;  /* 0xffffffff021e7810 */ /* 0x000fe20007ffe0ff */
[----:B------:R-:W-:Y:S01]  /*2470*/  IMAD R153, R136, c[0x0][0x23c], RZ ;  /* 0x00008f0088997a24 */ /* 0x000fe200078e02ff */
        /* <DEDUP_REMOVED lines=9> */
[----:B------:R-:W-:Y:S01]  /*2510*/  ISETP.GE.AND P4, PT, R248, c[0x0][0x1d4], PT ;  /* 0x00007500f8007a0c */ /* 0x000fe20003f86270 */
[----:B------:R-:W-:Y:S01]  /*2520*/  IMAD.MOV.U32 R155, RZ, RZ, c[0x0][0x238] ;  /* 0x00008e00ff9b7624 */ /* 0x000fe200078e00ff */
[----:B------:R-:W-:Y:S01]  /*2530*/  SHF.R.S32.HI R12, RZ, 0x1f, R10 ;  /* 0x0000001fff0c7819 */ /* 0x000fe2000001140a */
[----:B------:R-:W-:Y:S01]  /*2540*/  IMAD.MOV.U32 R152, RZ, RZ, 0x5 ;  /* 0x00000005ff987424 */ /* 0x000fe200078e00ff */
[----:B------:R-:W-:Y:S01]  /*2550*/  IADD3 R25, R116, 0x20, RZ ;  /* 0x0000002074197810 */ /* 0x000fe20007ffe0ff */
[----:B------:R-:W-:Y:S01]  /*2560*/  IMAD.WIDE.U32 R8, R10, c[0x0][0x1e0], RZ ;  /* 0x000078000a087a25 */ /* 0x000fe200078e00ff */
[----:B------:R-:W-:-:S02]  /*2570*/  IADD3 R24, R116, 0x10, RZ ;  /* 0x0000001074187810 */ /* 0x000fc40007ffe0ff */
[----:B------:R-:W-:Y:S01]  /*2580*/  SHF.L.U64.HI R152, R155, R152, c[0x0][0x23c] ;  /* 0x00008f009b987619 */ /* 0x000fe20000010298 */
[----:B-1----:R-:W-:Y:S01]  /*2590*/  IMAD.WIDE.U32 R4, R128, c[0x0][0x238], R246 ;  /* 0x00008e0080047a25 */ /* 0x002fe200078e00f6 */
[----:B------:R-:W-:Y:S02]  /*25a0*/  SHF.R.S32.HI R123, RZ, 0x1f, R122 ;  /* 0x0000001fff7b7819 */ /* 0x000fe4000001147a */
[----:B-----5:R-:W-:Y:S01]  /*25b0*/  SHF.R.S32.HI R32, RZ, 0x1f, R135 ;  /* 0x0000001fff207819 */ /* 0x020fe20000011487 */
        /* <DEDUP_REMOVED lines=10> */
[C---:B------:R-:W-:Y:S02]  /*2660*/  ISETP.GE.AND P1, PT, R6.reuse, 0x1, PT ;  /* 0x000000010600780c */ /* 0x040fe40003f26270 */
        /* <DEDUP_REMOVED lines=11> */
[----:B------:R-:W-:Y:S01]  /*2720*/  @P1 LEA R2, P2, R4, c[0x0][0x220], 0x1 ;  /* 0x0000880004021a11 */ /* 0x000fe200078408ff */
[----:B------:R-:W-:Y:S02]  /*2730*/  IMAD.MOV.U32 R162, RZ, RZ, c[0x0][0x27c] ;  /* 0x00009f00ffa27624 */ /* 0x000fe400078e00ff */
[----:B------:R-:W-:Y:S01]  /*2740*/  IMAD R5, R10, c[0x0][0x1e4], R5 ;  /* 0x000079000a057a24 */ /* 0x000fe200078e0205 */
[----:B------:R-:W-:Y:S01]  /*2750*/  @P1 LEA.HI.X R3, R4, c[0x0][0x224], R7, 0x1, P2 ;  /* 0x0000890004031a11 */ /* 0x000fe200010f0c07 */
[----:B------:R-:W-:Y:S01]  /*2760*/  IMAD.WIDE.U32 R160, R237, c[0x0][0x1e0], RZ ;  /* 0x00007800eda07a25 */ /* 0x000fe200078e00ff */
[----:B------:R-:W-:-:S03]  /*2770*/  ISETP.NE.AND P2, PT, R15, RZ, PT ;  /* 0x000000ff0f00720c */ /* 0x000fc60003f45270 */
[----:B------:R-:W-:Y:S01]  /*2780*/  @!PT LDS RZ, [RZ] ;  /* 0x00000000fffff984 */ /* 0x000fe20000000800 */
[----:B------:R-:W-:Y:S01]  /*2790*/  @!PT LDS RZ, [RZ] ;  /* 0x00000000fffff984 */ /* 0x000fe20000000800 */
[----:B------:R-:W-:Y:S01]  /*27a0*/  @!PT LDS RZ, [RZ] ;  /* 0x00000000fffff984 */ /* 0x000fe20000000800 */
[----:B------:R1:W-:Y:S01]  /*27b0*/  @P1 LDGSTS.E.BYPASS.LTC128B.128 [R6+0x3c80], [R2.64], !P6 ;  /* 0x03c8000002061fae */ /* 0x0003e2000f101d46 */
[----:B------:R-:W-:-:S03]  /*27c0*/  IMAD.IADD R5, R9, 0x1, R5 ;  /* 0x0000000109057824 */ /* 0x000fc600078e0205 */
[----:B------:R1:W-:Y:S04]  /*27d0*/  @P1 LDGSTS.E.BYPASS.LTC128B.128 [R6+0x4880], [R2.64+0x40], !P5 ;  /* 0x0488004002061fae */ /* 0x0003e8000e901d46 */
[----:B------:R1:W-:Y:S02]  /*27e0*/  @P1 LDGSTS.E.BYPASS.LTC128B.128 [R6+0x5480], [R2.64+0x80], !P4 ;  /* 0x0548008002061fae */ /* 0x0003e4000e101d46 */
[----:B-1----:R-:W-:Y:S02]  /*27f0*/  @P0 IADD3 R3, P1, R155, R4, RZ ;  /* 0x000000049b030210 */ /* 0x002fe40007f3e0ff */
[----:B------:R-:W-:Y:S02]  /*2800*/  @P0 SHF.L.U32 R6, R236, 0x1, RZ ;  /* 0x00000001ec060819 */ /* 0x000fe400000006ff */
[----:B------:R-:W-:Y:S01]  /*2810*/  MOV R4, R8 ;  /* 0x0000000800047202 */ /* 0x000fe20000000f00 */
[----:B------:R-:W-:Y:S01]  /*2820*/  @P0 IMAD.X R7, R7, 0x1, R152, P1 ;  /* 0x0000000107070824 */ /* 0x000fe200008e0698 */
[----:B------:R-:W-:-:S03]  /*2830*/  @P0 LEA R2, P1, R3, c[0x0][0x220], 0x1 ;  /* 0x0000880003020a11 */ /* 0x000fc600078208ff */
[----:B------:R-:W-:Y:S01]  /*2840*/  IMAD.WIDE.U32 R4, R251, c[0x0][0x1e8], R4 ;  /* 0x00007a00fb047a25 */ /* 0x000fe200078e0004 */
[----:B------:R-:W-:Y:S02]  /*2850*/  @P0 LEA.HI.X R3, R3, c[0x0][0x224], R7, 0x1, P1 ;  /* 0x0000890003030a11 */ /* 0x000fe400008f0c07 */
[----:B------:R-:W-:Y:S01]  /*2860*/  ISETP.GE.AND P1, PT, R24, c[0x0][0x27c], PT ;  /* 0x00009f0018007a0c */ /* 0x000fe20003f26270 */
[----:B------:R-:W-:Y:S02]  /*2870*/  IMAD R5, R251, c[0x0][0x1ec], R5 ;  /* 0x00007b00fb057a24 */ /* 0x000fe400078e0205 */
[----:B------:R1:W-:Y:S04]  /*2880*/  @P0 LDGSTS.E.BYPASS.LTC128B.128 [R6+0x4480], [R2.64], !P6 ;  /* 0x0448000002060fae */ /* 0x0003e8000f101d46 */
[----:B------:R1:W-:Y:S04]  /*2890*/  @P0 LDGSTS.E.BYPASS.LTC128B.128 [R6+0x5080], [R2.64+0x40], !P5 ;  /* 0x0508004002060fae */ /* 0x0003e8000e901d46 */
[----:B------:R1:W-:Y:S01]  /*28a0*/  @P0 LDGSTS.E.BYPASS.LTC128B.128 [R6+0x5c80], [R2.64+0x80], !P4 ;  /* 0x05c8008002060fae */ /* 0x0003e2000e101d46 */
[----:B------:R-:W-:-:S03]  /*28b0*/  ISETP.GE.AND P0, PT, R116, c[0x0][0x27c], PT ;  /* 0x00009f0074007a0c */ /* 0x000fc60003f06270 */
[----:B------:R-:W0:Y:S01]  /*28c0*/  LDGDEPBAR ;  /* 0x00000000000079af */ /* 0x000e220000000000 */
[----:B------:R-:W-:Y:S01]  /*28d0*/  WARPSYNC 0xffffffff ;  /* 0xffffffff00007948 */ /* 0x000fe20003800000 */
[----:B-1----:R-:W-:-:S05]  /*28e0*/  SHF.R.S32.HI R6, RZ, 0x1f, R237 ;  /* 0x0000001fff067819 */ /* 0x002fca00000114ed */
[----:B------:R-:W-:-:S04]  /*28f0*/  IMAD R2, R6, c[0x0][0x1e0], RZ ;  /* 0x0000780006027a24 */ /* 0x000fc800078e02ff */
[----:B------:R-:W-:-:S04]  /*2900*/  IMAD R2, R237, c[0x0][0x1e4], R2 ;  /* 0x00007900ed027a24 */ /* 0x000fc800078e0202 */
[----:B------:R-:W-:Y:S01]  /*2910*/  IMAD.IADD R130, R161, 0x1, R2 ;  /* 0x00000001a1827824 */ /* 0x000fe200078e0202 */
[----:B--2---:R-:W-:Y:S01]  /*2920*/  @P3 SHF.R.S32.HI R7, RZ, 0x1f, R11 ;  /* 0x0000001fff073819 */ /* 0x004fe2000001140b */
[----:B------:R-:W-:Y:S01]  /*2930*/  @!P3 IMAD.MOV.U32 R11, RZ, RZ, R249 ;  /* 0x000000ffff0bb224 */ /* 0x000fe200078e00f9 */
[----:B------:R-:W-:-:S04]  /*2940*/  @!P3 MOV R7, R16 ;  /* 0x000000100007b202 */ /* 0x000fc80000000f00 */
[----:B------:R-:W-:Y:S02]  /*2950*/  SEL R27, R7, RZ, !P2 ;  /* 0x000000ff071b7207 */ /* 0x000fe40005000000 */
[----:B------:R-:W-:Y:S02]  /*2960*/  SEL R18, R11, RZ, !P2 ;  /* 0x000000ff0b127207 */ /* 0x000fe40005000000 */
[----:B------:R-:W-:Y:S01]  /*2970*/  ISETP.GE.AND P2, PT, R25, c[0x0][0x27c], PT ;  /* 0x00009f0019007a0c */ /* 0x000fe20003f46270 */
[----:B------:R-:W-:Y:S01]  /*2980*/  IMAD R3, R27, c[0x0][0x1f0], RZ ;  /* 0x00007c001b037a24 */ /* 0x000fe200078e02ff */
[----:B------:R-:W-:Y:S01]  /*2990*/  SHF.L.U32 R7, R162, 0x1, RZ ;  /* 0x00000001a2077819 */ /* 0x000fe200000006ff */
[----:B------:R-:W-:-:S04]  /*29a0*/  IMAD.WIDE.U32 R76, R18, c[0x0][0x1f0], R4 ;  /* 0x00007c00124c7a25 */ /* 0x000fc800078e0004 */
[----:B------:R-:W-:-:S05]  /*29b0*/  IMAD R3, R18, c[0x0][0x1f4], R3 ;  /* 0x00007d0012037a24 */ /* 0x000fca00078e0203 */
[----:B------:R-:W-:Y:S02]  /*29c0*/  IADD3 R78, R77, R3, RZ ;  /* 0x000000034d4e7210 */ /* 0x000fe40007ffe0ff */
[----:B------:R-:W2:Y:S04]  /*29d0*/  LDL R37, [R1+0x30] ;  /* 0x0000300001257983 */ /* 0x000ea80000100800 */
[----:B------:R-:W3:Y:S04]  /*29e0*/  LDL R36, [R1+0x38] ;  /* 0x0000380001247983 */ /* 0x000ee80000100800 */
[----:B------:R-:W4:Y:S01]  /*29f0*/  LDL R35, [R1+0x34] ;  /* 0x0000340001237983 */ /* 0x000f220000100800 */
[----:B------:R-:W-:Y:S01]  /*2a00*/  IMAD.WIDE.U32 R2, R251, c[0x0][0x260], R246 ;  /* 0x00009800fb027a25 */ /* 0x000fe200078e00f6 */
[----:B------:R-:W-:Y:S01]  /*2a10*/  IADD3 R133, P3, R237, R10, RZ ;  /* 0x0000000aed857210 */ /* 0x000fe20007f7e0ff */
[----:B------:R-:W-:Y:S01]  /*2a20*/  ULDC.U8 UR4, c[0x0][0x298] ;  /* 0x0000a60000047ab9 */ /* 0x000fe20000000000 */
[----:B------:R-:W-:Y:S01]  /*2a30*/  IADD3 R21, -R7, c[0x0][0x1d4], RZ ;  /* 0x0000750007157a10 */ /* 0x000fe20007ffe1ff */
[----:B------:R-:W-:-:S02]  /*2a40*/  IMAD R3, R251, c[0x0][0x264], R3 ;  /* 0x00009900fb037a24 */ /* 0x000fc400078e0203 */
[----:B------:R-:W-:Y:S01]  /*2a50*/  IMAD R9, R6, c[0x0][0x290], RZ ;  /* 0x0000a40006097a24 */ /* 0x000fe200078e02ff */
[CC--:B------:R-:W-:Y:S01]  /*2a60*/  SEL R19, R7.reuse, R21.reuse, !P0 ;  /* 0x0000001507137207 */ /* 0x0c0fe20004000000 */
[----:B------:R-:W-:Y:S01]  /*2a70*/  IMAD.WIDE.U32 R80, R14, c[0x0][0x268], R2 ;  /* 0x00009a000e507a25 */ /* 0x000fe200078e0002 */
[CC--:B------:R-:W-:Y:S02]  /*2a80*/  SEL R20, R7.reuse, R21.reuse, !P1 ;  /* 0x0000001507147207 */ /* 0x0c0fe40004800000 */
[----:B------:R-:W-:Y:S01]  /*2a90*/  SEL R21, R7, R21, !P2 ;  /* 0x0000001507157207 */ /* 0x000fe20005000000 */
[----:B------:R-:W-:Y:S02]  /*2aa0*/  IMAD R2, R6, c[0x0][0x280], RZ ;  /* 0x0000a00006027a24 */ /* 0x000fe400078e02ff */
[----:B------:R-:W-:Y:S01]  /*2ab0*/  IMAD R4, R13, c[0x0][0x268], RZ ;  /* 0x00009a000d047a24 */ /* 0x000fe200078e02ff */
[----:B------:R-:W-:Y:S01]  /*2ac0*/  SEL R13, RZ, c[0x0][0x27c], !P0 ;  /* 0x00009f00ff0d7a07 */ /* 0x000fe20004000000 */
[----:B------:R-:W-:-:S02]  /*2ad0*/  IMAD R8, R237, c[0x0][0x284], R2 ;  /* 0x0000a100ed087a24 */ /* 0x000fc400078e0202 */
[----:B------:R-:W-:Y:S01]  /*2ae0*/  IMAD.X R132, R12, 0x1, R6, P3 ;  /* 0x000000010c847824 */ /* 0x000fe200018e0606 */
[----:B------:R-:W-:Y:S01]  /*2af0*/  ISETP.GE.AND P3, PT, R162, 0x1, PT ;  /* 0x00000001a200780c */ /* 0x000fe20003f66270 */
[----:B------:R-:W-:-:S04]  /*2b00*/  IMAD.WIDE.U32 R2, R251, c[0x0][0x210], R116 ;  /* 0x00008400fb027a25 */ /* 0x000fc800078e0074 */
[----:B------:R-:W-:-:S04]  /*2b10*/  IMAD.WIDE.U32 R6, R237, c[0x0][0x290], R122 ;  /* 0x0000a400ed067a25 */ /* 0x000fc800078e007a */
[C---:B------:R-:W-:Y:S02]  /*2b20*/  IMAD R12, R237.reuse, c[0x0][0x294], R9 ;  /* 0x0000a500ed0c7a24 */ /* 0x040fe400078e0209 */
[----:B------:R-:W-:-:S04]  /*2b30*/  IMAD.WIDE.U32 R16, R237, c[0x0][0x290], R116 ;  /* 0x0000a400ed107a25 */ /* 0x000fc800078e0074 */
[----:B------:R-:W-:Y:S02]  /*2b40*/  IMAD R34, R14, c[0x0][0x26c], R4 ;  /* 0x00009b000e227a24 */ /* 0x000fe400078e0204 */
[----:B------:R-:W-:-:S04]  /*2b50*/  IMAD.WIDE.U32 R4, R237, c[0x0][0x280], R122 ;  /* 0x0000a000ed047a25 */ /* 0x000fc800078e007a */
[----:B------:R-:W-:Y:S02]  /*2b60*/  IMAD R11, R251, c[0x0][0x214], R3 ;  /* 0x00008500fb0b7a24 */ /* 0x000fe400078e0203 */
[----:B------:R-:W-:-:S04]  /*2b70*/  IMAD.WIDE.U32 R14, R237, c[0x0][0x280], R116 ;  /* 0x0000a000ed0e7a25 */ /* 0x000fc800078e0074 */
[----:B------:R-:W-:Y:S02]  /*2b80*/  IMAD.IADD R7, R7, 0x1, R12 ;  /* 0x0000000107077824 */ /* 0x000fe400078e020c */
[----:B------:R-:W-:Y:S01]  /*2b90*/  IMAD.IADD R3, R12, 0x1, R17 ;  /* 0x000000010c037824 */ /* 0x000fe200078e0211 */
[----:B------:R-:W-:Y:S01]  /*2ba0*/  IADD3 R12, R116, R13, RZ ;  /* 0x0000000d740c7210 */ /* 0x000fe20007ffe0ff */
[----:B------:R-:W-:Y:S01]  /*2bb0*/  IMAD.IADD R9, R5, 0x1, R8 ;  /* 0x0000000105097824 */ /* 0x000fe200078e0208 */
[----:B------:R-:W-:Y:S01]  /*2bc0*/  SEL R13, RZ, c[0x0][0x27c], !P1 ;  /* 0x00009f00ff0d7a07 */ /* 0x000fe20004800000 */
[----:B------:R-:W-:Y:S01]  /*2bd0*/  IMAD.IADD R5, R8, 0x1, R15 ;  /* 0x0000000108057824 */ /* 0x000fe200078e020f */
[----:B------:R-:W-:Y:S01]  /*2be0*/  SHF.R.S32.HI R17, RZ, 0x1f, R19 ;  /* 0x0000001fff117819 */ /* 0x000fe20000011413 */
[----:B------:R-:W-:Y:S01]  /*2bf0*/  IMAD.MOV.U32 R10, RZ, RZ, R2 ;  /* 0x000000ffff0a7224 */ /* 0x000fe200078e0002 */
[----:B------:R-:W-:Y:S01]  /*2c00*/  IADD3 R127, P1, P0, R76, R160, R116 ;  /* 0x000000a04c7f7210 */ /* 0x000fe2000783e074 */
[----:B------:R-:W-:Y:S01]  /*2c10*/  IMAD.MOV.U32 R8, RZ, RZ, R4 ;  /* 0x000000ffff087224 */ /* 0x000fe200078e0004 */
[----:B------:R-:W-:Y:S01]  /*2c20*/  LEA.HI R31, R17, R19, RZ, 0x4 ;  /* 0x00000013111f7211 */ /* 0x000fe200078f20ff */
[----:B------:R-:W-:Y:S01]  /*2c30*/  IMAD.MOV.U32 R4, RZ, RZ, R14 ;  /* 0x000000ffff047224 */ /* 0x000fe200078e000e */
[----:B------:R-:W-:Y:S01]  /*2c40*/  SHF.R.S32.HI R14, RZ, 0x1f, R12 ;  /* 0x0000001fff0e7819 */ /* 0x000fe2000001140c */
[----:B------:R-:W-:Y:S01]  /*2c50*/  IMAD.MOV.U32 R2, RZ, RZ, R16 ;  /* 0x000000ffff027224 */ /* 0x000fe200078e0010 */
[----:B------:R-:W-:Y:S01]  /*2c60*/  SEL R16, RZ, c[0x0][0x27c], !P2 ;  /* 0x00009f00ff107a07 */ /* 0x000fe20005000000 */
[----:B------:R-:W-:Y:S01]  /*2c70*/  IMAD.IADD R13, R24, 0x1, R13 ;  /* 0x00000001180d7824 */ /* 0x000fe200078e020d */
[-C--:B------:R-:W-:Y:S01]  /*2c80*/  LEA.HI R15, R14, R12.reuse, RZ, 0x3 ;  /* 0x0000000c0e0f7211 */ /* 0x080fe200078f18ff */
[----:B------:R-:W-:Y:S01]  /*2c90*/  IMAD.WIDE.U32 R98, R18, c[0x0][0x218], R10 ;  /* 0x0000860012627a25 */ /* 0x000fe200078e000a */
[----:B------:R-:W-:-:S02]  /*2ca0*/  LEA.HI R23, R14, R12, RZ, 0x5 ;  /* 0x0000000c0e177211 */ /* 0x000fc400078f28ff */
[----:B------:R-:W-:Y:S01]  /*2cb0*/  SHF.R.S32.HI R19, RZ, 0x1f, R20 ;  /* 0x0000001fff137819 */ /* 0x000fe20000011414 */
[----:B------:R-:W-:Y:S01]  /*2cc0*/  IMAD.IADD R12, R25, 0x1, R16 ;  /* 0x00000001190c7824 */ /* 0x000fe200078e0210 */
[----:B------:R-:W-:Y:S01]  /*2cd0*/  SHF.R.S32.HI R16, RZ, 0x1f, R13 ;  /* 0x0000001fff107819 */ /* 0x000fe2000001140d */
[C---:B------:R-:W-:Y:S01]  /*2ce0*/  IMAD R149, R136.reuse, c[0x0][0x1e4], RZ ;  /* 0x0000790088957a24 */ /* 0x040fe200078e02ff */
[----:B------:R-:W-:Y:S01]  /*2cf0*/  LEA.HI R29, R19, R20, RZ, 0x4 ;  /* 0x00000014131d7211 */ /* 0x000fe200078f20ff */
[----:B------:R-:W-:Y:S01]  /*2d00*/  IMAD R150, R136, c[0x0][0x284], RZ ;  /* 0x0000a10088967a24 */ /* 0x000fe200078e02ff */
[-C--:B------:R-:W-:Y:S01]  /*2d10*/  LEA.HI R14, R16, R13.reuse, RZ, 0x3 ;  /* 0x0000000d100e7211 */ /* 0x080fe200078f18ff */
[----:B------:R-:W-:Y:S01]  /*2d20*/  IMAD R151, R136, c[0x0][0x294], RZ ;  /* 0x0000a50088977a24 */ /* 0x000fe200078e02ff */
[----:B------:R-:W-:Y:S01]  /*2d30*/  LEA.HI R22, R16, R13, RZ, 0x5 ;  /* 0x0000000d10167211 */ /* 0x000fe200078f28ff */
[----:B------:R-:W-:Y:S01]  /*2d40*/  IMAD.WIDE.U32 R140, R136, c[0x0][0x1e0], RZ ;  /* 0x00007800888c7a25 */ /* 0x000fe200078e00ff */
[----:B------:R-:W-:-:S02]  /*2d50*/  SHF.R.S32.HI R16, RZ, 0x1f, R21 ;  /* 0x0000001fff107819 */ /* 0x000fc40000011415 */
[----:B------:R-:W-:Y:S01]  /*2d60*/  SHF.R.S32.HI R17, RZ, 0x1f, R12 ;  /* 0x0000001fff117819 */ /* 0x000fe2000001140c */
[----:B------:R-:W-:Y:S01]  /*2d70*/  IMAD.WIDE.U32 R138, R136, c[0x0][0x280], RZ ;  /* 0x0000a000888a7a25 */ /* 0x000fe200078e00ff */
[----:B------:R-:W-:Y:S02]  /*2d80*/  LEA.HI R26, R16, R21, RZ, 0x4 ;  /* 0x00000015101a7211 */ /* 0x000fe400078f20ff */
[-C--:B------:R-:W-:Y:S01]  /*2d90*/  LEA.HI R13, R17, R12.reuse, RZ, 0x3 ;  /* 0x0000000c110d7211 */ /* 0x080fe200078f18ff */
[----:B------:R-:W-:Y:S01]  /*2da0*/  IMAD R21, R27, c[0x0][0x218], RZ ;  /* 0x000086001b157a24 */ /* 0x000fe200078e02ff */
[----:B------:R-:W-:Y:S01]  /*2db0*/  LEA.HI R28, R17, R12, RZ, 0x5 ;  /* 0x0000000c111c7211 */ /* 0x000fe200078f28ff */
[----:B------:R-:W-:Y:S01]  /*2dc0*/  IMAD.WIDE.U32 R136, R136, c[0x0][0x290], RZ ;  /* 0x0000a40088887a25 */ /* 0x000fe200078e00ff */
[----:B------:R-:W-:Y:S02]  /*2dd0*/  SHF.R.S32.HI R16, RZ, 0x5, R23 ;  /* 0x00000005ff107819 */ /* 0x000fe40000011417 */
[----:B------:R-:W-:Y:S01]  /*2de0*/  SHF.R.S32.HI R12, RZ, 0x5, R22 ;  /* 0x00000005ff0c7819 */ /* 0x000fe20000011416 */
[----:B------:R-:W-:Y:S01]  /*2df0*/  IMAD R23, R18, c[0x0][0x21c], R21 ;  /* 0x0000870012177a24 */ /* 0x000fe200078e0215 */
[----:B------:R-:W-:Y:S01]  /*2e00*/  SHF.R.S32.HI R10, RZ, 0x4, R31 ;  /* 0x00000004ff0a7819 */ /* 0x000fe2000001141f */
[----:B------:R-:W-:Y:S01]  /*2e10*/  IMAD.WIDE.U32 R94, R135, c[0x0][0x280], R8 ;  /* 0x0000a000875e7a25 */ /* 0x000fe200078e0008 */
[----:B------:R-:W-:-:S02]  /*2e20*/  SHF.R.S32.HI R11, RZ, 0x4, R29 ;  /* 0x00000004ff0b7819 */ /* 0x000fc4000001141d */
[----:B------:R-:W-:Y:S01]  /*2e30*/  SHF.R.S32.HI R18, RZ, 0x5, R28 ;  /* 0x00000005ff127819 */ /* 0x000fe2000001141c */
[C---:B------:R-:W-:Y:S01]  /*2e40*/  IMAD.WIDE.U32 R92, R135.reuse, c[0x0][0x290], R6 ;  /* 0x0000a400875c7a25 */ /* 0x040fe200078e0006 */
[C---:B------:R-:W-:Y:S02]  /*2e50*/  LEA.HI.SX32 R11, R14.reuse, R11, 0x1d ;  /* 0x0000000b0e0b7211 */ /* 0x040fe400078feaff */
[----:B------:R-:W-:Y:S01]  /*2e60*/  ISETP.NE.AND P2, PT, RZ, UR4, PT ;  /* 0x00000004ff007c0c */ /* 0x000fe2000bf45270 */
[----:B------:R-:W-:Y:S01]  /*2e70*/  IMAD.WIDE.U32 R90, R135, c[0x0][0x280], R4 ;  /* 0x0000a000875a7a25 */ /* 0x000fe200078e0004 */
[----:B------:R-:W-:Y:S02]  /*2e80*/  LOP3.LUT R102, R15, 0xfffffff8, RZ, 0xc0, !PT ;  /* 0xfffffff80f667812 */ /* 0x000fe400078ec0ff */
[----:B------:R-:W-:Y:S01]  /*2e90*/  LOP3.LUT R101, R14, 0xfffffff8, RZ, 0xc0, !PT ;  /* 0xfffffff80e657812 */ /* 0x000fe200078ec0ff */
[----:B------:R-:W-:Y:S01]  /*2ea0*/  IMAD.SHL.U32 R82, R11, 0x8, RZ ;  /* 0x000000080b527824 */ /* 0x000fe200078e00ff */
[----:B------:R-:W-:Y:S01]  /*2eb0*/  LOP3.LUT R100, R13, 0xfffffff8, RZ, 0xc0, !PT ;  /* 0xfffffff80d647812 */ /* 0x000fe200078ec0ff */
[----:B------:R-:W-:Y:S01]  /*2ec0*/  IMAD.WIDE.U32 R88, R135, c[0x0][0x290], R2 ;  /* 0x0000a40087587a25 */ /* 0x000fe200078e0002 */
[----:B------:R-:W-:-:S02]  /*2ed0*/  P2R R126, PR, RZ, 0x4 ;  /* 0x00000004ff7e7803 */ /* 0x000fc40000000000 */
        /* <DEDUP_REMOVED lines=8> */
[----:B------:R-:W-:Y:S02]  /*2f60*/  SHF.R.S32.HI R111, RZ, 0x1f, R100 ;  /* 0x0000001fff6f7819 */ /* 0x000fe40000011464 */
[----:B------:R-:W-:-:S02]  /*2f70*/  SHF.R.S32.HI R107, RZ, 0x1f, R82 ;  /* 0x0000001fff6b7819 */ /* 0x000fc40000011452 */
[C---:B--2---:R-:W-:Y:S02]  /*2f80*/  LOP3.LUT R19, R37.reuse, 0x18, R14, 0xf8, !PT ;  /* 0x0000001825137812 */ /* 0x044fe400078ef80e */
[----:B------:R-:W-:Y:S01]  /*2f90*/  LOP3.LUT R17, R37, 0x18, R15, 0xf8, !PT ;  /* 0x0000001825117812 */ /* 0x000fe200078ef80f */
[--C-:B---3--:R-:W-:Y:S02]  /*2fa0*/  IMAD R20, R16, 0x600, R36.reuse ;  /* 0x0000060010147824 */ /* 0x108fe400078e0224 */
[--C-:B------:R-:W-:Y:S01]  /*2fb0*/  IMAD R16, R12, 0x600, R36.reuse ;  /* 0x000006000c107824 */ /* 0x100fe200078e0224 */
[-C--:B----4-:R-:W-:Y:S01]  /*2fc0*/  LOP3.LUT R12, R19, R35.reuse, RZ, 0x3c, !PT ;  /* 0x00000023130c7212 */ /* 0x090fe200078e3cff */
[----:B------:R-:W-:Y:S01]  /*2fd0*/  IMAD R22, R18, 0x600, R36 ;  /* 0x0000060012167824 */ /* 0x000fe200078e0224 */
[----:B------:R-:W-:Y:S02]  /*2fe0*/  LOP3.LUT R17, R17, R35, RZ, 0x3c, !PT ;  /* 0x0000002311117212 */ /* 0x000fe400078e3cff */
[----:B------:R-:W-:-:S02]  /*2ff0*/  IADD3 R27, R16, R12, RZ ;  /* 0x0000000c101b7210 */ /* 0x000fc40007ffe0ff */
[----:B------:R-:W-:Y:S01]  /*3000*/  SHF.R.S32.HI R16, RZ, 0x4, R26 ;  /* 0x00000004ff107819 */ /* 0x000fe2000001141a */
[----:B------:R-:W-:Y:S01]  /*3010*/  IMAD.IADD R33, R20, 0x1, R17 ;  /* 0x0000000114217824 */ /* 0x000fe200078e0211 */
[----:B------:R-:W-:Y:S02]  /*3020*/  LEA.HI.SX32 R12, R15, R10, 0x1d ;  /* 0x0000000a0f0c7211 */ /* 0x000fe400078feaff */
[----:B------:R-:W-:Y:S01]  /*3030*/  LEA.HI.SX32 R10, R13, R16, 0x1d ;  /* 0x000000100d0a7211 */ /* 0x000fe200078feaff */
[----:B------:R-:W-:Y:S01]  /*3040*/  IMAD.SHL.U32 R115, R33, 0x2, RZ ;  /* 0x0000000221737824 */ /* 0x000fe200078e00ff */
[----:B------:R-:W-:Y:S01]  /*3050*/  SHF.R.S32.HI R17, RZ, 0x1f, R12 ;  /* 0x0000001fff117819 */ /* 0x000fe2000001140c */
[----:B------:R-:W-:Y:S01]  /*3060*/  IMAD.SHL.U32 R83, R12, 0x8, RZ ;  /* 0x000000080c537824 */ /* 0x000fe200078e00ff */
[----:B------:R-:W-:Y:S01]  /*3070*/  SHF.R.S32.HI R16, RZ, 0x1f, R11 ;  /* 0x0000001fff107819 */ /* 0x000fe2000001140b */
[----:B------:R-:W-:Y:S01]  /*3080*/  IMAD.SHL.U32 R84, R10, 0x8, RZ ;  /* 0x000000080a547824 */ /* 0x000fe200078e00ff */
[----:B------:R-:W-:-:S02]  /*3090*/  SHF.R.S32.HI R18, RZ, 0x1f, R10 ;  /* 0x0000001fff127819 */ /* 0x000fc4000001140a */
[----:B------:R-:W-:Y:S02]  /*30a0*/  LEA.HI R19, R17, R12, RZ, 0x2 ;  /* 0x0000000c11137211 */ /* 0x000fe400078f10ff */
[----:B------:R-:W-:Y:S02]  /*30b0*/  LEA.HI R17, R16, R11, RZ, 0x2 ;  /* 0x0000000b10117211 */ /* 0x000fe400078f10ff */
[----:B------:R-:W-:Y:S02]  /*30c0*/  LEA.HI R11, R18, R10, RZ, 0x2 ;  /* 0x0000000a120b7211 */ /* 0x000fe400078f10ff */
[C---:B------:R-:W-:Y:S02]  /*30d0*/  LOP3.LUT R20, R37.reuse, 0x18, R13, 0xf8, !PT ;  /* 0x0000001825147812 */ /* 0x040fe400078ef80d */
[----:B------:R-:W-:Y:S02]  /*30e0*/  LOP3.LUT R16, R37, 0x18, R83, 0xf8, !PT ;  /* 0x0000001825107812 */ /* 0x000fe400078ef853 */
[----:B------:R-:W-:-:S02]  /*30f0*/  SHF.R.S32.HI R17, RZ, 0x2, R17 ;  /* 0x00000002ff117819 */ /* 0x000fc40000011411 */
[----:B------:R-:W-:Y:S02]  /*3100*/  SHF.R.S32.HI R10, RZ, 0x2, R11 ;  /* 0x00000002ff0a7819 */ /* 0x000fe4000001140b */
[-C--:B------:R-:W-:Y:S02]  /*3110*/  LOP3.LUT R21, R20, R35.reuse, RZ, 0x3c, !PT ;  /* 0x0000002314157212 */ /* 0x080fe400078e3cff */
[C---:B------:R-:W-:Y:S01]  /*3120*/  LOP3.LUT R12, R37.reuse, 0x18, R82, 0xf8, !PT ;  /* 0x00000018250c7812 */ /* 0x040fe200078ef852 */
[----:B------:R-:W-:Y:S01]  /*3130*/  IMAD R11, R10, 0x600, R36 ;  /* 0x000006000a0b7824 */ /* 0x000fe200078e0224 */
[----:B------:R-:W-:Y:S02]  /*3140*/  LOP3.LUT R20, R37, 0x18, R84, 0xf8, !PT ;  /* 0x0000001825147812 */ /* 0x000fe400078ef854 */
[----:B------:R-:W-:Y:S02]  /*3150*/  SHF.R.S32.HI R18, RZ, 0x2, R19 ;  /* 0x00000002ff127819 */ /* 0x000fe40000011413 */
[-C--:B------:R-:W-:Y:S01]  /*3160*/  LOP3.LUT R19, R16, R35.reuse, RZ, 0x3c, !PT ;  /* 0x0000002310137212 */ /* 0x080fe200078e3cff */
[--C-:B------:R-:W-:Y:S01]  /*3170*/  IMAD R16, R17, 0x600, R36.reuse ;  /* 0x0000060011107824 */ /* 0x100fe200078e0224 */
[-C--:B------:R-:W-:Y:S01]  /*3180*/  LOP3.LUT R12, R12, R35.reuse, RZ, 0x3c, !PT ;  /* 0x000000230c0c7212 */ /* 0x080fe200078e3cff */
[----:B------:R-:W-:Y:S01]  /*3190*/  IMAD R18, R18, 0x600, R36 ;  /* 0x0000060012127824 */ /* 0x000fe200078e0224 */
[----:B------:R-:W-:Y:S01]  /*31a0*/  LOP3.LUT R10, R20, R35, RZ, 0x3c, !PT ;  /* 0x00000023140a7212 */ /* 0x000fe200078e3cff */
[----:B------:R-:W-:Y:S01]  /*31b0*/  IMAD.IADD R17, R22, 0x1, R21 ;  /* 0x0000000116117824 */ /* 0x000fe200078e0215 */
[----:B------:R-:W-:Y:S01]  /*31c0*/  IADD3 R16, R16, R12, RZ ;  /* 0x0000000c10107210 */ /* 0x000fe20007ffe0ff */
[----:B------:R-:W-:Y:S01]  /*31d0*/  IMAD.IADD R18, R18, 0x1, R19 ;  /* 0x0000000112127824 */ /* 0x000fe200078e0213 */
[----:B------:R-:W-:Y:S01]  /*31e0*/  SHF.L.U32 R114, R27, 0x1, RZ ;  /* 0x000000011b727819 */ /* 0x000fe200000006ff */
[----:B------:R-:W-:Y:S01]  /*31f0*/  IMAD.IADD R12, R11, 0x1, R10 ;  /* 0x000000010b0c7824 */ /* 0x000fe200078e020a */
[----:B------:R-:W-:Y:S01]  /*3200*/  SHF.R.S32.HI R108, RZ, 0x1f, R83 ;  /* 0x0000001fff6c7819 */ /* 0x000fe20000011453 */
[C---:B------:R-:W-:Y:S01]  /*3210*/  IMAD R11, R32.reuse, c[0x0][0x280], RZ ;  /* 0x0000a000200b7a24 */ /* 0x040fe200078e02ff */
[----:B------:R-:W-:Y:S01]  /*3220*/  SHF.R.S32.HI R106, RZ, 0x1f, R84 ;  /* 0x0000001fff6a7819 */ /* 0x000fe20000011454 */
[----:B------:R-:W-:-:S02]  /*3230*/  IMAD R10, R32, c[0x0][0x290], RZ ;  /* 0x0000a400200a7a24 */ /* 0x000fc400078e02ff */
[C---:B------:R-:W-:Y:S02]  /*3240*/  IMAD R11, R135.reuse, c[0x0][0x284], R11 ;  /* 0x0000a100870b7a24 */ /* 0x040fe400078e020b */
[----:B------:R-:W-:Y:S02]  /*3250*/  IMAD R10, R135, c[0x0][0x294], R10 ;  /* 0x0000a500870a7a24 */ /* 0x000fe400078e020a */
[----:B------:R-:W-:Y:S02]  /*3260*/  IMAD.IADD R120, R95, 0x1, R11 ;  /* 0x000000015f787824 */ /* 0x000fe400078e020b */
[----:B------:R-:W-:Y:S02]  /*3270*/  IMAD.IADD R118, R11, 0x1, R91 ;  /* 0x000000010b767824 */ /* 0x000fe400078e025b */
[----:B------:R-:W-:Y:S02]  /*3280*/  IMAD.IADD R119, R93, 0x1, R10 ;  /* 0x000000015d777824 */ /* 0x000fe400078e020a */
[----:B------:R-:W-:-:S02]  /*3290*/  IMAD.IADD R110, R10, 0x1, R89 ;  /* 0x000000010a6e7824 */ /* 0x000fc400078e0259 */
[----:B------:R-:W-:Y:S02]  /*32a0*/  IMAD.SHL.U32 R109, R17, 0x2, RZ ;  /* 0x00000002116d7824 */ /* 0x000fe400078e00ff */
[----:B------:R-:W-:Y:S02]  /*32b0*/  IMAD.SHL.U32 R105, R18, 0x2, RZ ;  /* 0x0000000212697824 */ /* 0x000fe400078e00ff */
[----:B------:R-:W-:Y:S02]  /*32c0*/  IMAD.SHL.U32 R104, R16, 0x2, RZ ;  /* 0x0000000210687824 */ /* 0x000fe400078e00ff */
[----:B------:R-:W-:Y:S01]  /*32d0*/  IMAD.SHL.U32 R103, R12, 0x2, RZ ;  /* 0x000000020c677824 */ /* 0x000fe200078e00ff */
[----:B------:R-:W-:Y:S06]  /*32e0*/  BAR.SYNC.DEFER_BLOCKING 0x0 ;  /* 0x0000000000007b1d */ /* 0x000fec0000010000 */
.L_x_1628:
        /* <DEDUP_REMOVED lines=86> */
.L_x_1606:
[----:B------:R-:W-:Y:S05]  /*3850*/  BSYNC B0 ;  /* 0x0000000000007941 */ /* 0x000fea0003800000 */
.L_x_1605:
        /* <DEDUP_REMOVED lines=89> */
.L_x_1609:
[----:B------:R-:W-:Y:S05]  /*3df0*/  BSYNC B0 ;  /* 0x0000000000007941 */ /* 0x000fea0003800000 */
.L_x_1608:
        /* <DEDUP_REMOVED lines=56> */
.L_x_1611:
[----:B------:R-:W-:Y:S05]  /*4180*/  BSYNC B0 ;  /* 0x0000000000007941 */ /* 0x000fea0003800000 */
.L_x_1610:
        /* <DEDUP_REMOVED lines=56> */
.L_x_1613:
[----:B------:R-:W-:Y:S05]  /*4510*/  BSYNC B0 ;  /* 0x0000000000007941 */ /* 0x000fea0003800000 */
.L_x_1612:
        /* <DEDUP_REMOVED lines=57> */
.L_x_1615:
[----:B------:R-:W-:Y:S05]  /*48b0*/  BSYNC B0 ;  /* 0x0000000000007941 */ /* 0x000fea0003800000 */
.L_x_1614:
        /* <DEDUP_REMOVED lines=57> */
.L_x_1617:
[----:B------:R-:W-:Y:S05]  /*4c50*/  BSYNC B0 ;  /* 0x0000000000007941 */ /* 0x000fea0003800000 */
.L_x_1616:
        /* <DEDUP_REMOVED lines=57> */
.L_x_1604:
        /* <DEDUP_REMOVED lines=47> */
.L_x_1619:
[----:B------:R-:W-:Y:S05]  /*52e0*/  BSYNC B0 ;  /* 0x0000000000007941 */ /* 0x000fea0003800000 */
.L_x_1618:
        /* <DEDUP_REMOVED lines=149> */
.L_x_1621:
[----:B------:R-:W-:Y:S05]  /*5c40*/  BSYNC B0 ;  /* 0x0000000000007941 */ /* 0x000fea0003800000 */
.L_x_1620:
        /* <DEDUP_REMOVED lines=115> */
.L_x_1623:
[----:B------:R-:W-:Y:S05]  /*6380*/  BSYNC B0 ;  /* 0x0000000000007941 */ /* 0x000fea0003800000 */
.L_x_1622:
        /* <DEDUP_REMOVED lines=115> */
.L_x_1603:
        /* <DEDUP_REMOVED lines=26> */
.L_x_1607:
[----:B------:R-:W-:Y:S05]  /*6c60*/  BSYNC B1 ;  /* 0x0000000000017941 */ /* 0x000fea0003800000 */
.L_x_1602:
        /* <DEDUP_REMOVED lines=26> */
[----:B------:R-:W-:Y:S02]  /*6e10*/  @P1 SHF.L.U32 R7, R236, 0x1, RZ ;  /* 0x00000001ec071819 */ /* 0x000fe400000006ff */
        /* <DEDUP_REMOVED lines=52> */
.L_x_1625:
[----:B-1----:R-:W-:Y:S05]  /*7160*/  BSYNC B0 ;  /* 0x0000000000007941 */ /* 0x002fea0003800000 */
.L_x_1624:
        /* <DEDUP_REMOVED lines=33> */
.L_x_1627:
[----:B------:R-:W-:Y:S05]  /*7380*/  BSYNC B0 ;  /* 0x0000000000007941 */ /* 0x000fea0003800000 */
.L_x_1626:
[----:B------:R-:W0:Y:S01]  /*7390*/  LDGDEPBAR ;  /* 0x00000000000079af */ /* 0x000e220000000000 */
[----:B------:R-:W-:Y:S01]  /*73a0*/  IADD3 R30, R30, -0x1, RZ ;  /* 0xffffffff1e1e7810 */ /* 0x000fe20007ffe0ff */
[----:B------:R-:W-:-:S05]  /*73b0*/  @P3 BRA `(.L_x_1628) ;  /* 0xffffbf3000003947 */ /* 0x000fca000383ffff */
[----:B------:R-:W-:Y:S01]  /*73c0*/  WARPSYNC 0xffffffff ;  /* 0xffffffff00007948 */ /* 0x000fe20003800000 */
[----:B------:R-:W-:Y:S06]  /*73d0*/  BAR.SYNC.DEFER_BLOCKING 0x0 ;  /* 0x0000000000007b1d */ /* 0x000fec0000010000 */
.L_x_1601:
        /* <DEDUP_REMOVED lines=33> */
.L_x_1630:
[----:B------:R-:W-:Y:S05]  /*75f0*/  BSYNC B0 ;  /* 0x0000000000007941 */ /* 0x000fea0003800000 */
.L_x_1629:
        /* <DEDUP_REMOVED lines=53> */
[----:B------:R-:W-:-:S04]  /*7950*/  PRMT R0, RZ, 0x7610, R0 ;  /* 0x00007610ff007816 */ /* 0x000fc80000000000 */
[----:B------:R-:W-:-:S04]  /*7960*/  IMNMX R225, R144, R2, PT ;  /* 0x0000000290e17217 */ /* 0x000fc80003800200 */
[----:B------:R-:W-:-:S13]  /*7970*/  ISETP.GT.AND P0, PT, R225, R250, PT ;  /* 0x000000fae100720c */ /* 0x000fda0003f04270 */
[----:B------:R-:W-:Y:S05]  /*7980*/  @!P0 BRA `(.L_x_1631) ;  /* 0x0000bb8000008947 */ /* 0x000fea0003800000 */
[----:B------:R-:W2:Y:S01]  /*7990*/  LDL R17, [R1+0x4] ;  /* 0x0000040001117983 */ /* 0x000ea20000100800 */
[----:B------:R-:W-:-:S03]  /*79a0*/  ISETP.NE.U32.AND P0, PT, RZ, c[0x0][0x340], PT ;  /* 0x0000d000ff007a0c */ /* 0x000fc60003f05070 */
[----:B------:R-:W3:Y:S01]  /*79b0*/  LDL R18, [R1+0x10] ;  /* 0x0000100001127983 */ /* 0x000ee20000100800 */
[----:B------:R-:W-:-:S13]  /*79c0*/  ISETP.NE.AND.EX P1, PT, RZ, c[0x0][0x344], PT, P0 ;  /* 0x0000d100ff007a0c */ /* 0x000fda0003f25300 */
[----:B------:R-:W-:-:S04]  /*79d0*/  @P1 IMAD.MOV.U32 R2, RZ, RZ, 0x4 ;  /* 0x00000004ff021424 */ /* 0x000fc800078e00ff */
[----:B------:R-:W-:-:S05]  /*79e0*/  @P1 IMAD.WIDE R2, R249, R2, c[0x0][0x340] ;  /* 0x0000d000f9021625 */ /* 0x000fca00078e0202 */
[----:B------:R1:W4:Y:S04]  /*79f0*/  @P1 LDG.E R13, [R2.64] ;  /* 0x00000006020d1981 */ /* 0x000328000c1e1900 */
[----:B------:R-:W1:Y:S01]  /*7a00*/  S2R R11, SR_TID.X ;  /* 0x00000000000b7919 */ /* 0x000e620000002100 */
[----:B------:R-:W-:Y:S01]  /*7a10*/  SHF.R.S32.HI R0, RZ, 0x1f, R145 ;  /* 0x0000001fff007819 */ /* 0x000fe20000011491 */
[----:B------:R-:W-:-:S04]  /*7a20*/  IMAD.MOV.U32 R6, RZ, RZ, c[0x0][0x2c4] ;  /* 0x0000b100ff067624 */ /* 0x000fc800078e00ff */
[----:B------:R-:W-:Y:S01]  /*7a30*/  IMAD R0, R0, c[0x0][0x178], RZ ;  /* 0x00005e0000007a24 */ /* 0x000fe200078e02ff */
[----:B------:R-:W-:-:S03]  /*7a40*/  SHF.R.S32.HI R5, RZ, 0x1f, R9 ;  /* 0x0000001fff057819 */ /* 0x000fc60000011409 */
[----:B------:R-:W-:Y:S01]  /*7a50*/  IMAD R4, R145, c[0x0][0x17c], R0 ;  /* 0x00005f0091047a24 */ /* 0x000fe200078e0200 */
[----:B------:R-:W-:Y:S02]  /*7a60*/  IADD3 R0, P0, R238, R9, RZ ;  /* 0x00000009ee007210 */ /* 0x000fe40007f1e0ff */
[----:B------:R-:W-:Y:S02]  /*7a70*/  ISETP.NE.AND P2, PT, R6, 0x1, PT ;  /* 0x000000010600780c */ /* 0x000fe40003f45270 */
[----:B------:R-:W-:Y:S02]  /*7a80*/  LEA.HI.X.SX32 R6, R238, R5, 0x1, P0 ;  /* 0x00000005ee067211 */ /* 0x000fe400000f0eff */
[----:B-1----:R-:W-:-:S04]  /*7a90*/  SHF.R.S32.HI R10, RZ, 0x1f, R11 ;  /* 0x0000001fff0a7819 */ /* 0x002fc8000001140b */
[----:B------:R-:W-:-:S04]  /*7aa0*/  LEA.HI R10, R10, R11, RZ, 0x2 ;  /* 0x0000000b0a0a7211 */ /* 0x000fc800078f10ff */
[----:B------:R-:W-:Y:S01]  /*7ab0*/  LOP3.LUT R10, R10, 0xfffffffc, RZ, 0xc0, !PT ;  /* 0xfffffffc0a0a7812 */ /* 0x000fe200078ec0ff */
[----:B------:R-:W-:-:S04]  /*7ac0*/  IMAD.WIDE.U32 R2, R145, c[0x0][0x178], RZ ;  /* 0x00005e0091027a25 */ /* 0x000fc800078e00ff */
[----:B------:R-:W-:Y:S02]  /*7ad0*/  IMAD R9, R6, c[0x0][0x1e0], RZ ;  /* 0x0000780006097a24 */ /* 0x000fe400078e02ff */
[----:B------:R-:W-:Y:S01]  /*7ae0*/  IMAD.IADD R10, R11, 0x1, -R10 ;  /* 0x000000010b0a7824 */ /* 0x000fe200078e0a0a */
[----:B------:R-:W-:Y:S01]  /*7af0*/  ISETP.NE.U32.AND P0, PT, RZ, c[0x0][0x348], PT ;  /* 0x0000d200ff007a0c */ /* 0x000fe20003f05070 */
[----:B------:R-:W-:Y:S01]  /*7b00*/  IMAD R16, R0, c[0x0][0x1e4], R9 ;  /* 0x0000790000107a24 */ /* 0x000fe200078e0209 */
[----:B------:R-:W-:Y:S01]  /*7b10*/  IADD3 R3, R3, R4, RZ ;  /* 0x0000000403037210 */ /* 0x000fe20007ffe0ff */
[----:B------:R-:W-:Y:S01]  /*7b20*/  IMAD.MOV.U32 R4, RZ, RZ, R246 ;  /* 0x000000ffff047224 */ /* 0x000fe200078e00f6 */
[----:B------:R-:W-:Y:S02]  /*7b30*/  MOV R5, R247 ;  /* 0x000000f700057202 */ /* 0x000fe40000000f00 */
[----:B------:R-:W-:Y:S01]  /*7b40*/  LEA R9, R10, R238, 0x5 ;  /* 0x000000ee0a097211 */ /* 0x000fe200078e28ff */
[----:B------:R-:W-:Y:S01]  /*7b50*/  IMAD R8, R6, c[0x0][0x208], RZ ;  /* 0x0000820006087a24 */ /* 0x000fe200078e02ff */
[----:B------:R-:W-:Y:S01]  /*7b60*/  ISETP.NE.AND.EX P0, PT, RZ, c[0x0][0x34c], PT, P0 ;  /* 0x0000d300ff007a0c */ /* 0x000fe20003f05300 */
[----:B------:R-:W-:Y:S01]  /*7b70*/  IMAD.WIDE.U32 R6, R0, c[0x0][0x1e0], R4 ;  /* 0x0000780000067a25 */ /* 0x000fe200078e0004 */
[----:B------:R-:W-:-:S03]  /*7b80*/  ISETP.GE.AND P6, PT, R245, c[0x0][0x1d4], PT ;  /* 0x00007500f5007a0c */ /* 0x000fc60003fc6270 */
[----:B------:R-:W-:-:S04]  /*7b90*/  IMAD.WIDE.U32 R4, R0, c[0x0][0x208], R4 ;  /* 0x0000820000047a25 */ /* 0x000fc800078e0004 */
[----:B------:R-:W-:Y:S02]  /*7ba0*/  IMAD R15, R0, c[0x0][0x20c], R8 ;  /* 0x00008300000f7a24 */ /* 0x000fe400078e0208 */
[----:B------:R-:W-:Y:S01]  /*7bb0*/  IMAD.WIDE.U32 R2, R251, c[0x0][0x1b8], R2 ;  /* 0x00006e00fb027a25 */ /* 0x000fe200078e0002 */
[----:B------:R-:W-:Y:S02]  /*7bc0*/  SEL R8, R249, RZ, !P0 ;  /* 0x000000fff9087207 */ /* 0x000fe40004000000 */
[----:B------:R-:W-:Y:S01]  /*7bd0*/  SEL R10, RZ, 0xffffffff, P6 ;  /* 0xffffffffff0a7807 */ /* 0x000fe20003000000 */
[----:B------:R-:W-:Y:S01]  /*7be0*/  IMAD R3, R251, c[0x0][0x1bc], R3 ;  /* 0x00006f00fb037a24 */ /* 0x000fe200078e0203 */
[----:B------:R-:W-:-:S03]  /*7bf0*/  ISETP.GE.AND P3, PT, R246, c[0x0][0x1d4], PT ;  /* 0x00007500f6007a0c */ /* 0x000fc60003f66270 */
[----:B------:R-:W-:Y:S01]  /*7c00*/  IMAD.WIDE.U32 R2, R8, c[0x0][0x1c0], R2 ;  /* 0x0000700008027a25 */ /* 0x000fe200078e0002 */
[----:B------:R-:W-:-:S03]  /*7c10*/  SEL R14, RZ, 0x1, P3 ;  /* 0x00000001ff0e7807 */ /* 0x000fc60001800000 */
[----:B------:R-:W-:-:S05]  /*7c20*/  IMAD.SHL.U32 R10, R10, 0x2, RZ ;  /* 0x000000020a0a7824 */ /* 0x000fca00078e00ff */
[----:B------:R-:W-:Y:S01]  /*7c30*/  LOP3.LUT R14, R10, 0x2, R14, 0xe2, !PT ;  /* 0x000000020a0e7812 */ /* 0x000fe200078ee20e */
[----:B------:R-:W-:Y:S01]  /*7c40*/  IMAD.IADD R5, R5, 0x1, R15 ;  /* 0x0000000105057824 */ /* 0x000fe200078e020f */
[----:B------:R-:W-:-:S03]  /*7c50*/  IADD3 R7, R7, R16, RZ ;  /* 0x0000001007077210 */ /* 0x000fc60007ffe0ff */
[----:B------:R-:W-:Y:S01]  /*7c60*/  IMAD.WIDE.U32 R4, R251, c[0x0][0x210], R4 ;  /* 0x00008400fb047a25 */ /* 0x000fe200078e0004 */
[----:B------:R-:W-:-:S03]  /*7c70*/  ISETP.GE.AND P5, PT, R248, c[0x0][0x1d4], PT ;  /* 0x00007500f8007a0c */ /* 0x000fc60003fa6270 */
[----:B------:R-:W-:-:S04]  /*7c80*/  IMAD.WIDE.U32 R6, R251, c[0x0][0x1e8], R6 ;  /* 0x00007a00fb067a25 */ /* 0x000fc800078e0006 */
[C---:B------:R-:W-:Y:S02]  /*7c90*/  IMAD R5, R251.reuse, c[0x0][0x214], R5 ;  /* 0x00008500fb057a24 */ /* 0x040fe400078e0205 */
[----:B------:R-:W-:Y:S01]  /*7ca0*/  IMAD R7, R251, c[0x0][0x1ec], R7 ;  /* 0x00007b00fb077a24 */ /* 0x000fe200078e0207 */
[----:B------:R-:W-:Y:S02]  /*7cb0*/  P2R R120, PR, RZ, 0x8 ;  /* 0x00000008ff787803 */ /* 0x000fe40000000000 */
[----:B------:R-:W-:Y:S02]  /*7cc0*/  ISETP.GE.AND P3, PT, R245, c[0x0][0x198], PT ;  /* 0x00006600f5007a0c */ /* 0x000fe40003f66270 */
[----:B------:R-:W-:Y:S02]  /*7cd0*/  ISETP.GE.AND P4, PT, R248, c[0x0][0x198], PT ;  /* 0x00006600f8007a0c */ /* 0x000fe40003f86270 */
[----:B------:R-:W-:Y:S01]  /*7ce0*/  IADD3 R118, R225, -0x1, RZ ;  /* 0xffffffffe1767810 */ /* 0x000fe20007ffe0ff */
[----:B--2---:R-:W-:Y:S01]  /*7cf0*/  IMAD R9, R17, 0x80, R9 ;  /* 0x0000008011097824 */ /* 0x004fe200078e0209 */
[----:B---3--:R-:W-:-:S03]  /*7d00*/  SEL R0, R18, RZ, !P0 ;  /* 0x000000ff12007207 */ /* 0x008fc60004000000 */
[----:B------:R-:W-:-:S04]  /*7d10*/  @P2 IMAD.HI.U32 R11, R9, c[0x0][0x2c8], RZ ;  /* 0x0000b200090b2a27 */ /* 0x000fc800078e00ff */
[----:B------:R-:W-:Y:S01]  /*7d20*/  IMAD R12, R0, c[0x0][0x1c0], RZ ;  /* 0x00007000000c7a24 */ /* 0x000fe200078e02ff */
[----:B------:R-:W-:Y:S02]  /*7d30*/  MOV R0, R9 ;  /* 0x0000000900007202 */ /* 0x000fe40000000f00 */
[----:B------:R-:W-:Y:S01]  /*7d40*/  @P2 SHF.R.U32.HI R0, RZ, c[0x0][0x2cc], R11 ;  /* 0x0000b300ff002a19 */ /* 0x000fe2000001160b */
[----:B------:R-:W-:-:S03]  /*7d50*/  IMAD R12, R8, c[0x0][0x1c4], R12 ;  /* 0x00007100080c7a24 */ /* 0x000fc600078e020c */
[--C-:B------:R-:W-:Y:S02]  /*7d60*/  SHF.R.S32.HI R8, RZ, 0x1f, R0.reuse ;  /* 0x0000001fff087819 */ /* 0x100fe40000011400 */
[----:B------:R-:W-:Y:S01]  /*7d70*/  IADD3 R3, R3, R12, RZ ;  /* 0x0000000c03037210 */ /* 0x000fe20007ffe0ff */
[----:B------:R-:W-:Y:S02]  /*7d80*/  IMAD.MOV R10, RZ, RZ, -R0 ;  /* 0x000000ffff0a7224 */ /* 0x000fe400078e0a00 */
[----:B------:R-:W-:Y:S02]  /*7d90*/  IMAD R8, R8, c[0x0][0x1b0], RZ ;  /* 0x00006c0008087a24 */ /* 0x000fe400078e02ff */
[----:B------:R-:W-:-:S04]  /*7da0*/  IMAD.WIDE.U32 R2, R0, c[0x0][0x1b0], R2 ;  /* 0x00006c0000027a25 */ /* 0x000fc800078e0002 */
[----:B------:R-:W-:Y:S02]  /*7db0*/  IMAD R8, R0, c[0x0][0x1b4], R8 ;  /* 0x00006d0000087a24 */ /* 0x000fe400078e0208 */
[----:B------:R-:W-:Y:S01]  /*7dc0*/  IMAD R0, R10, c[0x0][0x2c4], R9 ;  /* 0x0000b1000a007a24 */ /* 0x000fe200078e0209 */
[----:B------:R-:W-:Y:S02]  /*7dd0*/  ISETP.NE.U32.AND P0, PT, RZ, c[0x0][0x350], PT ;  /* 0x0000d400ff007a0c */ /* 0x000fe40003f05070 */
[----:B------:R-:W-:Y:S02]  /*7de0*/  IADD3 R3, R3, R8, RZ ;  /* 0x0000000803037210 */ /* 0x000fe40007ffe0ff */
[----:B------:R-:W-:Y:S02]  /*7df0*/  SHF.R.S32.HI R9, RZ, 0x1f, R0 ;  /* 0x0000001fff097819 */ /* 0x000fe40000011400 */
[----:B----4-:R-:W-:Y:S01]  /*7e00*/  @P1 SHF.R.S32.HI R8, RZ, 0x1f, R13 ;  /* 0x0000001fff081819 */ /* 0x010fe2000001140d */
[----:B------:R-:W-:Y:S01]  /*7e10*/  @!P1 IMAD.MOV.U32 R8, RZ, RZ, R18 ;  /* 0x000000ffff089224 */ /* 0x000fe200078e0012 */
[----:B------:R-:W-:Y:S01]  /*7e20*/  ISETP.NE.AND.EX P0, PT, RZ, c[0x0][0x354], PT, P0 ;  /* 0x0000d500ff007a0c */ /* 0x000fe20003f05300 */
[----:B------:R-:W-:Y:S01]  /*7e30*/  IMAD R9, R9, c[0x0][0x1a8], RZ ;  /* 0x00006a0009097a24 */ /* 0x000fe200078e02ff */
[----:B------:R-:W-:-:S02]  /*7e40*/  @!P1 MOV R13, R249 ;  /* 0x000000f9000d9202 */ /* 0x000fc40000000f00 */
[----:B------:R-:W-:Y:S01]  /*7e50*/  SEL R8, R8, RZ, !P0 ;  /* 0x000000ff08087207 */ /* 0x000fe20004000000 */
[C---:B------:R-:W-:Y:S02]  /*7e60*/  IMAD R9, R0.reuse, c[0x0][0x1ac], R9 ;  /* 0x00006b0000097a24 */ /* 0x040fe400078e0209 */
[----:B------:R-:W-:Y:S01]  /*7e70*/  IMAD.WIDE.U32 R2, R0, c[0x0][0x1a8], R2 ;  /* 0x00006a0000027a25 */ /* 0x000fe200078e0002 */
[----:B------:R-:W-:Y:S02]  /*7e80*/  SEL R0, R13, RZ, !P0 ;  /* 0x000000ff0d007207 */ /* 0x000fe40004000000 */
[----:B------:R-:W-:Y:S01]  /*7e90*/  SEL R11, RZ, 0x4, P5 ;  /* 0x00000004ff0b7807 */ /* 0x000fe20002800000 */
[C---:B------:R-:W-:Y:S02]  /*7ea0*/  IMAD R10, R8.reuse, c[0x0][0x1f0], RZ ;  /* 0x00007c00080a7a24 */ /* 0x040fe400078e02ff */
[----:B------:R-:W-:Y:S02]  /*7eb0*/  IMAD R8, R8, c[0x0][0x218], RZ ;  /* 0x0000860008087a24 */ /* 0x000fe400078e02ff */
[----:B------:R-:W-:Y:S01]  /*7ec0*/  IMAD.WIDE.U32 R242, R0, c[0x0][0x218], R4 ;  /* 0x0000860000f27a25 */ /* 0x000fe200078e0004 */
[----:B------:R-:W-:-:S03]  /*7ed0*/  LOP3.LUT R55, R14, R11, RZ, 0xfc, !PT ;  /* 0x0000000b0e377212 */ /* 0x000fc600078efcff */
[----:B------:R-:W-:Y:S01]  /*7ee0*/  IMAD.WIDE.U32 R240, R0, c[0x0][0x1f0], R6 ;  /* 0x00007c0000f07a25 */ /* 0x000fe200078e0006 */
[----:B------:R-:W-:-:S03]  /*7ef0*/  LEA R11, P0, R2, c[0x0][0x160], 0x1 ;  /* 0x00005800020b7a11 */ /* 0x000fc600078008ff */
[C---:B------:R-:W-:Y:S02]  /*7f00*/  IMAD R4, R0.reuse, c[0x0][0x1f4], R10 ;  /* 0x00007d0000047a24 */ /* 0x040fe400078e020a */
[----:B------:R-:W-:Y:S02]  /*7f10*/  IMAD.IADD R3, R3, 0x1, R9 ;  /* 0x0000000103037824 */ /* 0x000fe400078e0209 */
[----:B------:R-:W-:Y:S01]  /*7f20*/  IMAD R0, R0, c[0x0][0x21c], R8 ;  /* 0x0000870000007a24 */ /* 0x000fe200078e0208 */
[----:B------:R-:W-:Y:S01]  /*7f30*/  ISETP.GE.AND P2, PT, R246, c[0x0][0x198], PT ;  /* 0x00006600f6007a0c */ /* 0x000fe20003f46270 */
[----:B------:R-:W-:Y:S01]  /*7f40*/  IMAD.IADD R239, R241, 0x1, R4 ;  /* 0x00000001f1ef7824 */ /* 0x000fe200078e0204 */
[----:B------:R-:W-:Y:S02]  /*7f50*/  LEA.HI.X R10, R2, c[0x0][0x164], R3, 0x1, P0 ;  /* 0x00005900020a7a11 */ /* 0x000fe400000f0c03 */
[----:B------:R-:W-:Y:S02]  /*7f60*/  LEA R9, R17, R238, 0x7 ;  /* 0x000000ee11097211 */ /* 0x000fe400078e38ff */
[----:B------:R-:W-:Y:S01]  /*7f70*/  IADD3 R244, R243, R0, RZ ;  /* 0x00000000f3f47210 */ /* 0x000fe20007ffe0ff */
[----:B------:R-:W-:Y:S05]  /*7f80*/  BRA.DIV ~URZ, `(.L_x_1632) ;  /* 0x0000fba27f007947 */ /* 0x000fea000b800000 */
[----:B------:R1:W2:Y:S02]  /*7f90*/  SHFL.IDX PT, R8, R10, RZ, 0x1c1f ;  /* 0x001c1fff0a087589 */ /* 0x0002a400000e0000 */
.L_x_1760:
[----:B------:R-:W-:Y:S05]  /*7fa0*/  BRA.DIV ~URZ, `(.L_x_1633) ;  /* 0x0000fbf27f007947 */ /* 0x000fea000b800000 */
[----:B------:R3:W4:Y:S02]  /*7fb0*/  SHFL.IDX PT, R0, R11, RZ, 0x1c1f ;  /* 0x001c1fff0b007589 */ /* 0x00072400000e0000 */
.L_x_1761:
[----:B------:R-:W-:Y:S01]  /*7fc0*/  IMAD R34, R148, c[0x0][0x2c4], RZ ;  /* 0x0000b10094227a24 */ /* 0x000fe200078e02ff */
[----:B------:R-:W-:Y:S04]  /*7fd0*/  BSSY B0, `(.L_x_1634) ;  /* 0x0000012000007945 */ /* 0x000fe80003800000 */
[----:B------:R-:W-:-:S13]  /*7fe0*/  ISETP.GE.AND P0, PT, R9, R34, PT ;  /* 0x000000220900720c */ /* 0x000fda0003f06270 */
[----:B------:R-:W-:Y:S05]  /*7ff0*/  @P0 BRA `(.L_x_1635) ;  /* 0x000000f000000947 */ /* 0x000fea0003800000 */
[----:B---3--:R-:W3:Y:S04]  /*8000*/  LDL R2, [R1+0x28] ;  /* 0x0000280001027983 */ /* 0x008ee80000100800 */
[----:B----4-:R-:W4:Y:S01]  /*8010*/  LDL R12, [R1+0x24] ;  /* 0x00002400010c7983 */ /* 0x010f220000100800 */
[----:B------:R-:W-:-:S04]  /*8020*/  LEA R6, P0, R246, R0, 0x1 ;  /* 0x00000000f6067211 */ /* 0x000fc800078008ff */
[----:B--2---:R-:W-:Y:S02]  /*8030*/  LEA.HI.X R7, R246, R8, R247, 0x1, P0 ;  /* 0x00000008f6077211 */ /* 0x004fe400000f0cf7 */
[----:B------:R-:W-:-:S04]  /*8040*/  LEA R4, P0, R245, R0, 0x1 ;  /* 0x00000000f5047211 */ /* 0x000fc800078008ff */
[----:B---3--:R-:W-:Y:S02]  /*8050*/  LEA.HI.X R5, R245, R8, R2, 0x1, P0 ;  /* 0x00000008f5057211 */ /* 0x008fe400000f0c02 */
[----:B------:R-:W-:Y:S01]  /*8060*/  LEA R2, P0, R248, R0, 0x1 ;  /* 0x00000000f8027211 */ /* 0x000fe200078008ff */
        /* <DEDUP_REMOVED lines=8> */
.L_x_1635:
[----:B------:R-:W-:Y:S05]  /*80f0*/  BSYNC B0 ;  /* 0x0000000000007941 */ /* 0x000fea0003800000 */
.L_x_1634:
[----:B------:R-:W-:Y:S05]  /*8100*/  BRA.DIV ~URZ, `(.L_x_1636) ;  /* 0x0000faf27f007947 */ /* 0x000fea000b800000 */
[----:B--2---:R2:W1:Y:S04]  /*8110*/  SHFL.IDX PT, R8, R10, 0x1, 0x1c1f ;  /* 0x003c1f000a087f89 */ /* 0x00446800000e0000 */
[----:B----4-:R2:W4:Y:S02]  /*8120*/  SHFL.IDX PT, R0, R11, 0x1, 0x1c1f ;  /* 0x003c1f000b007f89 */ /* 0x01052400000e0000 */
.L_x_1762:
[----:B------:R-:W-:Y:S01]  /*8130*/  IADD3 R2, R9, 0x20, RZ ;  /* 0x0000002009027810 */ /* 0x000fe20007ffe0ff */
[----:B------:R-:W-:Y:S03]  /*8140*/  BSSY B0, `(.L_x_1637) ;  /* 0x0000012000007945 */ /* 0x000fe60003800000 */
[----:B------:R-:W-:-:S13]  /*8150*/  ISETP.GE.AND P0, PT, R2, R34, PT ;  /* 0x000000220200720c */ /* 0x000fda0003f06270 */
[----:B------:R-:W-:Y:S05]  /*8160*/  @P0 BRA `(.L_x_1638) ;  /* 0x000000f000000947 */ /* 0x000fea0003800000 */
[----:B--2---:R-:W2:Y:S04]  /*8170*/  LDL R3, [R1+0x28] ;  /* 0x0000280001037983 */ /* 0x004ea80000100800 */
[----:B---3--:R-:W3:Y:S01]  /*8180*/  LDL R12, [R1+0x24] ;  /* 0x00002400010c7983 */ /* 0x008ee20000100800 */
[----:B----4-:R-:W-:-:S04]  /*8190*/  LEA R6, P0, R246, R0, 0x1 ;  /* 0x00000000f6067211 */ /* 0x010fc800078008ff */
[----:B-1----:R-:W-:Y:S02]  /*81a0*/  LEA.HI.X R7, R246, R8, R247, 0x1, P0 ;  /* 0x00000008f6077211 */ /* 0x002fe400000f0cf7 */
[----:B------:R-:W-:-:S04]  /*81b0*/  LEA R4, P0, R245, R0, 0x1 ;  /* 0x00000000f5047211 */ /* 0x000fc800078008ff */
[----:B--2---:R-:W-:Y:S02]  /*81c0*/  LEA.HI.X R5, R245, R8, R3, 0x1, P0 ;  /* 0x00000008f5057211 */ /* 0x004fe400000f0c03 */
[----:B------:R-:W-:Y:S01]  /*81d0*/  LEA R2, P0, R248, R0, 0x1 ;  /* 0x00000000f8027211 */ /* 0x000fe200078008ff */
[----:B------:R-:W-:-:S03]  /*81e0*/  IMAD.SHL.U32 R0, R236, 0x2, RZ ;  /* 0x00000002ec007824 */ /* 0x000fc600078e00ff */
[----:B---3--:R-:W-:Y:S02]  /*81f0*/  LEA.HI.X R3, R248, R8, R12, 0x1, P0 ;  /* 0x00000008f8037211 */ /* 0x008fe400000f0c0c */
[----:B------:R-:W-:Y:S01]  /*8200*/  @!PT LDS RZ, [RZ] ;  /* 0x00000000fffff984 */ /* 0x000fe20000000800 */
[----:B------:R-:W-:Y:S01]  /*8210*/  @!PT LDS RZ, [RZ] ;  /* 0x00000000fffff984 */ /* 0x000fe20000000800 */
[----:B------:R-:W-:Y:S01]  /*8220*/  @!PT LDS RZ, [RZ] ;  /* 0x00000000fffff984 */ /* 0x000fe20000000800 */
[----:B------:R1:W-:Y:S04]  /*8230*/  LDGSTS.E.BYPASS.LTC128B.128 [R0+0x6880], [R6.64], !P2 ;  /* 0x0688000006007fae */ /* 0x0003e8000d101d46 */
[----:B------:R1:W-:Y:S04]  /*8240*/  LDGSTS.E.BYPASS.LTC128B.128 [R0+0x8880], [R4.64], !P3 ;  /* 0x0888000004007fae */ /* 0x0003e8000d901d46 */
[----:B------:R1:W-:Y:S02]  /*8250*/  LDGSTS.E.BYPASS.LTC128B.128 [R0+0xa880], [R2.64], !P4 ;  /* 0x0a88000002007fae */ /* 0x0003e4000e101d46 */
.L_x_1638:
[----:B------:R-:W-:Y:S05]  /*8260*/  BSYNC B0 ;  /* 0x0000000000007941 */ /* 0x000fea0003800000 */
.L_x_1637:
[----:B------:R-:W-:Y:S05]  /*8270*/  BRA.DIV ~URZ, `(.L_x_1639) ;  /* 0x0000fa427f007947 */ /* 0x000fea000b800000 */
[----:B-1----:R1:W2:Y:S02]  /*8280*/  SHFL.IDX PT, R8, R10, 0x2, 0x1c1f ;  /* 0x005c1f000a087f89 */ /* 0x0022a400000e0000 */
.L_x_1763:
[----:B------:R-:W-:Y:S05]  /*8290*/  BRA.DIV ~URZ, `(.L_x_1640) ;  /* 0x0000fa927f007947 */ /* 0x000fea000b800000 */
[----:B----4-:R4:W1:Y:S02]  /*82a0*/  SHFL.IDX PT, R0, R11, 0x2, 0x1c1f ;  /* 0x005c1f000b007f89 */ /* 0x01086400000e0000 */
.L_x_1764:
[----:B------:R-:W-:Y:S01]  /*82b0*/  IADD3 R2, R9, 0x40, RZ ;  /* 0x0000004009027810 */ /* 0x000fe20007ffe0ff */
[----:B------:R-:W-:Y:S03]  /*82c0*/  BSSY B0, `(.L_x_1641) ;  /* 0x0000012000007945 */ /* 0x000fe60003800000 */
[----:B------:R-:W-:-:S13]  /*82d0*/  ISETP.GE.AND P0, PT, R2, R34, PT ;  /* 0x000000220200720c */ /* 0x000fda0003f06270 */
[----:B------:R-:W-:Y:S05]  /*82e0*/  @P0 BRA `(.L_x_1642) ;  /* 0x000000f000000947 */ /* 0x000fea0003800000 */
[----:B---3--:R-:W3:Y:S04]  /*82f0*/  LDL R3, [R1+0x28] ;  /* 0x0000280001037983 */ /* 0x008ee80000100800 */
[----:B----4-:R-:W4:Y:S01]  /*8300*/  LDL R12, [R1+0x24] ;  /* 0x00002400010c7983 */ /* 0x010f220000100800 */
[----:B-1----:R-:W-:-:S04]  /*8310*/  LEA R6, P0, R246, R0, 0x1 ;  /* 0x00000000f6067211 */ /* 0x002fc800078008ff */
        /* <DEDUP_REMOVED lines=12> */
.L_x_1642:
[----:B------:R-:W-:Y:S05]  /*83e0*/  BSYNC B0 ;  /* 0x0000000000007941 */ /* 0x000fea0003800000 */
.L_x_1641:
[----:B------:R-:W-:Y:S05]  /*83f0*/  BRA.DIV ~URZ, `(.L_x_1643) ;  /* 0x0000f9927f007947 */ /* 0x000fea000b800000 */
[----:B--2---:R2:W3:Y:S04]  /*8400*/  SHFL.IDX PT, R8, R10, 0x3, 0x1c1f ;  /* 0x007c1f000a087f89 */ /* 0x0044e800000e0000 */
[----:B-1----:R2:W1:Y:S02]  /*8410*/  SHFL.IDX PT, R0, R11, 0x3, 0x1c1f ;  /* 0x007c1f000b007f89 */ /* 0x00246400000e0000 */
.L_x_1765:
[----:B--2---:R-:W2:Y:S04]  /*8420*/  LDL R4, [R1+0x28] ;  /* 0x0000280001047983 */ /* 0x004ea80000100800 */
[----:B----4-:R-:W4:Y:S01]  /*8430*/  LDL R12, [R1+0x24] ;  /* 0x00002400010c7983 */ /* 0x010f220000100800 */
[----:B------:R-:W-:Y:S01]  /*8440*/  IADD3 R2, R9, 0x60, RZ ;  /* 0x0000006009027810 */ /* 0x000fe20007ffe0ff */
[----:B------:R-:W-:Y:S01]  /*8450*/  IMAD.MOV.U32 R57, RZ, RZ, 0x30 ;  /* 0x00000030ff397424 */ /* 0x000fe200078e00ff */
[----:B------:R-:W-:Y:S01]  /*8460*/  SHF.R.S32.HI R56, RZ, 0x1f, R118 ;  /* 0x0000001fff387819 */ /* 0x000fe20000011476 */
[----:B------:R-:W-:Y:S01]  /*8470*/  IMAD.MOV.U32 R128, RZ, RZ, R240 ;  /* 0x000000ffff807224 */ /* 0x000fe200078e00f0 */
[----:B------:R-:W-:Y:S01]  /*8480*/  ISETP.GE.AND P0, PT, R2, R34, PT ;  /* 0x000000220200720c */ /* 0x000fe20003f06270 */
[----:B------:R-:W-:-:S02]  /*8490*/  IMAD R57, R225, -0x30, R57 ;  /* 0xffffffd0e1397824 */ /* 0x000fc400078e0239 */
[----:B------:R-:W-:Y:S02]  /*84a0*/  IMAD R5, R56, c[0x0][0x1e0], RZ ;  /* 0x0000780038057a24 */ /* 0x000fe400078e02ff */
[----:B------:R-:W-:Y:S02]  /*84b0*/  IMAD.IADD R119, R154, 0x1, R57 ;  /* 0x000000019a777824 */ /* 0x000fe400078e0239 */
[----:B------:R-:W-:Y:S02]  /*84c0*/  IMAD R10, R118, c[0x0][0x1e4], R5 ;  /* 0x00007900760a7a24 */ /* 0x000fe400078e0205 */
[----:B------:R-:W-:Y:S01]  /*84d0*/  IMAD.MOV.U32 R129, RZ, RZ, R239 ;  /* 0x000000ffff817224 */ /* 0x000fe200078e00ef */
[----:B---3--:R-:W-:-:S03]  /*84e0*/  IMNMX R11, R119, 0x30, PT ;  /* 0x00000030770b7817 */ /* 0x008fc60003800200 */
[----:B-1----:R-:W-:Y:S01]  /*84f0*/  @!P0 LEA R2, P1, R246, R0, 0x1 ;  /* 0x00000000f6028211 */ /* 0x002fe200078208ff */
[----:B------:R-:W-:-:S03]  /*8500*/  @!P0 IMAD.SHL.U32 R9, R236, 0x2, RZ ;  /* 0x00000002ec098824 */ /* 0x000fc600078e00ff */
[----:B------:R-:W-:Y:S02]  /*8510*/  @!P0 LEA.HI.X R3, R246, R8, R247, 0x1, P1 ;  /* 0x00000008f6038211 */ /* 0x000fe400008f0cf7 */
[----:B------:R-:W-:-:S03]  /*8520*/  @!P0 LEA R6, P1, R245, R0, 0x1 ;  /* 0x00000000f5068211 */ /* 0x000fc600078208ff */
[----:B------:R-:W-:Y:S01]  /*8530*/  @!PT LDS RZ, [RZ] ;  /* 0x00000000fffff984 */ /* 0x000fe20000000800 */
[----:B------:R-:W-:Y:S01]  /*8540*/  @!PT LDS RZ, [RZ] ;  /* 0x00000000fffff984 */ /* 0x000fe20000000800 */
[----:B------:R-:W-:Y:S01]  /*8550*/  @!PT LDS RZ, [RZ] ;  /* 0x00000000fffff984 */ /* 0x000fe20000000800 */
[----:B------:R1:W-:Y:S02]  /*8560*/  @!P0 LDGSTS.E.BYPASS.LTC128B.128 [R9+0x7880], [R2.64], !P2 ;  /* 0x0788000002098fae */ /* 0x0003e4000d101d46 */
[----:B-1----:R-:W-:Y:S01]  /*8570*/  IMAD.WIDE.U32 R2, R118, c[0x0][0x1e0], RZ ;  /* 0x0000780076027a25 */ /* 0x002fe200078e00ff */
[----:B--2---:R-:W-:Y:S02]  /*8580*/  @!P0 LEA.HI.X R7, R245, R8, R4, 0x1, P1 ;  /* 0x00000008f5078211 */ /* 0x004fe400008f0c04 */
[C---:B------:R-:W-:Y:S01]  /*8590*/  @!P0 LEA R4, P1, R248.reuse, R0, 0x1 ;  /* 0x00000000f8048211 */ /* 0x040fe200078208ff */
[----:B------:R-:W-:Y:S02]  /*85a0*/  IMAD.IADD R0, R11, 0x1, -R238 ;  /* 0x000000010b007824 */ /* 0x000fe400078e0aee */
[----:B------:R1:W-:Y:S01]  /*85b0*/  @!P0 LDGSTS.E.BYPASS.LTC128B.128 [R9+0x9880], [R6.64], !P3 ;  /* 0x0988000006098fae */ /* 0x0003e2000d901d46 */
[----:B----4-:R-:W-:Y:S01]  /*85c0*/  @!P0 LEA.HI.X R5, R248, R8, R12, 0x1, P1 ;  /* 0x00000008f8058211 */ /* 0x010fe200008f0c0c */
[----:B------:R-:W-:Y:S01]  /*85d0*/  IMAD.MOV.U32 R8, RZ, RZ, 0x20 ;  /* 0x00000020ff087424 */ /* 0x000fe200078e00ff */
[----:B------:R-:W-:-:S02]  /*85e0*/  ISETP.GE.AND P1, PT, R0, 0x21, PT ;  /* 0x000000210000780c */ /* 0x000fc40003f26270 */
[----:B------:R-:W-:Y:S01]  /*85f0*/  ISETP.GE.AND P2, PT, R0, 0x1, PT ;  /* 0x000000010000780c */ /* 0x000fe20003f46270 */
[----:B------:R2:W-:Y:S01]  /*8600*/  @!P0 LDGSTS.E.BYPASS.LTC128B.128 [R9+0xb880], [R4.64], !P4 ;  /* 0x0b88000004098fae */ /* 0x0005e2000e101d46 */
[----:B------:R-:W-:Y:S01]  /*8610*/  IMAD.IADD R0, R3, 0x1, R10 ;  /* 0x0000000103007824 */ /* 0x000fe200078e020a */
[----:B------:R-:W-:Y:S01]  /*8620*/  ISETP.NE.AND P4, PT, R120, RZ, PT ;  /* 0x000000ff7800720c */ /* 0x000fe20003f85270 */
[----:B------:R-:W-:Y:S01]  /*8630*/  IMAD.WIDE.U32 R2, R2, 0x30, R128 ;  /* 0x0000003002027825 */ /* 0x000fe200078e0080 */
[----:B------:R-:W0:Y:S01]  /*8640*/  LDGDEPBAR ;  /* 0x00000000000079af */ /* 0x000e220000000000 */
[----:B------:R-:W-:Y:S02]  /*8650*/  WARPSYNC 0xffffffff ;  /* 0xffffffff00007948 */ /* 0x000fe40003800000 */
[----:B------:R-:W-:-:S04]  /*8660*/  IMAD R0, R0, 0x30, RZ ;  /* 0x0000003000007824 */ /* 0x000fc800078e02ff */
[----:B------:R-:W-:Y:S02]  /*8670*/  IMAD.IADD R0, R3, 0x1, R0 ;  /* 0x0000000103007824 */ /* 0x000fe400078e0200 */
[----:B-1----:R-:W-:Y:S01]  /*8680*/  IMAD.WIDE.U32 R6, R8, c[0x0][0x1e0], RZ ;  /* 0x0000780008067a25 */ /* 0x002fe200078e00ff */
[----:B------:R-:W-:Y:S04]  /*8690*/  BAR.SYNC.DEFER_BLOCKING 0x0 ;  /* 0x0000000000007b1d */ /* 0x000fe80000010000 */
[----:B------:R-:W-:Y:S01]  /*86a0*/  @P1 IADD3 R3, P0, R2, R6, RZ ;  /* 0x0000000602031210 */ /* 0x000fe20007f1e0ff */
[----:B--2---:R-:W-:Y:S01]  /*86b0*/  IMAD R5, R8, c[0x0][0x1e4], RZ ;  /* 0x0000790008057a24 */ /* 0x004fe200078e02ff */
[----:B------:R-:W-:-:S04]  /*86c0*/  @P2 LEA R4, P3, R2, c[0x0][0x1c8], 0x1 ;  /* 0x0000720002042a11 */ /* 0x000fc800078608ff */
[----:B------:R-:W-:Y:S02]  /*86d0*/  @P1 IADD3.X R6, R0, R7, R5, P0, !PT ;  /* 0x0000000700061210 */ /* 0x000fe400007fe405 */
[----:B------:R-:W-:Y:S01]  /*86e0*/  @P2 LEA.HI.X R5, R2, c[0x0][0x1cc], R0, 0x1, P3 ;  /* 0x0000730002052a11 */ /* 0x000fe200018f0c00 */
[----:B------:R-:W-:Y:S01]  /*86f0*/  @P1 IMAD.SHL.U32 R0, R236, 0x2, RZ ;  /* 0x00000002ec001824 */ /* 0x000fe200078e00ff */
[----:B------:R-:W-:-:S04]  /*8700*/  @P1 LEA R2, P0, R3, c[0x0][0x1c8], 0x1 ;  /* 0x0000720003021a11 */ /* 0x000fc800078008ff */
[----:B------:R-:W-:Y:S01]  /*8710*/  @P1 LEA.HI.X R3, R3, c[0x0][0x1cc], R6, 0x1, P0 ;  /* 0x0000730003031a11 */ /* 0x000fe200000f0c06 */
[----:B------:R-:W-:Y:S01]  /*8720*/  @P2 IMAD.SHL.U32 R6, R236, 0x2, RZ ;  /* 0x00000002ec062824 */ /* 0x000fe200078e00ff */
[----:B------:R-:W-:-:S04]  /*8730*/  ISETP.LT.AND P0, PT, RZ, c[0x0][0x27c], PT ;  /* 0x00009f00ff007a0c */ /* 0x000fc80003f01270 */
        /* <DEDUP_REMOVED lines=13> */
.L_x_1644:
[----:B------:R-:W2:Y:S01]  /*8810*/  LDL R58, [R1+0x4] ;  /* 0x00000400013a7983 */ /* 0x000ea20000100800 */
[----:B-1---5:R-:W-:Y:S01]  /*8820*/  SHF.R.S32.HI R0, RZ, 0x1f, R135 ;  /* 0x0000001fff007819 */ /* 0x022fe20000011487 */
[----:B------:R-:W-:Y:S01]  /*8830*/  ULDC.U8 UR4, c[0x0][0x298] ;  /* 0x0000a60000047ab9 */ /* 0x000fe20000000000 */
[C---:B------:R-:W-:Y:S01]  /*8840*/  IMAD.WIDE.U32 R2, R135.reuse, c[0x0][0x280], RZ ;  /* 0x0000a00087027a25 */ /* 0x040fe200078e00ff */
        /* <DEDUP_REMOVED lines=65> */
[C---:B------:R-:W-:Y:S02]  /*8c60*/  ISETP.GE.AND P1, PT, R121.reuse, c[0x0][0x27c], PT ;  /* 0x00009f0079007a0c */ /* 0x040fe40003f26270 */
        /* <DEDUP_REMOVED lines=31> */
.L_x_1648:
[----:B-12-4-:R-:W-:Y:S05]  /*8e60*/  BSYNC B0 ;  /* 0x0000000000007941 */ /* 0x016fea0003800000 */
.L_x_1647:
        /* <DEDUP_REMOVED lines=120> */
.L_x_1652:
[----:B------:R-:W-:Y:S05]  /*95f0*/  BSYNC B0 ;  /* 0x0000000000007941 */ /* 0x000fea0003800000 */
.L_x_1651:
        /* <DEDUP_REMOVED lines=41> */
.L_x_1654:
[----:B------:R-:W-:Y:S05]  /*9890*/  BSYNC B0 ;  /* 0x0000000000007941 */ /* 0x000fea0003800000 */
.L_x_1653:
        /* <DEDUP_REMOVED lines=41> */
.L_x_1656:
[----:B------:R-:W-:Y:S05]  /*9b30*/  BSYNC B0 ;  /* 0x0000000000007941 */ /* 0x000fea0003800000 */
.L_x_1655:
        /* <DEDUP_REMOVED lines=41> */
.L_x_1658:
[----:B------:R-:W-:Y:S05]  /*9dd0*/  BSYNC B0 ;  /* 0x0000000000007941 */ /* 0x000fea0003800000 */
.L_x_1657:
        /* <DEDUP_REMOVED lines=41> */
.L_x_1660:
[----:B------:R-:W-:Y:S05]  /*a070*/  BSYNC B0 ;  /* 0x0000000000007941 */ /* 0x000fea0003800000 */
.L_x_1659:
        /* <DEDUP_REMOVED lines=40> */
.L_x_1650:
[----:B------:R-:W-:Y:S05]  /*a300*/  BSYNC B1 ;  /* 0x0000000000017941 */ /* 0x000fea0003800000 */
.L_x_1649:
        /* <DEDUP_REMOVED lines=44> */
.L_x_1663:
[----:B------:R-:W-:Y:S05]  /*a5d0*/  BSYNC B0 ;  /* 0x0000000000007941 */ /* 0x000fea0003800000 */
.L_x_1662:
        /* <DEDUP_REMOVED lines=41> */
.L_x_1665:
[----:B------:R-:W-:Y:S05]  /*a870*/  BSYNC B0 ;  /* 0x0000000000007941 */ /* 0x000fea0003800000 */
.L_x_1664:
        /* <DEDUP_REMOVED lines=41> */
.L_x_1667:
[----:B------:R-:W-:Y:S05]  /*ab10*/  BSYNC B0 ;  /* 0x0000000000007941 */ /* 0x000fea0003800000 */
.L_x_1666:
        /* <DEDUP_REMOVED lines=41> */
.L_x_1669:
[----:B------:R-:W-:Y:S05]  /*adb0*/  BSYNC B0 ;  /* 0x0000000000007941 */ /* 0x000fea0003800000 */
.L_x_1668:
        /* <DEDUP_REMOVED lines=41> */
.L_x_1671:
[----:B------:R-:W-:Y:S05]  /*b050*/  BSYNC B0 ;  /* 0x0000000000007941 */ /* 0x000fea0003800000 */
.L_x_1670:
        /* <DEDUP_REMOVED lines=41> */
.L_x_1646:
        /* <DEDUP_REMOVED lines=56> */
.L_x_1673:
[----:B-12-4-:R-:W-:Y:S05]  /*b670*/  BSYNC B0 ;  /* 0x0000000000007941 */ /* 0x016fea0003800000 */
.L_x_1672:
        /* <DEDUP_REMOVED lines=177> */
.L_x_1677:
[----:B------:R-:W-:Y:S05]  /*c190*/  BSYNC B0 ;  /* 0x0000000000007941 */ /* 0x000fea0003800000 */
.L_x_1676:
        /* <DEDUP_REMOVED lines=93> */
.L_x_1679:
[----:B------:R-:W-:Y:S05]  /*c770*/  BSYNC B0 ;  /* 0x0000000000007941 */ /* 0x000fea0003800000 */
.L_x_1678:
        /* <DEDUP_REMOVED lines=92> */
.L_x_1675:
[----:B------:R-:W-:Y:S05]  /*cd40*/  BSYNC B1 ;  /* 0x0000000000017941 */ /* 0x000fea0003800000 */
.L_x_1674:
        /* <DEDUP_REMOVED lines=101> */
.L_x_1681:
[----:B------:R-:W-:Y:S05]  /*d3a0*/  BSYNC B0 ;  /* 0x0000000000007941 */ /* 0x000fea0003800000 */
.L_x_1680:
        /* <DEDUP_REMOVED lines=93> */
.L_x_1683:
[----:B------:R-:W-:Y:S05]  /*d980*/  BSYNC B0 ;  /* 0x0000000000007941 */ /* 0x000fea0003800000 */
.L_x_1682:
        /* <DEDUP_REMOVED lines=92> */
.L_x_1661:
[----:B------:R-:W-:Y:S05]  /*df50*/  BSYNC B2 ;  /* 0x0000000000027941 */ /* 0x000fea0003800000 */
.L_x_1645:
[----:B------:R-:W-:-:S04]  /*df60*/  DEPBAR.LE SB0, 0x0 ;  /* 0x000080000000791a */ /* 0x000fc80000000000 */
[----:B------:R-:W-:Y:S01]  /*df70*/  BAR.SYNC.DEFER_BLOCKING 0x0 ;  /* 0x0000000000007b1d */ /* 0x000fe20000010000 */
[----:B-1----:R-:W-:Y:S01]  /*df80*/  IMAD R0, R56, c[0x0][0x208], RZ ;  /* 0x0000820038007a24 */ /* 0x002fe200078e02ff */
[C---:B------:R-:W-:Y:S01]  /*df90*/  LOP3.LUT P2, RZ, R55.reuse, 0x1, RZ, 0xc0, !PT ;  /* 0x0000000137ff7812 */ /* 0x040fe2000784c0ff */
[C---:B------:R-:W-:Y:S01]  /*dfa0*/  IMAD.WIDE.U32 R2, R118.reuse, c[0x0][0x208], RZ ;  /* 0x0000820076027a25 */ /* 0x040fe200078e00ff */
[----:B------:R-:W-:Y:S02]  /*dfb0*/  LOP3.LUT P3, RZ, R55, 0x2, RZ, 0xc0, !PT ;  /* 0x0000000237ff7812 */ /* 0x000fe4000786c0ff */
[----:B------:R-:W1:Y:S01]  /*dfc0*/  S2R R228, SR_TID.X ;  /* 0x0000000000e47919 */ /* 0x000e620000002100 */
[----:B------:R-:W-:Y:S01]  /*dfd0*/  IMAD R0, R118, c[0x0][0x20c], R0 ;  /* 0x0000830076007a24 */ /* 0x000fe200078e0200 */
[----:B------:R-:W-:Y:S01]  /*dfe0*/  BSSY B0, `(.L_x_1684) ;  /* 0x00000ae000007945 */ /* 0x000fe20003800000 */
[----:B--2---:R-:W-:Y:S02]  /*dff0*/  IMAD.MOV.U32 R4, RZ, RZ, R242 ;  /* 0x000000ffff047224 */ /* 0x004fe400078e00f2 */
[----:B------:R-:W-:-:S02]  /*e000*/  IMAD.IADD R0, R3, 0x1, R0 ;  /* 0x0000000103007824 */ /* 0x000fc400078e0200 */
[----:B------:R-:W-:Y:S02]  /*e010*/  IMAD.MOV.U32 R5, RZ, RZ, R244 ;  /* 0x000000ffff057224 */ /* 0x000fe400078e00f4 */
[----:B------:R-:W-:Y:S01]  /*e020*/  IMAD R3, R0, 0x30, RZ ;  /* 0x0000003000037824 */ /* 0x000fe200078e02ff */
[----:B------:R-:W-:Y:S01]  /*e030*/  IADD3 R0, R57, R154, -R238 ;  /* 0x0000009a39007210 */ /* 0x000fe20007ffe8ee */
[----:B------:R-:W-:-:S04]  /*e040*/  IMAD.WIDE.U32 R4, R2, 0x30, R4 ;  /* 0x0000003002047825 */ /* 0x000fc800078e0004 */
[----:B------:R-:W-:Y:S01]  /*e050*/  IMAD.IADD R3, R5, 0x1, R3 ;  /* 0x0000000105037824 */ /* 0x000fe200078e0203 */
[----:B------:R-:W-:Y:S01]  /*e060*/  LEA R2, P0, R4, c[0x0][0x1f8], 0x1 ;  /* 0x00007e0004027a11 */ /* 0x000fe200078008ff */
[----:B------:R-:W-:Y:S01]  /*e070*/  IMAD.SHL.U32 R202, R236, 0x2, RZ ;  /* 0x00000002ecca7824 */ /* 0x000fe200078e00ff */
[----:B------:R-:W-:Y:S02]  /*e080*/  LDSM.16.M88.4 R8, [R191+0x1000] ;  /* 0x00100000bf08783b */ /* 0x000fe40000000200 */
[----:B------:R-:W-:Y:S02]  /*e090*/  LEA.HI.X R3, R4, c[0x0][0x1fc], R3, 0x1, P0 ;  /* 0x00007f0004037a11 */ /* 0x000fe400000f0c03 */
[----:B------:R-:W-:Y:S01]  /*e0a0*/  ISETP.LT.OR P0, PT, R0, 0x1, !P2 ;  /* 0x000000010000780c */ /* 0x000fe20005701670 */
[----:B------:R-:W2:Y:S01]  /*e0b0*/  LDSM.16.M88.4 R32, [R188] ;  /* 0x00000000bc20783b */ /* 0x000ea20000000200 */
[----:B-1----:R-:W-:-:S03]  /*e0c0*/  ISETP.GT.AND P4, PT, R228, 0x3f, PT ;  /* 0x0000003fe400780c */ /* 0x002fc60003f84270 */
[----:B------:R-:W1:Y:S04]  /*e0d0*/  LDSM.16.M88.4 R28, [R188+0x400] ;  /* 0x00040000bc1c783b */ /* 0x000e680000000200 */
[----:B------:R-:W4:Y:S04]  /*e0e0*/  LDSM.16.M88.4 R24, [R188+0x800] ;  /* 0x00080000bc18783b */ /* 0x000f280000000200 */
[----:B------:R-:W3:Y:S02]  /*e0f0*/  LDSM.16.M88.4 R12, [R191] ;  /* 0x00000000bf0c783b */ /* 0x000ee40000000200 */
[----:B------:R-:W-:Y:S01]  /*e100*/  @!P4 IMAD.MOV.U32 R21, RZ, RZ, c[0x0][0x208] ;  /* 0x00008200ff15c624 */ /* 0x000fe200078e00ff */
[----:B------:R-:W-:Y:S01]  /*e110*/  @!P4 ISETP.LT.OR P2, PT, R0, 0x21, !P2 ;  /* 0x000000210000c80c */ /* 0x000fe20005741670 */
[----:B------:R-:W-:Y:S01]  /*e120*/  LDSM.16.M88.4 R16, [R192] ;  /* 0x00000000c010783b */ /* 0x000fe20000000200 */
[----:B------:R-:W-:-:S03]  /*e130*/  @!P4 IMAD.MOV.U32 R22, RZ, RZ, c[0x0][0x20c] ;  /* 0x00008300ff16c624 */ /* 0x000fc600078e00ff */
[----:B------:R-:W-:Y:S04]  /*e140*/  LDSM.16.M88.4 R4, [R192+0x1000] ;  /* 0x00100000c004783b */ /* 0x000fe80000000200 */
[----:B------:R-:W3:Y:S04]  /*e150*/  LDSM.16.M88.4 R36, [R193] ;  /* 0x00000000c124783b */ /* 0x000ee80000000200 */
[----:B------:R-:W3:Y:S04]  /*e160*/  LDSM.16.M88.4 R40, [R201] ;  /* 0x00000000c928783b */ /* 0x000ee80000000200 */
[----:B------:R-:W3:Y:S04]  /*e170*/  LDSM.16.M88.4 R44, [R200] ;  /* 0x00000000c82c783b */ /* 0x000ee80000000200 */
[----:B------:R-:W-:Y:S01]  /*e180*/  @!PT LDS RZ, [RZ] ;  /* 0x00000000fffff984 */ /* 0x000fe20000000800 */
[----:B------:R-:W-:Y:S01]  /*e190*/  @!PT LDS RZ, [RZ] ;  /* 0x00000000fffff984 */ /* 0x000fe20000000800 */
[----:B------:R-:W-:Y:S01]  /*e1a0*/  @!PT LDS RZ, [RZ] ;  /* 0x00000000fffff984 */ /* 0x000fe20000000800 */
[----:B------:R3:W-:Y:S01]  /*e1b0*/  LDGSTS.E.BYPASS.LTC128B.128 [R202+0x1880], [R2.64], !P0 ;  /* 0x0188000002ca7fae */ /* 0x0007e2000c101d46 */
[----:B------:R-:W-:Y:S01]  /*e1c0*/  ISETP.LT.OR P0, PT, R0, 0x1, !P3 ;  /* 0x000000010000780c */ /* 0x000fe20005f01670 */
[C---:B--2---:R-:W-:Y:S08]  /*e1d0*/  HMMA.16816.F32.BF16 R64, R8.reuse, R32, RZ ;  /* 0x000000200840723c */ /* 0x044ff000000418ff */
[----:B-----5:R-:W-:Y:S04]  /*e1e0*/  HMMA.16816.F32.BF16 R60, R8, R34, RZ ;  /* 0x00000022083c723c */ /* 0x020fe800000418ff */
[----:B------:R2:W-:Y:S01]  /*e1f0*/  LDGSTS.E.BYPASS.LTC128B.128 [R202+0x2480], [R2.64+0x40], !P0 ;  /* 0x0248004002ca7fae */ /* 0x0005e2000c101d46 */
[----:B------:R-:W-:-:S04]  /*e200*/  @!P4 LEA R20, P0, R21, R2, 0x6 ;  /* 0x000000021514c211 */ /* 0x000fc800078030ff */
[----:B------:R-:W-:Y:S01]  /*e210*/  @!P4 LEA.HI.X R21, R21, R3, R22, 0x6, P0 ;  /* 0x000000031515c211 */ /* 0x000fe200000f3416 */
[----:B-1----:R-:W-:Y:S01]  /*e220*/  HMMA.16816.F32.BF16 R56, R8, R28, RZ ;  /* 0x0000001c0838723c */ /* 0x002fe200000418ff */
[----:B------:R-:W-:-:S04]  /*e230*/  LOP3.LUT P0, RZ, R55, 0x4, RZ, 0xc0, !PT ;  /* 0x0000000437ff7812 */ /* 0x000fc8000780c0ff */
[C---:B------:R-:W-:Y:S02]  /*e240*/  ISETP.LT.OR P1, PT, R0.reuse, 0x1, !P0 ;  /* 0x000000010000780c */ /* 0x040fe40004721670 */
[C---:B------:R-:W-:Y:S01]  /*e250*/  @!P4 ISETP.LT.OR P0, PT, R0.reuse, 0x21, !P0 ;  /* 0x000000210000c80c */ /* 0x040fe20004701670 */
[C---:B------:R-:W-:Y:S08]  /*e260*/  HMMA.16816.F32.BF16 R52, R8.reuse, R30, RZ ;  /* 0x0000001e0834723c */ /* 0x040ff000000418ff */
[----:B----4-:R-:W-:Y:S02]  /*e270*/  HMMA.16816.F32.BF16 R48, R8, R24, RZ ;  /* 0x000000180830723c */ /* 0x010fe400000418ff */
[----:B------:R2:W-:Y:S01]  /*e280*/  LDGSTS.E.BYPASS.LTC128B.128 [R202+0x3080], [R2.64+0x80], !P1 ;  /* 0x0308008002ca7fae */ /* 0x0005e2000c901d46 */
[----:B------:R-:W-:-:S03]  /*e290*/  @!P4 ISETP.LT.OR P1, PT, R0, 0x21, !P3 ;  /* 0x000000210000c80c */ /* 0x000fc60005f21670 */
[----:B------:R1:W-:Y:S02]  /*e2a0*/  @!P4 LDGSTS.E.BYPASS.LTC128B.128 [R202+0x2080], [R20.64], !P2 ;  /* 0x0208000014cacfae */ /* 0x0003e4000d101d46 */
[----:B------:R-:W-:Y:S08]  /*e2b0*/  HMMA.16816.F32.BF16 R8, R8, R26, RZ ;  /* 0x0000001a0808723c */ /* 0x000ff000000418ff */
[----:B---3--:R-:W-:Y:S01]  /*e2c0*/  HMMA.16816.F32.BF16 R68, R12, R32, RZ ;  /* 0x000000200c44723c */ /* 0x008fe200000418ff */
[----:B------:R1:W-:Y:S04]  /*e2d0*/  @!P4 LDGSTS.E.BYPASS.LTC128B.128 [R202+0x2c80], [R20.64+0x40], !P1 ;  /* 0x02c8004014cacfae */ /* 0x0003e8000c901d46 */
[----:B------:R1:W-:Y:S01]  /*e2e0*/  @!P4 LDGSTS.E.BYPASS.LTC128B.128 [R202+0x3880], [R20.64+0x80], !P0 ;  /* 0x0388008014cacfae */ /* 0x0003e2000c101d46 */
[----:B------:R-:W-:-:S02]  /*e2f0*/  ISETP.GT.AND P0, PT, R118, R250, PT ;  /* 0x000000fa7600720c */ /* 0x000fc40003f04270 */
[C---:B------:R-:W-:Y:S01]  /*e300*/  HMMA.16816.F32.BF16 R72, R12.reuse, R34, RZ ;  /* 0x000000220c48723c */ /* 0x040fe200000418ff */
[----:B------:R-:W-:Y:S04]  /*e310*/  LDSM.16.M88.4 R32, [R188+0xc00] ;  /* 0x000c0000bc20783b */ /* 0x000fe80000000200 */
[----:B------:R-:W0:Y:S03]  /*e320*/  LDGDEPBAR ;  /* 0x00000000000079af */ /* 0x000e260000000000 */
[C---:B------:R-:W-:Y:S08]  /*e330*/  HMMA.16816.F32.BF16 R80, R12.reuse, R28, RZ ;  /* 0x0000001c0c50723c */ /* 0x040ff000000418ff */
[C---:B------:R-:W-:Y:S01]  /*e340*/  HMMA.16816.F32.BF16 R84, R12.reuse, R30, RZ ;  /* 0x0000001e0c54723c */ /* 0x040fe200000418ff */
[----:B------:R-:W-:Y:S07]  /*e350*/  LDSM.16.M88.4 R28, [R188+0x1000] ;  /* 0x00100000bc1c783b */ /* 0x000fee0000000200 */
[C---:B------:R-:W-:Y:S01]  /*e360*/  HMMA.16816.F32.BF16 R88, R12.reuse, R24, RZ ;  /* 0x000000180c58723c */ /* 0x040fe200000418ff */
[----:B-1----:R-:W-:Y:S07]  /*e370*/  LDSM.16.M88.4 R20, [R192+0x3000] ;  /* 0x00300000c014783b */ /* 0x002fee0000000200 */
[----:B------:R-:W-:Y:S01]  /*e380*/  HMMA.16816.F32.BF16 R24, R12, R26, RZ ;  /* 0x0000001a0c18723c */ /* 0x000fe200000418ff */
[----:B------:R-:W-:Y:S07]  /*e390*/  LDSM.16.M88.4 R12, [R188+0x1400] ;  /* 0x00140000bc0c783b */ /* 0x000fee0000000200 */
[C---:B------:R-:W-:Y:S08]  /*e3a0*/  HMMA.16816.F32.BF16 R108, R4.reuse, R36, R64 ;  /* 0x00000024046c723c */ /* 0x040ff00000041840 */
[C---:B------:R-:W-:Y:S08]  /*e3b0*/  HMMA.16816.F32.BF16 R104, R4.reuse, R38, R60 ;  /* 0x000000260468723c */ /* 0x040ff0000004183c */
[C---:B------:R-:W-:Y:S01]  /*e3c0*/  HMMA.16816.F32.BF16 R100, R4.reuse, R40, R56 ;  /* 0x000000280464723c */ /* 0x040fe20000041838 */
[----:B------:R-:W-:Y:S07]  /*e3d0*/  LDSM.16.M88.4 R56, [R197] ;  /* 0x00000000c538783b */ /* 0x000fee0000000200 */
[C---:B------:R-:W-:Y:S01]  /*e3e0*/  HMMA.16816.F32.BF16 R96, R4.reuse, R42, R52 ;  /* 0x0000002a0460723c */ /* 0x040fe20000041834 */
[----:B------:R-:W-:Y:S07]  /*e3f0*/  LDSM.16.M88.4 R52, [R199] ;  /* 0x00000000c734783b */ /* 0x000fee0000000200 */
[C---:B------:R-:W-:Y:S01]  /*e400*/  HMMA.16816.F32.BF16 R92, R4.reuse, R44, R48 ;  /* 0x0000002c045c723c */ /* 0x040fe20000041830 */
[----:B------:R-:W-:Y:S07]  /*e410*/  LDSM.16.M88.4 R48, [R198] ;  /* 0x00000000c630783b */ /* 0x000fee0000000200 */
[----:B------:R-:W-:Y:S01]  /*e420*/  HMMA.16816.F32.BF16 R76, R4, R46, R8 ;  /* 0x0000002e044c723c */ /* 0x000fe20000041808 */
[----:B------:R-:W1:Y:S04]  /*e430*/  LDSM.16.M88.4 R4, [R191+0x3000] ;  /* 0x00300000bf04783b */ /* 0x000e680000000200 */
[----:B------:R-:W3:Y:S03]  /*e440*/  LDSM.16.M88.4 R8, [R191+0x2000] ;  /* 0x00200000bf08783b */ /* 0x000ee60000000200 */
[C---:B------:R-:W-:Y:S08]  /*e450*/  HMMA.16816.F32.BF16 R68, R16.reuse, R36, R68 ;  /* 0x000000241044723c */ /* 0x040ff00000041844 */
[C---:B------:R-:W-:Y:S08]  /*e460*/  HMMA.16816.F32.BF16 R64, R16.reuse, R38, R72 ;  /* 0x000000261040723c */ /* 0x040ff00000041848 */
[C---:B------:R-:W-:Y:S08]  /*e470*/  HMMA.16816.F32.BF16 R60, R16.reuse, R40, R80 ;  /* 0x00000028103c723c */ /* 0x040ff00000041850 */
[C---:B------:R-:W-:Y:S08]  /*e480*/  HMMA.16816.F32.BF16 R40, R16.reuse, R42, R84 ;  /* 0x0000002a1028723c */ /* 0x040ff00000041854 */
[C---:B------:R-:W-:Y:S08]  /*e490*/  HMMA.16816.F32.BF16 R36, R16.reuse, R44, R88 ;  /* 0x0000002c1024723c */ /* 0x040ff00000041858 */
[----:B------:R-:W-:Y:S01]  /*e4a0*/  HMMA.16816.F32.BF16 R16, R16, R46, R24 ;  /* 0x0000002e1010723c */ /* 0x000fe20000041818 */
[----:B------:R-:W4:Y:S04]  /*e4b0*/  LDSM.16.M88.4 R24, [R192+0x2000] ;  /* 0x00200000c018783b */ /* 0x000f280000000200 */
[----:B------:R-:W-:Y:S03]  /*e4c0*/  LDSM.16.M88.4 R44, [R188+0x1800] ;  /* 0x00180000bc2c783b */ /* 0x000fe60000000200 */
[C---:B-1----:R-:W-:Y:S08]  /*e4d0*/  HMMA.16816.F32.BF16 R72, R4.reuse, R32, R108 ;  /* 0x000000200448723c */ /* 0x042ff0000004186c */
[C---:B------:R-:W-:Y:S08]  /*e4e0*/  HMMA.16816.F32.BF16 R104, R4.reuse, R34, R104 ;  /* 0x000000220468723c */ /* 0x040ff00000041868 */
[C---:B------:R-:W-:Y:S08]  /*e4f0*/  HMMA.16816.F32.BF16 R100, R4.reuse, R28, R100 ;  /* 0x0000001c0464723c */ /* 0x040ff00000041864 */
[----:B------:R-:W-:Y:S08]  /*e500*/  HMMA.16816.F32.BF16 R96, R4, R30, R96 ;  /* 0x0000001e0460723c */ /* 0x000ff00000041860 */
[C---:B---3--:R-:W-:Y:S08]  /*e510*/  HMMA.16816.F32.BF16 R68, R8.reuse, R32, R68 ;  /* 0x000000200844723c */ /* 0x048ff00000041844 */
[----:B------:R-:W-:Y:S08]  /*e520*/  HMMA.16816.F32.BF16 R64, R8, R34, R64 ;  /* 0x000000220840723c */ /* 0x000ff00000041840 */
[C---:B------:R-:W-:Y:S08]  /*e530*/  HMMA.16816.F32.BF16 R92, R4.reuse, R12, R92 ;  /* 0x0000000c045c723c */ /* 0x040ff0000004185c */
[----:B------:R-:W-:Y:S08]  /*e540*/  HMMA.16816.F32.BF16 R76, R4, R14, R76 ;  /* 0x0000000e044c723c */ /* 0x000ff0000004184c */
[C---:B------:R-:W-:Y:S08]  /*e550*/  HMMA.16816.F32.BF16 R32, R8.reuse, R28, R60 ;  /* 0x0000001c0820723c */ /* 0x040ff0000004183c */
[C---:B------:R-:W-:Y:S01]  /*e560*/  HMMA.16816.F32.BF16 R28, R8.reuse, R30, R40 ;  /* 0x0000001e081c723c */ /* 0x040fe20000041828 */
[----:B------:R-:W-:Y:S07]  /*e570*/  LDSM.16.M88.4 R40, [R188+0x1c00] ;  /* 0x001c0000bc28783b */ /* 0x000fee0000000200 */
[C---:B------:R-:W-:Y:S01]  /*e580*/  HMMA.16816.F32.BF16 R4, R8.reuse, R12, R36 ;  /* 0x0000000c0804723c */ /* 0x040fe20000041824 */
[----:B------:R-:W-:Y:S07]  /*e590*/  LDSM.16.M88.4 R36, [R188+0x2000] ;  /* 0x00200000bc24783b */ /* 0x000fee0000000200 */
        /* <DEDUP_REMOVED lines=9> */
[----:B------:R-:W-:Y:S07]  /*e630*/  LDSM.16.M88.4 R20, [R194] ;  /* 0x00000000c214783b */ /* 0x000fee0000000200 */
[C---:B----4-:R-:W-:Y:S08]  /*e640*/  HMMA.16816.F32.BF16 R96, R24.reuse, R52, R68 ;  /* 0x000000341860723c */ /* 0x050ff00000041844 */
[C---:B------:R-:W-:Y:S01]  /*e650*/  HMMA.16816.F32.BF16 R88, R24.reuse, R48, R32 ;  /* 0x000000301858723c */ /* 0x040fe20000041820 */
[----:B------:R-:W-:Y:S07]  /*e660*/  LDSM.16.M88.4 R32, [R196] ;  /* 0x00000000c420783b */ /* 0x000fee0000000200 */
[C---:B------:R-:W-:Y:S08]  /*e670*/  HMMA.16816.F32.BF16 R92, R24.reuse, R54, R64 ;  /* 0x00000036185c723c */ /* 0x040ff00000041840 */
[C---:B------:R-:W-:Y:S01]  /*e680*/  HMMA.16816.F32.BF16 R84, R24.reuse, R50, R28 ;  /* 0x000000321854723c */ /* 0x040fe2000004181c */
[----:B------:R-:W-:Y:S07]  /*e690*/  LDSM.16.M88.4 R28, [R195] ;  /* 0x00000000c31c783b */ /* 0x000fee0000000200 */
[C---:B------:R-:W-:Y:S01]  /*e6a0*/  HMMA.16816.F32.BF16 R80, R24.reuse, R56, R4 ;  /* 0x000000381850723c */ /* 0x040fe20000041804 */
[----:B------:R-:W4:Y:S07]  /*e6b0*/  LDSM.16.M88.4 R4, [R192+0x5000] ;  /* 0x00500000c004783b */ /* 0x000f2e0000000200 */
[----:B------:R-:W-:Y:S01]  /*e6c0*/  HMMA.16816.F32.BF16 R76, R24, R58, R8 ;  /* 0x0000003a184c723c */ /* 0x000fe20000041808 */
[----:B------:R-:W2:Y:S01]  /*e6d0*/  LDSM.16.M88.4 R8, [R192+0x4000] ;  /* 0x00400000c008783b */ /* 0x000ea20000000200 */
[----:B------:R-:W-:-:S06]  /*e6e0*/  DEPBAR.LE SB0, 0x0 ;  /* 0x000080000000791a */ /* 0x000fcc0000000000 */
[C---:B-1----:R-:W-:Y:S08]  /*e6f0*/  HMMA.16816.F32.BF16 R72, R12.reuse, R44, R60 ;  /* 0x0000002c0c48723c */ /* 0x042ff0000004183c */
[C---:B------:R-:W-:Y:S08]  /*e700*/  HMMA.16816.F32.BF16 R68, R12.reuse, R46, R124 ;  /* 0x0000002e0c44723c */ /* 0x040ff0000004187c */
[C---:B------:R-:W-:Y:S08]  /*e710*/  HMMA.16816.F32.BF16 R64, R12.reuse, R40, R112 ;  /* 0x000000280c40723c */ /* 0x040ff00000041870 */
[C---:B------:R-:W-:Y:S08]  /*e720*/  HMMA.16816.F32.BF16 R60, R12.reuse, R42, R108 ;  /* 0x0000002a0c3c723c */ /* 0x040ff0000004186c */
[C---:B------:R-:W-:Y:S08]  /*e730*/  HMMA.16816.F32.BF16 R56, R12.reuse, R36, R104 ;  /* 0x000000240c38723c */ /* 0x040ff00000041868 */
[----:B------:R-:W-:Y:S08]  /*e740*/  HMMA.16816.F32.BF16 R52, R12, R38, R100 ;  /* 0x000000260c34723c */ /* 0x000ff00000041864 */
[C---:B---3--:R-:W-:Y:S08]  /*e750*/  HMMA.16816.F32.BF16 R48, R16.reuse, R44, R96 ;  /* 0x0000002c1030723c */ /* 0x048ff00000041860 */
[C---:B------:R-:W-:Y:S08]  /*e760*/  HMMA.16816.F32.BF16 R24, R16.reuse, R40, R88 ;  /* 0x000000281018723c */ /* 0x040ff00000041858 */
[C---:B------:R-:W-:Y:S08]  /*e770*/  HMMA.16816.F32.BF16 R44, R16.reuse, R46, R92 ;  /* 0x0000002e102c723c */ /* 0x040ff0000004185c */
[C---:B------:R-:W-:Y:S08]  /*e780*/  HMMA.16816.F32.BF16 R40, R16.reuse, R42, R84 ;  /* 0x0000002a1028723c */ /* 0x040ff00000041854 */
[C---:B------:R-:W-:Y:S08]  /*e790*/  HMMA.16816.F32.BF16 R12, R16.reuse, R36, R80 ;  /* 0x00000024100c723c */ /* 0x040ff00000041850 */
[----:B------:R-:W-:Y:S08]  /*e7a0*/  HMMA.16816.F32.BF16 R16, R16, R38, R76 ;  /* 0x000000261010723c */ /* 0x000ff0000004184c */
[C---:B----4-:R-:W-:Y:S08]  /*e7b0*/  HMMA.16816.F32.BF16 R76, R4.reuse, R20, R56 ;  /* 0x00000014044c723c */ /* 0x050ff00000041838 */
[----:B------:R-:W-:Y:S08]  /*e7c0*/  HMMA.16816.F32.BF16 R108, R4, R22, R52 ;  /* 0x00000016046c723c */ /* 0x000ff00000041834 */
[C---:B--2---:R-:W-:Y:S08]  /*e7d0*/  HMMA.16816.F32.BF16 R52, R8.reuse, R28, R24 ;  /* 0x0000001c0834723c */ /* 0x044ff00000041818 */
        /* <DEDUP_REMOVED lines=8> */
[----:B------:R-:W-:Y:S01]  /*e860*/  HMMA.16816.F32.BF16 R24, R8, R22, R16 ;  /* 0x000000160818723c */ /* 0x000fe20000041810 */
[----:B------:R-:W-:Y:S06]  /*e870*/  BAR.SYNC.DEFER_BLOCKING 0x0 ;  /* 0x0000000000007b1d */ /* 0x000fec0000010000 */
[----:B------:R-:W-:Y:S01]  /*e880*/  @!UPT UIADD3 URZ, URZ, URZ, URZ ;  /* 0x0000003f3f3ff290 */ /* 0x000fe2000fffe03f */
[----:B------:R-:W-:Y:S11]  /*e890*/  @!P0 BRA `(.L_x_1685) ;  /* 0x0000022000008947 */ /* 0x000ff60003800000 */
[----:B------:R-:W-:Y:S02]  /*e8a0*/  IADD3 R3, -R238, 0x30, RZ ;  /* 0x00000030ee037810 */ /* 0x000fe40007ffe1ff */
[----:B------:R-:W-:-:S02]  /*e8b0*/  IADD3 R0, R225, -0x2, RZ ;  /* 0xfffffffee1007810 */ /* 0x000fc40007ffe0ff */
[C---:B------:R-:W-:Y:S02]  /*e8c0*/  ISETP.GE.AND P0, PT, R3.reuse, 0x21, PT ;  /* 0x000000210300780c */ /* 0x040fe40003f06270 */
        /* <DEDUP_REMOVED lines=31> */
.L_x_1685:
[----:B------:R-:W-:Y:S05]  /*eac0*/  BSYNC B0 ;  /* 0x0000000000007941 */ /* 0x000fea0003800000 */
.L_x_1684:
[----:B------:R-:W-:Y:S01]  /*ead0*/  IMAD.IADD R0, R119, 0x1, -R252 ;  /* 0x0000000177007824 */ /* 0x000fe200078e0afc */
[----:B------:R-:W0:Y:S04]  /*eae0*/  LDGDEPBAR ;  /* 0x00000000000079af */ /* 0x000e280000000000 */
[----:B------:R-:W-:-:S02]  /*eaf0*/  ISETP.GT.AND P1, PT, R0, RZ, PT ;  /* 0x000000ff0000720c */ /* 0x000fc40003f24270 */
[C---:B------:R-:W-:Y:S02]  /*eb00*/  ISETP.GT.AND P0, PT, R0.reuse, 0x1, PT ;  /* 0x000000010000780c */ /* 0x040fe40003f04270 */
[----:B------:R-:W-:Y:S02]  /*eb10*/  ISETP.GT.AND P2, PT, R0, 0x8, PT ;  /* 0x000000080000780c */ /* 0x000fe40003f44270 */
[----:B-1----:R-:W-:Y:S02]  /*eb20*/  FSEL R5, R48, -INF , P1 ;  /* 0xff80000030057808 */ /* 0x002fe40000800000 */
[----:B------:R-:W-:Y:S02]  /*eb30*/  FSEL R6, R49, -INF , P0 ;  /* 0xff80000031067808 */ /* 0x000fe40000000000 */
[----:B------:R-:W-:Y:S02]  /*eb40*/  FSEL R37, R75, -INF , P0 ;  /* 0xff8000004b257808 */ /* 0x000fe40000000000 */
[----:B------:R-:W-:-:S02]  /*eb50*/  FSEL R28, R73, -INF , P0 ;  /* 0xff800000491c7808 */ /* 0x000fc40000000000 */
[----:B------:R-:W-:Y:S02]  /*eb60*/  FSEL R21, R51, -INF , P0 ;  /* 0xff80000033157808 */ /* 0x000fe40000000000 */
[----:B------:R-:W-:Y:S02]  /*eb70*/  ISETP.GT.AND P0, PT, R0, 0x9, PT ;  /* 0x000000090000780c */ /* 0x000fe40003f04270 */
[----:B------:R-:W-:Y:S02]  /*eb80*/  FSEL R7, R44, -INF , P2 ;  /* 0xff8000002c077808 */ /* 0x000fe40001000000 */
[----:B------:R-:W-:Y:S02]  /*eb90*/  FMNMX.FTZ R2, R5, R6, !PT ;  /* 0x0000000605027209 */ /* 0x000fe40007810000 */
[----:B------:R-:W-:Y:S02]  /*eba0*/  ISETP.GT.AND P4, PT, R0, 0x10, PT ;  /* 0x000000100000780c */ /* 0x000fe40003f84270 */
[----:B------:R-:W-:-:S02]  /*ebb0*/  FSEL R8, R45, -INF , P0 ;  /* 0xff8000002d087808 */ /* 0x000fc40000000000 */
[----:B------:R-:W-:Y:S02]  /*ebc0*/  FMNMX.FTZ R2, R7, R2, !PT ;  /* 0x0000000207027209 */ /* 0x000fe40007810000 */
        /* <DEDUP_REMOVED lines=12> */
[----:B------:R-:W-:Y:S02]  /*ec90*/  FSEL R36, R70, -INF , P2 ;  /* 0xff80000046247808 */ /* 0x000fe40001000000 */
[----:B------:R-:W-:Y:S02]  /*eca0*/  FSEL R29, R68, -INF , P2 ;  /* 0xff800000441d7808 */ /* 0x000fe40001000000 */
[----:B------:R-:W-:Y:S02]  /*ecb0*/  FSEL R19, R46, -INF , P2 ;  /* 0xff8000002e137808 */ /* 0x000fe40001000000 */
[----:B------:R-:W-:Y:S02]  /*ecc0*/  ISETP.GT.AND P2, PT, R0, 0x21, PT ;  /* 0x000000210000780c */ /* 0x000fe40003f44270 */
[----:B------:R-:W-:-:S02]  /*ecd0*/  FSEL R135, R40, -INF , P3 ;  /* 0xff80000028877808 */ /* 0x000fc40001800000 */
[----:B------:R-:W-:Y:S02]  /*ece0*/  FMNMX.FTZ R2, R13, R2, !PT ;  /* 0x000000020d027209 */ /* 0x000fe40007810000 */
[----:B------:R-:W-:Y:S02]  /*ecf0*/  FSEL R35, R74, -INF , P1 ;  /* 0xff8000004a237808 */ /* 0x000fe40000800000 */
[----:B------:R-:W-:Y:S02]  /*ed00*/  FSEL R23, R72, -INF , P1 ;  /* 0xff80000048177808 */ /* 0x000fe40000800000 */
[----:B------:R-:W-:Y:S02]  /*ed10*/  FSEL R17, R50, -INF , P1 ;  /* 0xff80000032117808 */ /* 0x000fe40000800000 */
[----:B------:R-:W-:Y:S01]  /*ed20*/  ISETP.GT.AND P1, PT, R0, 0x28, PT ;  /* 0x000000280000780c */ /* 0x000fe20003f24270 */
[----:B------:R-:W-:Y:S01]  /*ed30*/  LDSM.16.MT88.4 R48, [R190+0x400] ;  /* 0x00040000be30783b */ /* 0x000fe20000004200 */
[----:B------:R-:W-:-:S02]  /*ed40*/  FSEL R134, R41, -INF , P2 ;  /* 0xff80000029867808 */ /* 0x000fc40001000000 */
[----:B------:R-:W-:Y:S02]  /*ed50*/  FMNMX.FTZ R2, R135, R2, !PT ;  /* 0x0000000287027209 */ /* 0x000fe40007810000 */
[----:B------:R-:W-:Y:S02]  /*ed60*/  FSEL R34, R71, -INF , P0 ;  /* 0xff80000047227808 */ /* 0x000fe40000000000 */
[----:B------:R-:W-:Y:S02]  /*ed70*/  FSEL R30, R69, -INF , P0 ;  /* 0xff800000451e7808 */ /* 0x000fe40000000000 */
[----:B------:R-:W-:Y:S01]  /*ed80*/  FSEL R18, R47, -INF , P0 ;  /* 0xff8000002f127808 */ /* 0x000fe20000000000 */
[----:B------:R-:W-:Y:S01]  /*ed90*/  LDSM.16.MT88.4 R68, [R189+0x1000] ;  /* 0x00100000bd44783b */ /* 0x000fe20000004200 */
[----:B------:R-:W-:Y:S02]  /*eda0*/  ISETP.GT.AND P0, PT, R0, 0x29, PT ;  /* 0x000000290000780c */ /* 0x000fe40003f04270 */
[----:B------:R-:W-:Y:S01]  /*edb0*/  FSEL R133, R24, -INF , P1 ;  /* 0xff80000018857808 */ /* 0x000fe20000800000 */
[----:B------:R-:W-:Y:S01]  /*edc0*/  LDSM.16.MT88.4 R44, [R189] ;  /* 0x00000000bd2c783b */ /* 0x000fe20000004200 */
[----:B------:R-:W-:-:S02]  /*edd0*/  FMNMX.FTZ R2, R134, R2, !PT ;  /* 0x0000000286027209 */ /* 0x000fc40007810000 */
[----:B------:R-:W-:Y:S02]  /*ede0*/  FSEL R132, R25, -INF , P0 ;  /* 0xff80000019847808 */ /* 0x000fe40000000000 */
[----:B------:R-:W-:Y:S02]  /*edf0*/  FMNMX.FTZ R2, R133, R2, !PT ;  /* 0x0000000285027209 */ /* 0x000fe40007810000 */
[----:B------:R-:W-:Y:S02]  /*ee00*/  FSEL R38, R66, -INF , P4 ;  /* 0xff80000042267808 */ /* 0x000fe40002000000 */
[----:B------:R-:W-:Y:S02]  /*ee10*/  FMNMX.FTZ R2, R132, R2, !PT ;  /* 0x0000000284027209 */ /* 0x000fe40007810000 */
[----:B------:R-:W-:Y:S02]  /*ee20*/  FSEL R31, R64, -INF , P4 ;  /* 0xff800000401f7808 */ /* 0x000fe40002000000 */
[----:B------:R-:W-:Y:S01]  /*ee30*/  FSEL R16, R54, -INF , P4 ;  /* 0xff80000036107808 */ /* 0x000fe20002000000 */
[----:B------:R-:W1:Y:S01]  /*ee40*/  SHFL.BFLY PT, R3, R2, 0x2, 0x1f ;  /* 0x0c401f0002037f89 */ /* 0x000e6200000e0000 */
[----:B------:R-:W-:-:S02]  /*ee50*/  FSEL R14, R58, -INF , P6 ;  /* 0xff8000003a0e7808 */ /* 0x000fc40003000000 */
[----:B------:R-:W-:Y:S02]  /*ee60*/  FSEL R15, R59, -INF , P5 ;  /* 0xff8000003b0f7808 */ /* 0x000fe40002800000 */
[----:B------:R-:W-:Y:S01]  /*ee70*/  FSEL R131, R42, -INF , P3 ;  /* 0xff8000002a837808 */ /* 0x000fe20001800000 */
[----:B------:R-:W-:Y:S01]  /*ee80*/  LDSM.16.MT88.4 R56, [R189+0x400] ;  /* 0x00040000bd38783b */ /* 0x000fe20000004200 */
[----:B------:R-:W-:Y:S02]  /*ee90*/  FSEL R130, R43, -INF , P2 ;  /* 0xff8000002b827808 */ /* 0x000fe40001000000 */
[----:B------:R-:W-:Y:S01]  /*eea0*/  FSEL R129, R26, -INF , P1 ;  /* 0xff8000001a817808 */ /* 0x000fe20000800000 */
[----:B------:R-:W-:Y:S01]  /*eeb0*/  LDSM.16.MT88.4 R40, [R190] ;  /* 0x00000000be28783b */ /* 0x000fe20000004200 */
[----:B------:R-:W-:Y:S02]  /*eec0*/  FSEL R128, R27, -INF , P0 ;  /* 0xff8000001b807808 */ /* 0x000fe40000000000 */
[----:B------:R-:W-:Y:S01]  /*eed0*/  FSEL R33, R60, -INF , P6 ;  /* 0xff8000003c217808 */ /* 0x000fe20003000000 */
[----:B------:R-:W-:Y:S01]  /*eee0*/  LDSM.16.MT88.4 R24, [R189+0xc00] ;  /* 0x000c0000bd18783b */ /* 0x000fe20000004200 */
[----:B------:R-:W-:-:S02]  /*eef0*/  FSEL R32, R61, -INF , P5 ;  /* 0xff8000003d207808 */ /* 0x000fc40002800000 */
[----:B------:R-:W-:Y:S02]  /*ef00*/  FSEL R125, R76, -INF , P3 ;  /* 0xff8000004c7d7808 */ /* 0x000fe40001800000 */
[----:B------:R-:W-:Y:S02]  /*ef10*/  FSEL R127, R77, -INF , P2 ;  /* 0xff8000004d7f7808 */ /* 0x000fe40001000000 */
[----:B------:R-:W-:Y:S02]  /*ef20*/  FSEL R126, R108, -INF , P1 ;  /* 0xff8000006c7e7808 */ /* 0x000fe40000800000 */
[----:B------:R-:W-:Y:S02]  /*ef30*/  FSEL R124, R109, -INF , P0 ;  /* 0xff8000006d7c7808 */ /* 0x000fe40000000000 */
[----:B-1----:R-:W-:Y:S02]  /*ef40*/  FMNMX.FTZ R2, R2, R3, !PT ;  /* 0x0000000302027209 */ /* 0x002fe40007810000 */
[----:B------:R-:W-:-:S02]  /*ef50*/  FSEL R109, R78, -INF , P3 ;  /* 0xff8000004e6d7808 */ /* 0x000fc40001800000 */
[----:B------:R-:W-:Y:S01]  /*ef60*/  FSEL R108, R79, -INF , P2 ;  /* 0xff8000004f6c7808 */ /* 0x000fe20001000000 */
[----:B------:R-:W1:Y:S01]  /*ef70*/  SHFL.BFLY PT, R3, R2, 0x1, 0x1f ;  /* 0x0c201f0002037f89 */ /* 0x000e6200000e0000 */
[----:B------:R-:W-:Y:S02]  /*ef80*/  FSEL R110, R110, -INF , P1 ;  /* 0xff8000006e6e7808 */ /* 0x000fe40000800000 */
[----:B------:R-:W-:Y:S02]  /*ef90*/  FSEL R111, R111, -INF , P0 ;  /* 0xff8000006f6f7808 */ /* 0x000fe40000000000 */
        /* <DEDUP_REMOVED lines=11> */
[----:B------:R-:W-:Y:S01]  /*f050*/  FMNMX.FTZ R2, R23, R28, !PT ;  /* 0x0000001c17027209 */ /* 0x000fe20007810000 */
[----:B------:R-:W-:Y:S01]  /*f060*/  LDSM.16.MT88.4 R52, [R189+0x1800] ;  /* 0x00180000bd34783b */ /* 0x000fe20000004200 */
[----:B------:R-:W-:-:S02]  /*f070*/  FMNMX.FTZ R0, R18, R0, !PT ;  /* 0x0000000012007209 */ /* 0x000fc40007810000 */
[----:B------:R-:W-:Y:S02]  /*f080*/  FMNMX.FTZ R2, R29, R2, !PT ;  /* 0x000000021d027209 */ /* 0x000fe40007810000 */
[----:B------:R-:W-:Y:S01]  /*f090*/  FMNMX.FTZ R0, R16, R0, !PT ;  /* 0x0000000010007209 */ /* 0x000fe20007810000 */
[----:B------:R-:W-:Y:S01]  /*f0a0*/  MUFU.EX2 R214, R5 ;  /* 0x0000000500d67308 */ /* 0x000fe20000000800 */
[----:B------:R-:W-:Y:S02]  /*f0b0*/  FMNMX.FTZ R2, R30, R2, !PT ;  /* 0x000000021e027209 */ /* 0x000fe40007810000 */
[----:B------:R-:W-:Y:S02]  /*f0c0*/  FMNMX.FTZ R0, R12, R0, !PT ;  /* 0x000000000c007209 */ /* 0x000fe40007810000 */
[----:B------:R-:W-:Y:S02]  /*f0d0*/  FSEL R22, R65, -INF , P4 ;  /* 0xff80000041167808 */ /* 0x000fe40002000000 */
[----:B------:R-:W-:Y:S01]  /*f0e0*/  FMNMX.FTZ R0, R14, R0, !PT ;  /* 0x000000000e007209 */ /* 0x000fe20007810000 */
[----:B-1----:R-:W-:Y:S01]  /*f0f0*/  FFMA.FTZ R3, R6, c[0x0][0x2d0], -R20 ;  /* 0x0000b40006037a23 */ /* 0x002fe20000010814 */
[----:B------:R-:W-:-:S02]  /*f100*/  FMNMX.FTZ R2, R31, R2, !PT ;  /* 0x000000021f027209 */ /* 0x000fc40007810000 */
[----:B------:R-:W-:Y:S01]  /*f110*/  FMNMX.FTZ R0, R15, R0, !PT ;  /* 0x000000000f007209 */ /* 0x000fe20007810000 */
[----:B------:R1:W-:Y:S01]  /*f120*/  MUFU.EX2 R136, R3 ;  /* 0x0000000300887308 */ /* 0x0003e20000000800 */
[----:B------:R-:W-:Y:S02]  /*f130*/  FMNMX.FTZ R2, R22, R2, !PT ;  /* 0x0000000216027209 */ /* 0x000fe40007810000 */
[----:B------:R-:W-:Y:S02]  /*f140*/  FMNMX.FTZ R0, R131, R0, !PT ;  /* 0x0000000083007209 */ /* 0x000fe40007810000 */
[----:B------:R-:W-:Y:S02]  /*f150*/  FMNMX.FTZ R2, R33, R2, !PT ;  /* 0x0000000221027209 */ /* 0x000fe40007810000 */
[----:B------:R-:W-:Y:S02]  /*f160*/  FMNMX.FTZ R0, R130, R0, !PT ;  /* 0x0000000082007209 */ /* 0x000fe40007810000 */
[----:B------:R-:W-:-:S02]  /*f170*/  FMNMX.FTZ R2, R32, R2, !PT ;  /* 0x0000000220027209 */ /* 0x000fc40007810000 */
[----:B------:R-:W-:Y:S02]  /*f180*/  FMNMX.FTZ R0, R129, R0, !PT ;  /* 0x0000000081007209 */ /* 0x000fe40007810000 */
[----:B------:R-:W-:Y:S02]  /*f190*/  FMNMX.FTZ R2, R125, R2, !PT ;  /* 0x000000027d027209 */ /* 0x000fe40007810000 */
[----:B------:R-:W-:Y:S01]  /*f1a0*/  FMNMX.FTZ R0, R128, R0, !PT ;  /* 0x0000000080007209 */ /* 0x000fe20007810000 */
[----:B-1----:R-:W-:Y:S01]  /*f1b0*/  FFMA.FTZ R3, R7, c[0x0][0x2d0], -R20 ;  /* 0x0000b40007037a23 */ /* 0x002fe20000010814 */
[----:B------:R-:W-:Y:S02]  /*f1c0*/  FMNMX.FTZ R2, R127, R2, !PT ;  /* 0x000000027f027209 */ /* 0x000fe40007810000 */
[----:B------:R-:W-:Y:S01]  /*f1d0*/  FSEL R7, R67, -INF , P4 ;  /* 0xff80000043077808 */ /* 0x000fe20002000000 */
[----:B------:R-:W1:Y:S01]  /*f1e0*/  SHFL.BFLY PT, R4, R0, 0x2, 0x1f ;  /* 0x0c401f0000047f89 */ /* 0x000e6200000e0000 */
[----:B------:R2:W-:Y:S01]  /*f1f0*/  MUFU.EX2 R224, R3 ;  /* 0x0000000300e07308 */ /* 0x0005e20000000800 */
[----:B------:R-:W-:-:S02]  /*f200*/  FMNMX.FTZ R2, R126, R2, !PT ;  /* 0x000000027e027209 */ /* 0x000fc40007810000 */
[----:B------:R-:W-:Y:S01]  /*f210*/  FSEL R9, R62, -INF , P6 ;  /* 0xff8000003e097808 */ /* 0x000fe20003000000 */
[----:B------:R-:W-:Y:S01]  /*f220*/  LDSM.16.MT88.4 R64, [R190+0x1000] ;  /* 0x00100000be40783b */ /* 0x000fe20000004200 */
[----:B--2---:R-:W-:-:S04]  /*f230*/  FMNMX.FTZ R3, R35, R37, !PT ;  /* 0x0000002523037209 */ /* 0x004fc80007810000 */
[----:B------:R-:W-:Y:S02]  /*f240*/  FMNMX.FTZ R3, R36, R3, !PT ;  /* 0x0000000324037209 */ /* 0x000fe40007810000 */
[----:B-1----:R-:W-:Y:S01]  /*f250*/  FMNMX.FTZ R0, R0, R4, !PT ;  /* 0x0000000400007209 */ /* 0x002fe20007810000 */
[----:B------:R-:W-:Y:S01]  /*f260*/  FFMA.FTZ R4, R8, c[0x0][0x2d0], -R20 ;  /* 0x0000b40008047a23 */ /* 0x000fe20000010814 */
[----:B------:R-:W-:Y:S02]  /*f270*/  FMNMX.FTZ R3, R34, R3, !PT ;  /* 0x0000000322037209 */ /* 0x000fe40007810000 */
[----:B------:R-:W-:Y:S01]  /*f280*/  FSEL R8, R63, -INF , P5 ;  /* 0xff8000003f087808 */ /* 0x000fe20002800000 */
[----:B------:R-:W1:Y:S01]  /*f290*/  SHFL.BFLY PT, R6, R0, 0x1, 0x1f ;  /* 0x0c201f0000067f89 */ /* 0x000e6200000e0000 */
[----:B------:R-:W-:Y:S01]  /*f2a0*/  FMNMX.FTZ R3, R38, R3, !PT ;  /* 0x0000000326037209 */ /* 0x000fe20007810000 */
[----:B------:R2:W-:Y:S02]  /*f2b0*/  MUFU.EX2 R215, R4 ;  /* 0x0000000400d77308 */ /* 0x0005e40000000800 */
[----:B------:R-:W-:Y:S01]  /*f2c0*/  LDSM.16.MT88.4 R60, [R190+0x1800] ;  /* 0x00180000be3c783b */ /* 0x000fe20000004200 */
[----:B--2---:R-:W-:-:S02]  /*f2d0*/  FMNMX.FTZ R4, R124, R2, !PT ;  /* 0x000000027c047209 */ /* 0x004fc40007810000 */
[----:B------:R-:W-:Y:S01]  /*f2e0*/  FMNMX.FTZ R2, R7, R3, !PT ;  /* 0x0000000307027209 */ /* 0x000fe20007810000 */
[--C-:B------:R-:W-:Y:S02]  /*f2f0*/  FFMA.FTZ R3, R10, c[0x0][0x2d0], -R20.reuse ;  /* 0x0000b4000a037a23 */ /* 0x100fe40000010814 */
[----:B------:R-:W2:Y:S01]  /*f300*/  SHFL.BFLY PT, R5, R4, 0x2, 0x1f ;  /* 0x0c401f0004057f89 */ /* 0x000ea200000e0000 */
[----:B------:R-:W-:Y:S01]  /*f310*/  FMNMX.FTZ R2, R9, R2, !PT ;  /* 0x0000000209027209 */ /* 0x000fe20007810000 */
[----:B------:R3:W-:Y:S01]  /*f320*/  MUFU.EX2 R213, R3 ;  /* 0x0000000300d57308 */ /* 0x0007e20000000800 */
[----:B-1----:R-:W-:Y:S01]  /*f330*/  FMNMX.FTZ R119, R0, R6, !PT ;  /* 0x0000000600777209 */ /* 0x002fe20007810000 */
[----:B------:R-:W-:Y:S01]  /*f340*/  FFMA.FTZ R0, R11, c[0x0][0x2d0], -R20 ;  /* 0x0000b4000b007a23 */ /* 0x000fe20000010814 */
[----:B------:R-:W-:Y:S02]  /*f350*/  FMNMX.FTZ R2, R8, R2, !PT ;  /* 0x0000000208027209 */ /* 0x000fe40007810000 */
[----:B------:R-:W-:-:S02]  /*f360*/  FSETP.NEU.FTZ.AND P0, PT, R119, -INF , PT ;  /* 0xff8000007700780b */ /* 0x000fc40003f1d000 */
[----:B------:R-:W-:Y:S01]  /*f370*/  FMNMX.FTZ R2, R109, R2, !PT ;  /* 0x000000026d027209 */ /* 0x000fe20007810000 */
[----:B------:R1:W-:Y:S01]  /*f380*/  MUFU.EX2 R212, R0 ;  /* 0x0000000000d47308 */ /* 0x0003e20000000800 */
[----:B---3--:R-:W-:-:S05]  /*f390*/  FMUL.FTZ R3, R119, c[0x0][0x2d0] ;  /* 0x0000b40077037a20 */ /* 0x008fca0000410000 */
[----:B------:R-:W-:Y:S02]  /*f3a0*/  FSEL R3, R3, RZ, P0 ;  /* 0x000000ff03037208 */ /* 0x000fe40000000000 */
[----:B-1----:R-:W-:Y:S01]  /*f3b0*/  FMNMX.FTZ R0, R108, R2, !PT ;  /* 0x000000026c007209 */ /* 0x002fe20007810000 */
[----:B------:R-:W-:-:S03]  /*f3c0*/  FFMA.FTZ R2, R13, c[0x0][0x2d0], -R20 ;  /* 0x0000b4000d027a23 */ /* 0x000fc60000010814 */
[----:B------:R-:W-:Y:S01]  /*f3d0*/  FMNMX.FTZ R0, R110, R0, !PT ;  /* 0x000000006e007209 */ /* 0x000fe20007810000 */
[----:B------:R1:W3:Y:S03]  /*f3e0*/  MUFU.EX2 R203, R2 ;  /* 0x0000000200cb7308 */ /* 0x0002e60000000800 */
[----:B-1----:R-:W-:Y:S02]  /*f3f0*/  FMNMX.FTZ R2, R111, R0, !PT ;  /* 0x000000006f027209 */ /* 0x002fe40007810000 */
[----:B--2---:R-:W-:Y:S01]  /*f400*/  FMNMX.FTZ R0, R4, R5, !PT ;  /* 0x0000000504007209 */ /* 0x004fe20007810000 */
[--C-:B------:R-:W-:Y:S01]  /*f410*/  FFMA.FTZ R4, R17, c[0x0][0x2d0], -R3.reuse ;  /* 0x0000b40011047a23 */ /* 0x100fe20000010803 */
[----:B---3--:R-:W-:Y:S01]  /*f420*/  F2FP.BF16.PACK_AB R10, R203, R212 ;  /* 0x000000d4cb0a723e */ /* 0x008fe200000010ff */
[----:B------:R-:W-:Y:S02]  /*f430*/  SHFL.BFLY PT, R5, R2, 0x2, 0x1f ;  /* 0x0c401f0002057f89 */ /* 0x000fe400000e0000 */
        /* <DEDUP_REMOVED lines=8> */
[----:B-1----:R-:W-:Y:S01]  /*f4c0*/  FFMA.FTZ R4, R19, c[0x0][0x2d0], -R3 ;  /* 0x0000b40013047a23 */ /* 0x002fe20000010803 */
[----:B---3--:R-:W-:-:S06]  /*f4d0*/  F2FP.BF16.PACK_AB R17, R113, R114 ;  /* 0x000000727111723e */ /* 0x008fcc00000010ff */
[----:B------:R1:W-:Y:S01]  /*f4e0*/  MUFU.EX2 R178, R4 ;  /* 0x0000000400b27308 */ /* 0x0003e20000000800 */
[----:B--2---:R-:W-:-:S07]  /*f4f0*/  FFMA.FTZ R0, R15, c[0x0][0x2d0], -R3 ;  /* 0x0000b4000f007a23 */ /* 0x004fce0000010803 */
[----:B------:R-:W2:Y:S01]  /*f500*/  MUFU.EX2 R183, R0 ;  /* 0x0000000000b77308 */ /* 0x000ea20000000800 */
[----:B-1----:R-:W-:Y:S01]  /*f510*/  FFMA.FTZ R4, R18, c[0x0][0x2d0], -R3 ;  /* 0x0000b40012047a23 */ /* 0x002fe20000010803 */
[----:B------:R-:W-:-:S06]  /*f520*/  F2FP.BF16.PACK_AB R18, R215, R224 ;  /* 0x000000e0d712723e */ /* 0x000fcc00000010ff */
        /* <DEDUP_REMOVED lines=11> */
[----:B------:R2:W-:Y:S01]  /*f5e0*/  MUFU.EX2 R180, R2 ;  /* 0x0000000200b47308 */ /* 0x0005e20000000800 */
[----:B------:R-:W-:Y:S01]  /*f5f0*/  HMMA.16816.F32.BF16 R84, R16, R24, RZ ;  /* 0x000000181054723c */ /* 0x000fe200000418ff */
        /* <DEDUP_REMOVED lines=17> */
[----:B------:R-:W-:-:S04]  /*f710*/  FFMA.FTZ R4, R35, c[0x0][0x2d0], -R0 ;  /* 0x0000b40023047a23 */ /* 0x000fc80000010800 */
        /* <DEDUP_REMOVED lines=21> */
[----:B-1----:R-:W-:Y:S02]  /*f870*/  FFMA.FTZ R4, R32, c[0x0][0x2d0], -R2 ;  /* 0x0000b40020047a23 */ /* 0x002fe40000010802 */
[----:B------:R-:W-:Y:S02]  /*f880*/  LDSM.16.MT88.4 R32, [R190+0x1c00] ;  /* 0x001c0000be20783b */ /* 0x000fe40000004200 */
        /* <DEDUP_REMOVED lines=19> */
[----:B------:R-:W-:Y:S08]  /*f9c0*/  HMMA.16816.F32.BF16 R72, R4, R64, R72 ;  /* 0x000000400448723c */ /* 0x000ff00000041848 */
[----:B------:R-:W-:Y:S01]  /*f9d0*/  HMMA.16816.F32.BF16 R220, R8, R68, R84 ;  /* 0x0000004408dc723c */ /* 0x000fe20000041854 */
[----:B------:R-:W-:-:S02]  /*f9e0*/  IMAD.MOV.U32 R29, RZ, RZ, R106 ;  /* 0x000000ffff1d7224 */ /* 0x000fc400078e006a */
[----:B------:R-:W-:-:S05]  /*f9f0*/  IMAD.MOV.U32 R28, RZ, RZ, R107 ;  /* 0x000000ffff1c7224 */ /* 0x000fca00078e006b */
[C---:B------:R-:W-:Y:S08]  /*fa00*/  HMMA.16816.F32.BF16 R92, R12.reuse, R30, RZ ;  /* 0x0000001e0c5c723c */ /* 0x040ff000000418ff */
[----:B------:R-:W-:Y:S01]  /*fa10*/  HMMA.16816.F32.BF16 R100, R12, R42, RZ ;  /* 0x0000002a0c64723c */ /* 0x000fe200000418ff */
[----:B------:R-:W-:Y:S02]  /*fa20*/  IMAD.MOV.U32 R25, RZ, RZ, R72 ;  /* 0x000000ffff197224 */ /* 0x000fe400078e0048 */
[----:B------:R-:W-:-:S02]  /*fa30*/  IMAD.MOV.U32 R24, RZ, RZ, R73 ;  /* 0x000000ffff187224 */ /* 0x000fc400078e0049 */
[----:B------:R-:W-:Y:S02]  /*fa40*/  IMAD.MOV.U32 R22, RZ, RZ, R74 ;  /* 0x000000ffff167224 */ /* 0x000fe400078e004a */
[----:B------:R-:W-:Y:S01]  /*fa50*/  IMAD.MOV.U32 R21, RZ, RZ, R75 ;  /* 0x000000ffff157224 */ /* 0x000fe200078e004b */
[C---:B------:R-:W-:Y:S08]  /*fa60*/  HMMA.16816.F32.BF16 R84, R12.reuse, R54, RZ ;  /* 0x000000360c54723c */ /* 0x040ff000000418ff */
[----:B------:R-:W-:Y:S08]  /*fa70*/  HMMA.16816.F32.BF16 R76, R12, R62, RZ ;  /* 0x0000003e0c4c723c */ /* 0x000ff000000418ff */
[----:B------:R-:W-:Y:S08]  /*fa80*/  HMMA.16816.F32.BF16 R40, R16, R42, RZ ;  /* 0x0000002a1028723c */ /* 0x000ff000000418ff */
[C---:B------:R-:W-:Y:S07]  /*fa90*/  HMMA.16816.F32.BF16 R148, R4.reuse, R48, R88 ;  /* 0x000000300494723c */ /* 0x040fee0000041858 */
[----:B------:R-:W-:Y:S01]  /*faa0*/  IMAD.MOV.U32 R48, RZ, RZ, R104 ;  /* 0x000000ffff307224 */ /* 0x000fe200078e0068 */
[----:B------:R-:W-:Y:S01]  /*fab0*/  HMMA.16816.F32.BF16 R144, R4, R56, R96 ;  /* 0x000000380490723c */ /* 0x000fe20000041860 */
[----:B------:R-:W-:-:S07]  /*fac0*/  IMAD.MOV.U32 R49, RZ, RZ, R105 ;  /* 0x000000ffff317224 */ /* 0x000fce00078e0069 */
[C---:B------:R-:W-:Y:S08]  /*fad0*/  HMMA.16816.F32.BF16 R216, R4.reuse, R68, R80 ;  /* 0x0000004404d8723c */ /* 0x040ff00000041850 */
[----:B------:R-:W-:Y:S08]  /*fae0*/  HMMA.16816.F32.BF16 R184, R4, R66, R92 ;  /* 0x0000004204b8723c */ /* 0x000ff0000004185c */
[C---:B------:R-:W-:Y:S08]  /*faf0*/  HMMA.16816.F32.BF16 R88, R12.reuse, R52, RZ ;  /* 0x000000340c58723c */ /* 0x040ff000000418ff */
[C---:B------:R-:W-:Y:S08]  /*fb00*/  HMMA.16816.F32.BF16 R80, R12.reuse, R60, RZ ;  /* 0x0000003c0c50723c */ /* 0x040ff000000418ff */
[C---:B------:R-:W-:Y:S08]  /*fb10*/  HMMA.16816.F32.BF16 R104, R12.reuse, R46, RZ ;  /* 0x0000002e0c68723c */ /* 0x040ff000000418ff */
[----:B------:R-:W-:Y:S08]  /*fb20*/  HMMA.16816.F32.BF16 R96, R12, R26, RZ ;  /* 0x0000001a0c60723c */ /* 0x000ff000000418ff */
[C---:B-1----:R-:W-:Y:S08]  /*fb30*/  HMMA.16816.F32.BF16 R92, R4.reuse, R38, R84 ;  /* 0x00000026045c723c */ /* 0x042ff00000041854 */
[C---:B------:R-:W-:Y:S08]  /*fb40*/  HMMA.16816.F32.BF16 R100, R4.reuse, R50, R100 ;  /* 0x000000320464723c */ /* 0x040ff00000041864 */
[----:B------:R-:W-:Y:S07]  /*fb50*/  HMMA.16816.F32.BF16 R84, R4, R34, R76 ;  /* 0x000000220454723c */ /* 0x000fee000004184c */
        /* <DEDUP_REMOVED lines=28> */
[----:B------:R1:W-:Y:S03]  /*fd20*/  MUFU.EX2 R17, R4 ;  /* 0x0000000400117308 */ /* 0x0003e60000000800 */
[C---:B------:R-:W-:Y:S08]  /*fd30*/  HMMA.16816.F32.BF16 R24, R8.reuse, R70, R24 ;  /* 0x000000460818723c */ /* 0x040ff00000041818 */
[----:B------:R-:W-:Y:S01]  /*fd40*/  HMMA.16816.F32.BF16 R28, R8, R66, R28 ;  /* 0x00000042081c723c */ /* 0x000fe2000004181c */
[----:B------:R-:W-:Y:S01]  /*fd50*/  LDSM.16.MT88.4 R64, [R189+0x1400] ;  /* 0x00140000bd40783b */ /* 0x000fe20000004200 */
[----:B-1----:R-:W-:-:S06]  /*fd60*/  FFMA.FTZ R4, R133, c[0x0][0x2d0], -R20 ;  /* 0x0000b40085047a23 */ /* 0x002fcc0000010814 */
[----:B------:R-:W-:Y:S01]  /*fd70*/  HMMA.16816.F32.BF16 R36, R8, R38, R52 ;  /* 0x000000260824723c */ /* 0x000fe20000041834 */
[----:B------:R1:W-:Y:S02]  /*fd80*/  MUFU.EX2 R21, R4 ;  /* 0x0000000400157308 */ /* 0x0003e40000000800 */
[----:B-1----:R-:W-:Y:S02]  /*fd90*/  FFMA.FTZ R4, R132, c[0x0][0x2d0], -R20 ;  /* 0x0000b40084047a23 */ /* 0x002fe40000010814 */
[----:B------:R-:W1:Y:S01]  /*fda0*/  LDSM.16.MT88.4 R132, [R189+0x800] ;  /* 0x00080000bd84783b */ /* 0x000e620000004200 */
[----:B------:R-:W-:-:S03]  /*fdb0*/  FADD.FTZ R20, R137, R136 ;  /* 0x0000008889147221 */ /* 0x000fc60000010000 */
[----:B------:R2:W-:Y:S01]  /*fdc0*/  MUFU.EX2 R22, R4 ;  /* 0x0000000400167308 */ /* 0x0005e20000000800 */
[----:B------:R-:W-:Y:S02]  /*fdd0*/  FADD.FTZ R20, R224, R20 ;  /* 0x00000014e0147221 */ /* 0x000fe40000010000 */
[----:B--2---:R-:W-:-:S05]  /*fde0*/  FFMA.FTZ R4, R131, c[0x0][0x2d0], -R3 ;  /* 0x0000b40083047a23 */ /* 0x004fca0000010803 */
[----:B------:R2:W-:Y:S02]  /*fdf0*/  MUFU.EX2 R16, R4 ;  /* 0x0000000400107308 */ /* 0x0005e40000000800 */
[----:B--2---:R-:W-:-:S06]  /*fe00*/  FFMA.FTZ R4, R130, c[0x0][0x2d0], -R3 ;  /* 0x0000b40082047a23 */ /* 0x004fcc0000010803 */
[----:B------:R2:W-:Y:S02]  /*fe10*/  MUFU.EX2 R15, R4 ;  /* 0x00000004000f7308 */ /* 0x0005e40000000800 */
[--C-:B--2---:R-:W-:Y:S02]  /*fe20*/  FFMA.FTZ R4, R129, c[0x0][0x2d0], -R3.reuse ;  /* 0x0000b40081047a23 */ /* 0x104fe40000010803 */
[----:B------:R-:W-:-:S04]  /*fe30*/  FFMA.FTZ R3, R128, c[0x0][0x2d0], -R3 ;  /* 0x0000b40080037a23 */ /* 0x000fc80000010803 */
[----:B------:R2:W-:Y:S08]  /*fe40*/  MUFU.EX2 R14, R4 ;  /* 0x00000004000e7308 */ /* 0x0005f00000000800 */
[----:B------:R3:W-:Y:S01]  /*fe50*/  MUFU.EX2 R13, R3 ;  /* 0x00000003000d7308 */ /* 0x0007e20000000800 */
[----:B--2---:R-:W-:Y:S01]  /*fe60*/  LDSM.16.MT88.4 R4, [R190+0x2000] ;  /* 0x00200000be04783b */ /* 0x004fe20000004200 */
[----:B---3--:R-:W-:-:S06]  /*fe70*/  FFMA.FTZ R3, R125, c[0x0][0x2d0], -R2 ;  /* 0x0000b4007d037a23 */ /* 0x008fcc0000010802 */
[----:B------:R2:W-:Y:S02]  /*fe80*/  MUFU.EX2 R12, R3 ;  /* 0x00000003000c7308 */ /* 0x0005e40000000800 */
[----:B--2---:R-:W-:-:S06]  /*fe90*/  FFMA.FTZ R3, R127, c[0x0][0x2d0], -R2 ;  /* 0x0000b4007f037a23 */ /* 0x004fcc0000010802 */
[----:B------:R2:W3:Y:S02]  /*fea0*/  MUFU.EX2 R11, R3 ;  /* 0x00000003000b7308 */ /* 0x0004e40000000800 */
[--C-:B--2---:R-:W-:Y:S01]  /*feb0*/  FFMA.FTZ R3, R126, c[0x0][0x2d0], -R2.reuse ;  /* 0x0000b4007e037a23 */ /* 0x104fe20000010802 */
[----:B---3--:R-:W-:Y:S01]  /*fec0*/  F2FP.BF16.PACK_AB R160, R11, R12 ;  /* 0x0000000c0ba0723e */ /* 0x008fe200000010ff */
[----:B------:R-:W-:-:S04]  /*fed0*/  FFMA.FTZ R2, R124, c[0x0][0x2d0], -R2 ;  /* 0x0000b4007c027a23 */ /* 0x000fc80000010802 */
[----:B------:R-:W-:Y:S01]  /*fee0*/  MUFU.EX2 R10, R3 ;  /* 0x00000003000a7308 */ /* 0x000fe20000000800 */
[----:B------:R-:W2:Y:S07]  /*fef0*/  LDSM.16.MT88.4 R124, [R190+0x800] ;  /* 0x00080000be7c783b */ /* 0x000eae0000004200 */
[----:B------:R3:W4:Y:S02]  /*ff00*/  MUFU.EX2 R9, R2 ;  /* 0x0000000200097308 */ /* 0x0007240000000800 */
[----:B---3--:R-:W-:Y:S01]  /*ff10*/  FFMA.FTZ R2, R109, c[0x0][0x2d0], -R0 ;  /* 0x0000b4006d027a23 */ /* 0x008fe20000010800 */
[----:B----4-:R-:W-:-:S02]  /*ff20*/  F2FP.BF16.PACK_AB R162, R9, R10 ;  /* 0x0000000a09a2723e */ /* 0x010fc400000010ff */
[----:B------:R-:W-:-:S03]  /*ff30*/  F2FP.BF16.PACK_AB R109, R15, R16 ;  /* 0x000000100f6d723e */ /* 0x000fc600000010ff */
[----:B------:R3:W-:Y:S02]  /*ff40*/  MUFU.EX2 R8, R2 ;  /* 0x0000000200087308 */ /* 0x0007e40000000800 */
[----:B---3--:R-:W-:Y:S01]  /*ff50*/  FFMA.FTZ R2, R108, c[0x0][0x2d0], -R0 ;  /* 0x0000b4006c027a23 */ /* 0x008fe20000010800 */
[----:B------:R-:W-:-:S05]  /*ff60*/  F2FP.BF16.PACK_AB R108, R17, R18 ;  /* 0x00000012116c723e */ /* 0x000fca00000010ff */
[----:B------:R3:W4:Y:S02]  /*ff70*/  MUFU.EX2 R3, R2 ;  /* 0x0000000200037308 */ /* 0x0007240000000800 */
[--C-:B---3--:R-:W-:Y:S01]  /*ff80*/  FFMA.FTZ R2, R110, c[0x0][0x2d0], -R0.reuse ;  /* 0x0000b4006e027a23 */ /* 0x108fe20000010800 */
[----:B----4-:R-:W-:Y:S01]  /*ff90*/  F2FP.BF16.PACK_AB R161, R3, R8 ;  /* 0x0000000803a1723e */ /* 0x010fe200000010ff */
[----:B------:R-:W-:Y:S01]  /*ffa0*/  FFMA.FTZ R0, R111, c[0x0][0x2d0], -R0 ;  /* 0x0000b4006f007a23 */ /* 0x000fe20000010800 */
[----:B------:R-:W-:Y:S02]  /*ffb0*/  F2FP.BF16.PACK_AB R110, R22, R21 ;  /* 0x00000015166e723e */ /* 0x000fe400000010ff */
[----:B------:R-:W-:Y:S01]  /*ffc0*/  F2FP.BF16.PACK_AB R111, R13, R14 ;  /* 0x0000000e0d6f723e */ /* 0x000fe200000010ff */
[----:B------:R-:W-:Y:S06]  /*ffd0*/  MUFU.EX2 R2, R2 ;  /* 0x0000000200027308 */ /* 0x000fec0000000800 */
[C---:B-1----:R-:W-:Y:S02]  /*ffe0*/  HMMA.16816.F32.BF16 R136, R108.reuse, R132, R140 ;  /* 0x000000846c88723c */ /* 0x042fe4000004188c */
[----:B------:R-:W1:Y:S06]  /*fff0*/  MUFU.EX2 R0, R0 ;  /* 0x0000000000007308 */ /* 0x000e6c0000000800 */
[C---:B--2---:R-:W-:Y:S08]  /*10000*/  HMMA.16816.F32.BF16 R128, R108.reuse, R124, R152 ;  /* 0x0000007c6c80723c */ /* 0x044ff00000041898 */
[----:B------:R-:W-:Y:S01]  /*10010*/  HMMA.16816.F32.BF16 R52, R108, R64, R220 ;  /* 0x000000406c34723c */ /* 0x000fe200000418dc */
[----:B-1----:R-:W-:-:S07]  /*10020*/  F2FP.BF16.PACK_AB R163, R0, R2 ;  /* 0x0000000200a3723e */ /* 0x002fce00000010ff */
[----:B------:R-:W-:Y:S08]  /*10030*/  HMMA.16816.F32.BF16 R68, R108, R80, R48 ;  /* 0x000000506c44723c */ /* 0x000ff00000041830 */
[C---:B------:R-:W-:Y:S01]  /*10040*/  HMMA.16816.F32.BF16 R60, R160.reuse, R66, R96 ;  /* 0x00000042a03c723c */ /* 0x040fe20000041860 */
[----:B------:R-:W1:Y:S07]  /*10050*/  LDSM.16.MT88.4 R96, [R189+0x2000] ;  /* 0x00200000bd60783b */ /* 0x000e6e0000004200 */
[C---:B------:R-:W-:Y:S08]  /*10060*/  HMMA.16816.F32.BF16 R140, R160.reuse, R132, R144 ;  /* 0x00000084a08c723c */ /* 0x040ff00000041890 */
[C---:B------:R-:W-:Y:S08]  /*10070*/  HMMA.16816.F32.BF16 R144, R160.reuse, R134, R104 ;  /* 0x00000086a090723c */ /* 0x040ff00000041868 */
[C---:B------:R-:W-:Y:S08]  /*10080*/  HMMA.16816.F32.BF16 R152, R160.reuse, R126, R100 ;  /* 0x0000007ea098723c */ /* 0x040ff00000041864 */
[-C--:B------:R-:W-:Y:S08]  /*10090*/  HMMA.16816.F32.BF16 R104, R160, R4.reuse, R232 ;  /* 0x00000004a068723c */ /* 0x080ff000000418e8 */
[----:B------:R-:W-:Y:S07]  /*100a0*/  HMMA.16816.F32.BF16 R100, R108, R4, R208 ;  /* 0x000000046c64723c */ /* 0x000fee00000418d0 */
[----:B------:R-:W-:Y:S01]  /*100b0*/  FADD.FTZ R4, R170, R167 ;  /* 0x000000a7aa047221 */ /* 0x000fe20000010000 */
[----:B------:R-:W-:Y:S01]  /*100c0*/  HMMA.16816.F32.BF16 R56, R160, R64, R216 ;  /* 0x00000040a038723c */ /* 0x000fe200000418d8 */
[----:B------:R-:W-:-:S02]  /*100d0*/  FADD.FTZ R5, R173, R23 ;  /* 0x00000017ad057221 */ /* 0x000fc40000010000 */
[----:B------:R-:W-:Y:S02]  /*100e0*/  FADD.FTZ R4, R169, R4 ;  /* 0x00000004a9047221 */ /* 0x000fe40000010000 */
[----:B------:R-:W-:Y:S02]  /*100f0*/  FADD.FTZ R23, R179, R19 ;  /* 0x00000013b3177221 */ /* 0x000fe40000010000 */
[----:B------:R-:W-:Y:S01]  /*10100*/  FADD.FTZ R19, R171, R4 ;  /* 0x00000004ab137221 */ /* 0x000fe20000010000 */
[----:B------:R-:W-:Y:S07]  /*10110*/  HMMA.16816.F32.BF16 R64, R108, R66, R24 ;  /* 0x000000426c40723c */ /* 0x000fee0000041818 */
        /* <DEDUP_REMOVED lines=11> */
[----:B-1----:R-:W-:Y:S01]  /*101d0*/  HMMA.16816.F32.BF16 R88, R160, R96, R88 ;  /* 0x00000060a058723c */ /* 0x002fe20000041858 */
[----:B------:R-:W-:Y:S01]  /*101e0*/  IADD3 R203, R225, -0x2, RZ ;  /* 0xfffffffee1cb7810 */ /* 0x000fe20007ffe0ff */
[----:B------:R-:W-:-:S03]  /*101f0*/  FADD.FTZ R5, R183, R5 ;  /* 0x00000005b7057221 */ /* 0x000fc60000010000 */
[----:B------:R-:W-:Y:S01]  /*10200*/  ISETP.GE.AND P0, PT, R203, R250, PT ;  /* 0x000000facb00720c */ /* 0x000fe20003f06270 */
[----:B------:R-:W-:Y:S02]  /*10210*/  FADD.FTZ R5, R16, R5 ;  /* 0x0000000510057221 */ /* 0x000fe40000010000 */
[----:B------:R-:W-:Y:S02]  /*10220*/  HMMA.16816.F32.BF16 R76, R160, R82, R184 ;  /* 0x00000052a04c723c */ /* 0x000fe400000418b8 */
[----:B------:R-:W-:-:S04]  /*10230*/  FADD.FTZ R5, R15, R5 ;  /* 0x000000050f057221 */ /* 0x000fc80000010000 */
[----:B------:R-:W-:Y:S02]  /*10240*/  FADD.FTZ R5, R14, R5 ;  /* 0x000000050e057221 */ /* 0x000fe40000010000 */
[----:B------:R-:W-:Y:S02]  /*10250*/  HMMA.16816.F32.BF16 R92, R160, R98, R92 ;  /* 0x00000062a05c723c */ /* 0x000fe4000004185c */
[----:B------:R-:W-:-:S06]  /*10260*/  FADD.FTZ R208, R13, R5 ;  /* 0x000000050dd07221 */ /* 0x000fcc0000010000 */
[----:B------:R-:W-:Y:S08]  /*10270*/  HMMA.16816.F32.BF16 R160, R160, R6, R84 ;  /* 0x00000006a0a0723c */ /* 0x000ff00000041854 */
[C---:B------:R-:W-:Y:S08]  /*10280*/  HMMA.16816.F32.BF16 R84, R108.reuse, R96, R204 ;  /* 0x000000606c54723c */ /* 0x040ff000000418cc */
[C---:B------:R-:W-:Y:S08]  /*10290*/  HMMA.16816.F32.BF16 R132, R108.reuse, R134, R44 ;  /* 0x000000866c84723c */ /* 0x040ff0000004182c */
[C---:B------:R-:W-:Y:S08]  /*102a0*/  HMMA.16816.F32.BF16 R124, R108.reuse, R126, R40 ;  /* 0x0000007e6c7c723c */ /* 0x040ff00000041828 */
[C---:B------:R-:W-:Y:S08]  /*102b0*/  HMMA.16816.F32.BF16 R80, R108.reuse, R82, R28 ;  /* 0x000000526c50723c */ /* 0x040ff0000004181c */
[C---:B------:R-:W-:Y:S08]  /*102c0*/  HMMA.16816.F32.BF16 R96, R108.reuse, R98, R36 ;  /* 0x000000626c60723c */ /* 0x040ff00000041824 */
        /* <DEDUP_REMOVED lines=20> */
[----:B------:R-:W-:Y:S01]  /*10410*/  FADD.FTZ R227, R0, R2 ;  /* 0x0000000200e37221 */ /* 0x000fe20000010000 */
[----:B------:R-:W-:Y:S05]  /*10420*/  @!P0 BRA `(.L_x_1686) ;  /* 0x0000277000008947 */ /* 0x000fea0003800000 */
[----:B------:R-:W-:Y:S02]  /*10430*/  ISETP.GT.AND P0, PT, R228, 0x3f, PT ;  /* 0x0000003fe400780c */ /* 0x000fe40003f04270 */
[----:B------:R-:W-:Y:S02]  /*10440*/  ISETP.GE.AND P5, PT, R248, c[0x0][0x1d4], PT ;  /* 0x00007500f8007a0c */ /* 0x000fe40003fa6270 */
[----:B------:R-:W-:Y:S02]  /*10450*/  ISETP.GE.AND P4, PT, R245, c[0x0][0x1d4], PT ;  /* 0x00007500f5007a0c */ /* 0x000fe40003f86270 */
[----:B------:R-:W-:Y:S02]  /*10460*/  ISETP.GE.AND P3, PT, R246, c[0x0][0x1d4], PT ;  /* 0x00007500f6007a0c */ /* 0x000fe40003f66270 */
.L_x_1689:
[----:B------:R-:W-:Y:S04]  /*10470*/  DEPBAR.LE SB0, 0x0 ;  /* 0x000080000000791a */ /* 0x000fe80000000000 */
[----:B------:R-:W-:Y:S01]  /*10480*/  WARPSYNC 0xffffffff ;  /* 0xffffffff00007948 */ /* 0x000fe20003800000 */
[----:B------:R-:W-:Y:S01]  /*10490*/  BAR.SYNC.DEFER_BLOCKING 0x0 ;  /* 0x0000000000007b1d */ /* 0x000fe20000010000 */
[----:B------:R-:W-:Y:S01]  /*104a0*/  SHF.R.S32.HI R0, RZ, 0x1f, R203 ;  /* 0x0000001fff007819 */ /* 0x000fe200000114cb */
[C---:B------:R-:W-:Y:S01]  /*104b0*/  IMAD.WIDE.U32 R2, R203.reuse, c[0x0][0x208], RZ ;  /* 0x00008200cb027a25 */ /* 0x040fe200078e00ff */
[----:B------:R-:W-:Y:S03]  /*104c0*/  MOV R114, R118 ;  /* 0x0000007600727202 */ /* 0x000fe60000000f00 */
[----:B------:R-:W-:Y:S02]  /*104d0*/  IMAD R0, R0, c[0x0][0x208], RZ ;  /* 0x0000820000007a24 */ /* 0x000fe400078e02ff */
[----:B------:R-:W-:Y:S02]  /*104e0*/  IMAD.MOV.U32 R29, RZ, RZ, c[0x0][0x208] ;  /* 0x00008200ff1d7624 */ /* 0x000fe400078e00ff */
[----:B------:R-:W-:Y:S02]  /*104f0*/  IMAD R0, R203, c[0x0][0x20c], R0 ;  /* 0x00008300cb007a24 */ /* 0x000fe400078e0200 */
[----:B------:R-:W-:Y:S02]  /*10500*/  IMAD.MOV.U32 R30, RZ, RZ, c[0x0][0x20c] ;  /* 0x00008300ff1e7624 */ /* 0x000fe400078e00ff */
[----:B------:R-:W-:Y:S02]  /*10510*/  IMAD.IADD R0, R3, 0x1, R0 ;  /* 0x0000000103007824 */ /* 0x000fe400078e0200 */
[----:B------:R-:W-:Y:S04]  /*10520*/  IMAD.WIDE.U32 R2, R2, 0x30, RZ ;  /* 0x0000003002027825 */ /* 0x000fe800078e00ff */
[----:B------:R-:W-:Y:S01]  /*10530*/  IMAD.MOV.U32 R112, RZ, RZ, R119 ;  /* 0x000000ffff707224 */ /* 0x000fe200078e0077 */
        /* <DEDUP_REMOVED lines=13> */
[----:B------:R-:W-:Y:S04]  /*10610*/  IADD3 R0, P0, R242, R2, RZ ;  /* 0x00000002f2007210 */ /* 0x000fe80007f1e0ff */
[----:B------:R-:W-:Y:S01]  /*10620*/  IMAD.IADD R3, R3, 0x1, R20 ;  /* 0x0000000103037824 */ /* 0x000fe200078e0214 */
[----:B------:R-:W2:Y:S01]  /*10630*/  LDSM.16.M88.4 R180, [R201] ;  /* 0x00000000c9b4783b */ /* 0x000ea20000000200 */
[C---:B---3--:R-:W-:Y:S03]  /*10640*/  HMMA.16816.F32.BF16 R8, R44.reuse, R16, RZ ;  /* 0x000000102c08723c */ /* 0x048fe600000418ff */
[----:B------:R-:W-:Y:S02]  /*10650*/  IADD3.X R28, R3, R244, RZ, P0, !PT ;  /* 0x000000f4031c7210 */ /* 0x000fe400007fe4ff */
[----:B------:R-:W3:Y:S01]  /*10660*/  LDSM.16.M88.4 R184, [R200] ;  /* 0x00000000c8b8783b */ /* 0x000ee20000000200 */
[C---:B------:R-:W-:Y:S02]  /*10670*/  @!P6 LEA R24, P1, R29.reuse, R2, 0x5 ;  /* 0x000000021d18e211 */ /* 0x040fe400078228ff */
[C---:B------:R-:W-:Y:S01]  /*10680*/  LEA R2, P0, R0.reuse, c[0x0][0x1f8], 0x1 ;  /* 0x00007e0000027a11 */ /* 0x040fe200078008ff */
        /* <DEDUP_REMOVED lines=9> */
[----:B------:R-:W-:Y:S01]  /*10720*/  @!P6 IMAD.X R0, R29, 0x1, R244, P2 ;  /* 0x000000011d00e824 */ /* 0x000fe200010e06f4 */
[C---:B------:R-:W-:Y:S03]  /*10730*/  @!P6 LEA R36, P0, R37.reuse, c[0x0][0x1f8], 0x1 ;  /* 0x00007e002524ea11 */ /* 0x040fe600078008ff */
[----:B------:R1:W-:Y:S01]  /*10740*/  LDGSTS.E.BYPASS.LTC128B.128 [R202+0x2480], [R2.64+0x40], !P4 ;  /* 0x0248004002ca7fae */ /* 0x0003e2000e101d46 */
[-C--:B----4-:R-:W-:Y:S03]  /*10750*/  HMMA.16816.F32.BF16 R20, R48, R32.reuse, RZ ;  /* 0x000000203014723c */ /* 0x090fe600000418ff */
[----:B------:R-:W-:Y:S02]  /*10760*/  @!P6 LEA.HI.X R37, R37, c[0x0][0x1fc], R0, 0x1, P0 ;  /* 0x00007f002525ea11 */ /* 0x000fe400000f0c00 */
[----:B------:R-:W-:Y:S01]  /*10770*/  ISETP.GT.AND P2, PT, R203, R250, PT ;  /* 0x000000facb00720c */ /* 0x000fe20003f44270 */
[----:B------:R4:W-:Y:S01]  /*10780*/  LDGSTS.E.BYPASS.LTC128B.128 [R202+0x3080], [R2.64+0x80], !P5 ;  /* 0x0308008002ca7fae */ /* 0x0009e2000e901d46 */
[----:B------:R-:W-:Y:S01]  /*10790*/  MOV R0, R120 ;  /* 0x0000007800007202 */ /* 0x000fe20000000f00 */
[C---:B------:R-:W-:Y:S04]  /*107a0*/  HMMA.16816.F32.BF16 R24, R44.reuse, R32, RZ ;  /* 0x000000202c18723c */ /* 0x040fe800000418ff */
[----:B------:R5:W-:Y:S04]  /*107b0*/  @!P6 LDGSTS.E.BYPASS.LTC128B.128 [R202+0x2080], [R36.64], !P3 ;  /* 0x0208000024caefae */ /* 0x000be8000d901d46 */
[-C--:B------:R-:W-:Y:S02]  /*107c0*/  HMMA.16816.F32.BF16 R28, R44, R34.reuse, RZ ;  /* 0x000000222c1c723c */ /* 0x080fe400000418ff */
[----:B------:R5:W-:Y:S06]  /*107d0*/  @!P6 LDGSTS.E.BYPASS.LTC128B.128 [R202+0x2c80], [R36.64+0x40], !P4 ;  /* 0x02c8004024caefae */ /* 0x000bec000e101d46 */
[----:B------:R5:W-:Y:S01]  /*107e0*/  @!P6 LDGSTS.E.BYPASS.LTC128B.128 [R202+0x3880], [R36.64+0x80], !P5 ;  /* 0x0388008024caefae */ /* 0x000be2000e901d46 */
[C---:B------:R-:W-:Y:S05]  /*107f0*/  HMMA.16816.F32.BF16 R32, R48.reuse, R34, RZ ;  /* 0x000000223020723c */ /* 0x040fea00000418ff */
[----:B------:R-:W0:Y:S03]  /*10800*/  LDGDEPBAR ;  /* 0x00000000000079af */ /* 0x000e260000000000 */
[-C--:B-----5:R-:W-:Y:S08]  /*10810*/  HMMA.16816.F32.BF16 R36, R48, R164.reuse, RZ ;  /* 0x000000a43024723c */ /* 0x0a0ff000000418ff */
[C---:B------:R-:W-:Y:S08]  /*10820*/  HMMA.16816.F32.BF16 R40, R44.reuse, R164, RZ ;  /* 0x000000a42c28723c */ /* 0x040ff000000418ff */
[-C--:B------:R-:W-:Y:S08]  /*10830*/  HMMA.16816.F32.BF16 R44, R44, R166.reuse, RZ ;  /* 0x000000a62c2c723c */ /* 0x080ff000000418ff */
[----:B------:R-:W-:Y:S01]  /*10840*/  HMMA.16816.F32.BF16 R48, R48, R166, RZ ;  /* 0x000000a63030723c */ /* 0x000fe200000418ff */
[----:B------:R-:W-:Y:S07]  /*10850*/  LDSM.16.M88.4 R164, [R191+0x2000] ;  /* 0x00200000bfa4783b */ /* 0x000fee0000000200 */
[-C--:B------:R-:W-:Y:S08]  /*10860*/  HMMA.16816.F32.BF16 R4, R168, R172.reuse, R4 ;  /* 0x000000aca804723c */ /* 0x080ff00000041804 */
[C---:B-1----:R-:W-:Y:S08]  /*10870*/  HMMA.16816.F32.BF16 R8, R176.reuse, R172, R8 ;  /* 0x000000acb008723c */ /* 0x042ff00000041808 */
        /* <DEDUP_REMOVED lines=30> */
[----:B------:R-:W5:Y:S01]  /*10a60*/  LDSM.16.M88.4 R180, [R197] ;  /* 0x00000000c5b4783b */ /* 0x000f620000000200 */
        /* <DEDUP_REMOVED lines=10> */
[-C--:B-----5:R-:W-:Y:S08]  /*10b10*/  HMMA.16816.F32.BF16 R36, R168, R180.reuse, R36 ;  /* 0x000000b4a824723c */ /* 0x0a0ff00000041824 */
[C---:B------:R-:W-:Y:S08]  /*10b20*/  HMMA.16816.F32.BF16 R40, R176.reuse, R180, R40 ;  /* 0x000000b4b028723c */ /* 0x040ff00000041828 */
[-C--:B------:R-:W-:Y:S01]  /*10b30*/  HMMA.16816.F32.BF16 R44, R176, R182.reuse, R44 ;  /* 0x000000b6b02c723c */ /* 0x080fe2000004182c */
[----:B------:R-:W2:Y:S07]  /*10b40*/  LDSM.16.M88.4 R176, [R191+0x5000] ;  /* 0x00500000bfb0783b */ /* 0x000eae0000000200 */
[----:B------:R-:W-:Y:S01]  /*10b50*/  HMMA.16816.F32.BF16 R48, R168, R182, R48 ;  /* 0x000000b6a830723c */ /* 0x000fe20000041830 */
[----:B------:R-:W3:Y:S06]  /*10b60*/  LDSM.16.M88.4 R168, [R188+0x1c00] ;  /* 0x001c0000bca8783b */ /* 0x000eec0000000200 */
[----:B------:R-:W5:Y:S01]  /*10b70*/  LDSM.16.M88.4 R180, [R188+0x2000] ;  /* 0x00200000bcb4783b */ /* 0x000f620000000200 */
        /* <DEDUP_REMOVED lines=15> */
[----:B------:R-:W3:Y:S06]  /*10c70*/  LDSM.16.M88.4 R164, [R195] ;  /* 0x00000000c3a4783b */ /* 0x000eec0000000200 */
[----:B------:R-:W5:Y:S01]  /*10c80*/  LDSM.16.M88.4 R180, [R194] ;  /* 0x00000000c2b4783b */ /* 0x000f620000000200 */
        /* <DEDUP_REMOVED lines=10> */
[-C--:B-----5:R-:W-:Y:S08]  /*10d30*/  HMMA.16816.F32.BF16 R36, R168, R180.reuse, R36 ;  /* 0x000000b4a824723c */ /* 0x0a0ff00000041824 */
[C---:B------:R-:W-:Y:S08]  /*10d40*/  HMMA.16816.F32.BF16 R40, R176.reuse, R180, R40 ;  /* 0x000000b4b028723c */ /* 0x040ff00000041828 */
[-C--:B------:R-:W-:Y:S08]  /*10d50*/  HMMA.16816.F32.BF16 R44, R176, R182.reuse, R44 ;  /* 0x000000b6b02c723c */ /* 0x080ff0000004182c */
[----:B------:R-:W-:Y:S01]  /*10d60*/  HMMA.16816.F32.BF16 R48, R168, R182, R48 ;  /* 0x000000b6a830723c */ /* 0x000fe20000041830 */
[----:B------:R-:W-:Y:S07]  /*10d70*/  @!UPT UIADD3 URZ, URZ, URZ, URZ ;  /* 0x0000003f3f3ff290 */ /* 0x000fee000fffe03f */
[----:B------:R-:W-:-:S11]  /*10d80*/  @!P2 BRA `(.L_x_1688) ;  /* 0x000002a00000a947 */ /* 0x000fd60003800000 */
[----:B----4-:R-:W-:Y:S04]  /*10d90*/  IADD3 R113, -R238, 0x30, RZ ;  /* 0x00000030ee717810 */ /* 0x010fe80007ffe1ff */
        /* <DEDUP_REMOVED lines=41> */
.L_x_1688:
[----:B----4-:R-:W-:Y:S05]  /*11030*/  BSYNC B0 ;  /* 0x0000000000007941 */ /* 0x010fea0003800000 */
.L_x_1687:
[----:B-1----:R-:W-:Y:S01]  /*11040*/  FMNMX.FTZ R2, R4, R120, !PT ;  /* 0x0000007804027209 */ /* 0x002fe20007810000 */
        /* <DEDUP_REMOVED lines=31> */
[----:B------:R-:W-:Y:S01]  /*11240*/  IADD3 R203, R203, -0x1, RZ ;  /* 0xffffffffcbcb7810 */ /* 0x000fe20007ffe0ff */
[----:B------:R-:W1:Y:S01]  /*11250*/  SHFL.BFLY PT, R120, R3, 0x2, 0x1f ;  /* 0x0c401f0003787f89 */ /* 0x000e6200000e0000 */
[----:B------:R-:W-:Y:S04]  /*11260*/  FMNMX.FTZ R113, R28, R113, !PT ;  /* 0x000000711c717209 */ /* 0x000fe80007810000 */
[----:B------:R-:W-:Y:S04]  /*11270*/  FMNMX.FTZ R113, R29, R113, !PT ;  /* 0x000000711d717209 */ /* 0x000fe80007810000 */
[----:B------:R-:W-:Y:S04]  /*11280*/  FMNMX.FTZ R113, R40, R113, !PT ;  /* 0x0000007128717209 */ /* 0x000fe80007810000 */
[----:B------:R-:W-:Y:S04]  /*11290*/  FMNMX.FTZ R113, R41, R113, !PT ;  /* 0x0000007129717209 */ /* 0x000fe80007810000 */
[----:B------:R-:W-:Y:S02]  /*112a0*/  FMNMX.FTZ R113, R44, R113, !PT ;  /* 0x000000712c717209 */ /* 0x000fe40007810000 */
[----:B-1----:R-:W-:Y:S02]  /*112b0*/  FMNMX.FTZ R3, R3, R120, !PT ;  /* 0x0000007803037209 */ /* 0x002fe40007810000 */
[----:B------:R-:W-:Y:S02]  /*112c0*/  FMNMX.FTZ R2, R2, R118, !PT ;  /* 0x0000007602027209 */ /* 0x000fe40007810000 */
[----:B------:R-:W-:Y:S03]  /*112d0*/  FMNMX.FTZ R118, R10, R115, !PT ;  /* 0x000000730a767209 */ /* 0x000fe60007810000 */
[----:B------:R-:W1:Y:S01]  /*112e0*/  SHFL.BFLY PT, R164, R2, 0x1, 0x1f ;  /* 0x0c201f0002a47f89 */ /* 0x000e6200000e0000 */
[----:B------:R-:W-:Y:S04]  /*112f0*/  FMNMX.FTZ R118, R11, R118, !PT ;  /* 0x000000760b767209 */ /* 0x000fe80007810000 */
[----:B------:R-:W-:Y:S04]  /*11300*/  FMNMX.FTZ R118, R14, R118, !PT ;  /* 0x000000760e767209 */ /* 0x000fe80007810000 */
[----:B------:R-:W-:Y:S04]  /*11310*/  FMNMX.FTZ R118, R15, R118, !PT ;  /* 0x000000760f767209 */ /* 0x000fe80007810000 */
[----:B------:R-:W-:Y:S02]  /*11320*/  FMNMX.FTZ R119, R26, R118, !PT ;  /* 0x000000761a777209 */ /* 0x000fe40007810000 */
[----:B------:R-:W-:Y:S02]  /*11330*/  FMNMX.FTZ R118, R45, R113, !PT ;  /* 0x000000712d767209 */ /* 0x000fe40007810000 */
[----:B------:R-:W-:Y:S02]  /*11340*/  FMNMX.FTZ R113, R27, R119, !PT ;  /* 0x000000771b717209 */ /* 0x000fe40007810000 */
[----:B------:R-:W2:Y:S02]  /*11350*/  SHFL.BFLY PT, R119, R3, 0x1, 0x1f ;  /* 0x0c201f0003777f89 */ /* 0x000ea400000e0000 */
[----:B------:R-:W-:Y:S02]  /*11360*/  FMNMX.FTZ R113, R30, R113, !PT ;  /* 0x000000711e717209 */ /* 0x000fe40007810000 */
[----:B-1----:R-:W-:Y:S02]  /*11370*/  FMNMX.FTZ R120, R2, R164, !PT ;  /* 0x000000a402787209 */ /* 0x002fe40007810000 */
[----:B------:R-:W-:Y:S02]  /*11380*/  FMNMX.FTZ R2, R31, R113, !PT ;  /* 0x000000711f027209 */ /* 0x000fe40007810000 */
[----:B------:R-:W1:Y:S01]  /*11390*/  SHFL.BFLY PT, R165, R118, 0x2, 0x1f ;  /* 0x0c401f0076a57f89 */ /* 0x000e6200000e0000 */
[----:B------:R-:W-:Y:S01]  /*113a0*/  FADD.FTZ R0, -R120, R0 ;  /* 0x0000000078007221 */ /* 0x000fe20000010100 */
        /* <DEDUP_REMOVED lines=11> */
[----:B--2---:R-:W-:Y:S01]  /*11460*/  FMNMX.FTZ R119, R3, R119, !PT ;  /* 0x0000007703777209 */ /* 0x004fe20007810000 */
[--C-:B------:R-:W-:Y:S02]  /*11470*/  FFMA.FTZ R187, R36, c[0x0][0x2d0], -R166.reuse ;  /* 0x0000b40024bb7a23 */ /* 0x100fe400000108a6 */
[----:B------:R-:W2:Y:S01]  /*11480*/  SHFL.BFLY PT, R3, R0, 0x2, 0x1f ;  /* 0x0c401f0000037f89 */ /* 0x000ea200000e0000 */
[--C-:B------:R-:W-:Y:S01]  /*11490*/  FFMA.FTZ R186, R37, c[0x0][0x2d0], -R166.reuse ;  /* 0x0000b40025ba7a23 */ /* 0x100fe200000108a6 */
[----:B------:R-:W-:Y:S01]  /*114a0*/  MUFU.EX2 R221, R174 ;  /* 0x000000ae00dd7308 */ /* 0x000fe20000000800 */
[--C-:B------:R-:W-:Y:S09]  /*114b0*/  FFMA.FTZ R185, R48, c[0x0][0x2d0], -R166.reuse ;  /* 0x0000b40030b97a23 */ /* 0x100ff200000108a6 */
[----:B------:R-:W-:Y:S01]  /*114c0*/  MUFU.EX2 R222, R173 ;  /* 0x000000ad00de7308 */ /* 0x000fe20000000800 */
[--C-:B---3--:R-:W-:Y:S01]  /*114d0*/  FFMA.FTZ R2, R4, c[0x0][0x2d0], -R166.reuse ;  /* 0x0000b40004027a23 */ /* 0x108fe200000108a6 */
[----:B-1----:R-:W-:Y:S01]  /*114e0*/  FMNMX.FTZ R4, R118, R165, !PT ;  /* 0x000000a576047209 */ /* 0x002fe20007810000 */
[----:B------:R-:W-:Y:S02]  /*114f0*/  FMUL.FTZ R165, R119, c[0x0][0x2d0] ;  /* 0x0000b40077a57a20 */ /* 0x000fe40000410000 */
[----:B----4-:R-:W-:Y:S02]  /*11500*/  FMUL.FTZ R20, R113, R128 ;  /* 0x0000008071147220 */ /* 0x010fe40000410000 */
[----:B------:R-:W1:Y:S01]  /*11510*/  SHFL.BFLY PT, R118, R4, 0x1, 0x1f ;  /* 0x0c201f0004767f89 */ /* 0x000e6200000e0000 */
[--C-:B------:R-:W-:Y:S02]  /*11520*/  FFMA.FTZ R6, R6, c[0x0][0x2d0], -R165.reuse ;  /* 0x0000b40006067a23 */ /* 0x100fe400000108a5 */
[----:B------:R3:W-:Y:S01]  /*11530*/  MUFU.EX2 R178, R2 ;  /* 0x0000000200b27308 */ /* 0x0007e20000000800 */
[--C-:B------:R-:W-:Y:S01]  /*11540*/  FFMA.FTZ R168, R34, c[0x0][0x2d0], -R165.reuse ;  /* 0x0000b40022a87a23 */ /* 0x100fe200000108a5 */
[----:B--2---:R-:W-:Y:S01]  /*11550*/  FMNMX.FTZ R0, R0, R3, !PT ;  /* 0x0000000300007209 */ /* 0x004fe20007810000 */
[--C-:B------:R-:W-:Y:S02]  /*11560*/  FFMA.FTZ R167, R35, c[0x0][0x2d0], -R165.reuse ;  /* 0x0000b40023a77a23 */ /* 0x100fe400000108a5 */
[----:B------:R-:W-:Y:S01]  /*11570*/  FMUL.FTZ R21, R113, R129 ;  /* 0x0000008171157220 */ /* 0x000fe20000410000 */
[----:B------:R-:W-:Y:S01]  /*11580*/  LDSM.16.MT88.4 R32, [R189] ;  /* 0x00000000bd20783b */ /* 0x000fe20000004200 */
[--C-:B------:R-:W-:Y:S02]  /*11590*/  FFMA.FTZ R170, R22, c[0x0][0x2d0], -R165.reuse ;  /* 0x0000b40016aa7a23 */ /* 0x100fe400000108a5 */
[--C-:B------:R-:W-:Y:S01]  /*115a0*/  FFMA.FTZ R169, R23, c[0x0][0x2d0], -R165.reuse ;  /* 0x0000b40017a97a23 */ /* 0x100fe200000108a5 */
[----:B------:R-:W-:Y:S01]  /*115b0*/  MUFU.EX2 R177, R6 ;  /* 0x0000000600b17308 */ /* 0x000fe20000000800 */
[C---:B------:R-:W-:Y:S02]  /*115c0*/  FMUL.FTZ R48, R113.reuse, R124 ;  /* 0x0000007c71307220 */ /* 0x040fe40000410000 */
[C---:B------:R-:W-:Y:S01]  /*115d0*/  FMUL.FTZ R52, R113.reuse, R52 ;  /* 0x0000003471347220 */ /* 0x040fe20000410000 */
[----:B------:R-:W2:Y:S01]  /*115e0*/  SHFL.BFLY PT, R3, R0, 0x1, 0x1f ;  /* 0x0c201f0000037f89 */ /* 0x000ea200000e0000 */
[C---:B------:R-:W-:Y:S02]  /*115f0*/  FMUL.FTZ R53, R113.reuse, R53 ;  /* 0x0000003571357220 */ /* 0x040fe40000410000 */
[C---:B------:R-:W-:Y:S02]  /*11600*/  FMUL.FTZ R64, R113.reuse, R64 ;  /* 0x0000004071407220 */ /* 0x040fe40000410000 */
[C---:B------:R-:W-:Y:S01]  /*11610*/  FMUL.FTZ R65, R113.reuse, R65 ;  /* 0x0000004171417220 */ /* 0x040fe20000410000 */
[----:B------:R-:W-:Y:S01]  /*11620*/  MUFU.EX2 R217, R170 ;  /* 0x000000aa00d97308 */ /* 0x000fe20000000800 */
[----:B------:R-:W-:Y:S01]  /*11630*/  FMUL.FTZ R68, R113, R68 ;  /* 0x0000004471447220 */ /* 0x000fe20000410000 */
[----:B-1----:R-:W-:Y:S01]  /*11640*/  FMNMX.FTZ R118, R4, R118, !PT ;  /* 0x0000007604767209 */ /* 0x002fe20007810000 */
[----:B------:R-:W-:Y:S02]  /*11650*/  FFMA.FTZ R4, R16, c[0x0][0x2d0], -R166 ;  /* 0x0000b40010047a23 */ /* 0x000fe400000108a6 */
[----:B---3--:R-:W-:Y:S02]  /*11660*/  FADD.FTZ R2, -R119, R112 ;  /* 0x0000007077027221 */ /* 0x008fe40000010100 */
[C---:B------:R-:W-:Y:S02]  /*11670*/  FMUL.FTZ R16, R113.reuse, R132 ;  /* 0x0000008471107220 */ /* 0x040fe40000410000 */
[----:B------:R-:W-:Y:S01]  /*11680*/  FMUL.FTZ R2, R2, c[0x0][0x2d0] ;  /* 0x0000b40002027a20 */ /* 0x000fe20000410000 */
[----:B------:R1:W-:Y:S01]  /*11690*/  MUFU.EX2 R216, R4 ;  /* 0x0000000400d87308 */ /* 0x0003e20000000800 */
[C---:B------:R-:W-:Y:S02]  /*116a0*/  FMUL.FTZ R69, R113.reuse, R69 ;  /* 0x0000004571457220 */ /* 0x040fe40000410000 */
[C---:B------:R-:W-:Y:S02]  /*116b0*/  FMUL.FTZ R80, R113.reuse, R80 ;  /* 0x0000005071507220 */ /* 0x040fe40000410000 */
[C---:B------:R-:W-:Y:S02]  /*116c0*/  FMUL.FTZ R81, R113.reuse, R81 ;  /* 0x0000005171517220 */ /* 0x040fe40000410000 */
[----:B------:R-:W-:Y:S01]  /*116d0*/  FMUL.FTZ R84, R113, R84 ;  /* 0x0000005471547220 */ /* 0x000fe20000410000 */
[----:B--2---:R-:W-:Y:S01]  /*116e0*/  FMNMX.FTZ R3, R0, R3, !PT ;  /* 0x0000000300037209 */ /* 0x004fe20007810000 */
[--C-:B------:R-:W-:Y:S01]  /*116f0*/  FFMA.FTZ R0, R19, c[0x0][0x2d0], -R165.reuse ;  /* 0x0000b40013007a23 */ /* 0x100fe200000108a5 */
[----:B------:R2:W3:Y:S01]  /*11700*/  MUFU.EX2 R112, R2 ;  /* 0x0000000200707308 */ /* 0x0004e20000000800 */
[----:B------:R-:W-:Y:S02]  /*11710*/  FMUL.FTZ R85, R113, R85 ;  /* 0x0000005571557220 */ /* 0x000fe40000410000 */
[----:B------:R-:W-:Y:S02]  /*11720*/  FMUL.FTZ R164, R3, c[0x0][0x2d0] ;  /* 0x0000b40003a47a20 */ /* 0x000fe40000410000 */
[C---:B------:R-:W-:Y:S02]  /*11730*/  FMUL.FTZ R96, R113.reuse, R96 ;  /* 0x0000006071607220 */ /* 0x040fe40000410000 */
[C---:B------:R-:W-:Y:S02]  /*11740*/  FMUL.FTZ R97, R113.reuse, R97 ;  /* 0x0000006171617220 */ /* 0x040fe40000410000 */
[C---:B------:R-:W-:Y:S01]  /*11750*/  FMUL.FTZ R100, R113.reuse, R100 ;  /* 0x0000006471647220 */ /* 0x040fe20000410000 */
[----:B------:R4:W-:Y:S01]  /*11760*/  MUFU.EX2 R233, R0 ;  /* 0x0000000000e97308 */ /* 0x0009e20000000800 */
[C---:B------:R-:W-:Y:S02]  /*11770*/  FMUL.FTZ R101, R113.reuse, R101 ;  /* 0x0000006571657220 */ /* 0x040fe40000410000 */
[----:B------:R-:W-:Y:S02]  /*11780*/  FMUL.FTZ R108, R113, R108 ;  /* 0x0000006c716c7220 */ /* 0x000fe40000410000 */
[--C-:B-1----:R-:W-:Y:S02]  /*11790*/  FFMA.FTZ R4, R17, c[0x0][0x2d0], -R166.reuse ;  /* 0x0000b40011047a23 */ /* 0x102fe400000108a6 */
[C---:B------:R-:W-:Y:S02]  /*117a0*/  FMUL.FTZ R17, R113.reuse, R133 ;  /* 0x0000008571117220 */ /* 0x040fe40000410000 */
[----:B------:R-:W-:Y:S01]  /*117b0*/  FMUL.FTZ R109, R113, R109 ;  /* 0x0000006d716d7220 */ /* 0x000fe20000410000 */
[----:B------:R1:W-:Y:S01]  /*117c0*/  MUFU.EX2 R235, R4 ;  /* 0x0000000400eb7308 */ /* 0x0003e20000000800 */
[--C-:B------:R-:W-:Y:S02]  /*117d0*/  FFMA.FTZ R183, R38, c[0x0][0x2d0], -R165.reuse ;  /* 0x0000b40026b77a23 */ /* 0x100fe400000108a5 */
[----:B------:R-:W-:Y:S02]  /*117e0*/  FFMA.FTZ R182, R39, c[0x0][0x2d0], -R165 ;  /* 0x0000b40027b67a23 */ /* 0x000fe400000108a5 */
[--C-:B--2---:R-:W-:Y:S02]  /*117f0*/  FFMA.FTZ R2, R5, c[0x0][0x2d0], -R166.reuse ;  /* 0x0000b40005027a23 */ /* 0x104fe400000108a6 */
[C---:B---3--:R-:W-:Y:S02]  /*11800*/  FMUL.FTZ R22, R112.reuse, R130 ;  /* 0x0000008270167220 */ /* 0x048fe40000410000 */
[C---:B------:R-:W-:Y:S01]  /*11810*/  FMUL.FTZ R23, R112.reuse, R131 ;  /* 0x0000008370177220 */ /* 0x040fe20000410000 */
[----:B------:R2:W-:Y:S01]  /*11820*/  MUFU.EX2 R218, R2 ;  /* 0x0000000200da7308 */ /* 0x0005e20000000800 */
[----:B------:R-:W3:Y:S01]  /*11830*/  LDSM.16.MT88.4 R128, [R190] ;  /* 0x00000000be80783b */ /* 0x000ee20000004200 */
[----:B------:R-:W-:Y:S02]  /*11840*/  FMUL.FTZ R19, R112, R135 ;  /* 0x0000008770137220 */ /* 0x000fe40000410000 */
[----:B----4-:R-:W-:Y:S02]  /*11850*/  FADD.FTZ R0, -R3, R115 ;  /* 0x0000007303007221 */ /* 0x010fe40000010100 */
[----:B------:R-:W-:Y:S02]  /*11860*/  FFMA.FTZ R166, R49, c[0x0][0x2d0], -R166 ;  /* 0x0000b40031a67a23 */ /* 0x000fe400000108a6 */
[----:B------:R-:W-:Y:S02]  /*11870*/  FMUL.FTZ R0, R0, c[0x0][0x2d0] ;  /* 0x0000b40000007a20 */ /* 0x000fe40000410000 */
[----:B------:R-:W-:Y:S01]  /*11880*/  FMUL.FTZ R49, R113, R125 ;  /* 0x0000007d71317220 */ /* 0x000fe20000410000 */
[----:B------:R-:W-:Y:S01]  /*11890*/  MUFU.EX2 R219, R169 ;  /* 0x000000a900db7308 */ /* 0x000fe20000000800 */
[----:B------:R-:W-:Y:S02]  /*118a0*/  FMUL.FTZ R54, R112, R54 ;  /* 0x0000003670367220 */ /* 0x000fe40000410000 */
[--C-:B-1----:R-:W-:Y:S02]  /*118b0*/  FFMA.FTZ R4, R18, c[0x0][0x2d0], -R165.reuse ;  /* 0x0000b40012047a23 */ /* 0x102fe400000108a5 */
[C---:B------:R-:W-:Y:S02]  /*118c0*/  FMUL.FTZ R18, R112.reuse, R134 ;  /* 0x0000008670127220 */ /* 0x040fe40000410000 */
[C---:B------:R-:W-:Y:S02]  /*118d0*/  FMUL.FTZ R55, R112.reuse, R55 ;  /* 0x0000003770377220 */ /* 0x040fe40000410000 */
[C---:B------:R-:W-:Y:S01]  /*118e0*/  FMUL.FTZ R66, R112.reuse, R66 ;  /* 0x0000004270427220 */ /* 0x040fe20000410000 */
        /* <DEDUP_REMOVED lines=12> */
[----:B------:R-:W4:Y:S01]  /*119b0*/  MUFU.EX2 R0, R0 ;  /* 0x0000000000007308 */ /* 0x000f220000000800 */
[C---:B------:R-:W-:Y:S02]  /*119c0*/  FMUL.FTZ R99, R112.reuse, R99 ;  /* 0x0000006370637220 */ /* 0x040fe40000410000 */
[----:B------:R-:W-:Y:S01]  /*119d0*/  FMUL.FTZ R102, R112, R102 ;  /* 0x0000006670667220 */ /* 0x000fe20000410000 */
[----:B-1----:R-:W-:Y:S01]  /*119e0*/  F2FP.BF16.PACK_AB R115, R233, R234 ;  /* 0x000000eae973723e */ /* 0x002fe200000010ff */
[----:B------:R-:W-:Y:S02]  /*119f0*/  FMUL.FTZ R4, R118, c[0x0][0x2d0] ;  /* 0x0000b40076047a20 */ /* 0x000fe40000410000 */
[----:B------:R-:W-:Y:S02]  /*11a00*/  FMUL.FTZ R103, R112, R103 ;  /* 0x0000006770677220 */ /* 0x000fe40000410000 */
[--C-:B------:R-:W-:Y:S01]  /*11a10*/  FFMA.FTZ R5, R8, c[0x0][0x2d0], -R4.reuse ;  /* 0x0000b40008057a23 */ /* 0x100fe20000010804 */
[----:B------:R-:W-:Y:S01]  /*11a20*/  MUFU.EX2 R139, R176 ;  /* 0x000000b0008b7308 */ /* 0x000fe20000000800 */
[--C-:B------:R-:W-:Y:S02]  /*11a30*/  FFMA.FTZ R6, R13, c[0x0][0x2d0], -R4.reuse ;  /* 0x0000b4000d067a23 */ /* 0x100fe40000010804 */
[----:B------:R-:W-:Y:S02]  /*11a40*/  FFMA.FTZ R184, R44, c[0x0][0x2d0], -R4 ;  /* 0x0000b4002cb87a23 */ /* 0x000fe40000010804 */
[----:B--2---:R-:W-:Y:S01]  /*11a50*/  FADD.FTZ R2, -R118, R114 ;  /* 0x0000007276027221 */ /* 0x004fe20000010100 */
[----:B------:R-:W-:Y:S01]  /*11a60*/  F2FP.BF16.PACK_AB R114, R235, R216 ;  /* 0x000000d8eb72723e */ /* 0x000fe200000010ff */
[--C-:B------:R-:W-:Y:S02]  /*11a70*/  FFMA.FTZ R204, R45, c[0x0][0x2d0], -R4.reuse ;  /* 0x0000b4002dcc7a23 */ /* 0x100fe40000010804 */
[----:B------:R-:W-:Y:S01]  /*11a80*/  FMUL.FTZ R2, R2, c[0x0][0x2d0] ;  /* 0x0000b40002027a20 */ /* 0x000fe20000410000 */
[----:B------:R1:W-:Y:S01]  /*11a90*/  MUFU.EX2 R209, R5 ;  /* 0x0000000500d17308 */ /* 0x0003e20000000800 */
[C---:B------:R-:W-:Y:S02]  /*11aa0*/  FMUL.FTZ R110, R112.reuse, R110 ;  /* 0x0000006e706e7220 */ /* 0x040fe40000410000 */
[----:B------:R-:W-:Y:S02]  /*11ab0*/  FMUL.FTZ R111, R112, R111 ;  /* 0x0000006f706f7220 */ /* 0x000fe40000410000 */
[--C-:B------:R-:W-:Y:S02]  /*11ac0*/  FFMA.FTZ R181, R50, c[0x0][0x2d0], -R165.reuse ;  /* 0x0000b40032b57a23 */ /* 0x100fe400000108a5 */
[----:B------:R-:W-:Y:S02]  /*11ad0*/  FFMA.FTZ R165, R51, c[0x0][0x2d0], -R165 ;  /* 0x0000b40033a57a23 */ /* 0x000fe400000108a5 */
[C---:B------:R-:W-:Y:S01]  /*11ae0*/  FMUL.FTZ R50, R112.reuse, R126 ;  /* 0x0000007e70327220 */ /* 0x040fe20000410000 */
[----:B------:R2:W-:Y:S01]  /*11af0*/  MUFU.EX2 R232, R6 ;  /* 0x0000000600e87308 */ /* 0x0005e20000000800 */
[----:B------:R-:W-:Y:S02]  /*11b00*/  FMUL.FTZ R51, R112, R127 ;  /* 0x0000007f70337220 */ /* 0x000fe40000410000 */
[--C-:B------:R-:W-:Y:S02]  /*11b10*/  FFMA.FTZ R24, R24, c[0x0][0x2d0], -R4.reuse ;  /* 0x0000b40018187a23 */ /* 0x100fe40000010804 */
[--C-:B------:R-:W-:Y:S02]  /*11b20*/  FFMA.FTZ R25, R25, c[0x0][0x2d0], -R4.reuse ;  /* 0x0000b40019197a23 */ /* 0x100fe40000010804 */
[--C-:B------:R-:W-:Y:S02]  /*11b30*/  FFMA.FTZ R171, R28, c[0x0][0x2d0], -R4.reuse ;  /* 0x0000b4001cab7a23 */ /* 0x100fe40000010804 */
[----:B------:R-:W-:Y:S01]  /*11b40*/  FFMA.FTZ R28, R112, R208, R177 ;  /* 0x000000d0701c7223 */ /* 0x000fe200000100b1 */
[----:B------:R-:W5:Y:S01]  /*11b50*/  MUFU.EX2 R2, R2 ;  /* 0x0000000200027308 */ /* 0x000f620000000800 */
[----:B------:R-:W-:Y:S02]  /*11b60*/  FFMA.FTZ R175, R29, c[0x0][0x2d0], -R4 ;  /* 0x0000b4001daf7a23 */ /* 0x000fe40000010804 */
[----:B------:R-:W-:Y:S02]  /*11b70*/  FFMA.FTZ R29, R113, R205, R178 ;  /* 0x000000cd711d7223 */ /* 0x000fe400000100b2 */
[--C-:B-1----:R-:W-:Y:S02]  /*11b80*/  FFMA.FTZ R5, R9, c[0x0][0x2d0], -R4.reuse ;  /* 0x0000b40009057a23 */ /* 0x102fe40000010804 */
[--C-:B------:R-:W-:Y:S02]  /*11b90*/  FFMA.FTZ R180, R40, c[0x0][0x2d0], -R4.reuse ;  /* 0x0000b40028b47a23 */ /* 0x100fe40000010804 */
[----:B------:R-:W-:Y:S01]  /*11ba0*/  FFMA.FTZ R179, R41, c[0x0][0x2d0], -R4 ;  /* 0x0000b40029b37a23 */ /* 0x000fe20000010804 */
[----:B------:R-:W1:Y:S01]  /*11bb0*/  MUFU.EX2 R210, R5 ;  /* 0x0000000500d27308 */ /* 0x000e620000000800 */
[C---:B----4-:R-:W-:Y:S02]  /*11bc0*/  FMUL.FTZ R38, R0.reuse, R154 ;  /* 0x0000009a00267220 */ /* 0x050fe40000410000 */
[C---:B------:R-:W-:Y:S02]  /*11bd0*/  FMUL.FTZ R39, R0.reuse, R155 ;  /* 0x0000009b00277220 */ /* 0x040fe40000410000 */
[----:B--2---:R-:W-:Y:S02]  /*11be0*/  FFMA.FTZ R6, R11, c[0x0][0x2d0], -R164 ;  /* 0x0000b4000b067a23 */ /* 0x004fe400000108a4 */
[C---:B------:R-:W-:Y:S02]  /*11bf0*/  FMUL.FTZ R11, R0.reuse, R143 ;  /* 0x0000008f000b7220 */ /* 0x040fe40000410000 */
[C---:B------:R-:W-:Y:S01]  /*11c00*/  FMUL.FTZ R58, R0.reuse, R58 ;  /* 0x0000003a003a7220 */ /* 0x040fe20000410000 */
[----:B------:R2:W-:Y:S01]  /*11c10*/  MUFU.EX2 R206, R6 ;  /* 0x0000000600ce7308 */ /* 0x0005e20000000800 */
[C---:B------:R-:W-:Y:S02]  /*11c20*/  FMUL.FTZ R59, R0.reuse, R59 ;  /* 0x0000003b003b7220 */ /* 0x040fe40000410000 */
[----:B------:R-:W-:Y:S02]  /*11c30*/  FMUL.FTZ R62, R0, R62 ;  /* 0x0000003e003e7220 */ /* 0x000fe40000410000 */
[C---:B-----5:R-:W-:Y:S02]  /*11c40*/  FMUL.FTZ R8, R2.reuse, R140 ;  /* 0x0000008c02087220 */ /* 0x060fe40000410000 */
[C---:B------:R-:W-:Y:S02]  /*11c50*/  FMUL.FTZ R9, R2.reuse, R141 ;  /* 0x0000008d02097220 */ /* 0x040fe40000410000 */
[C---:B------:R-:W-:Y:S01]  /*11c60*/  FMUL.FTZ R13, R2.reuse, R145 ;  /* 0x00000091020d7220 */ /* 0x040fe20000410000 */
[----:B------:R-:W-:Y:S01]  /*11c70*/  MUFU.EX2 R176, R166 ;  /* 0x000000a600b07308 */ /* 0x000fe20000000800 */
[C---:B------:R-:W-:Y:S02]  /*11c80*/  FMUL.FTZ R36, R2.reuse, R152 ;  /* 0x0000009802247220 */ /* 0x040fe40000410000 */
[----:B------:R-:W-:Y:S01]  /*11c90*/  FMUL.FTZ R37, R2, R153 ;  /* 0x0000009902257220 */ /* 0x000fe20000410000 */
[----:B-1----:R-:W-:Y:S01]  /*11ca0*/  F2FP.BF16.PACK_AB R124, R210, R209 ;  /* 0x000000d1d27c723e */ /* 0x002fe200000010ff */
[----:B------:R-:W-:Y:S02]  /*11cb0*/  FFMA.FTZ R5, R12, c[0x0][0x2d0], -R4 ;  /* 0x0000b4000c057a23 */ /* 0x000fe40000010804 */
[----:B------:R-:W-:Y:S02]  /*11cc0*/  FMUL.FTZ R4, R113, R136 ;  /* 0x0000008871047220 */ /* 0x000fe40000410000 */
[C---:B------:R-:W-:Y:S01]  /*11cd0*/  FMUL.FTZ R12, R2.reuse, R144 ;  /* 0x00000090020c7220 */ /* 0x040fe20000410000 */
[----:B------:R-:W1:Y:S01]  /*11ce0*/  MUFU.EX2 R231, R5 ;  /* 0x0000000500e77308 */ /* 0x000e620000000800 */
[C---:B------:R-:W-:Y:S02]  /*11cf0*/  FMUL.FTZ R56, R2.reuse, R56 ;  /* 0x0000003802387220 */ /* 0x040fe40000410000 */
[----:B------:R-:W-:Y:S02]  /*11d00*/  FMUL.FTZ R57, R2, R57 ;  /* 0x0000003902397220 */ /* 0x000fe40000410000 */
[--C-:B--2---:R-:W-:Y:S02]  /*11d10*/  FFMA.FTZ R6, R15, c[0x0][0x2d0], -R164.reuse ;  /* 0x0000b4000f067a23 */ /* 0x104fe400000108a4 */
[----:B------:R-:W-:Y:S02]  /*11d20*/  FMUL.FTZ R15, R0, R147 ;  /* 0x00000093000f7220 */ /* 0x000fe40000410000 */
[C---:B------:R-:W-:Y:S01]  /*11d30*/  FMUL.FTZ R60, R2.reuse, R60 ;  /* 0x0000003c023c7220 */ /* 0x040fe20000410000 */
[----:B------:R2:W-:Y:S01]  /*11d40*/  MUFU.EX2 R225, R6 ;  /* 0x0000000600e17308 */ /* 0x0005e20000000800 */
[----:B------:R-:W-:Y:S02]  /*11d50*/  FMUL.FTZ R61, R2, R61 ;  /* 0x0000003d023d7220 */ /* 0x000fe40000410000 */
[----:B------:R-:W-:Y:S02]  /*11d60*/  FMUL.FTZ R63, R0, R63 ;  /* 0x0000003f003f7220 */ /* 0x000fe40000410000 */
[C---:B------:R-:W-:Y:S02]  /*11d70*/  FMUL.FTZ R72, R2.reuse, R72 ;  /* 0x0000004802487220 */ /* 0x040fe40000410000 */
[----:B------:R-:W-:Y:S02]  /*11d80*/  FMUL.FTZ R73, R2, R73 ;  /* 0x0000004902497220 */ /* 0x000fe40000410000 */
[C---:B------:R-:W-:Y:S01]  /*11d90*/  FMUL.FTZ R74, R0.reuse, R74 ;  /* 0x0000004a004a7220 */ /* 0x040fe20000410000 */
[----:B------:R-:W-:Y:S01]  /*11da0*/  MUFU.EX2 R213, R24 ;  /* 0x0000001800d57308 */ /* 0x000fe20000000800 */
[----:B------:R-:W-:Y:S02]  /*11db0*/  FMUL.FTZ R75, R0, R75 ;  /* 0x0000004b004b7220 */ /* 0x000fe40000410000 */
[----:B------:R-:W-:Y:S01]  /*11dc0*/  FMUL.FTZ R76, R2, R76 ;  /* 0x0000004c024c7220 */ /* 0x000fe20000410000 */
[----:B-1----:R-:W-:Y:S01]  /*11dd0*/  F2FP.BF16.PACK_AB R126, R232, R231 ;  /* 0x000000e7e87e723e */ /* 0x002fe200000010ff */
[--C-:B------:R-:W-:Y:S02]  /*11de0*/  FFMA.FTZ R5, R10, c[0x0][0x2d0], -R164.reuse ;  /* 0x0000b4000a057a23 */ /* 0x100fe400000108a4 */
[----:B------:R-:W-:Y:S02]  /*11df0*/  FMUL.FTZ R10, R0, R142 ;  /* 0x0000008e000a7220 */ /* 0x000fe40000410000 */
[----:B------:R-:W-:Y:S01]  /*11e00*/  FMUL.FTZ R77, R2, R77 ;  /* 0x0000004d024d7220 */ /* 0x000fe20000410000 */
[----:B------:R-:W1:Y:S01]  /*11e10*/  MUFU.EX2 R207, R5 ;  /* 0x0000000500cf7308 */ /* 0x000e620000000800 */
[C---:B------:R-:W-:Y:S02]  /*11e20*/  FMUL.FTZ R78, R0.reuse, R78 ;  /* 0x0000004e004e7220 */ /* 0x040fe40000410000 */
[----:B------:R-:W-:Y:S02]  /*11e30*/  FMUL.FTZ R79, R0, R79 ;  /* 0x0000004f004f7220 */ /* 0x000fe40000410000 */
[----:B--2---:R-:W-:Y:S01]  /*11e40*/  FMUL.FTZ R6, R112, R138 ;  /* 0x0000008a70067220 */ /* 0x004fe20000410000 */
[----:B------:R-:W-:Y:S01]  /*11e50*/  F2FP.BF16.PACK_AB R112, R218, R178 ;  /* 0x000000b2da70723e */ /* 0x000fe200000010ff */
[--C-:B------:R-:W-:Y:S02]  /*11e60*/  FFMA.FTZ R132, R42, c[0x0][0x2d0], -R164.reuse ;  /* 0x0000b4002a847a23 */ /* 0x100fe400000108a4 */
[--C-:B------:R-:W-:Y:S01]  /*11e70*/  FFMA.FTZ R133, R43, c[0x0][0x2d0], -R164.reuse ;  /* 0x0000b4002b857a23 */ /* 0x100fe200000108a4 */
[----:B------:R2:W-:Y:S01]  /*11e80*/  MUFU.EX2 R215, R25 ;  /* 0x0000001900d77308 */ /* 0x0005e20000000800 */
[--C-:B------:R-:W-:Y:S02]  /*11e90*/  FFMA.FTZ R136, R46, c[0x0][0x2d0], -R164.reuse ;  /* 0x0000b4002e887a23 */ /* 0x100fe400000108a4 */
[C---:B------:R-:W-:Y:S02]  /*11ea0*/  FMUL.FTZ R88, R2.reuse, R88 ;  /* 0x0000005802587220 */ /* 0x040fe40000410000 */
[----:B------:R-:W-:Y:S02]  /*11eb0*/  FMUL.FTZ R89, R2, R89 ;  /* 0x0000005902597220 */ /* 0x000fe40000410000 */
[C---:B------:R-:W-:Y:S02]  /*11ec0*/  FMUL.FTZ R90, R0.reuse, R90 ;  /* 0x0000005a005a7220 */ /* 0x040fe40000410000 */
[----:B------:R-:W-:Y:S01]  /*11ed0*/  FMUL.FTZ R91, R0, R91 ;  /* 0x0000005b005b7220 */ /* 0x000fe20000410000 */
[----:B------:R-:W-:Y:S01]  /*11ee0*/  MUFU.EX2 R166, R132 ;  /* 0x0000008400a67308 */ /* 0x000fe20000000800 */
[C---:B------:R-:W-:Y:S02]  /*11ef0*/  FMUL.FTZ R92, R2.reuse, R92 ;  /* 0x0000005c025c7220 */ /* 0x040fe40000410000 */
[----:B------:R-:W-:Y:S01]  /*11f00*/  FMUL.FTZ R93, R2, R93 ;  /* 0x0000005d025d7220 */ /* 0x000fe20000410000 */
[----:B-1----:R-:W-:Y:S01]  /*11f10*/  F2FP.BF16.PACK_AB R125, R206, R207 ;  /* 0x000000cfce7d723e */ /* 0x002fe200000010ff */
[--C-:B------:R-:W-:Y:S02]  /*11f20*/  FFMA.FTZ R5, R14, c[0x0][0x2d0], -R164.reuse ;  /* 0x0000b4000e057a23 */ /* 0x100fe400000108a4 */
[C---:B------:R-:W-:Y:S02]  /*11f30*/  FMUL.FTZ R14, R0.reuse, R146 ;  /* 0x00000092000e7220 */ /* 0x040fe40000410000 */
[C---:B------:R-:W-:Y:S01]  /*11f40*/  FMUL.FTZ R94, R0.reuse, R94 ;  /* 0x0000005e005e7220 */ /* 0x040fe20000410000 */
[----:B------:R-:W1:Y:S01]  /*11f50*/  MUFU.EX2 R228, R5 ;  /* 0x0000000500e47308 */ /* 0x000e620000000800 */
[----:B------:R-:W-:Y:S02]  /*11f60*/  FMUL.FTZ R95, R0, R95 ;  /* 0x0000005f005f7220 */ /* 0x000fe40000410000 */
[--C-:B------:R-:W-:Y:S02]  /*11f70*/  FFMA.FTZ R26, R26, c[0x0][0x2d0], -R164.reuse ;  /* 0x0000b4001a1a7a23 */ /* 0x100fe400000108a4 */
[--C-:B------:R-:W-:Y:S02]  /*11f80*/  FFMA.FTZ R27, R27, c[0x0][0x2d0], -R164.reuse ;  /* 0x0000b4001b1b7a23 */ /* 0x100fe400000108a4 */
[C---:B------:R-:W-:Y:S02]  /*11f90*/  FMUL.FTZ R104, R2.reuse, R104 ;  /* 0x0000006802687220 */ /* 0x040fe40000410000 */
[----:B------:R-:W-:Y:S01]  /*11fa0*/  FMUL.FTZ R105, R2, R105 ;  /* 0x0000006902697220 */ /* 0x000fe20000410000 */
[----:B------:R4:W-:Y:S01]  /*11fb0*/  MUFU.EX2 R212, R26 ;  /* 0x0000001a00d47308 */ /* 0x0009e20000000800 */
[C---:B------:R-:W-:Y:S02]  /*11fc0*/  FMUL.FTZ R106, R0.reuse, R106 ;  /* 0x0000006a006a7220 */ /* 0x040fe40000410000 */
[----:B------:R-:W-:Y:S02]  /*11fd0*/  FMUL.FTZ R107, R0, R107 ;  /* 0x0000006b006b7220 */ /* 0x000fe40000410000 */
[C---:B------:R-:W-:Y:S02]  /*11fe0*/  FMUL.FTZ R24, R2.reuse, R160 ;  /* 0x000000a002187220 */ /* 0x040fe40000410000 */
[----:B--2---:R-:W-:Y:S02]  /*11ff0*/  FMUL.FTZ R25, R2, R161 ;  /* 0x000000a102197220 */ /* 0x004fe40000410000 */
[--C-:B------:R-:W-:Y:S01]  /*12000*/  FFMA.FTZ R30, R30, c[0x0][0x2d0], -R164.reuse ;  /* 0x0000b4001e1e7a23 */ /* 0x100fe200000108a4 */
[----:B------:R2:W5:Y:S01]  /*12010*/  MUFU.EX2 R208, R27 ;  /* 0x0000001b00d07308 */ /* 0x0005620000000800 */
[--C-:B------:R-:W-:Y:S02]  /*12020*/  FFMA.FTZ R31, R31, c[0x0][0x2d0], -R164.reuse ;  /* 0x0000b4001f1f7a23 */ /* 0x100fe400000108a4 */
[----:B------:R-:W-:Y:S01]  /*12030*/  FFMA.FTZ R164, R47, c[0x0][0x2d0], -R164 ;  /* 0x0000b4002fa47a23 */ /* 0x000fe200000108a4 */
[----:B-1----:R-:W-:Y:S01]  /*12040*/  F2FP.BF16.PACK_AB R127, R225, R228 ;  /* 0x000000e4e17f723e */ /* 0x002fe200000010ff */
[----:B------:R-:W-:Y:S01]  /*12050*/  FMUL.FTZ R5, R113, R137 ;  /* 0x0000008971057220 */ /* 0x000fe20000410000 */
[C---:B------:R-:W-:Y:S01]  /*12060*/  F2FP.BF16.PACK_AB R113, R214.reuse, R177 ;  /* 0x000000b1d671723e */ /* 0x040fe200000010ff */
[----:B------:R-:W-:Y:S01]  /*12070*/  LDSM.16.MT88.4 R44, [R190+0x1000] ;  /* 0x00100000be2c783b */ /* 0x000fe20000004200 */
[----:B------:R-:W-:Y:S01]  /*12080*/  FADD.FTZ R138, R214, R28 ;  /* 0x0000001cd68a7221 */ /* 0x000fe20000010000 */
[----:B------:R-:W-:Y:S01]  /*12090*/  F2FP.BF16.PACK_AB R28, R221, R139 ;  /* 0x0000008bdd1c723e */ /* 0x000fe200000010ff */
[----:B------:R-:W1:Y:S01]  /*120a0*/  MUFU.EX2 R224, R172 ;  /* 0x000000ac00e07308 */ /* 0x000e620000000800 */
[----:B------:R-:W-:Y:S01]  /*120b0*/  FADD.FTZ R40, R218, R29 ;  /* 0x0000001dda287221 */ /* 0x000fe20000010000 */
[----:B------:R-:W-:Y:S01]  /*120c0*/  F2FP.BF16.PACK_AB R29, R219, R217 ;  /* 0x000000d9db1d723e */ /* 0x000fe200000010ff */
[-C--:B------:R-:W-:Y:S05]  /*120d0*/  HMMA.16816.F32.BF16 R4, R112, R32.reuse, R4 ;  /* 0x000000207004723c */ /* 0x080fea0000041804 */
[C---:B----4-:R-:W-:Y:S02]  /*120e0*/  FMUL.FTZ R26, R0.reuse, R162 ;  /* 0x000000a2001a7220 */ /* 0x050fe40000410000 */
[----:B------:R-:W-:Y:S01]  /*120f0*/  MUFU.EX2 R220, R168 ;  /* 0x000000a800dc7308 */ /* 0x000fe20000000800 */
[C---:B------:R-:W-:Y:S04]  /*12100*/  HMMA.16816.F32.BF16 R8, R124.reuse, R32, R8 ;  /* 0x000000207c08723c */ /* 0x040fe80000041808 */
[----:B--2---:R-:W-:Y:S01]  /*12110*/  FMUL.FTZ R27, R0, R163 ;  /* 0x000000a3001b7220 */ /* 0x004fe20000410000 */
[----:B-----5:R-:W-:Y:S02]  /*12120*/  F2FP.BF16.PACK_AB R41, R208, R212 ;  /* 0x000000d4d029723e */ /* 0x020fe400000010ff */
[C---:B------:R-:W-:Y:S01]  /*12130*/  FMUL.FTZ R32, R2.reuse, R148 ;  /* 0x0000009402207220 */ /* 0x040fe20000410000 */
[-C--:B------:R-:W-:Y:S01]  /*12140*/  HMMA.16816.F32.BF16 R12, R124, R34.reuse, R12 ;  /* 0x000000227c0c723c */ /* 0x080fe2000004180c */
[----:B------:R-:W2:Y:S03]  /*12150*/  MUFU.EX2 R223, R167 ;  /* 0x000000a700df7308 */ /* 0x000ea60000000800 */
[C---:B------:R-:W-:Y:S02]  /*12160*/  FMUL.FTZ R33, R2.reuse, R149 ;  /* 0x0000009502217220 */ /* 0x040fe40000410000 */
[----:B------:R-:W-:Y:S02]  /*12170*/  FFMA.FTZ R2, R2, R226, R209 ;  /* 0x000000e202027223 */ /* 0x000fe400000100d1 */
[C---:B------:R-:W-:Y:S03]  /*12180*/  HMMA.16816.F32.BF16 R16, R112.reuse, R34, R16 ;  /* 0x000000227010723c */ /* 0x040fe60000041810 */
[----:B------:R1:W-:Y:S01]  /*12190*/  MUFU.EX2 R178, R30 ;  /* 0x0000001e00b27308 */ /* 0x0003e20000000800 */
[----:B------:R-:W-:Y:S02]  /*121a0*/  FADD.FTZ R137, R210, R2 ;  /* 0x00000002d2897221 */ /* 0x000fe40000010000 */
[----:B------:R-:W-:Y:S01]  /*121b0*/  FADD.FTZ R2, R216, R40 ;  /* 0x00000028d8027221 */ /* 0x000fe20000010000 */
[----:B------:R-:W-:Y:S01]  /*121c0*/  F2FP.BF16.PACK_AB R40, R215, R213 ;  /* 0x000000d5d728723e */ /* 0x000fe200000010ff */
[-C--:B---3--:R-:W-:Y:S04]  /*121d0*/  HMMA.16816.F32.BF16 R20, R112, R128.reuse, R20 ;  /* 0x000000807014723c */ /* 0x088fe80000041814 */
[C---:B------:R-:W-:Y:S01]  /*121e0*/  FMUL.FTZ R34, R0.reuse, R150 ;  /* 0x0000009600227220 */ /* 0x040fe20000410000 */
[----:B------:R2:W3:Y:S01]  /*121f0*/  MUFU.EX2 R177, R31 ;  /* 0x0000001f00b17308 */ /* 0x0004e20000000800 */
[C---:B------:R-:W-:Y:S02]  /*12200*/  FMUL.FTZ R35, R0.reuse, R151 ;  /* 0x0000009700237220 */ /* 0x040fe40000410000 */
[----:B------:R-:W-:Y:S04]  /*12210*/  FADD.FTZ R2, R235, R2 ;  /* 0x00000002eb027221 */ /* 0x000fe80000010000 */
[----:B------:R-:W-:Y:S01]  /*12220*/  FADD.FTZ R2, R139, R2 ;  /* 0x000000028b027221 */ /* 0x000fe20000010000 */
[C---:B------:R-:W-:Y:S02]  /*12230*/  HMMA.16816.F32.BF16 R32, R124.reuse, R128, R32 ;  /* 0x000000807c20723c */ /* 0x040fe40000041820 */
[----:B------:R-:W-:Y:S02]  /*12240*/  MUFU.EX2 R211, R171 ;  /* 0x000000ab00d37308 */ /* 0x000fe40000000800 */
[----:B------:R-:W-:Y:S01]  /*12250*/  FFMA.FTZ R0, R0, R227, R207 ;  /* 0x000000e300007223 */ /* 0x000fe200000100cf */
[----:B-1----:R-:W-:Y:S01]  /*12260*/  F2FP.BF16.PACK_AB R30, R224, R222 ;  /* 0x000000dee01e723e */ /* 0x002fe200000010ff */
[----:B------:R-:W-:Y:S02]  /*12270*/  FADD.FTZ R2, R221, R2 ;  /* 0x00000002dd027221 */ /* 0x000fe40000010000 */
[-C--:B------:R-:W-:Y:S04]  /*12280*/  HMMA.16816.F32.BF16 R36, R124, R130.reuse, R36 ;  /* 0x000000827c24723c */ /* 0x080fe80000041824 */
[----:B------:R-:W1:Y:S01]  /*12290*/  MUFU.EX2 R205, R175 ;  /* 0x000000af00cd7308 */ /* 0x000e620000000800 */
[----:B------:R-:W-:Y:S03]  /*122a0*/  FADD.FTZ R0, R206, R0 ;  /* 0x00000000ce007221 */ /* 0x000fe60000010000 */
[C---:B------:R-:W-:Y:S01]  /*122b0*/  HMMA.16816.F32.BF16 R48, R112.reuse, R130, R48 ;  /* 0x000000827030723c */ /* 0x040fe20000041830 */
[----:B------:R-:W4:Y:S03]  /*122c0*/  LDSM.16.MT88.4 R128, [R189+0xc00] ;  /* 0x000c0000bd80783b */ /* 0x000f260000004200 */
[----:B--2---:R-:W-:Y:S01]  /*122d0*/  F2FP.BF16.PACK_AB R31, R223, R220 ;  /* 0x000000dcdf1f723e */ /* 0x004fe200000010ff */
[----:B------:R-:W-:Y:S01]  /*122e0*/  FADD.FTZ R0, R228, R0 ;  /* 0x00000000e4007221 */ /* 0x000fe20000010000 */
[----:B---3--:R-:W-:Y:S01]  /*122f0*/  F2FP.BF16.PACK_AB R43, R177, R178 ;  /* 0x000000b2b12b723e */ /* 0x008fe200000010ff */
[----:B------:R-:W-:Y:S10]  /*12300*/  MUFU.EX2 R175, R165 ;  /* 0x000000a500af7308 */ /* 0x000ff40000000800 */
[----:B------:R2:W3:Y:S01]  /*12310*/  MUFU.EX2 R165, R133 ;  /* 0x0000008500a57308 */ /* 0x0004e20000000800 */
[----:B-1----:R-:W-:Y:S09]  /*12320*/  F2FP.BF16.PACK_AB R42, R205, R211 ;  /* 0x000000d3cd2a723e */ /* 0x002ff200000010ff */
[----:B------:R-:W-:Y:S10]  /*12330*/  MUFU.EX2 R168, R187 ;  /* 0x000000bb00a87308 */ /* 0x000ff40000000800 */
[----:B------:R-:W-:Y:S01]  /*12340*/  MUFU.EX2 R173, R186 ;  /* 0x000000ba00ad7308 */ /* 0x000fe20000000800 */
[-C--:B----4-:R-:W-:Y:S01]  /*12350*/  HMMA.16816.F32.BF16 R52, R112, R128.reuse, R52 ;  /* 0x000000807034723c */ /* 0x090fe20000041834 */
[----:B--2---:R-:W-:Y:S02]  /*12360*/  LDSM.16.MT88.4 R132, [R189+0x800] ;  /* 0x00080000bd84783b */ /* 0x004fe40000004200 */
[----:B---3--:R-:W-:Y:S06]  /*12370*/  F2FP.BF16.PACK_AB R161, R165, R166 ;  /* 0x000000a6a5a1723e */ /* 0x008fec00000010ff */
[----:B------:R-:W-:Y:S01]  /*12380*/  MUFU.EX2 R170, R183 ;  /* 0x000000b700aa7308 */ /* 0x000fe20000000800 */
[C---:B------:R-:W-:Y:S08]  /*12390*/  HMMA.16816.F32.BF16 R56, R124.reuse, R128, R56 ;  /* 0x000000807c38723c */ /* 0x040ff00000041838 */
[-C--:B------:R-:W-:Y:S01]  /*123a0*/  HMMA.16816.F32.BF16 R60, R124, R130.reuse, R60 ;  /* 0x000000827c3c723c */ /* 0x080fe2000004183c */
[----:B------:R-:W-:Y:S07]  /*123b0*/  MUFU.EX2 R171, R182 ;  /* 0x000000b600ab7308 */ /* 0x000fee0000000800 */
[C---:B------:R-:W-:Y:S01]  /*123c0*/  HMMA.16816.F32.BF16 R64, R112.reuse, R130, R64 ;  /* 0x000000827040723c */ /* 0x040fe20000041840 */
[----:B------:R-:W1:Y:S02]  /*123d0*/  LDSM.16.MT88.4 R128, [R190+0xc00] ;  /* 0x000c0000be80783b */ /* 0x000e640000004200 */
[----:B------:R-:W-:Y:S10]  /*123e0*/  MUFU.EX2 R174, R185 ;  /* 0x000000b900ae7308 */ /* 0x000ff40000000800 */
[----:B------:R-:W-:Y:S10]  /*123f0*/  MUFU.EX2 R172, R181 ;  /* 0x000000b500ac7308 */ /* 0x000ff40000000800 */
[----:B------:R-:W-:Y:S10]  /*12400*/  MUFU.EX2 R167, R180 ;  /* 0x000000b400a77308 */ /* 0x000ff40000000800 */
[----:B------:R-:W2:Y:S01]  /*12410*/  MUFU.EX2 R169, R179 ;  /* 0x000000b300a97308 */ /* 0x000ea20000000800 */
[-C--:B-1----:R-:W-:Y:S08]  /*12420*/  HMMA.16816.F32.BF16 R68, R112, R128.reuse, R68 ;  /* 0x000000807044723c */ /* 0x082ff00000041844 */
[C---:B------:R-:W-:Y:S08]  /*12430*/  HMMA.16816.F32.BF16 R72, R124.reuse, R128, R72 ;  /* 0x000000807c48723c */ /* 0x040ff00000041848 */
[-C--:B------:R-:W-:Y:S04]  /*12440*/  HMMA.16816.F32.BF16 R76, R124, R130.reuse, R76 ;  /* 0x000000827c4c723c */ /* 0x080fe8000004184c */
[----:B--2---:R-:W-:Y:S04]  /*12450*/  F2FP.BF16.PACK_AB R160, R169, R167 ;  /* 0x000000a7a9a0723e */ /* 0x004fe800000010ff */
        /* <DEDUP_REMOVED lines=9> */
[-C--:B------:R-:W-:Y:S01]  /*124f0*/  HMMA.16816.F32.BF16 R24, R124, R130.reuse, R24 ;  /* 0x000000827c18723c */ /* 0x080fe20000041818 */
[----:B------:R-:W1:Y:S07]  /*12500*/  LDSM.16.MT88.4 R124, [R189+0x400] ;  /* 0x00040000bd7c783b */ /* 0x000e6e0000004200 */
[----:B------:R-:W-:Y:S01]  /*12510*/  HMMA.16816.F32.BF16 R108, R112, R130, R108 ;  /* 0x00000082706c723c */ /* 0x000fe2000004186c */
[----:B------:R-:W2:Y:S08]  /*12520*/  LDSM.16.MT88.4 R112, [R190+0x400] ;  /* 0x00040000be70783b */ /* 0x000eb00000004200 */
[----:B------:R-:W3:Y:S01]  /*12530*/  LDSM.16.MT88.4 R128, [R189+0x1000] ;  /* 0x00100000bd80783b */ /* 0x000ee20000004200 */
[-C--:B-1----:R-:W-:Y:S08]  /*12540*/  HMMA.16816.F32.BF16 R4, R28, R124.reuse, R4 ;  /* 0x0000007c1c04723c */ /* 0x082ff00000041804 */
        /* <DEDUP_REMOVED lines=9> */
[-C--:B---3--:R-:W-:Y:S08]  /*125e0*/  HMMA.16816.F32.BF16 R52, R28, R128.reuse, R52 ;  /* 0x000000801c34723c */ /* 0x088ff00000041834 */
[C---:B------:R-:W-:Y:S08]  /*125f0*/  HMMA.16816.F32.BF16 R56, R40.reuse, R128, R56 ;  /* 0x000000802838723c */ /* 0x040ff00000041838 */
[-C--:B------:R-:W-:Y:S08]  /*12600*/  HMMA.16816.F32.BF16 R60, R40, R130.reuse, R60 ;  /* 0x00000082283c723c */ /* 0x080ff0000004183c */
[C---:B------:R-:W-:Y:S08]  /*12610*/  HMMA.16816.F32.BF16 R64, R28.reuse, R130, R64 ;  /* 0x000000821c40723c */ /* 0x040ff00000041840 */
[-C--:B------:R-:W-:Y:S08]  /*12620*/  HMMA.16816.F32.BF16 R68, R28, R44.reuse, R68 ;  /* 0x0000002c1c44723c */ /* 0x080ff00000041844 */
[C---:B------:R-:W-:Y:S01]  /*12630*/  HMMA.16816.F32.BF16 R72, R40.reuse, R44, R72 ;  /* 0x0000002c2848723c */ /* 0x040fe20000041848 */
[----:B------:R-:W-:Y:S07]  /*12640*/  MUFU.EX2 R45, R136 ;  /* 0x00000088002d7308 */ /* 0x000fee0000000800 */
[-C--:B------:R-:W-:Y:S03]  /*12650*/  HMMA.16816.F32.BF16 R76, R40, R46.reuse, R76 ;  /* 0x0000002e284c723c */ /* 0x080fe6000004184c */
[----:B------:R-:W2:Y:S05]  /*12660*/  MUFU.EX2 R44, R164 ;  /* 0x000000a4002c7308 */ /* 0x000eaa0000000800 */
[C---:B------:R-:W-:Y:S05]  /*12670*/  HMMA.16816.F32.BF16 R80, R28.reuse, R46, R80 ;  /* 0x0000002e1c50723c */ /* 0x040fea0000041850 */
[----:B------:R-:W-:Y:S03]  /*12680*/  MUFU.EX2 R47, R184 ;  /* 0x000000b8002f7308 */ /* 0x000fe60000000800 */
[-C--:B-1----:R-:W-:Y:S07]  /*12690*/  HMMA.16816.F32.BF16 R84, R28, R112.reuse, R84 ;  /* 0x000000701c54723c */ /* 0x082fee0000041854 */
[----:B------:R-:W1:Y:S01]  /*126a0*/  MUFU.EX2 R46, R204 ;  /* 0x000000cc002e7308 */ /* 0x000e620000000800 */
[C---:B------:R-:W-:Y:S04]  /*126b0*/  HMMA.16816.F32.BF16 R88, R40.reuse, R112, R88 ;  /* 0x000000702858723c */ /* 0x040fe80000041858 */
[----:B--2---:R-:W-:Y:S04]  /*126c0*/  F2FP.BF16.PACK_AB R163, R44, R45 ;  /* 0x0000002d2ca3723e */ /* 0x004fe800000010ff */
[-C--:B------:R-:W-:Y:S08]  /*126d0*/  HMMA.16816.F32.BF16 R92, R40, R114.reuse, R92 ;  /* 0x00000072285c723c */ /* 0x080ff0000004185c */
[C---:B------:R-:W-:Y:S04]  /*126e0*/  HMMA.16816.F32.BF16 R96, R28.reuse, R114, R96 ;  /* 0x000000721c60723c */ /* 0x040fe80000041860 */
[----:B-1----:R-:W-:Y:S04]  /*126f0*/  F2FP.BF16.PACK_AB R162, R46, R47 ;  /* 0x0000002f2ea2723e */ /* 0x002fe800000010ff */
[-C--:B------:R-:W-:Y:S04]  /*12700*/  HMMA.16816.F32.BF16 R100, R28, R124.reuse, R100 ;  /* 0x0000007c1c64723c */ /* 0x080fe80000041864 */
[----:B------:R-:W-:Y:S04]  /*12710*/  MOV R115, R3 ;  /* 0x0000000300737202 */ /* 0x000fe80000000f00 */
[C---:B------:R-:W-:Y:S08]  /*12720*/  HMMA.16816.F32.BF16 R104, R40.reuse, R124, R104 ;  /* 0x0000007c2868723c */ /* 0x040ff00000041868 */
[-C--:B------:R-:W-:Y:S07]  /*12730*/  HMMA.16816.F32.BF16 R24, R40, R126.reuse, R24 ;  /* 0x0000007e2818723c */ /* 0x080fee0000041818 */
[----:B------:R-:W-:Y:S01]  /*12740*/  FADD.FTZ R40, R234, R138 ;  /* 0x0000008aea287221 */ /* 0x000fe20000010000 */
[----:B------:R-:W-:Y:S01]  /*12750*/  HMMA.16816.F32.BF16 R108, R28, R126, R108 ;  /* 0x0000007e1c6c723c */ /* 0x000fe2000004186c */
[----:B------:R-:W1:Y:S03]  /*12760*/  LDSM.16.MT88.4 R124, [R190+0x800] ;  /* 0x00080000be7c783b */ /* 0x000e660000004200 */
[----:B------:R-:W-:Y:S02]  /*12770*/  FADD.FTZ R41, R231, R137 ;  /* 0x00000089e7297221 */ /* 0x000fe40000010000 */
[----:B------:R-:W-:Y:S01]  /*12780*/  FADD.FTZ R42, R233, R40 ;  /* 0x00000028e92a7221 */ /* 0x000fe20000010000 */
[----:B------:R-:W-:Y:S01]  /*12790*/  F2FP.BF16.PACK_AB R28, R173, R168 ;  /* 0x000000a8ad1c723e */ /* 0x000fe200000010ff */
[----:B------:R-:W-:Y:S01]  /*127a0*/  FADD.FTZ R41, R232, R41 ;  /* 0x00000029e8297221 */ /* 0x000fe20000010000 */
[----:B------:R-:W-:Y:S03]  /*127b0*/  F2FP.BF16.PACK_AB R29, R171, R170 ;  /* 0x000000aaab1d723e */ /* 0x000fe600000010ff */
[----:B------:R-:W-:Y:S01]  /*127c0*/  F2FP.BF16.PACK_AB R30, R176, R174 ;  /* 0x000000aeb01e723e */ /* 0x000fe200000010ff */
[----:B------:R-:W-:Y:S01]  /*127d0*/  FADD.FTZ R40, R225, R0 ;  /* 0x00000000e1287221 */ /* 0x000fe20000010000 */
[----:B------:R-:W-:Y:S01]  /*127e0*/  F2FP.BF16.PACK_AB R31, R175, R172 ;  /* 0x000000acaf1f723e */ /* 0x000fe200000010ff */
[----:B------:R-:W-:Y:S04]  /*127f0*/  FADD.FTZ R0, R217, R42 ;  /* 0x0000002ad9007221 */ /* 0x000fe80000010000 */
[----:B------:R-:W-:Y:S02]  /*12800*/  FADD.FTZ R0, R219, R0 ;  /* 0x00000000db007221 */ /* 0x000fe40000010000 */
[-C--:B------:R-:W-:Y:S01]  /*12810*/  HMMA.16816.F32.BF16 R136, R28, R132.reuse, R4 ;  /* 0x000000841c88723c */ /* 0x080fe20000041804 */
[----:B------:R-:W2:Y:S07]  /*12820*/  LDSM.16.MT88.4 R4, [R189+0x1400] ;  /* 0x00140000bd04783b */ /* 0x000eae0000004200 */
[C---:B------:R-:W-:Y:S01]  /*12830*/  HMMA.16816.F32.BF16 R140, R160.reuse, R132, R8 ;  /* 0x00000084a08c723c */ /* 0x040fe20000041808 */
[----:B------:R-:W3:Y:S07]  /*12840*/  LDSM.16.MT88.4 R8, [R190+0x1400] ;  /* 0x00140000be08783b */ /* 0x000eee0000004200 */
[-C--:B------:R-:W-:Y:S01]  /*12850*/  HMMA.16816.F32.BF16 R144, R160, R134.reuse, R12 ;  /* 0x00000086a090723c */ /* 0x080fe2000004180c */
[----:B------:R-:W4:Y:S07]  /*12860*/  LDSM.16.MT88.4 R12, [R189+0x2000] ;  /* 0x00200000bd0c783b */ /* 0x000f2e0000004200 */
[C---:B------:R-:W-:Y:S01]  /*12870*/  HMMA.16816.F32.BF16 R132, R28.reuse, R134, R16 ;  /* 0x000000861c84723c */ /* 0x040fe20000041810 */
[----:B------:R-:W5:Y:S07]  /*12880*/  LDSM.16.MT88.4 R16, [R190+0x2000] ;  /* 0x00200000be10783b */ /* 0x000f6e0000004200 */
[-C--:B-1----:R-:W-:Y:S08]  /*12890*/  HMMA.16816.F32.BF16 R128, R28, R124.reuse, R20 ;  /* 0x0000007c1c80723c */ /* 0x082ff00000041814 */
[C---:B------:R-:W-:Y:S08]  /*128a0*/  HMMA.16816.F32.BF16 R148, R160.reuse, R124, R32 ;  /* 0x0000007ca094723c */ /* 0x040ff00000041820 */
[-C--:B------:R-:W-:Y:S08]  /*128b0*/  HMMA.16816.F32.BF16 R152, R160, R126.reuse, R36 ;  /* 0x0000007ea098723c */ /* 0x080ff00000041824 */
[C---:B------:R-:W-:Y:S08]  /*128c0*/  HMMA.16816.F32.BF16 R124, R28.reuse, R126, R48 ;  /* 0x0000007e1c7c723c */ /* 0x040ff00000041830 */
[-C--:B--2---:R-:W-:Y:S08]  /*128d0*/  HMMA.16816.F32.BF16 R52, R28, R4.reuse, R52 ;  /* 0x000000041c34723c */ /* 0x084ff00000041834 */
[C---:B------:R-:W-:Y:S07]  /*128e0*/  HMMA.16816.F32.BF16 R56, R160.reuse, R4, R56 ;  /* 0x00000004a038723c */ /* 0x040fee0000041838 */
[----:B------:R-:W-:Y:S01]  /*128f0*/  FADD.FTZ R5, R213, R41 ;  /* 0x00000029d5057221 */ /* 0x000fe20000010000 */
[-C--:B------:R-:W-:Y:S04]  /*12900*/  HMMA.16816.F32.BF16 R60, R160, R6.reuse, R60 ;  /* 0x00000006a03c723c */ /* 0x080fe8000004183c */
[----:B------:R-:W-:Y:S04]  /*12910*/  FADD.FTZ R4, R212, R40 ;  /* 0x00000028d4047221 */ /* 0x000fe80000010000 */
[C---:B------:R-:W-:Y:S07]  /*12920*/  HMMA.16816.F32.BF16 R64, R28.reuse, R6, R64 ;  /* 0x000000061c40723c */ /* 0x040fee0000041840 */
[----:B------:R-:W-:Y:S01]  /*12930*/  FADD.FTZ R7, R208, R4 ;  /* 0x00000004d0077221 */ /* 0x000fe20000010000 */
[-C--:B---3--:R-:W-:Y:S04]  /*12940*/  HMMA.16816.F32.BF16 R68, R28, R8.reuse, R68 ;  /* 0x000000081c44723c */ /* 0x088fe80000041844 */
        /* <DEDUP_REMOVED lines=10> */
[-C--:B----4-:R-:W-:Y:S04]  /*129f0*/  HMMA.16816.F32.BF16 R84, R28, R12.reuse, R84 ;  /* 0x0000000c1c54723c */ /* 0x090fe80000041854 */
        /* <DEDUP_REMOVED lines=11> */
[-C--:B-----5:R-:W-:Y:S04]  /*12ab0*/  HMMA.16816.F32.BF16 R100, R28, R16.reuse, R100 ;  /* 0x000000101c64723c */ /* 0x0a0fe80000041864 */
        /* <DEDUP_REMOVED lines=8> */
[----:B------:R-:W-:Y:S04]  /*12b40*/  HMMA.16816.F32.BF16 R108, R28, R18, R108 ;  /* 0x000000121c6c723c */ /* 0x000fe8000004186c */
[----:B------:R-:W-:Y:S02]  /*12b50*/  FADD.FTZ R205, R176, R6 ;  /* 0x00000006b0cd7221 */ /* 0x000fe40000010000 */
[----:B------:R-:W-:Y:S02]  /*12b60*/  FADD.FTZ R208, R175, R4 ;  /* 0x00000004afd07221 */ /* 0x000fe40000010000 */
[----:B------:R-:W-:Y:S04]  /*12b70*/  FADD.FTZ R226, R46, R2 ;  /* 0x000000022ee27221 */ /* 0x000fe80000010000 */
[----:B------:R-:W-:Y:S01]  /*12b80*/  FADD.FTZ R227, R44, R0 ;  /* 0x000000002ce37221 */ /* 0x000fe20000010000 */
[----:B------:R-:W-:-:S05]  /*12b90*/  @P2 BRA `(.L_x_1689) ;  /* 0xffffd8d000002947 */ /* 0x000fca000383ffff */
.L_x_1686:
[----:B------:R-:W-:Y:S01]  /*12ba0*/  @!UPT UIADD3 URZ, URZ, URZ, URZ ;  /* 0x0000003f3f3ff290 */ /* 0x000fe2000fffe03f */
        /* <DEDUP_REMOVED lines=16> */
.L_x_1766:
        /* <DEDUP_REMOVED lines=134> */
.L_x_1631:
[----:B------:R1:W5:Y:S04]  /*13510*/  LDL R6, [R1] ;  /* 0x0000000001067983 */ /* 0x0003680000100800 */
[----:B------:R-:W2:Y:S01]  /*13520*/  S2R R2, SR_TID.X ;  /* 0x0000000000027919 */ /* 0x000ea20000002100 */
[----:B------:R-:W-:Y:S01]  /*13530*/  BSSY B0, `(.L_x_1691) ;  /* 0x0000011000007945 */ /* 0x000fe20003800000 */
[----:B--2---:R-:W-:-:S13]  /*13540*/  LOP3.LUT P0, RZ, R2, 0x7f, RZ, 0xc0, !PT ;  /* 0x0000007f02ff7812 */ /* 0x004fda000780c0ff */
[----:B------:R-:W-:Y:S05]  /*13550*/  @P0 BRA `(.L_x_1692) ;  /* 0x000000e000000947 */ /* 0x000fea0003800000 */
[----:B-1----:R-:W1:Y:S01]  /*13560*/  S2R R4, SR_LANEID ;  /* 0x0000000000047919 */ /* 0x002e620000000000 */
[----:B------:R-:W-:Y:S01]  /*13570*/  VOTEU.ANY UR4, UPT, PT ;  /* 0x0000000000047886 */ /* 0x000fe200038e0100 */
[----:B------:R-:W-:Y:S01]  /*13580*/  IMAD.MOV.U32 R5, RZ, RZ, c[0x0][0x564] ;  /* 0x00015900ff057624 */ /* 0x000fe200078e00ff */
[----:B------:R-:W1:Y:S08]  /*13590*/  FLO.U32 R3, UR4 ;  /* 0x0000000400037d00 */ /* 0x000e7000080e0000 */
[----:B------:R-:W2:Y:S01]  /*135a0*/  POPC R2, UR4 ;  /* 0x0000000400027d09 */ /* 0x000ea20008000000 */
[----:B-1----:R-:W-:Y:S01]  /*135b0*/  ISETP.EQ.U32.AND P0, PT, R3, R4, PT ;  /* 0x000000040300720c */ /* 0x002fe20003f02070 */
[----:B------:R-:W-:-:S12]  /*135c0*/  IMAD.MOV.U32 R4, RZ, RZ, c[0x0][0x560] ;  /* 0x00015800ff047624 */ /* 0x000fd800078e00ff */
[----:B--2---:R1:W2:Y:S04]  /*135d0*/  @P0 ATOMG.E.ADD.STRONG.GPU PT, R2, [R4.64], R2 ;  /* 0x00000002040209a8 */ /* 0x0042a800081ee1c6 */
[----:B-1----:R-:W1:Y:S04]  /*135e0*/  S2R R4, SR_LTMASK ;  /* 0x0000000000047919 */ /* 0x002e680000003900 */
[----:B--2---:R1:W2:Y:S02]  /*135f0*/  SHFL.IDX PT, R3, R2, R3, 0x1f ;  /* 0x00001f0302037589 */ /* 0x0042a400000e0000 */
[----:B-1----:R-:W-:-:S06]  /*13600*/  LOP3.LUT R2, R4, UR4, RZ, 0xc0, !PT ;  /* 0x0000000404027c12 */ /* 0x002fcc000f8ec0ff */
[----:B------:R-:W2:Y:S02]  /*13610*/  POPC R2, R2 ;  /* 0x0000000200027309 */ /* 0x000ea40000000000 */
[----:B--2--5:R-:W-:-:S05]  /*13620*/  IADD3 R6, R3, c[0x0][0xc], R2 ;  /* 0x0000030003067a10 */ /* 0x024fca0007ffe002 */
[----:B------:R1:W-:Y:S02]  /*13630*/  STL [R1], R6 ;  /* 0x0000000601007387 */ /* 0x0003e40000100800 */
.L_x_1692:
[----:B-1----:R-:W-:Y:S05]  /*13640*/  BSYNC B0 ;  /* 0x0000000000007941 */ /* 0x002fea0003800000 */
.L_x_1691:
[----:B------:R-:W-:Y:S01]  /*13650*/  PRMT R0, R0, 0x9910, RZ ;  /* 0x0000991000007816 */ /* 0x000fe200000000ff */
[----:B------:R-:W-:Y:S01]  /*13660*/  BSSY B1, `(.L_x_1693) ;  /* 0x000034a000017945 */ /* 0x000fe20003800000 */
[----:B-----5:R-:W-:Y:S02]  /*13670*/  IMAD.MOV.U32 R78, RZ, RZ, R6 ;  /* 0x000000ffff4e7224 */ /* 0x020fe400078e0006 */
[----:B------:R-:W-:-:S13]  /*13680*/  ISETP.NE.AND P0, PT, R0, RZ, PT ;  /* 0x000000ff0000720c */ /* 0x000fda0003f05270 */
[----:B------:R-:W-:Y:S05]  /*13690*/  @!P0 BRA `(.L_x_1694) ;  /* 0x0000277000008947 */ /* 0x000fea0003800000 */
[----:B------:R-:W2:Y:S04]  /*136a0*/  LDL R9, [R1+0x14] ;  /* 0x0000140001097983 */ /* 0x000ea80000100800 */
[----:B------:R-:W3:Y:S04]  /*136b0*/  LDL R7, [R1+0x18] ;  /* 0x0000180001077983 */ /* 0x000ee80000100800 */
        /* <DEDUP_REMOVED lines=107> */
[----:B------:R-:W-:Y:S01]  /*13d70*/  STS [R11+0x5000], R3 ;  /* 0x005000030b007388 */ /* 0x000fe20000000800 */
        /* <DEDUP_REMOVED lines=14> */
.L_x_1695:
[----:B--2---:R-:W2:Y:S04]  /*13e60*/  LDL R3, [R1+0x84] ;  /* 0x0000840001037983 */ /* 0x004ea80000100800 */
[----:B------:R-:W2:Y:S04]  /*13e70*/  LDL R79, [R1+0x4] ;  /* 0x00000400014f7983 */ /* 0x000ea80000100800 */
[----:B------:R-:W3:Y:S04]  /*13e80*/  LDL R13, [R1+0x3c] ;  /* 0x00003c00010d7983 */ /* 0x000ee80000100800 */
[----:B------:R-:W4:Y:S04]  /*13e90*/  LDL R25, [R1+0x80] ;  /* 0x0000800001197983 */ /* 0x000f280000100800 */
[----:B------:R-:W4:Y:S01]  /*13ea0*/  LDL.LU R24, [R1+0x2c] ;  /* 0x00002c0001187983 */ /* 0x000f220000300800 */
[----:B------:R-:W-:Y:S01]  /*13eb0*/  IMAD.MOV.U32 R11, RZ, RZ, 0x368 ;  /* 0x00000368ff0b7424 */ /* 0x000fe200078e00ff */
[----:B------:R-:W-:-:S04]  /*13ec0*/  ISETP.GT.AND P2, PT, R0, 0x1, PT ;  /* 0x000000010000780c */ /* 0x000fc80003f44270 */
[----:B------:R-:W-:-:S04]  /*13ed0*/  SEL R11, R11, 0x328, P2 ;  /* 0x000003280b0b7807 */ /* 0x000fc80001000000 */
[----:B------:R-:W1:Y:S08]  /*13ee0*/  LDC.64 R6, c[0x0][R11+0x170] ;  /* 0x00005c000b067b82 */ /* 0x000e700000000a00 */
[----:B------:R-:W1:Y:S08]  /*13ef0*/  LDC.64 R14, c[0x0][R11+0x168] ;  /* 0x00005a000b0e7b82 */ /* 0x000e700000000a00 */
        /* <DEDUP_REMOVED lines=8> */
[----:B------:R-:W1:Y:S02]  /*13f80*/  S2R R26, SR_TID.X ;  /* 0x00000000001a7919 */ /* 0x000e640000002100 */
[----:B-1----:R-:W-:-:S04]  /*13f90*/  IMAD R4, R7, R0, RZ ;  /* 0x0000000007047224 */ /* 0x002fc800078e02ff */
[C---:B------:R-:W-:Y:S02]  /*13fa0*/  IMAD R12, R6.reuse, R5, R4 ;  /* 0x00000005060c7224 */ /* 0x040fe400078e0204 */
[----:B------:R-:W-:-:S04]  /*13fb0*/  IMAD.WIDE.U32 R6, R6, R0, RZ ;  /* 0x0000000006067225 */ /* 0x000fc800078e00ff */
[----:B------:R-:W-:-:S04]  /*13fc0*/  IMAD.WIDE.U32 R8, R14, R251, RZ ;  /* 0x000000fb0e087225 */ /* 0x000fc800078e00ff */
[----:B------:R-:W-:Y:S01]  /*13fd0*/  IMAD R11, R15, R251, RZ ;  /* 0x000000fb0f0b7224 */ /* 0x000fe200078e02ff */
[----:B-----5:R-:W-:Y:S01]  /*13fe0*/  SHF.R.S32.HI R14, RZ, 0x1f, R2 ;  /* 0x0000001fff0e7819 */ /* 0x020fe20000011402 */
[----:B------:R-:W-:Y:S01]  /*13ff0*/  IMAD.IADD R12, R7, 0x1, R12 ;  /* 0x00000001070c7824 */ /* 0x000fe200078e020c */
[----:B------:R-:W-:-:S04]  /*14000*/  SHF.R.S32.HI R15, RZ, 0x1f, R26 ;  /* 0x0000001fff0f7819 */ /* 0x000fc8000001141a */
[----:B------:R-:W-:-:S04]  /*14010*/  LEA.HI R15, R15, R26, RZ, 0x5 ;  /* 0x0000001a0f0f7211 */ /* 0x000fc800078f28ff */
[----:B------:R-:W-:-:S05]  /*14020*/  LOP3.LUT R15, R15, 0xffffffe0, RZ, 0xc0, !PT ;  /* 0xffffffe00f0f7812 */ /* 0x000fca00078ec0ff */
[----:B------:R-:W-:Y:S02]  /*14030*/  IMAD.IADD R15, R26, 0x1, -R15 ;  /* 0x000000011a0f7824 */ /* 0x000fe400078e0a0f */
[----:B--2---:R-:W-:-:S04]  /*14040*/  IMAD R3, R79, 0x80, R3 ;  /* 0x000000804f037824 */ /* 0x004fc800078e0203 */
[----:B------:R-:W-:-:S04]  /*14050*/  @P5 IMAD.HI.U32 R5, R3, c[0x0][0x4ec], RZ ;  /* 0x00013b0003055a27 */ /* 0x000fc800078e00ff */
[----:B------:R-:W-:Y:S01]  /*14060*/  IMAD.MOV.U32 R4, RZ, RZ, R3 ;  /* 0x000000ffff047224 */ /* 0x000fe200078e0003 */
[----:B------:R-:W-:Y:S02]  /*14070*/  @P5 SHF.R.U32.HI R4, RZ, c[0x0][0x4f0], R5 ;  /* 0x00013c00ff045a19 */ /* 0x000fe40000011605 */
[----:B---3--:R-:W-:Y:S02]  /*14080*/  SEL R5, R13, RZ, P2 ;  /* 0x000000ff0d057207 */ /* 0x008fe40001000000 */
[----:B------:R-:W-:Y:S01]  /*14090*/  IADD3 R13, P1, P0, R6, R8, R2 ;  /* 0x00000008060d7210 */ /* 0x000fe2000783e002 */
[----:B------:R-:W-:Y:S02]  /*140a0*/  IMAD.IADD R8, R9, 0x1, R11 ;  /* 0x0000000109087824 */ /* 0x000fe400078e020b */
        /* <DEDUP_REMOVED lines=16> */
[----:B------:R-:W-:Y:S01]  /*141b0*/  LEA R6, P0, R4, R6, 0x2 ;  /* 0x0000000604067211 */ /* 0x000fe200078010ff */
[----:B------:R-:W-:-:S03]  /*141c0*/  IMAD.IADD R5, R5, 0x1, R8 ;  /* 0x0000000105057824 */ /* 0x000fc600078e0208 */
        /* <DEDUP_REMOVED lines=10> */
[----:B------:R-:W3:Y:S01]  /*14270*/  SHFL.IDX PT, R8, R6, 0x2, 0x1c1f ;  /* 0x005c1f0006087f89 */ /* 0x000ee200000e0000 */
[----:B----4-:R-:W-:-:S05]  /*14280*/  IMAD R5, R79, 0x80, R25 ;  /* 0x000000804f057824 */ /* 0x010fca00078e0219 */
        /* <DEDUP_REMOVED lines=9> */
[----:B---3--:R-:W-:Y:S01]  /*14320*/  @!P1 ST.E [R8.64], R23 ;  /* 0x0000001708009985 */ /* 0x008fe2000c101906 */
        /* <DEDUP_REMOVED lines=64> */
.L_x_1767:
[----:B------:R-:W-:Y:S05]  /*14730*/  BRA.DIV ~URZ, `(.L_x_1698) ;  /* 0x00003a327f007947 */ /* 0x000fea000b800000 */
[----:B------:R3:W4:Y:S02]  /*14740*/  SHFL.IDX PT, R0, R13, RZ, 0x1c1f ;  /* 0x001c1fff0d007589 */ /* 0x00072400000e0000 */
.L_x_1768:
        /* <DEDUP_REMOVED lines=17> */
.L_x_1700:
[----:B------:R-:W-:Y:S05]  /*14860*/  BSYNC B0 ;  /* 0x0000000000007941 */ /* 0x000fea0003800000 */
.L_x_1699:
[----:B------:R-:W-:Y:S05]  /*14870*/  BRA.DIV ~URZ, `(.L_x_1701) ;  /* 0x000039527f007947 */ /* 0x000fea000b800000 */
[----:B--2---:R2:W1:Y:S04]  /*14880*/  SHFL.IDX PT, R10, R12, 0x1, 0x1c1f ;  /* 0x003c1f000c0a7f89 */ /* 0x00446800000e0000 */
[----:B----4-:R2:W4:Y:S02]  /*14890*/  SHFL.IDX PT, R0, R13, 0x1, 0x1c1f ;  /* 0x003c1f000d007f89 */ /* 0x01052400000e0000 */
.L_x_1769:
        /* <DEDUP_REMOVED lines=18> */
.L_x_1703:
[----:B------:R-:W-:Y:S05]  /*149c0*/  BSYNC B0 ;  /* 0x0000000000007941 */ /* 0x000fea0003800000 */
.L_x_1702:
[----:B------:R-:W-:Y:S05]  /*149d0*/  BRA.DIV ~URZ, `(.L_x_1704) ;  /* 0x000038b27f007947 */ /* 0x000fea000b800000 */
[----:B-1----:R1:W2:Y:S02]  /*149e0*/  SHFL.IDX PT, R10, R12, 0x2, 0x1c1f ;  /* 0x005c1f000c0a7f89 */ /* 0x0022a400000e0000 */
.L_x_1770:
[----:B------:R-:W-:Y:S05]  /*149f0*/  BRA.DIV ~URZ, `(.L_x_1705) ;  /* 0x000039027f007947 */ /* 0x000fea000b800000 */
[----:B----4-:R4:W1:Y:S02]  /*14a00*/  SHFL.IDX PT, R0, R13, 0x2, 0x1c1f ;  /* 0x005c1f000d007f89 */ /* 0x01086400000e0000 */
.L_x_1771:
        /* <DEDUP_REMOVED lines=18> */
.L_x_1707:
[----:B------:R-:W-:Y:S05]  /*14b30*/  BSYNC B0 ;  /* 0x0000000000007941 */ /* 0x000fea0003800000 */
.L_x_1706:
[----:B------:R-:W-:Y:S05]  /*14b40*/  BRA.DIV ~URZ, `(.L_x_1708) ;  /* 0x000038127f007947 */ /* 0x000fea000b800000 */
[----:B-1----:R1:W3:Y:S04]  /*14b50*/  SHFL.IDX PT, R6, R12, 0x3, 0x1c1f ;  /* 0x007c1f000c067f89 */ /* 0x0022e800000e0000 */
[----:B------:R1:W4:Y:S02]  /*14b60*/  SHFL.IDX PT, R0, R13, 0x3, 0x1c1f ;  /* 0x007c1f000d007f89 */ /* 0x00032400000e0000 */
.L_x_1772:
        /* <DEDUP_REMOVED lines=19> */
.L_x_1696:
[----:B--2---:R-:W2:Y:S01]  /*14ca0*/  LDL.LU R7, [R1+0x3c] ;  /* 0x00003c0001077983 */ /* 0x004ea20000300800 */
[----:B------:R-:W-:Y:S02]  /*14cb0*/  IMAD R14, R14, c[0x0][0x408], RZ ;  /* 0x000102000e0e7a24 */ /* 0x000fe400078e02ff */
[----:B------:R-:W-:-:S04]  /*14cc0*/  IMAD.WIDE.U32 R4, R2, c[0x0][0x408], RZ ;  /* 0x0001020002047a25 */ /* 0x000fc800078e00ff */
[----:B------:R-:W-:Y:S02]  /*14cd0*/  IMAD R2, R2, c[0x0][0x40c], R14 ;  /* 0x0001030002027a24 */ /* 0x000fe400078e020e */
[----:B------:R-:W-:-:S03]  /*14ce0*/  @P5 IMAD.HI.U32 R6, R3, c[0x0][0x4ec], RZ ;  /* 0x00013b0003065a27 */ /* 0x000fc600078e00ff */
[----:B------:R-:W-:Y:S02]  /*14cf0*/  IADD3 R5, R5, R2, RZ ;  /* 0x0000000205057210 */ /* 0x000fe40007ffe0ff */
[----:B------:R-:W-:-:S03]  /*14d00*/  SHF.R.S32.HI R2, RZ, 0x1f, R0 ;  /* 0x0000001fff027819 */ /* 0x000fc60000011400 */
[----:B------:R-:W-:-:S04]  /*14d10*/  IMAD.WIDE.U32 R4, R251, c[0x0][0x438], R4 ;  /* 0x00010e00fb047a25 */ /* 0x000fc800078e0004 */
[----:B------:R-:W-:Y:S02]  /*14d20*/  IMAD R2, R2, c[0x0][0x440], RZ ;  /* 0x0001100002027a24 */ /* 0x000fe400078e02ff */
[----:B------:R-:W-:Y:S02]  /*14d30*/  IMAD R5, R251, c[0x0][0x43c], R5 ;  /* 0x00010f00fb057a24 */ /* 0x000fe400078e0205 */
[C---:B------:R-:W-:Y:S02]  /*14d40*/  IMAD R2, R0.reuse, c[0x0][0x444], R2 ;  /* 0x0001110000027a24 */ /* 0x040fe400078e0202 */
[----:B------:R-:W-:Y:S01]  /*14d50*/  IMAD.WIDE.U32 R4, R0, c[0x0][0x440], R4 ;  /* 0x0001100000047a25 */ /* 0x000fe200078e0004 */
[----:B------:R-:W-:Y:S02]  /*14d60*/  MOV R0, R3 ;  /* 0x0000000300007202 */ /* 0x000fe40000000f00 */
[----:B------:R-:W-:Y:S02]  /*14d70*/  @P5 SHF.R.U32.HI R0, RZ, c[0x0][0x4f0], R6 ;  /* 0x00013c00ff005a19 */ /* 0x000fe40000011606 */
[----:B------:R-:W-:-:S02]  /*14d80*/  IADD3 R5, R5, R2, RZ ;  /* 0x0000000205057210 */ /* 0x000fc40007ffe0ff */
[----:B------:R-:W-:Y:S02]  /*14d90*/  SHF.R.S32.HI R2, RZ, 0x1f, R0 ;  /* 0x0000001fff027819 */ /* 0x000fe40000011400 */
[----:B------:R-:W-:-:S03]  /*14da0*/  IADD3 R6, -R0, RZ, RZ ;  /* 0x000000ff00067210 */ /* 0x000fc60007ffe1ff */
[----:B------:R-:W-:Y:S02]  /*14db0*/  IMAD R2, R2, c[0x0][0x430], RZ ;  /* 0x00010c0002027a24 */ /* 0x000fe400078e02ff */
[----:B------:R-:W-:Y:S02]  /*14dc0*/  IMAD R6, R6, c[0x0][0x4e8], R3 ;  /* 0x00013a0006067a24 */ /* 0x000fe400078e0203 */
[----:B--2---:R-:W-:-:S04]  /*14dd0*/  IMAD.WIDE.U32 R4, R7, c[0x0][0x448], R4 ;  /* 0x0001120007047a25 */ /* 0x004fc800078e0004 */
        /* <DEDUP_REMOVED lines=13> */
.L_x_1773:
[----:B------:R-:W-:Y:S05]  /*14eb0*/  BRA.DIV ~URZ, `(.L_x_1711) ;  /* 0x000035d27f007947 */ /* 0x000fea000b800000 */
[----:B------:R3:W4:Y:S02]  /*14ec0*/  SHFL.IDX PT, R0, R24, RZ, 0x1c1f ;  /* 0x001c1fff18007589 */ /* 0x00072400000e0000 */
.L_x_1774:
[C---:B------:R-:W-:Y:S01]  /*14ed0*/  IADD3 R16, R252.reuse, 0x20, RZ ;  /* 0x00000020fc107810 */ /* 0x040fe20007ffe0ff */
[----:B------:R-:W-:Y:S01]  /*14ee0*/  BSSY B0, `(.L_x_1712) ;  /* 0x0000048000007945 */ /* 0x000fe20003800000 */
[C---:B------:R-:W-:Y:S02]  /*14ef0*/  IADD3 R15, R252.reuse, 0x28, RZ ;  /* 0x00000028fc0f7810 */ /* 0x040fe40007ffe0ff */
        /* <DEDUP_REMOVED lines=21> */
[----:B------:R-:W-:Y:S02]  /*15050*/  ISETP.GE.AND P0, PT, R252, c[0x0][0x3c8], PT ;  /* 0x0000f200fc007a0c */ /* 0x000fe40003f06270 */
[----:B------:R-:W-:Y:S02]  /*15060*/  ISETP.GE.AND P1, PT, R8, c[0x0][0x3c8], PT ;  /* 0x0000f20008007a0c */ /* 0x000fe40003f26270 */
[----:B------:R-:W-:-:S02]  /*15070*/  ISETP.GE.AND P3, PT, R7, c[0x0][0x3c8], PT ;  /* 0x0000f20007007a0c */ /* 0x000fc40003f66270 */
        /* <DEDUP_REMOVED lines=46> */
.L_x_1713:
[----:B------:R-:W-:Y:S05]  /*15360*/  BSYNC B0 ;  /* 0x0000000000007941 */ /* 0x000fea0003800000 */
.L_x_1712:
[----:B------:R-:W-:Y:S05]  /*15370*/  BRA.DIV ~URZ, `(.L_x_1714) ;  /* 0x000031727f007947 */ /* 0x000fea000b800000 */
[----:B--2---:R2:W1:Y:S04]  /*15380*/  SHFL.IDX PT, R4, R17, 0x1, 0x1c1f ;  /* 0x003c1f0011047f89 */ /* 0x00446800000e0000 */
[----:B----4-:R2:W4:Y:S02]  /*15390*/  SHFL.IDX PT, R0, R24, 0x1, 0x1c1f ;  /* 0x003c1f0018007f89 */ /* 0x01052400000e0000 */
.L_x_1775:
[----:B------:R-:W-:Y:S01]  /*153a0*/  BSSY B0, `(.L_x_1715) ;  /* 0x0000033000007945 */ /* 0x000fe20003800000 */
[----:B------:R-:W-:Y:S05]  /*153b0*/  @P6 BRA `(.L_x_1716) ;  /* 0x0000031000006947 */ /* 0x000fea0003800000 */
[----:B------:R-:W-:Y:S02]  /*153c0*/  ISETP.GE.AND P1, PT, R252, c[0x0][0x3c8], PT ;  /* 0x0000f200fc007a0c */ /* 0x000fe40003f26270 */
[----:B------:R-:W-:Y:S02]  /*153d0*/  ISETP.GE.AND P0, PT, R8, c[0x0][0x3c8], PT ;  /* 0x0000f20008007a0c */ /* 0x000fe40003f06270 */
[----:B------:R-:W-:Y:S02]  /*153e0*/  ISETP.GE.AND P3, PT, R7, c[0x0][0x3c8], PT ;  /* 0x0000f20007007a0c */ /* 0x000fe40003f66270 */
[----:B------:R-:W-:-:S07]  /*153f0*/  ISETP.GE.AND P4, PT, R6, c[0x0][0x3c8], PT ;  /* 0x0000f20006007a0c */ /* 0x000fce0003f86270 */
[----:B-1--4-:R-:W-:Y:S02]  /*15400*/  @!P1 IMAD.MOV.U32 R18, RZ, RZ, R0 ;  /* 0x000000ffff129224 */ /* 0x012fe400078e0000 */
[----:B------:R-:W-:Y:S01]  /*15410*/  @!P1 IMAD.MOV.U32 R19, RZ, RZ, R4 ;  /* 0x000000ffff139224 */ /* 0x000fe200078e0004 */
[----:B------:R-:W-:-:S03]  /*15420*/  @!P0 LEA R2, P2, R8, R0, 0x2 ;  /* 0x0000000008028211 */ /* 0x000fc600078410ff */
[----:B------:R-:W-:Y:S01]  /*15430*/  @!P1 IMAD.WIDE R18, R252, 0x4, R18 ;  /* 0x00000004fc129825 */ /* 0x000fe200078e0212 */
[----:B------:R-:W-:Y:S02]  /*15440*/  @!P0 LEA.HI.X R3, R8, R4, R26, 0x2, P2 ;  /* 0x0000000408038211 */ /* 0x000fe400010f141a */
[----:B------:R-:W-:Y:S02]  /*15450*/  ISETP.GE.AND P2, PT, R16, c[0x0][0x3c8], PT ;  /* 0x0000f20010007a0c */ /* 0x000fe40003f46270 */
        /* <DEDUP_REMOVED lines=39> */
.L_x_1716:
[----:B------:R-:W-:Y:S05]  /*156d0*/  BSYNC B0 ;  /* 0x0000000000007941 */ /* 0x000fea0003800000 */
.L_x_1715:
[----:B------:R-:W-:Y:S05]  /*156e0*/  BRA.DIV ~URZ, `(.L_x_1717) ;  /* 0x00002ec27f007947 */ /* 0x000fea000b800000 */
[----:B-1----:R1:W2:Y:S02]  /*156f0*/  SHFL.IDX PT, R4, R17, 0x2, 0x1c1f ;  /* 0x005c1f0011047f89 */ /* 0x0022a400000e0000 */
.L_x_1776:
[----:B------:R-:W-:Y:S05]  /*15700*/  BRA.DIV ~URZ, `(.L_x_1718) ;  /* 0x00002f127f007947 */ /* 0x000fea000b800000 */
[----:B----4-:R4:W1:Y:S02]  /*15710*/  SHFL.IDX PT, R0, R24, 0x2, 0x1c1f ;  /* 0x005c1f0018007f89 */ /* 0x01086400000e0000 */
.L_x_1777:
[----:B--2---:R-:W2:Y:S01]  /*15720*/  LDL R2, [R1+0x2c] ;  /* 0x00002c0001027983 */ /* 0x004ea20000100800 */
[----:B------:R-:W-:Y:S01]  /*15730*/  BSSY B0, `(.L_x_1719) ;  /* 0x0000034000007945 */ /* 0x000fe20003800000 */
[----:B--2---:R-:W-:-:S13]  /*15740*/  LOP3.LUT P0, RZ, R2, 0x1, RZ, 0xc0, !PT ;  /* 0x0000000102ff7812 */ /* 0x004fda000780c0ff */
[----:B------:R-:W-:Y:S05]  /*15750*/  @P0 BRA `(.L_x_1720) ;  /* 0x0000031000000947 */ /* 0x000fea0003800000 */
[----:B------:R-:W-:Y:S02]  /*15760*/  ISETP.GE.AND P0, PT, R252, c[0x0][0x3c8], PT ;  /* 0x0000f200fc007a0c */ /* 0x000fe40003f06270 */
[----:B------:R-:W-:Y:S02]  /*15770*/  ISETP.GE.AND P2, PT, R8, c[0x0][0x3c8], PT ;  /* 0x0000f20008007a0c */ /* 0x000fe40003f46270 */
[----:B------:R-:W-:Y:S02]  /*15780*/  ISETP.GE.AND P4, PT, R7, c[0x0][0x3c8], PT ;  /* 0x0000f20007007a0c */ /* 0x000fe40003f86270 */
[----:B------:R-:W-:Y:S02]  /*15790*/  ISETP.GE.AND P3, PT, R6, c[0x0][0x3c8], PT ;  /* 0x0000f20006007a0c */ /* 0x000fe40003f66270 */
[----:B------:R-:W-:-:S05]  /*157a0*/  ISETP.GE.AND P6, PT, R14, c[0x0][0x3c8], PT ;  /* 0x0000f2000e007a0c */ /* 0x000fca0003fc6270 */
[----:B-1----:R-:W-:Y:S02]  /*157b0*/  @!P0 IMAD.MOV.U32 R18, RZ, RZ, R0 ;  /* 0x000000ffff128224 */ /* 0x002fe400078e0000 */
        /* <DEDUP_REMOVED lines=43> */
.L_x_1720:
[----:B------:R-:W-:Y:S05]  /*15a70*/  BSYNC B0 ;  /* 0x0000000000007941 */ /* 0x000fea0003800000 */
.L_x_1719:
[----:B------:R-:W-:Y:S05]  /*15a80*/  BRA.DIV ~URZ, `(.L_x_1721) ;  /* 0x00002bf27f007947 */ /* 0x000fea000b800000 */
[----:B------:R2:W3:Y:S04]  /*15a90*/  SHFL.IDX PT, R4, R17, 0x3, 0x1c1f ;  /* 0x007c1f0011047f89 */ /* 0x0004e800000e0000 */
[----:B-1----:R2:W1:Y:S02]  /*15aa0*/  SHFL.IDX PT, R0, R24, 0x3, 0x1c1f ;  /* 0x007c1f0018007f89 */ /* 0x00246400000e0000 */
.L_x_1778:
[----:B--2---:R-:W2:Y:S02]  /*15ab0*/  LDL R2, [R1+0x2c] ;  /* 0x00002c0001027983 */ /* 0x004ea40000100800 */
[----:B--2---:R-:W-:-:S13]  /*15ac0*/  LOP3.LUT P0, RZ, R2, 0x2, RZ, 0xc0, !PT ;  /* 0x0000000202ff7812 */ /* 0x004fda000780c0ff */
[----:B------:R-:W-:Y:S05]  /*15ad0*/  @P0 BRA `(.L_x_1709) ;  /* 0x0000102000000947 */ /* 0x000fea0003800000 */
[----:B------:R-:W-:Y:S02]  /*15ae0*/  ISETP.GE.AND P3, PT, R8, c[0x0][0x3c8], PT ;  /* 0x0000f20008007a0c */ /* 0x000fe40003f66270 */
[----:B------:R-:W-:Y:S02]  /*15af0*/  ISETP.GE.AND P2, PT, R7, c[0x0][0x3c8], PT ;  /* 0x0000f20007007a0c */ /* 0x000fe40003f46270 */
[----:B------:R-:W-:Y:S02]  /*15b00*/  ISETP.GE.AND P1, PT, R6, c[0x0][0x3c8], PT ;  /* 0x0000f20006007a0c */ /* 0x000fe40003f26270 */
[----:B------:R-:W-:Y:S02]  /*15b10*/  ISETP.GE.AND P4, PT, R252, c[0x0][0x3c8], PT ;  /* 0x0000f200fc007a0c */ /* 0x000fe40003f86270 */
[----:B------:R-:W-:-:S05]  /*15b20*/  ISETP.GE.AND P0, PT, R16, c[0x0][0x3c8], PT ;  /* 0x0000f20010007a0c */ /* 0x000fca0003f06270 */
[CC--:B-1----:R-:W-:Y:S02]  /*15b30*/  @!P3 LEA R22, P6, R8.reuse, R0.reuse, 0x2 ;  /* 0x000000000816b211 */ /* 0x0c2fe400078c10ff */
[C---:B------:R-:W-:Y:S02]  /*15b40*/  @!P2 LEA R20, P5, R7.reuse, R0, 0x2 ;  /* 0x000000000714a211 */ /* 0x040fe400078a10ff */
[-C--:B---3--:R-:W-:Y:S02]  /*15b50*/  @!P3 LEA.HI.X R23, R8, R4.reuse, R26, 0x2, P6 ;  /* 0x000000040817b211 */ /* 0x088fe400030f141a */
[----:B------:R-:W-:Y:S01]  /*15b60*/  @!P2 LEA.HI.X R21, R7, R4, R25, 0x2, P5 ;  /* 0x000000040715a211 */ /* 0x000fe200028f1419 */
[----:B----4-:R-:W-:Y:S01]  /*15b70*/  @!P4 IMAD.MOV.U32 R24, RZ, RZ, R0 ;  /* 0x000000ffff18c224 */ /* 0x010fe200078e0000 */
[-C--:B------:R-:W-:Y:S01]  /*15b80*/  @!P1 LEA R18, P6, R6, R0.reuse, 0x2 ;  /* 0x0000000006129211 */ /* 0x080fe200078c10ff */
[----:B------:R-:W-:Y:S01]  /*15b90*/  @!P4 IMAD.MOV.U32 R25, RZ, RZ, R4 ;  /* 0x000000ffff19c224 */ /* 0x000fe200078e0004 */
[----:B------:R-:W-:-:S02]  /*15ba0*/  @!P0 LEA R2, P5, R16, R0, 0x2 ;  /* 0x0000000010028211 */ /* 0x000fc400078a10ff */
[-C--:B------:R-:W-:Y:S01]  /*15bb0*/  @!P1 LEA.HI.X R19, R6, R4.reuse, R27, 0x2, P6 ;  /* 0x0000000406139211 */ /* 0x080fe200030f141b */
[----:B------:R-:W-:Y:S01]  /*15bc0*/  @!P4 IMAD.WIDE R24, R252, 0x4, R24 ;  /* 0x00000004fc18c825 */ /* 0x000fe200078e0218 */
[----:B------:R-:W-:Y:S02]  /*15bd0*/  ISETP.GE.AND P6, PT, R15, c[0x0][0x3c8], PT ;  /* 0x0000f2000f007a0c */ /* 0x000fe40003fc6270 */
[----:B------:R-:W-:Y:S02]  /*15be0*/  @!P0 LEA.HI.X R3, R16, R4, R28, 0x2, P5 ;  /* 0x0000000410038211 */ /* 0x000fe400028f141c */
[----:B------:R-:W-:Y:S01]  /*15bf0*/  ISETP.GE.AND P5, PT, R14, c[0x0][0x3c8], PT ;  /* 0x0000f2000e007a0c */ /* 0x000fe20003fa6270 */
        /* <DEDUP_REMOVED lines=33> */
.L_x_1694:
[----:B------:R-:W2:Y:S04]  /*15e10*/  LDL.LU R7, [R1+0x8] ;  /* 0x0000080001077983 */ /* 0x000ea80000300800 */
[----:B------:R-:W3:Y:S01]  /*15e20*/  LDL R6, [R1+0x10] ;  /* 0x0000100001067983 */ /* 0x000ee20000100800 */
        /* <DEDUP_REMOVED lines=10> */
[----:B---3--:R-:W-:-:S05]  /*15ed0*/  @P1 LEA.HI.X R3, R249, c[0x0][0x50c], R6, 0x2, P0 ;  /* 0x00014300f9031a11 */ /* 0x008fca00000f1406 */
        /* <DEDUP_REMOVED lines=8> */
.L_x_1722:
        /* <DEDUP_REMOVED lines=12> */
[----:B------:R-:W2:Y:S01]  /*16020*/  LDL.LU R21, [R1+0x3c] ;  /* 0x00003c0001157983 */ /* 0x000ea20000300800 */
[----:B------:R-:W-:Y:S01]  /*16030*/  IMAD.MOV.U32 R2, RZ, RZ, 0x368 ;  /* 0x00000368ff027424 */ /* 0x000fe200078e00ff */
[----:B------:R-:W-:-:S04]  /*16040*/  ISETP.GT.AND P2, PT, R17, 0x1, PT ;  /* 0x000000011100780c */ /* 0x000fc80003f44270 */
[----:B------:R-:W-:-:S04]  /*16050*/  SEL R2, R2, 0x328, P2 ;  /* 0x0000032802027807 */ /* 0x000fc80001000000 */
[----:B------:R1:W3:Y:S08]  /*16060*/  LDC.64 R8, c[0x0][R2+0x170] ;  /* 0x00005c0002087b82 */ /* 0x0002f00000000a00 */
[----:B------:R1:W4:Y:S08]  /*16070*/  LDC.64 R6, c[0x0][R2+0x168] ;  /* 0x00005a0002067b82 */ /* 0x0003300000000a00 */
[----:B------:R1:W5:Y:S08]  /*16080*/  LDC.64 R14, c[0x0][R2+0x178] ;  /* 0x00005e00020e7b82 */ /* 0x0003700000000a00 */
[----:B------:R1:W2:Y:S02]  /*16090*/  LDC.64 R12, c[0x0][R2+0x160] ;  /* 0x00005800020c7b82 */ /* 0x0002a40000000a00 */
[----:B-1----:R-:W-:-:S02]  /*160a0*/  IMAD.MOV.U32 R2, RZ, RZ, c[0x0][0x4e8] ;  /* 0x00013a00ff027624 */ /* 0x002fc400078e00ff */
[-C--:B---3--:R-:W-:Y:S02]  /*160b0*/  IMAD R3, R9, R10.reuse, RZ ;  /* 0x0000000a09037224 */ /* 0x088fe400078e02ff */
[----:B------:R-:W-:Y:S01]  /*160c0*/  IMAD.WIDE.U32 R4, R8, R10, RZ ;  /* 0x0000000a08047225 */ /* 0x000fe200078e00ff */
[----:B------:R-:W-:Y:S02]  /*160d0*/  ISETP.NE.AND P0, PT, R2, 0x1, PT ;  /* 0x000000010200780c */ /* 0x000fe40003f05270 */
[----:B------:R-:W-:Y:S01]  /*160e0*/  MOV R2, R11 ;  /* 0x0000000b00027202 */ /* 0x000fe20000000f00 */
[----:B------:R-:W-:Y:S02]  /*160f0*/  IMAD R8, R8, R20, R3 ;  /* 0x0000001408087224 */ /* 0x000fe400078e0203 */
[-C--:B----4-:R-:W-:Y:S02]  /*16100*/  IMAD R9, R7, R251.reuse, RZ ;  /* 0x000000fb07097224 */ /* 0x090fe400078e02ff */
        /* <DEDUP_REMOVED lines=9> */
[-C--:B-----5:R-:W-:Y:S02]  /*161a0*/  IMAD R8, R15, R3.reuse, RZ ;  /* 0x000000030f087224 */ /* 0x0a0fe400078e02ff */
        /* <DEDUP_REMOVED lines=19> */
.L_x_1724:
[----:B------:R-:W-:Y:S05]  /*162e0*/  BSYNC B0 ;  /* 0x0000000000007941 */ /* 0x000fea0003800000 */
.L_x_1723:
[----:B------:R-:W-:-:S13]  /*162f0*/  ISETP.GT.AND P0, PT, R17, 0x1, PT ;  /* 0x000000011100780c */ /* 0x000fda0003f04270 */
[----:B------:R-:W-:Y:S05]  /*16300*/  @P0 BRA `(.L_x_1709) ;  /* 0x000007f000000947 */ /* 0x000fea0003800000 */
[----:B-1----:R-:W2:Y:S01]  /*16310*/  LDL.LU R2, [R1+0x4] ;  /* 0x0000040001027983 */ /* 0x002ea20000300800 */
        /* <DEDUP_REMOVED lines=40> */
.L_x_1779:
[----:B------:R-:W-:Y:S05]  /*165a0*/  BRA.DIV ~URZ, `(.L_x_1726) ;  /* 0x000022027f007947 */ /* 0x000fea000b800000 */
[----:B------:R3:W4:Y:S02]  /*165b0*/  SHFL.IDX PT, R0, R12, RZ, 0x1c1f ;  /* 0x001c1fff0c007589 */ /* 0x00072400000e0000 */
.L_x_1780:
        /* <DEDUP_REMOVED lines=18> */
.L_x_1728:
[----:B------:R-:W-:Y:S05]  /*166e0*/  BSYNC B0 ;  /* 0x0000000000007941 */ /* 0x000fea0003800000 */
.L_x_1727:
[----:B------:R-:W-:Y:S05]  /*166f0*/  BRA.DIV ~URZ, `(.L_x_1729) ;  /* 0x000021127f007947 */ /* 0x000fea000b800000 */
[----:B--2---:R2:W1:Y:S04]  /*16700*/  SHFL.IDX PT, R8, R9, 0x1, 0x1c1f ;  /* 0x003c1f0009087f89 */ /* 0x00446800000e0000 */
[----:B----4-:R2:W4:Y:S02]  /*16710*/  SHFL.IDX PT, R0, R12, 0x1, 0x1c1f ;  /* 0x003c1f000c007f89 */ /* 0x01052400000e0000 */
.L_x_1781:
        /* <DEDUP_REMOVED lines=18> */
.L_x_1731:
[----:B------:R-:W-:Y:S05]  /*16840*/  BSYNC B0 ;  /* 0x0000000000007941 */ /* 0x000fea0003800000 */
.L_x_1730:
[----:B------:R-:W-:Y:S05]  /*16850*/  BRA.DIV ~URZ, `(.L_x_1732) ;  /* 0x000020727f007947 */ /* 0x000fea000b800000 */
[----:B-1----:R1:W2:Y:S02]  /*16860*/  SHFL.IDX PT, R8, R9, 0x2, 0x1c1f ;  /* 0x005c1f0009087f89 */ /* 0x0022a400000e0000 */
.L_x_1782:
[----:B------:R-:W-:Y:S05]  /*16870*/  BRA.DIV ~URZ, `(.L_x_1733) ;  /* 0x000020c27f007947 */ /* 0x000fea000b800000 */
[----:B----4-:R4:W1:Y:S02]  /*16880*/  SHFL.IDX PT, R0, R12, 0x2, 0x1c1f ;  /* 0x005c1f000c007f89 */ /* 0x01086400000e0000 */
.L_x_1783:
        /* <DEDUP_REMOVED lines=18> */
.L_x_1735:
[----:B------:R-:W-:Y:S05]  /*169b0*/  BSYNC B0 ;  /* 0x0000000000007941 */ /* 0x000fea0003800000 */
.L_x_1734:
[----:B------:R-:W-:Y:S05]  /*169c0*/  BRA.DIV ~URZ, `(.L_x_1736) ;  /* 0x00001fd27f007947 */ /* 0x000fea000b800000 */
[----:B--2---:R2:W3:Y:S04]  /*169d0*/  SHFL.IDX PT, R8, R9, 0x3, 0x1c1f ;  /* 0x007c1f0009087f89 */ /* 0x0044e800000e0000 */
[----:B-1----:R2:W1:Y:S02]  /*169e0*/  SHFL.IDX PT, R0, R12, 0x3, 0x1c1f ;  /* 0x007c1f000c007f89 */ /* 0x00246400000e0000 */
.L_x_1784:
        /* <DEDUP_REMOVED lines=17> */
.L_x_1709:
[----:B------:R-:W-:Y:S05]  /*16b00*/  BSYNC B1 ;  /* 0x0000000000017941 */ /* 0x000fea0003800000 */
.L_x_1693:
        /* <DEDUP_REMOVED lines=15> */
.L_x_1785:
[----:B------:R-:W-:Y:S05]  /*16c00*/  BRA.DIV ~URZ, `(.L_x_1739) ;  /* 0x00001ec27f007947 */ /* 0x000fea000b800000 */
[----:B------:R3:W4:Y:S02]  /*16c10*/  SHFL.IDX PT, R8, R78, 0x1, 0x1f ;  /* 0x00201f004e087f89 */ /* 0x00072400000e0000 */
.L_x_1786:
        /* <DEDUP_REMOVED lines=19> */
.L_x_1787:
        /* <DEDUP_REMOVED lines=16> */
.L_x_1788:
[----:B---3--:R-:W-:Y:S01]  /*16e50*/  IMAD R0, R0, c[0x0][0x538], RZ ;  /* 0x00014e0000007a24 */ /* 0x008fe200078e02ff */
[----:B------:R-:W-:Y:S04]  /*16e60*/  BSSY B1, `(.L_x_1742) ;  /* 0x0000084000017945 */ /* 0x000fe80003800000 */
[----:B----4-:R-:W-:-:S04]  /*16e70*/  IADD3 R8, R0, R8, RZ ;  /* 0x0000000800087210 */ /* 0x010fc80007ffe0ff */
[----:B--2---:R-:W-:-:S13]  /*16e80*/  ISETP.GT.AND P0, PT, R8, R9, PT ;  /* 0x000000090800720c */ /* 0x004fda0003f04270 */
[----:B------:R-:W-:Y:S05]  /*16e90*/  @P0 BRA `(.L_x_1743) ;  /* 0x0000025000000947 */ /* 0x000fea0003800000 */
.L_x_1747:
        /* <DEDUP_REMOVED lines=17> */
.L_x_1789:
        /* <DEDUP_REMOVED lines=16> */
.L_x_1790:
[----:B--2---:R-:W-:-:S05]  /*170b0*/  IMAD R0, R0, c[0x0][0x538], RZ ;  /* 0x00014e0000007a24 */ /* 0x004fca00078e02ff */
[----:B------:R-:W-:-:S04]  /*170c0*/  IADD3 R8, R0, R8, RZ ;  /* 0x0000000800087210 */ /* 0x000fc80007ffe0ff */
[----:B------:R-:W-:-:S13]  /*170d0*/  ISETP.GT.AND P0, PT, R8, R9, PT ;  /* 0x000000090800720c */ /* 0x000fda0003f04270 */
[----:B-1----:R-:W-:Y:S05]  /*170e0*/  @!P0 BRA `(.L_x_1747) ;  /* 0xfffffdb000008947 */ /* 0x002fea000383ffff */
.L_x_1743:
[----:B------:R-:W-:-:S05]  /*170f0*/  IADD3 R12, -R0, R8, RZ ;  /* 0x00000008000c7210 */ /* 0x000fca0007ffe1ff */
[----:B------:R-:W-:-:S05]  /*17100*/  IMAD R0, R4, c[0x0][0x538], R12 ;  /* 0x00014e0004007a24 */ /* 0x000fca00078e020c */
[----:B------:R-:W-:Y:S01]  /*17110*/  ISETP.GT.AND P0, PT, R0, R9, PT ;  /* 0x000000090000720c */ /* 0x000fe20003f04270 */
[----:B------:R-:W-:-:S12]  /*17120*/  BRA.DIV ~URZ, `(.L_x_1748) ;  /* 0x00001de27f007947 */ /* 0x000fd8000b800000 */
[----:B------:R-:W-:-:S04]  /*17130*/  VOTE.ANY R11, PT, !P0 ;  /* 0x00000000000b7806 */ /* 0x000fc800040e0100 */
.L_x_1791:
[----:B------:R2:W3:Y:S01]  /*17140*/  POPC R10, R11 ;  /* 0x0000000b000a7309 */ /* 0x0004e20000000000 */
[----:B------:R-:W-:Y:S05]  /*17150*/  BRA.DIV ~URZ, `(.L_x_1749) ;  /* 0x00001e027f007947 */ /* 0x000fea000b800000 */
[----:B---3--:R3:W4:Y:S04]  /*17160*/  SHFL.IDX PT, R8, R6, R10, 0x1f ;  /* 0x00001f0a06087589 */ /* 0x00872800000e0000 */
[----:B------:R3:W1:Y:S02]  /*17170*/  SHFL.IDX PT, R7, R7, R10, 0x1f ;  /* 0x00001f0a07077589 */ /* 0x00066400000e0000 */
.L_x_1792:
[----:B------:R-:W-:Y:S01]  /*17180*/  ISETP.NE.AND P0, PT, R11, RZ, PT ;  /* 0x000000ff0b00720c */ /* 0x000fe20003f05270 */
[----:B------:R-:W-:-:S12]  /*17190*/  BSSY B0, `(.L_x_1750) ;  /* 0x0000005000007945 */ /* 0x000fd80003800000 */
[----:B------:R-:W-:Y:S05]  /*171a0*/  @!P0 BRA `(.L_x_1751) ;  /* 0x0000003000008947 */ /* 0x000fea0003800000 */
[----:B------:R-:W-:Y:S01]  /*171b0*/  IADD3 R3, R10, -0x1, RZ ;  /* 0xffffffff0a037810 */ /* 0x000fe20007ffe0ff */
[----:B------:R-:W-:Y:S05]  /*171c0*/  BRA.DIV ~URZ, `(.L_x_1752) ;  /* 0x00001e627f007947 */ /* 0x000fea000b800000 */
[----:B------:R2:W3:Y:S02]  /*171d0*/  SHFL.IDX PT, R13, R4, R3, 0x1f ;  /* 0x00001f03040d7589 */ /* 0x0004e400000e0000 */
.L_x_1751:
[----:B------:R-:W-:Y:S05]  /*171e0*/  BSYNC B0 ;  /* 0x0000000000007941 */ /* 0x000fea0003800000 */
.L_x_1750:
[----:B---3--:R-:W-:Y:S01]  /*171f0*/  IMAD R6, R13, c[0x0][0x538], R12 ;  /* 0x00014e000d067a24 */ /* 0x008fe200078e020c */
[----:B----4-:R-:W-:Y:S02]  /*17200*/  IABS R2, R8 ;  /* 0x0000000800027213 */ /* 0x010fe40000000000 */
[----:B-12---:R-:W-:Y:S01]  /*17210*/  IABS R3, R7 ;  /* 0x0000000700037213 */ /* 0x006fe20000000000 */
[----:B------:R-:W-:Y:S01]  /*17220*/  IMAD.IADD R9, R9, 0x1, -R6 ;  /* 0x0000000109097824 */ /* 0x000fe200078e0a06 */
[----:B------:R1:W-:Y:S01]  /*17230*/  STL [R1], R6 ;  /* 0x0000000601007387 */ /* 0x0003e20000100800 */
        /* <DEDUP_REMOVED lines=65> */
.L_x_1744:
[----:B------:R-:W-:Y:S01]  /*17650*/  MOV R0, c[0x0][0x53c] ;  /* 0x00014f0000007a02 */ /* 0x000fe20000000f00 */
[----:B------:R2:W-:Y:S04]  /*17660*/  STL [R1], R9 ;  /* 0x0000000901007387 */ /* 0x0005e80000100800 */
[----:B------:R2:W-:Y:S04]  /*17670*/  STL [R1+0x4], RZ ;  /* 0x000004ff01007387 */ /* 0x0005e80000100800 */
[----:B------:R2:W-:Y:S04]  /*17680*/  STL [R1+0x8], RZ ;  /* 0x000008ff01007387 */ /* 0x0005e80000100800 */
[----:B------:R2:W-:Y:S02]  /*17690*/  STL [R1+0xc], R0 ;  /* 0x00000c0001007387 */ /* 0x0005e40000100800 */
.L_x_1753:
[----:B------:R-:W-:Y:S05]  /*176a0*/  BSYNC B1 ;  /* 0x0000000000017941 */ /* 0x000fea0003800000 */
.L_x_1742:
        /* <DEDUP_REMOVED lines=9> */
.L_x_1737:
[----:B--2---:R-:W2:Y:S02]  /*17740*/  LDL R0, [R1+0xc] ;  /* 0x00000c0001007983 */ /* 0x004ea40000100800 */
[----:B--2---:R-:W-:-:S13]  /*17750*/  ISETP.GE.AND P0, PT, R0, c[0x0][0x53c], PT ;  /* 0x00014f0000007a0c */ /* 0x004fda0003f06270 */
[----:B-1----:R-:W-:Y:S01]  /*17760*/  @P0 CALL.REL.NOINC `(.L_x_1754) ;  /* 0x0000001000000944 */ /* 0x002fe20003c00000 */
[----:B------:R-:W-:Y:S05]  /*17770*/  BRA `(.L_x_1755) ;  /* 0xfffea41000007947 */ /* 0x000fea000383ffff */
.L_x_1754:
[----:B------:R-:W-:Y:S05]  /*17780*/  EXIT ;  /* 0x000000000000794d */ /* 0x000fea0003800000 */
.L_x_1587:
[----:B------:R-:W-:Y:S01]  /*17790*/  IMAD.MOV.U32 R0, RZ, RZ, R5 ;  /* 0x000000ffff007224 */ /* 0x000fe200078e0005 */
[----:B------:R-:W-:Y:S02]  /*177a0*/  MOV R2, 0x1 ;  /* 0x0000000100027802 */ /* 0x000fe40000000f00 */
[----:B------:R-:W-:Y:S02]  /*177b0*/  MOV R3, 0x177d0 ;  /* 0x000177d000037802 */ /* 0x000fe40000000f00 */
[----:B------:R-:W-:Y:S05]  /*177c0*/  CALL.REL.NOINC `($__internal_32_$__cuda_sm70_shflsync_up_p) ;  /* 0x0000195000007944 */ /* 0x000fea0003c00000 */
[----:B------:R-:W-:Y:S01]  /*177d0*/  MOV R0, R4 ;  /* 0x0000000400007202 */ /* 0x000fe20000000f00 */
[----:B------:R-:W-:Y:S05]  /*177e0*/  BRA `(.L_x_1756) ;  /* 0xfffe8c8000007947 */ /* 0x000fea000383ffff */
.L_x_1588:
[----:B------:R-:W-:Y:S01]  /*177f0*/  IMAD.MOV.U32 R0, RZ, RZ, R5 ;  /* 0x000000ffff007224 */ /* 0x000fe200078e0005 */
[----:B------:R-:W-:Y:S02]  /*17800*/  MOV R2, 0x2 ;  /* 0x0000000200027802 */ /* 0x000fe40000000f00 */
[----:B------:R-:W-:Y:S02]  /*17810*/  MOV R3, 0x17830 ;  /* 0x0001783000037802 */ /* 0x000fe40000000f00 */
[----:B------:R-:W-:Y:S05]  /*17820*/  CALL.REL.NOINC `($__internal_32_$__cuda_sm70_shflsync_up_p) ;  /* 0x000018f000007944 */ /* 0x000fea0003c00000 */
[----:B------:R-:W-:Y:S01]  /*17830*/  SEL R0, R4, RZ, P4 ;  /* 0x000000ff04007207 */ /* 0x000fe20002000000 */
[----:B------:R-:W-:Y:S01]  /*17840*/  IMAD.MOV.U32 R2, RZ, RZ, 0x4 ;  /* 0x00000004ff027424 */ /* 0x000fe200078e00ff */
[----:B------:R-:W-:-:S03]  /*17850*/  MOV R3, 0x17880 ;  /* 0x0001788000037802 */ /* 0x000fc60000000f00 */
[----:B------:R-:W-:Y:S02]  /*17860*/  IMAD.IADD R0, R5, 0x1, R0 ;  /* 0x0000000105007824 */ /* 0x000fe400078e0200 */
        /* <DEDUP_REMOVED lines=14> */
[----:B------:R-:W-:Y:S01]  /*17950*/  IMAD.IADD R4, R0, 0x1, R4 ;  /* 0x0000000100047824 */ /* 0x000fe200078e0204 */
[----:B------:R-:W-:-:S03]  /*17960*/  MOV R0, 0x1f ;  /* 0x0000001f00007802 */ /* 0x000fc60000000f00 */
[----:B------:R-:W-:Y:S02]  /*17970*/  IMAD.MOV.U32 R5, RZ, RZ, R4 ;  /* 0x000000ffff057224 */ /* 0x000fe400078e0004 */
[----:B------:R-:W-:Y:S05]  /*17980*/  CALL.REL.NOINC `($__internal_31_$__cuda_sm70_shflsync_idx_p) ;  /* 0x0000174000007944 */ /* 0x000fea0003c00000 */
[----:B------:R-:W-:Y:S05]  /*17990*/  BRA `(.L_x_1757) ;  /* 0xfffe8bd000007947 */ /* 0x000fea000383ffff */
.L_x_1590:
[----:B------:R-:W-:Y:S02]  /*179a0*/  SEL R0, RZ, 0x1, P0 ;  /* 0x00000001ff007807 */ /* 0x000fe40000000000 */
[----:B------:R-:W-:Y:S02]  /*179b0*/  MOV R2, 0x179d0 ;  /* 0x000179d000027802 */ /* 0x000fe40000000f00 */
[----:B------:R-:W-:Y:S05]  /*179c0*/  CALL.REL.NOINC `($__internal_33_$__cuda_sm70_votesync_ballot) ;  /* 0x000017c000007944 */ /* 0x000fea0003c00000 */
[----:B------:R-:W-:Y:S01]  /*179d0*/  MOV R6, R0 ;  /* 0x0000000000067202 */ /* 0x000fe20000000f00 */
[----:B------:R-:W-:Y:S05]  /*179e0*/  BRA `(.L_x_1758) ;  /* 0xfffe8c1000007947 */ /* 0x000fea000383ffff */
.L_x_1591:
[----:B------:R-:W-:Y:S01]  /*179f0*/  IMAD.MOV.U32 R5, RZ, RZ, R8 ;  /* 0x000000ffff057224 */ /* 0x000fe200078e0008 */
[----:B--2---:R-:W-:Y:S01]  /*17a00*/  MOV R3, R13 ;  /* 0x0000000d00037202 */ /* 0x004fe20000000f00 */
[----:B------:R-:W-:Y:S01]  /*17a10*/  IMAD.MOV.U32 R0, RZ, RZ, 0x1f ;  /* 0x0000001fff007424 */ /* 0x000fe200078e00ff */
[----:B------:R-:W-:Y:S02]  /*17a20*/  MOV R2, 0x17a40 ;  /* 0x00017a4000027802 */ /* 0x000fe40000000f00 */
[----:B-1----:R-:W-:Y:S05]  /*17a30*/  CALL.REL.NOINC `($__internal_31_$__cuda_sm70_shflsync_idx_p) ;  /* 0x0000169000007944 */ /* 0x002fea0003c00000 */
[----:B------:R-:W-:Y:S01]  /*17a40*/  IMAD.MOV.U32 R11, RZ, RZ, R0 ;  /* 0x000000ffff0b7224 */ /* 0x000fe200078e0000 */
[----:B------:R-:W-:Y:S01]  /*17a50*/  MOV R5, R7 ;  /* 0x0000000700057202 */ /* 0x000fe20000000f00 */
[----:B------:R-:W-:Y:S01]  /*17a60*/  IMAD.MOV.U32 R7, RZ, RZ, RZ ;  /* 0x000000ffff077224 */ /* 0x000fe200078e00ff */
[----:B------:R-:W-:Y:S01]  /*17a70*/  MOV R3, R13 ;  /* 0x0000000d00037202 */ /* 0x000fe20000000f00 */
[----:B------:R-:W-:Y:S01]  /*17a80*/  IMAD.MOV.U32 R0, RZ, RZ, 0x1f ;  /* 0x0000001fff007424 */ /* 0x000fe200078e00ff */
[----:B------:R-:W-:-:S02]  /*17a90*/  MOV R2, 0x17ab0 ;  /* 0x00017ab000027802 */ /* 0x000fc40000000f00 */
[----:B------:R-:W-:Y:S05]  /*17aa0*/  CALL.REL.NOINC `($__internal_31_$__cuda_sm70_shflsync_idx_p) ;  /* 0x0000162000007944 */ /* 0x000fea0003c00000 */
[----:B------:R-:W-:Y:S01]  /*17ab0*/  MOV R10, R0 ;  /* 0x00000000000a7202 */ /* 0x000fe20000000f00 */
[----:B------:R-:W-:Y:S05]  /*17ac0*/  BRA `(.L_x_1759) ;  /* 0xfffe8b8000007947 */ /* 0x000fea000383ffff */
.L_x_1594:
[----:B------:R-:W-:Y:S01]  /*17ad0*/  IMAD.MOV.U32 R5, RZ, RZ, R4 ;  /* 0x000000ffff057224 */ /* 0x000fe200078e0004 */
[----:B------:R-:W-:-:S02]  /*17ae0*/  MOV R0, 0x1f ;  /* 0x0000001f00007802 */ /* 0x000fc40000000f00 */
[----:B------:R-:W-:Y:S02]  /*17af0*/  MOV R2, 0x17b10 ;  /* 0x00017b1000027802 */ /* 0x000fe40000000f00 */
[----:B-1----:R-:W-:Y:S05]  /*17b00*/  CALL.REL.NOINC `($__internal_31_$__cuda_sm70_shflsync_idx_p) ;  /* 0x000015c000007944 */ /* 0x002fea0003c00000 */
[----:B------:R-:W-:Y:S01]  /*17b10*/  MOV R7, R0 ;  /* 0x0000000000077202 */ /* 0x000fe20000000f00 */
[----:B------:R-:W-:Y:S05]  /*17b20*/  BRA `(.L_x_1593) ;  /* 0xfffe8b8000007947 */ /* 0x000fea000383ffff */
.L_x_1632:
[----:B------:R-:W-:Y:S01]  /*17b30*/  IMAD.MOV.U32 R5, RZ, RZ, R10 ;  /* 0x000000ffff057224 */ /* 0x000fe200078e000a */
[----:B------:R-:W-:Y:S01]  /*17b40*/  MOV R3, RZ ;  /* 0x000000ff00037202 */ /* 0x000fe20000000f00 */
[----:B------:R-:W-:Y:S01]  /*17b50*/  IMAD.MOV.U32 R0, RZ, RZ, 0x1c1f ;  /* 0x00001c1fff007424 */ /* 0x000fe200078e00ff */
[----:B------:R-:W-:Y:S02]  /*17b60*/  MOV R2, 0x17b80 ;  /* 0x00017b8000027802 */ /* 0x000fe40000000f00 */
[----:B-----5:R-:W-:Y:S05]  /*17b70*/  CALL.REL.NOINC `($__internal_31_$__cuda_sm70_shflsync_idx_p) ;  /* 0x0000155000007944 */ /* 0x020fea0003c00000 */
[----:B------:R-:W-:Y:S01]  /*17b80*/  MOV R8, R0 ;  /* 0x0000000000087202 */ /* 0x000fe20000000f00 */
[----:B------:R-:W-:Y:S05]  /*17b90*/  BRA `(.L_x_1760) ;  /* 0xffff040000007947 */ /* 0x000fea000383ffff */
.L_x_1633:
[----:B------:R-:W-:Y:S01]  /*17ba0*/  IMAD.MOV.U32 R5, RZ, RZ, R11 ;  /* 0x000000ffff057224 */ /* 0x000fe200078e000b */
[----:B------:R-:W-:Y:S01]  /*17bb0*/  MOV R3, RZ ;  /* 0x000000ff00037202 */ /* 0x000fe20000000f00 */
[----:B------:R-:W-:Y:S01]  /*17bc0*/  IMAD.MOV.U32 R0, RZ, RZ, 0x1c1f ;  /* 0x00001c1fff007424 */ /* 0x000fe200078e00ff */
[----:B------:R-:W-:Y:S02]  /*17bd0*/  MOV R2, 0x17bf0 ;  /* 0x00017bf000027802 */ /* 0x000fe40000000f00 */
[----:B-12--5:R-:W-:Y:S05]  /*17be0*/  CALL.REL.NOINC `($__internal_31_$__cuda_sm70_shflsync_idx_p) ;  /* 0x000014e000007944 */ /* 0x026fea0003c00000 */
[----:B------:R-:W-:Y:S05]  /*17bf0*/  BRA `(.L_x_1761) ;  /* 0xffff03c000007947 */ /* 0x000fea000383ffff */
.L_x_1636:
[----:B--2---:R-:W-:Y:S01]  /*17c00*/  IMAD.MOV.U32 R5, RZ, RZ, R10 ;  /* 0x000000ffff057224 */ /* 0x004fe200078e000a */
[----:B------:R-:W-:Y:S01]  /*17c10*/  MOV R3, 0x1 ;  /* 0x0000000100037802 */ /* 0x000fe20000000f00 */
[----:B----4-:R-:W-:Y:S01]  /*17c20*/  IMAD.MOV.U32 R0, RZ, RZ, 0x1c1f ;  /* 0x00001c1fff007424 */ /* 0x010fe200078e00ff */
[----:B------:R-:W-:-:S02]  /*17c30*/  MOV R2, 0x17c50 ;  /* 0x00017c5000027802 */ /* 0x000fc40000000f00 */
[----:B-1-3-5:R-:W-:Y:S05]  /*17c40*/  CALL.REL.NOINC `($__internal_31_$__cuda_sm70_shflsync_idx_p) ;  /* 0x0000148000007944 */ /* 0x02afea0003c00000 */
[----:B------:R-:W-:Y:S01]  /*17c50*/  IMAD.MOV.U32 R8, RZ, RZ, R0 ;  /* 0x000000ffff087224 */ /* 0x000fe200078e0000 */
[----:B------:R-:W-:Y:S01]  /*17c60*/  MOV R3, 0x1 ;  /* 0x0000000100037802 */ /* 0x000fe20000000f00 */
[----:B------:R-:W-:Y:S01]  /*17c70*/  IMAD.MOV.U32 R5, RZ, RZ, R11 ;  /* 0x000000ffff057224 */ /* 0x000fe200078e000b */
[----:B------:R-:W-:-:S02]  /*17c80*/  MOV R0, 0x1c1f ;  /* 0x00001c1f00007802 */ /* 0x000fc40000000f00 */
[----:B------:R-:W-:Y:S02]  /*17c90*/  MOV R2, 0x17cb0 ;  /* 0x00017cb000027802 */ /* 0x000fe40000000f00 */
[----:B------:R-:W-:Y:S05]  /*17ca0*/  CALL.REL.NOINC `($__internal_31_$__cuda_sm70_shflsync_idx_p) ;  /* 0x0000142000007944 */ /* 0x000fea0003c00000 */
[----:B------:R-:W-:Y:S05]  /*17cb0*/  BRA `(.L_x_1762) ;  /* 0xffff047000007947 */ /* 0x000fea000383ffff */
.L_x_1639:
[----:B-1----:R-:W-:Y:S01]  /*17cc0*/  IMAD.MOV.U32 R5, RZ, RZ, R10 ;  /* 0x000000ffff057224 */ /* 0x002fe200078e000a */
[----:B------:R-:W-:Y:S01]  /*17cd0*/  MOV R3, 0x2 ;  /* 0x0000000200037802 */ /* 0x000fe20000000f00 */
[----:B----4-:R-:W-:Y:S01]  /*17ce0*/  IMAD.MOV.U32 R0, RZ, RZ, 0x1c1f ;  /* 0x00001c1fff007424 */ /* 0x010fe200078e00ff */
[----:B------:R-:W-:Y:S02]  /*17cf0*/  MOV R2, 0x17d10 ;  /* 0x00017d1000027802 */ /* 0x000fe40000000f00 */
[----:B--23-5:R-:W-:Y:S05]  /*17d00*/  CALL.REL.NOINC `($__internal_31_$__cuda_sm70_shflsync_idx_p) ;  /* 0x000013c000007944 */ /* 0x02cfea0003c00000 */
[----:B------:R-:W-:Y:S01]  /*17d10*/  MOV R8, R0 ;  /* 0x0000000000087202 */ /* 0x000fe20000000f00 */
[----:B------:R-:W-:Y:S05]  /*17d20*/  BRA `(.L_x_1763) ;  /* 0xffff056000007947 */ /* 0x000fea000383ffff */
.L_x_1640:
[----:B------:R-:W-:Y:S01]  /*17d30*/  IMAD.MOV.U32 R5, RZ, RZ, R11 ;  /* 0x000000ffff057224 */ /* 0x000fe200078e000b */
[----:B------:R-:W-:Y:S01]  /*17d40*/  MOV R3, 0x2 ;  /* 0x0000000200037802 */ /* 0x000fe20000000f00 */
[----:B----4-:R-:W-:Y:S01]  /*17d50*/  IMAD.MOV.U32 R0, RZ, RZ, 0x1c1f ;  /* 0x00001c1fff007424 */ /* 0x010fe200078e00ff */
[----:B------:R-:W-:Y:S02]  /*17d60*/  MOV R2, 0x17d80 ;  /* 0x00017d8000027802 */ /* 0x000fe40000000f00 */
[----:B-123-5:R-:W-:Y:S05]  /*17d70*/  CALL.REL.NOINC `($__internal_31_$__cuda_sm70_shflsync_idx_p) ;  /* 0x0000135000007944 */ /* 0x02efea0003c00000 */
[----:B------:R-:W-:Y:S05]  /*17d80*/  BRA `(.L_x_1764) ;  /* 0xffff052000007947 */ /* 0x000fea000383ffff */
.L_x_1643:
[----:B-1----:R-:W-:Y:S01]  /*17d90*/  IMAD.MOV.U32 R5, RZ, RZ, R10 ;  /* 0x000000ffff057224 */ /* 0x002fe200078e000a */
[----:B------:R-:W-:Y:S01]  /*17da0*/  MOV R3, 0x3 ;  /* 0x0000000300037802 */ /* 0x000fe20000000f00 */
[----:B------:R-:W-:Y:S01]  /*17db0*/  IMAD.MOV.U32 R0, RZ, RZ, 0x1c1f ;  /* 0x00001c1fff007424 */ /* 0x000fe200078e00ff */
[----:B------:R-:W-:-:S02]  /*17dc0*/  MOV R2, 0x17de0 ;  /* 0x00017de000027802 */ /* 0x000fc40000000f00 */
[----:B--2345:R-:W-:Y:S05]  /*17dd0*/  CALL.REL.NOINC `($__internal_31_$__cuda_sm70_shflsync_idx_p) ;  /* 0x000012f000007944 */ /* 0x03cfea0003c00000 */
[----:B------:R-:W-:Y:S01]  /*17de0*/  IMAD.MOV.U32 R8, RZ, RZ, R0 ;  /* 0x000000ffff087224 */ /* 0x000fe200078e0000 */
[----:B------:R-:W-:Y:S01]  /*17df0*/  MOV R3, 0x3 ;  /* 0x0000000300037802 */ /* 0x000fe20000000f00 */
[----:B------:R-:W-:Y:S01]  /*17e00*/  IMAD.MOV.U32 R5, RZ, RZ, R11 ;  /* 0x000000ffff057224 */ /* 0x000fe200078e000b */
[----:B------:R-:W-:-:S02]  /*17e10*/  MOV R0, 0x1c1f ;  /* 0x00001c1f00007802 */ /* 0x000fc40000000f00 */
[----:B------:R-:W-:Y:S02]  /*17e20*/  MOV R2, 0x17e40 ;  /* 0x00017e4000027802 */ /* 0x000fe40000000f00 */
[----:B------:R-:W-:Y:S05]  /*17e30*/  CALL.REL.NOINC `($__internal_31_$__cuda_sm70_shflsync_idx_p) ;  /* 0x0000129000007944 */ /* 0x000fea0003c00000 */
[----:B------:R-:W-:Y:S05]  /*17e40*/  BRA `(.L_x_1765) ;  /* 0xffff05d000007947 */ /* 0x000fea000383ffff */
.L_x_1690:
[----:B------:R-:W-:Y:S01]  /*17e50*/  IMAD.MOV.U32 R0, RZ, RZ, R205 ;  /* 0x000000ffff007224 */ /* 0x000fe200078e00cd */
[----:B------:R-:W-:Y:S01]  /*17e60*/  MOV R9, 0x1f ;  /* 0x0000001f00097802 */ /* 0x000fe20000000f00 */
[----:B------:R-:W-:Y:S01]  /*17e70*/  IMAD.MOV.U32 R3, RZ, RZ, 0x2 ;  /* 0x00000002ff037424 */ /* 0x000fe200078e00ff */
[----:B------:R-:W-:Y:S02]  /*17e80*/  MOV R8, 0xffffffff ;  /* 0xffffffff00087802 */ /* 0x000fe40000000f00 */
[----:B------:R-:W-:Y:S02]  /*17e90*/  MOV R2, 0x17eb0 ;  /* 0x00017eb000027802 */ /* 0x000fe40000000f00 */
[----:B------:R-:W-:Y:S05]  /*17ea0*/  CALL.REL.NOINC `($__internal_30_$__cuda_sm70_shflsync_bfly_p) ;  /* 0x000011e000007944 */ /* 0x000fea0003c00000 */
[----:B------:R-:W-:Y:S01]  /*17eb0*/  FADD.FTZ R7, R205, R0 ;  /* 0x00000000cd077221 */ /* 0x000fe20000010000 */
[----:B------:R-:W-:Y:S02]  /*17ec0*/  MOV R3, 0x1 ;  /* 0x0000000100037802 */ /* 0x000fe40000000f00 */
[----:B------:R-:W-:Y:S02]  /*17ed0*/  MOV R2, 0x17f00 ;  /* 0x00017f0000027802 */ /* 0x000fe40000000f00 */
[----:B------:R-:W-:-:S02]  /*17ee0*/  MOV R0, R7 ;  /* 0x0000000700007202 */ /* 0x000fc40000000f00 */
[----:B------:R-:W-:Y:S05]  /*17ef0*/  CALL.REL.NOINC `($__internal_30_$__cuda_sm70_shflsync_bfly_p) ;  /* 0x0000119000007944 */ /* 0x000fea0003c00000 */
[----:B------:R-:W-:Y:S01]  /*17f00*/  FADD.FTZ R7, R7, R0 ;  /* 0x0000000007077221 */ /* 0x000fe20000010000 */
[----:B------:R-:W-:-:S02]  /*17f10*/  MOV R0, R208 ;  /* 0x000000d000007202 */ /* 0x000fc40000000f00 */
[----:B------:R-:W-:Y:S02]  /*17f20*/  MOV R3, 0x2 ;  /* 0x0000000200037802 */ /* 0x000fe40000000f00 */
[----:B------:R-:W-:Y:S02]  /*17f30*/  MOV R2, 0x17f50 ;  /* 0x00017f5000027802 */ /* 0x000fe40000000f00 */
[----:B------:R-:W-:Y:S05]  /*17f40*/  CALL.REL.NOINC `($__internal_30_$__cuda_sm70_shflsync_bfly_p) ;  /* 0x0000114000007944 */ /* 0x000fea0003c00000 */
[----:B------:R-:W-:Y:S01]  /*17f50*/  FADD.FTZ R6, R208, R0 ;  /* 0x00000000d0067221 */ /* 0x000fe20000010000 */
[----:B------:R-:W-:Y:S02]  /*17f60*/  MOV R3, 0x1 ;  /* 0x0000000100037802 */ /* 0x000fe40000000f00 */
[----:B------:R-:W-:Y:S02]  /*17f70*/  MOV R2, 0x17fa0 ;  /* 0x00017fa000027802 */ /* 0x000fe40000000f00 */
[----:B------:R-:W-:Y:S02]  /*17f80*/  MOV R0, R6 ;  /* 0x0000000600007202 */ /* 0x000fe40000000f00 */
[----:B------:R-:W-:Y:S05]  /*17f90*/  CALL.REL.NOINC `($__internal_30_$__cuda_sm70_shflsync_bfly_p) ;  /* 0x000010f000007944 */ /* 0x000fea0003c00000 */
[----:B------:R-:W-:Y:S01]  /*17fa0*/  FADD.FTZ R6, R6, R0 ;  /* 0x0000000006067221 */ /* 0x000fe20000010000 */
[----:B------:R-:W-:Y:S02]  /*17fb0*/  MOV R0, R226 ;  /* 0x000000e200007202 */ /* 0x000fe40000000f00 */
[----:B------:R-:W-:-:S02]  /*17fc0*/  MOV R3, 0x2 ;  /* 0x0000000200037802 */ /* 0x000fc40000000f00 */
        /* <DEDUP_REMOVED lines=9> */
[----:B------:R-:W-:Y:S02]  /*18060*/  MOV R3, 0x2 ;  /* 0x0000000200037802 */ /* 0x000fe40000000f00 */
[----:B------:R-:W-:-:S02]  /*18070*/  MOV R2, 0x18090 ;  /* 0x0001809000027802 */ /* 0x000fc40000000f00 */
[----:B------:R-:W-:Y:S05]  /*18080*/  CALL.REL.NOINC `($__internal_30_$__cuda_sm70_shflsync_bfly_p) ;  /* 0x0000100000007944 */ /* 0x000fea0003c00000 */
[----:B------:R-:W-:Y:S01]  /*18090*/  FADD.FTZ R4, R227, R0 ;  /* 0x00000000e3047221 */ /* 0x000fe20000010000 */
[----:B------:R-:W-:-:S02]  /*180a0*/  MOV R3, 0x1 ;  /* 0x0000000100037802 */ /* 0x000fc40000000f00 */
[----:B------:R-:W-:Y:S02]  /*180b0*/  MOV R2, 0x180e0 ;  /* 0x000180e000027802 */ /* 0x000fe40000000f00 */
[----:B------:R-:W-:Y:S02]  /*180c0*/  MOV R0, R4 ;  /* 0x0000000400007202 */ /* 0x000fe40000000f00 */
[----:B------:R-:W-:Y:S05]  /*180d0*/  CALL.REL.NOINC `($__internal_30_$__cuda_sm70_shflsync_bfly_p) ;  /* 0x00000fb000007944 */ /* 0x000fea0003c00000 */
[----:B------:R-:W-:Y:S01]  /*180e0*/  MOV R8, R0 ;  /* 0x0000000000087202 */ /* 0x000fe20000000f00 */
[----:B------:R-:W-:Y:S05]  /*180f0*/  BRA `(.L_x_1766) ;  /* 0xffffabb000007947 */ /* 0x000fea000383ffff */
.L_x_1697:
[----:B-1234-:R-:W-:Y:S01]  /*18100*/  IMAD.MOV.U32 R5, RZ, RZ, R12 ;  /* 0x000000ffff057224 */ /* 0x01efe200078e000c */
[----:B------:R-:W-:Y:S01]  /*18110*/  MOV R3, RZ ;  /* 0x000000ff00037202 */ /* 0x000fe20000000f00 */
[----:B------:R-:W-:Y:S01]  /*18120*/  IMAD.MOV.U32 R0, RZ, RZ, 0x1c1f ;  /* 0x00001c1fff007424 */ /* 0x000fe200078e00ff */
[----:B------:R-:W-:Y:S02]  /*18130*/  MOV R2, 0x18150 ;  /* 0x0001815000027802 */ /* 0x000fe40000000f00 */
[----:B------:R-:W-:Y:S05]  /*18140*/  CALL.REL.NOINC `($__internal_31_$__cuda_sm70_shflsync_idx_p) ;  /* 0x00000f8000007944 */ /* 0x000fea0003c00000 */
[----:B------:R-:W-:Y:S01]  /*18150*/  MOV R10, R0 ;  /* 0x00000000000a7202 */ /* 0x000fe20000000f00 */
[----:B------:R-:W-:Y:S05]  /*18160*/  BRA `(.L_x_1767) ;  /* 0xffffc5c000007947 */ /* 0x000fea000383ffff */
.L_x_1698:
[----:B------:R-:W-:Y:S01]  /*18170*/  IMAD.MOV.U32 R5, RZ, RZ, R13 ;  /* 0x000000ffff057224 */ /* 0x000fe200078e000d */
[----:B------:R-:W-:Y:S01]  /*18180*/  MOV R3, RZ ;  /* 0x000000ff00037202 */ /* 0x000fe20000000f00 */
[----:B------:R-:W-:Y:S01]  /*18190*/  IMAD.MOV.U32 R0, RZ, RZ, 0x1c1f ;  /* 0x00001c1fff007424 */ /* 0x000fe200078e00ff */
[----:B------:R-:W-:-:S02]  /*181a0*/  MOV R2, 0x181c0 ;  /* 0x000181c000027802 */ /* 0x000fc40000000f00 */
[----:B-12---:R-:W-:Y:S05]  /*181b0*/  CALL.REL.NOINC `($__internal_31_$__cuda_sm70_shflsync_idx_p) ;  /* 0x00000f1000007944 */ /* 0x006fea0003c00000 */
[----:B------:R-:W-:Y:S05]  /*181c0*/  BRA `(.L_x_1768) ;  /* 0xffffc58000007947 */ /* 0x000fea000383ffff */
.L_x_1701:
[----:B------:R-:W-:Y:S01]  /*181d0*/  IMAD.MOV.U32 R5, RZ, RZ, R12 ;  /* 0x000000ffff057224 */ /* 0x000fe200078e000c */
[----:B--2---:R-:W-:Y:S01]  /*181e0*/  MOV R3, 0x1 ;  /* 0x0000000100037802 */ /* 0x004fe20000000f00 */
[----:B----4-:R-:W-:Y:S01]  /*181f0*/  IMAD.MOV.U32 R0, RZ, RZ, 0x1c1f ;  /* 0x00001c1fff007424 */ /* 0x010fe200078e00ff */
[----:B------:R-:W-:-:S02]  /*18200*/  MOV R2, 0x18220 ;  /* 0x0001822000027802 */ /* 0x000fc40000000f00 */
[----:B-1-3--:R-:W-:Y:S05]  /*18210*/  CALL.REL.NOINC `($__internal_31_$__cuda_sm70_shflsync_idx_p) ;  /* 0x00000eb000007944 */ /* 0x00afea0003c00000 */
[----:B------:R-:W-:Y:S01]  /*18220*/  IMAD.MOV.U32 R10, RZ, RZ, R0 ;  /* 0x000000ffff0a7224 */ /* 0x000fe200078e0000 */
[----:B------:R-:W-:Y:S01]  /*18230*/  MOV R3, 0x1 ;  /* 0x0000000100037802 */ /* 0x000fe20000000f00 */
[----:B------:R-:W-:Y:S01]  /*18240*/  IMAD.MOV.U32 R5, RZ, RZ, R13 ;  /* 0x000000ffff057224 */ /* 0x000fe200078e000d */
[----:B------:R-:W-:-:S02]  /*18250*/  MOV R0, 0x1c1f ;  /* 0x00001c1f00007802 */ /* 0x000fc40000000f00 */
[----:B------:R-:W-:Y:S02]  /*18260*/  MOV R2, 0x18280 ;  /* 0x0001828000027802 */ /* 0x000fe40000000f00 */
[----:B------:R-:W-:Y:S05]  /*18270*/  CALL.REL.NOINC `($__internal_31_$__cuda_sm70_shflsync_idx_p) ;  /* 0x00000e5000007944 */ /* 0x000fea0003c00000 */
[----:B------:R-:W-:Y:S05]  /*18280*/  BRA `(.L_x_1769) ;  /* 0xffffc61000007947 */ /* 0x000fea000383ffff */
.L_x_1704:
[----:B------:R-:W-:Y:S01]  /*18290*/  IMAD.MOV.U32 R5, RZ, RZ, R12 ;  /* 0x000000ffff057224 */ /* 0x000fe200078e000c */
[----:B-1----:R-:W-:Y:S01]  /*182a0*/  MOV R3, 0x2 ;  /* 0x0000000200037802 */ /* 0x002fe20000000f00 */
[----:B----4-:R-:W-:Y:S01]  /*182b0*/  IMAD.MOV.U32 R0, RZ, RZ, 0x1c1f ;  /* 0x00001c1fff007424 */ /* 0x010fe200078e00ff */
[----:B------:R-:W-:Y:S02]  /*182c0*/  MOV R2, 0x182e0 ;  /* 0x000182e000027802 */ /* 0x000fe40000000f00 */
[----:B--23--:R-:W-:Y:S05]  /*182d0*/  CALL.REL.NOINC `($__internal_31_$__cuda_sm70_shflsync_idx_p) ;  /* 0x00000df000007944 */ /* 0x00cfea0003c00000 */
[----:B------:R-:W-:Y:S01]  /*182e0*/  MOV R10, R0 ;  /* 0x00000000000a7202 */ /* 0x000fe20000000f00 */
[----:B------:R-:W-:Y:S05]  /*182f0*/  BRA `(.L_x_1770) ;  /* 0xffffc6f000007947 */ /* 0x000fea000383ffff */
.L_x_1705:
[----:B------:R-:W-:Y:S01]  /*18300*/  IMAD.MOV.U32 R5, RZ, RZ, R13 ;  /* 0x000000ffff057224 */ /* 0x000fe200078e000d */
[----:B------:R-:W-:Y:S01]  /*18310*/  MOV R3, 0x2 ;  /* 0x0000000200037802 */ /* 0x000fe20000000f00 */
[----:B----4-:R-:W-:Y:S01]  /*18320*/  IMAD.MOV.U32 R0, RZ, RZ, 0x1c1f ;  /* 0x00001c1fff007424 */ /* 0x010fe200078e00ff */
[----:B------:R-:W-:Y:S02]  /*18330*/  MOV R2, 0x18350 ;  /* 0x0001835000027802 */ /* 0x000fe40000000f00 */
[----:B-123--:R-:W-:Y:S05]  /*18340*/  CALL.REL.NOINC `($__internal_31_$__cuda_sm70_shflsync_idx_p) ;  /* 0x00000d8000007944 */ /* 0x00efea0003c00000 */
[----:B------:R-:W-:Y:S05]  /*18350*/  BRA `(.L_x_1771) ;  /* 0xffffc6b000007947 */ /* 0x000fea000383ffff */
.L_x_1708:
[----:B------:R-:W-:Y:S01]  /*18360*/  IMAD.MOV.U32 R5, RZ, RZ, R12 ;  /* 0x000000ffff057224 */ /* 0x000fe200078e000c */
[----:B-1----:R-:W-:Y:S01]  /*18370*/  MOV R3, 0x3 ;  /* 0x0000000300037802 */ /* 0x002fe20000000f00 */
[----:B------:R-:W-:Y:S01]  /*18380*/  IMAD.MOV.U32 R0, RZ, RZ, 0x1c1f ;  /* 0x00001c1fff007424 */ /* 0x000fe200078e00ff */
[----:B------:R-:W-:-:S02]  /*18390*/  MOV R2, 0x183b0 ;  /* 0x000183b000027802 */ /* 0x000fc40000000f00 */
[----:B--234-:R-:W-:Y:S05]  /*183a0*/  CALL.REL.NOINC `($__internal_31_$__cuda_sm70_shflsync_idx_p) ;  /* 0x00000d2000007944 */ /* 0x01cfea0003c00000 */
[----:B------:R-:W-:Y:S01]  /*183b0*/  IMAD.MOV.U32 R6, RZ, RZ, R0 ;  /* 0x000000ffff067224 */ /* 0x000fe200078e0000 */
[----:B------:R-:W-:Y:S01]  /*183c0*/  MOV R3, 0x3 ;  /* 0x0000000300037802 */ /* 0x000fe20000000f00 */
[----:B------:R-:W-:Y:S01]  /*183d0*/  IMAD.MOV.U32 R5, RZ, RZ, R13 ;  /* 0x000000ffff057224 */ /* 0x000fe200078e000d */
[----:B------:R-:W-:-:S02]  /*183e0*/  MOV R0, 0x1c1f ;  /* 0x00001c1f00007802 */ /* 0x000fc40000000f00 */
[----:B------:R-:W-:Y:S02]  /*183f0*/  MOV R2, 0x18410 ;  /* 0x0001841000027802 */ /* 0x000fe40000000f00 */
[----:B------:R-:W-:Y:S05]  /*18400*/  CALL.REL.NOINC `($__internal_31_$__cuda_sm70_shflsync_idx_p) ;  /* 0x00000cc000007944 */ /* 0x000fea0003c00000 */
[----:B------:R-:W-:Y:S05]  /*18410*/  BRA `(.L_x_1772) ;  /* 0xffffc75000007947 */ /* 0x000fea000383ffff */
.L_x_1710:
[----:B------:R-:W-:Y:S01]  /*18420*/  IMAD.MOV.U32 R5, RZ, RZ, R17 ;  /* 0x000000ffff057224 */ /* 0x000fe200078e0011 */
[----:B------:R-:W-:Y:S01]  /*18430*/  MOV R3, RZ ;  /* 0x000000ff00037202 */ /* 0x000fe20000000f00 */
[----:B------:R-:W-:Y:S01]  /*18440*/  IMAD.MOV.U32 R0, RZ, RZ, 0x1c1f ;  /* 0x00001c1fff007424 */ /* 0x000fe200078e00ff */
[----:B------:R-:W-:Y:S02]  /*18450*/  MOV R2, 0x18470 ;  /* 0x0001847000027802 */ /* 0x000fe40000000f00 */
[----:B------:R-:W-:Y:S05]  /*18460*/  CALL.REL.NOINC `($__internal_31_$__cuda_sm70_shflsync_idx_p) ;  /* 0x00000c6000007944 */ /* 0x000fea0003c00000 */
[----:B------:R-:W-:Y:S01]  /*18470*/  MOV R4, R0 ;  /* 0x0000000000047202 */ /* 0x000fe20000000f00 */
[----:B------:R-:W-:Y:S05]  /*18480*/  BRA `(.L_x_1773) ;  /* 0xffffca2000007947 */ /* 0x000fea000383ffff */
.L_x_1711:
[----:B------:R-:W-:Y:S01]  /*18490*/  IMAD.MOV.U32 R5, RZ, RZ, R24 ;  /* 0x000000ffff057224 */ /* 0x000fe200078e0018 */
[----:B------:R-:W-:Y:S01]  /*184a0*/  MOV R3, RZ ;  /* 0x000000ff00037202 */ /* 0x000fe20000000f00 */
[----:B------:R-:W-:Y:S01]  /*184b0*/  IMAD.MOV.U32 R0, RZ, RZ, 0x1c1f ;  /* 0x00001c1fff007424 */ /* 0x000fe200078e00ff */
[----:B------:R-:W-:Y:S02]  /*184c0*/  MOV R2, 0x184e0 ;  /* 0x000184e000027802 */ /* 0x000fe40000000f00 */
[----:B-12---:R-:W-:Y:S05]  /*184d0*/  CALL.REL.NOINC `($__internal_31_$__cuda_sm70_shflsync_idx_p) ;  /* 0x00000bf000007944 */ /* 0x006fea0003c00000 */
[----:B------:R-:W-:Y:S05]  /*184e0*/  BRA `(.L_x_1774) ;  /* 0xffffc9e000007947 */ /* 0x000fea000383ffff */
.L_x_1714:
[----:B------:R-:W-:Y:S01]  /*184f0*/  IMAD.MOV.U32 R5, RZ, RZ, R17 ;  /* 0x000000ffff057224 */ /* 0x000fe200078e0011 */
[----:B-1----:R-:W-:Y:S01]  /*18500*/  MOV R3, 0x1 ;  /* 0x0000000100037802 */ /* 0x002fe20000000f00 */
[----:B----4-:R-:W-:Y:S01]  /*18510*/  IMAD.MOV.U32 R0, RZ, RZ, 0x1c1f ;  /* 0x00001c1fff007424 */ /* 0x010fe200078e00ff */
[----:B------:R-:W-:-:S02]  /*18520*/  MOV R2, 0x18540 ;  /* 0x0001854000027802 */ /* 0x000fc40000000f00 */
[----:B--23--:R-:W-:Y:S05]  /*18530*/  CALL.REL.NOINC `($__internal_31_$__cuda_sm70_shflsync_idx_p) ;  /* 0x00000b9000007944 */ /* 0x00cfea0003c00000 */
[----:B------:R-:W-:Y:S01]  /*18540*/  IMAD.MOV.U32 R4, RZ, RZ, R0 ;  /* 0x000000ffff047224 */ /* 0x000fe200078e0000 */
[----:B------:R-:W-:Y:S01]  /*18550*/  MOV R3, 0x1 ;  /* 0x0000000100037802 */ /* 0x000fe20000000f00 */
[----:B------:R-:W-:Y:S01]  /*18560*/  IMAD.MOV.U32 R5, RZ, RZ, R24 ;  /* 0x000000ffff057224 */ /* 0x000fe200078e0018 */
[----:B------:R-:W-:-:S02]  /*18570*/  MOV R0, 0x1c1f ;  /* 0x00001c1f00007802 */ /* 0x000fc40000000f00 */
[----:B------:R-:W-:Y:S02]  /*18580*/  MOV R2, 0x185a0 ;  /* 0x000185a000027802 */ /* 0x000fe40000000f00 */
[----:B------:R-:W-:Y:S05]  /*18590*/  CALL.REL.NOINC `($__internal_31_$__cuda_sm70_shflsync_idx_p) ;  /* 0x00000b3000007944 */ /* 0x000fea0003c00000 */
[----:B------:R-:W-:Y:S05]  /*185a0*/  BRA `(.L_x_1775) ;  /* 0xffffcdf000007947 */ /* 0x000fea000383ffff */
.L_x_1717:
[----:B------:R-:W-:Y:S01]  /*185b0*/  IMAD.MOV.U32 R5, RZ, RZ, R17 ;  /* 0x000000ffff057224 */ /* 0x000fe200078e0011 */
[----:B-12---:R-:W-:Y:S01]  /*185c0*/  MOV R3, 0x2 ;  /* 0x0000000200037802 */ /* 0x006fe20000000f00 */
[----:B----4-:R-:W-:Y:S01]  /*185d0*/  IMAD.MOV.U32 R0, RZ, RZ, 0x1c1f ;  /* 0x00001c1fff007424 */ /* 0x010fe200078e00ff */
[----:B------:R-:W-:Y:S02]  /*185e0*/  MOV R2, 0x18600 ;  /* 0x0001860000027802 */ /* 0x000fe40000000f00 */
[----:B---3--:R-:W-:Y:S05]  /*185f0*/  CALL.REL.NOINC `($__internal_31_$__cuda_sm70_shflsync_idx_p) ;  /* 0x00000ad000007944 */ /* 0x008fea0003c00000 */
[----:B------:R-:W-:Y:S01]  /*18600*/  MOV R4, R0 ;  /* 0x0000000000047202 */ /* 0x000fe20000000f00 */
[----:B------:R-:W-:Y:S05]  /*18610*/  BRA `(.L_x_1776) ;  /* 0xffffd0e000007947 */ /* 0x000fea000383ffff */
.L_x_1718:
[----:B------:R-:W-:Y:S01]  /*18620*/  IMAD.MOV.U32 R5, RZ, RZ, R24 ;  /* 0x000000ffff057224 */ /* 0x000fe200078e0018 */
[----:B--2---:R-:W-:Y:S01]  /*18630*/  MOV R3, 0x2 ;  /* 0x0000000200037802 */ /* 0x004fe20000000f00 */
[----:B----4-:R-:W-:Y:S01]  /*18640*/  IMAD.MOV.U32 R0, RZ, RZ, 0x1c1f ;  /* 0x00001c1fff007424 */ /* 0x010fe200078e00ff */
[----:B------:R-:W-:Y:S02]  /*18650*/  MOV R2, 0x18670 ;  /* 0x0001867000027802 */ /* 0x000fe40000000f00 */
[----:B-1-3--:R-:W-:Y:S05]  /*18660*/  CALL.REL.NOINC `($__internal_31_$__cuda_sm70_shflsync_idx_p) ;  /* 0x00000a6000007944 */ /* 0x00afea0003c00000 */
[----:B------:R-:W-:Y:S05]  /*18670*/  BRA `(.L_x_1777) ;  /* 0xffffd0a000007947 */ /* 0x000fea000383ffff */
.L_x_1721:
[----:B------:R-:W-:Y:S01]  /*18680*/  IMAD.MOV.U32 R5, RZ, RZ, R17 ;  /* 0x000000ffff057224 */ /* 0x000fe200078e0011 */
[----:B--2---:R-:W-:Y:S01]  /*18690*/  MOV R3, 0x3 ;  /* 0x0000000300037802 */ /* 0x004fe20000000f00 */
[----:B-1----:R-:W-:Y:S01]  /*186a0*/  IMAD.MOV.U32 R0, RZ, RZ, 0x1c1f ;  /* 0x00001c1fff007424 */ /* 0x002fe200078e00ff */
[----:B------:R-:W-:-:S02]  /*186b0*/  MOV R2, 0x186d0 ;  /* 0x000186d000027802 */ /* 0x000fc40000000f00 */
[----:B---34-:R-:W-:Y:S05]  /*186c0*/  CALL.REL.NOINC `($__internal_31_$__cuda_sm70_shflsync_idx_p) ;  /* 0x00000a0000007944 */ /* 0x018fea0003c00000 */
[----:B------:R-:W-:Y:S01]  /*186d0*/  IMAD.MOV.U32 R4, RZ, RZ, R0 ;  /* 0x000000ffff047224 */ /* 0x000fe200078e0000 */
[----:B------:R-:W-:Y:S01]  /*186e0*/  MOV R3, 0x3 ;  /* 0x0000000300037802 */ /* 0x000fe20000000f00 */
[----:B------:R-:W-:Y:S01]  /*186f0*/  IMAD.MOV.U32 R5, RZ, RZ, R24 ;  /* 0x000000ffff057224 */ /* 0x000fe200078e0018 */
[----:B------:R-:W-:-:S02]  /*18700*/  MOV R0, 0x1c1f ;  /* 0x00001c1f00007802 */ /* 0x000fc40000000f00 */
[----:B------:R-:W-:Y:S02]  /*18710*/  MOV R2, 0x18730 ;  /* 0x0001873000027802 */ /* 0x000fe40000000f00 */
[----:B------:R-:W-:Y:S05]  /*18720*/  CALL.REL.NOINC `($__internal_31_$__cuda_sm70_shflsync_idx_p) ;  /* 0x000009a000007944 */ /* 0x000fea0003c00000 */
[----:B------:R-:W-:Y:S05]  /*18730*/  BRA `(.L_x_1778) ;  /* 0xffffd37000007947 */ /* 0x000fea000383ffff */
.L_x_1725:
[----:B------:R-:W-:Y:S01]  /*18740*/  IMAD.MOV.U32 R5, RZ, RZ, R9 ;  /* 0x000000ffff057224 */ /* 0x000fe200078e0009 */
[----:B------:R-:W-:Y:S01]  /*18750*/  MOV R3, RZ ;  /* 0x000000ff00037202 */ /* 0x000fe20000000f00 */
[----:B------:R-:W-:Y:S01]  /*18760*/  IMAD.MOV.U32 R0, RZ, RZ, 0x1c1f ;  /* 0x00001c1fff007424 */ /* 0x000fe200078e00ff */
[----:B------:R-:W-:Y:S02]  /*18770*/  MOV R2, 0x18790 ;  /* 0x0001879000027802 */ /* 0x000fe40000000f00 */
[----:B------:R-:W-:Y:S05]  /*18780*/  CALL.REL.NOINC `($__internal_31_$__cuda_sm70_shflsync_idx_p) ;  /* 0x0000094000007944 */ /* 0x000fea0003c00000 */
[----:B------:R-:W-:Y:S01]  /*18790*/  MOV R8, R0 ;  /* 0x0000000000087202 */ /* 0x000fe20000000f00 */
[----:B------:R-:W-:Y:S05]  /*187a0*/  BRA `(.L_x_1779) ;  /* 0xffffddf000007947 */ /* 0x000fea000383ffff */
.L_x_1726:
[----:B------:R-:W-:Y:S01]  /*187b0*/  IMAD.MOV.U32 R5, RZ, RZ, R12 ;  /* 0x000000ffff057224 */ /* 0x000fe200078e000c */
[----:B------:R-:W-:Y:S01]  /*187c0*/  MOV R3, RZ ;  /* 0x000000ff00037202 */ /* 0x000fe20000000f00 */
[----:B------:R-:W-:Y:S01]  /*187d0*/  IMAD.MOV.U32 R0, RZ, RZ, 0x1c1f ;  /* 0x00001c1fff007424 */ /* 0x000fe200078e00ff */
[----:B------:R-:W-:Y:S02]  /*187e0*/  MOV R2, 0x18800 ;  /* 0x0001880000027802 */ /* 0x000fe40000000f00 */
[----:B-12---:R-:W-:Y:S05]  /*187f0*/  CALL.REL.NOINC `($__internal_31_$__cuda_sm70_shflsync_idx_p) ;  /* 0x000008d000007944 */ /* 0x006fea0003c00000 */
[----:B------:R-:W-:Y:S05]  /*18800*/  BRA `(.L_x_1780) ;  /* 0xffffddb000007947 */ /* 0x000fea000383ffff */
.L_x_1729:
[----:B--2---:R-:W-:Y:S01]  /*18810*/  IMAD.MOV.U32 R5, RZ, RZ, R9 ;  /* 0x000000ffff057224 */ /* 0x004fe200078e0009 */
[----:B------:R-:W-:Y:S01]  /*18820*/  MOV R3, 0x1 ;  /* 0x0000000100037802 */ /* 0x000fe20000000f00 */
        /* <DEDUP_REMOVED lines=10> */
.L_x_1732:
[----:B-1----:R-:W-:Y:S01]  /*188d0*/  IMAD.MOV.U32 R5, RZ, RZ, R9 ;  /* 0x000000ffff057224 */ /* 0x002fe200078e0009 */
[----:B------:R-:W-:Y:S01]  /*188e0*/  MOV R3, 0x2 ;  /* 0x0000000200037802 */ /* 0x000fe20000000f00 */
[----:B----4-:R-:W-:Y:S01]  /*188f0*/  IMAD.MOV.U32 R0, RZ, RZ, 0x1c1f ;  /* 0x00001c1fff007424 */ /* 0x010fe200078e00ff */
[----:B------:R-:W-:Y:S02]  /*18900*/  MOV R2, 0x18920 ;  /* 0x0001892000027802 */ /* 0x000fe40000000f00 */
[----:B--23--:R-:W-:Y:S05]  /*18910*/  CALL.REL.NOINC `($__internal_31_$__cuda_sm70_shflsync_idx_p) ;  /* 0x000007b000007944 */ /* 0x00cfea0003c00000 */
[----:B------:R-:W-:Y:S01]  /*18920*/  MOV R8, R0 ;  /* 0x0000000000087202 */ /* 0x000fe20000000f00 */
[----:B------:R-:W-:Y:S05]  /*18930*/  BRA `(.L_x_1782) ;  /* 0xffffdf3000007947 */ /* 0x000fea000383ffff */
.L_x_1733:
[----:B------:R-:W-:Y:S01]  /*18940*/  IMAD.MOV.U32 R5, RZ, RZ, R12 ;  /* 0x000000ffff057224 */ /* 0x000fe200078e000c */
[----:B------:R-:W-:Y:S01]  /*18950*/  MOV R3, 0x2 ;  /* 0x0000000200037802 */ /* 0x000fe20000000f00 */
[----:B----4-:R-:W-:Y:S01]  /*18960*/  IMAD.MOV.U32 R0, RZ, RZ, 0x1c1f ;  /* 0x00001c1fff007424 */ /* 0x010fe200078e00ff */
[----:B------:R-:W-:Y:S02]  /*18970*/  MOV R2, 0x18990 ;  /* 0x0001899000027802 */ /* 0x000fe40000000f00 */
[----:B-123--:R-:W-:Y:S05]  /*18980*/  CALL.REL.NOINC `($__internal_31_$__cuda_sm70_shflsync_idx_p) ;  /* 0x0000074000007944 */ /* 0x00efea0003c00000 */
[----:B------:R-:W-:Y:S05]  /*18990*/  BRA `(.L_x_1783) ;  /* 0xffffdef000007947 */ /* 0x000fea000383ffff */
.L_x_1736:
[----:B-1----:R-:W-:Y:S01]  /*189a0*/  IMAD.MOV.U32 R5, RZ, RZ, R9 ;  /* 0x000000ffff057224 */ /* 0x002fe200078e0009 */
[----:B------:R-:W-:Y:S01]  /*189b0*/  MOV R3, 0x3 ;  /* 0x0000000300037802 */ /* 0x000fe20000000f00 */
        /* <DEDUP_REMOVED lines=10> */
.L_x_1738:
[----:B------:R-:W-:Y:S01]  /*18a60*/  IMAD.MOV.U32 R5, RZ, RZ, R78 ;  /* 0x000000ffff057224 */ /* 0x000fe200078e004e */
[----:B------:R-:W-:Y:S01]  /*18a70*/  MOV R3, RZ ;  /* 0x000000ff00037202 */ /* 0x000fe20000000f00 */
[----:B------:R-:W-:Y:S01]  /*18a80*/  IMAD.MOV.U32 R0, RZ, RZ, 0x1f ;  /* 0x0000001fff007424 */ /* 0x000fe200078e00ff */
[----:B------:R-:W-:Y:S02]  /*18a90*/  MOV R2, 0x18ab0 ;  /* 0x00018ab000027802 */ /* 0x000fe40000000f00 */
[----:B--2---:R-:W-:Y:S05]  /*18aa0*/  CALL.REL.NOINC `($__internal_31_$__cuda_sm70_shflsync_idx_p) ;  /* 0x0000062000007944 */ /* 0x004fea0003c00000 */
[----:B------:R-:W-:Y:S01]  /*18ab0*/  MOV R9, R0 ;  /* 0x0000000000097202 */ /* 0x000fe20000000f00 */
[----:B------:R-:W-:Y:S05]  /*18ac0*/  BRA `(.L_x_1785) ;  /* 0xffffe13000007947 */ /* 0x000fea000383ffff */
.L_x_1739:
[----:B------:R-:W-:Y:S01]  /*18ad0*/  IMAD.MOV.U32 R5, RZ, RZ, R78 ;  /* 0x000000ffff057224 */ /* 0x000fe200078e004e */
[----:B------:R-:W-:Y:S01]  /*18ae0*/  MOV R3, 0x1 ;  /* 0x0000000100037802 */ /* 0x000fe20000000f00 */
[----:B------:R-:W-:Y:S01]  /*18af0*/  IMAD.MOV.U32 R0, RZ, RZ, 0x1f ;  /* 0x0000001fff007424 */ /* 0x000fe200078e00ff */
[----:B------:R-:W-:Y:S02]  /*18b00*/  MOV R2, 0x18b20 ;  /* 0x00018b2000027802 */ /* 0x000fe40000000f00 */
[----:B-12---:R-:W-:Y:S05]  /*18b10*/  CALL.REL.NOINC `($__internal_31_$__cuda_sm70_shflsync_idx_p) ;  /* 0x000005b000007944 */ /* 0x006fea0003c00000 */
[----:B------:R-:W-:Y:S01]  /*18b20*/  MOV R8, R0 ;  /* 0x0000000000087202 */ /* 0x000fe20000000f00 */
[----:B------:R-:W-:Y:S05]  /*18b30*/  BRA `(.L_x_1786) ;  /* 0xffffe0e000007947 */ /* 0x000fea000383ffff */
.L_x_1740:
[----:B------:R-:W-:Y:S02]  /*18b40*/  MOV R2, 0x1 ;  /* 0x0000000100027802 */ /* 0x000fe40000000f00 */
[----:B------:R-:W-:-:S02]  /*18b50*/  MOV R3, 0x18b70 ;  /* 0x00018b7000037802 */ /* 0x000fc40000000f00 */
[----:B-1234-:R-:W-:Y:S05]  /*18b60*/  CALL.REL.NOINC `($__internal_32_$__cuda_sm70_shflsync_up_p) ;  /* 0x000005b000007944 */ /* 0x01efea0003c00000 */
[----:B------:R-:W-:Y:S05]  /*18b70*/  BRA `(.L_x_1787) ;  /* 0xffffe1d000007947 */ /* 0x000fea000383ffff */
.L_x_1741:
[----:B------:R-:W-:Y:S02]  /*18b80*/  MOV R2, 0x2 ;  /* 0x0000000200027802 */ /* 0x000fe40000000f00 */
[----:B------:R-:W-:-:S02]  /*18b90*/  MOV R3, 0x18bb0 ;  /* 0x00018bb000037802 */ /* 0x000fc40000000f00 */
[----:B--2-4-:R-:W-:Y:S05]  /*18ba0*/  CALL.REL.NOINC `($__internal_32_$__cuda_sm70_shflsync_up_p) ;  /* 0x0000057000007944 */ /* 0x014fea0003c00000 */
        /* <DEDUP_REMOVED lines=23> */
.L_x_1745:
[----:B------:R-:W-:Y:S02]  /*18d20*/  MOV R2, 0x1 ;  /* 0x0000000100027802 */ /* 0x000fe40000000f00 */
[----:B------:R-:W-:Y:S02]  /*18d30*/  MOV R3, 0x18d50 ;  /* 0x00018d5000037802 */ /* 0x000fe40000000f00 */
[----:B------:R-:W-:Y:S05]  /*18d40*/  CALL.REL.NOINC `($__internal_32_$__cuda_sm70_shflsync_up_p) ;  /* 0x000003d000007944 */ /* 0x000fea0003c00000 */
[----:B------:R-:W-:Y:S01]  /*18d50*/  MOV R2, R4 ;  /* 0x0000000400027202 */ /* 0x000fe20000000f00 */
[----:B------:R-:W-:Y:S05]  /*18d60*/  BRA `(.L_x_1789) ;  /* 0xffffe24000007947 */ /* 0x000fea000383ffff */
.L_x_1746:
        /* <DEDUP_REMOVED lines=26> */
.L_x_1748:
[----:B------:R-:W-:Y:S02]  /*18f10*/  SEL R0, RZ, 0x1, P0 ;  /* 0x00000001ff007807 */ /* 0x000fe40000000000 */
[----:B------:R-:W-:Y:S02]  /*18f20*/  MOV R2, 0x18f40 ;  /* 0x00018f4000027802 */ /* 0x000fe40000000f00 */
[----:B-1----:R-:W-:Y:S05]  /*18f30*/  CALL.REL.NOINC `($__internal_33_$__cuda_sm70_votesync_ballot) ;  /* 0x0000025000007944 */ /* 0x002fea0003c00000 */
[----:B------:R-:W-:Y:S01]  /*18f40*/  MOV R11, R0 ;  /* 0x00000000000b7202 */ /* 0x000fe20000000f00 */
[----:B------:R-:W-:Y:S05]  /*18f50*/  BRA `(.L_x_1791) ;  /* 0xffffe1e000007947 */ /* 0x000fea000383ffff */
.L_x_1749:
[----:B------:R-:W-:Y:S01]  /*18f60*/  IMAD.MOV.U32 R5, RZ, RZ, R6 ;  /* 0x000000ffff057224 */ /* 0x000fe200078e0006 */
[----:B---3--:R-:W-:Y:S01]  /*18f70*/  MOV R3, R10 ;  /* 0x0000000a00037202 */ /* 0x008fe20000000f00 */
[----:B------:R-:W-:Y:S01]  /*18f80*/  IMAD.MOV.U32 R0, RZ, RZ, 0x1f ;  /* 0x0000001fff007424 */ /* 0x000fe200078e00ff */
[----:B------:R-:W-:Y:S02]  /*18f90*/  MOV R2, 0x18fb0 ;  /* 0x00018fb000027802 */ /* 0x000fe40000000f00 */
[----:B-12---:R-:W-:Y:S05]  /*18fa0*/  CALL.REL.NOINC `($__internal_31_$__cuda_sm70_shflsync_idx_p) ;  /* 0x0000012000007944 */ /* 0x006fea0003c00000 */
[----:B------:R-:W-:Y:S01]  /*18fb0*/  IMAD.MOV.U32 R8, RZ, RZ, R0 ;  /* 0x000000ffff087224 */ /* 0x000fe200078e0000 */
[----:B------:R-:W-:Y:S01]  /*18fc0*/  MOV R3, R10 ;  /* 0x0000000a00037202 */ /* 0x000fe20000000f00 */
[----:B------:R-:W-:Y:S01]  /*18fd0*/  IMAD.MOV.U32 R5, RZ, RZ, R7 ;  /* 0x000000ffff057224 */ /* 0x000fe200078e0007 */
[----:B------:R-:W-:Y:S02]  /*18fe0*/  MOV R0, 0x1f ;  /* 0x0000001f00007802 */ /* 0x000fe40000000f00 */
[----:B------:R-:W-:-:S02]  /*18ff0*/  MOV R2, 0x19010 ;  /* 0x0001901000027802 */ /* 0x000fc40000000f00 */
[----:B------:R-:W-:Y:S05]  /*19000*/  CALL.REL.NOINC `($__internal_31_$__cuda_sm70_shflsync_idx_p) ;  /* 0x000000c000007944 */ /* 0x000fea0003c00000 */
[----:B------:R-:W-:Y:S01]  /*19010*/  MOV R7, R0 ;  /* 0x0000000000077202 */ /* 0x000fe20000000f00 */
[----:B------:R-:W-:Y:S05]  /*19020*/  BRA `(.L_x_1792) ;  /* 0xffffe15000007947 */ /* 0x000fea000383ffff */
.L_x_1752:
[----:B------:R-:W-:Y:S01]  /*19030*/  IMAD.MOV.U32 R5, RZ, RZ, R4 ;  /* 0x000000ffff057224 */ /* 0x000fe200078e0004 */
[----:B------:R-:W-:-:S02]  /*19040*/  MOV R0, 0x1f ;  /* 0x0000001f00007802 */ /* 0x000fc40000000f00 */
[----:B------:R-:W-:Y:S02]  /*19050*/  MOV R2, 0x19070 ;  /* 0x0001907000027802 */ /* 0x000fe40000000f00 */
[----:B-1234-:R-:W-:Y:S05]  /*19060*/  CALL.REL.NOINC `($__internal_31_$__cuda_sm70_shflsync_idx_p) ;  /* 0x0000006000007944 */ /* 0x01efea0003c00000 */
[----:B------:R-:W-:Y:S01]  /*19070*/  MOV R13, R0 ;  /* 0x00000000000d7202 */ /* 0x000fe20000000f00 */
[----:B------:R-:W-:Y:S05]  /*19080*/  BRA `(.L_x_1751) ;  /* 0xffffe15000007947 */ /* 0x000fea000383ffff */
        .weak           $__internal_30_$__cuda_sm70_shflsync_bfly_p
        .type           $__internal_30_$__cuda_sm70_shflsync_bfly_p,@function
        .size           $__internal_30_$__cuda_sm70_shflsync_bfly_p,($__internal_31_$__cuda_sm70_shflsync_idx_p - $__internal_30_$__cuda_sm70_shflsync_bfly_p)
$__internal_30_$__cuda_sm70_shflsync_bfly_p:
[----:B------:R-:W-:Y:S04]  /*19090*/  WARPSYNC R8 ;  /* 0x0000000800007348 */ /* 0x000fe80003800000 */
[----:B------:R1:W2:Y:S02]  /*190a0*/  SHFL.BFLY PT, R0, R0, R3, R9 ;  /* 0x0c00000300007389 */ /* 0x0002a400000e0009 */
[----:B-1----:R-:W-:-:S04]  /*190b0*/  MOV R3, 0x0 ;  /* 0x0000000000037802 */ /* 0x002fc80000000f00 */
[----:B--2---:R-:W-:Y:S05]  /*190c0*/  RET.REL.NODEC R2 `(_ZN7cutlass13device_kernelIN5flash19enable_sm80_to_sm89INS1_16FlashAttnFwdSm80INS1_25CollectiveMainloopFwdSm80ILi4ELi1ELb0EN4cute5tupleIJNS5_1CILi128EEENS7_ILi48EEENS7_ILi96EEEEEELi96ENS_10bfloat16_tEfNS_4arch4Sm80ELb0ELb0ELb0ELb1ELb0ELb1ELb1ELb1EEENS1_21CollectiveEpilogueFwdINS6_IJS8_SA_S9_EEENS6_IJNS7_ILi1EEESI_SI_EEESC_SE_Li128ELb1ELb1ELb1ELb0EEENS1_36VarlenDynamicPersistentTileSchedulerILi128ELi48ELi128ELi128ELb1ELb1ELb0ELb0ELb1ELb1EEEEEEEEEvNT_6ParamsE) ;  /* 0xfffe6f3002007950 */ /* 0x004fea0003c3ffff */
        .weak           $__internal_31_$__cuda_sm70_shflsync_idx_p
        .type           $__internal_31_$__cuda_sm70_shflsync_idx_p,@function
        .size           $__internal_31_$__cuda_sm70_shflsync_idx_p,($__internal_32_$__cuda_sm70_shflsync_up_p - $__internal_31_$__cuda_sm70_shflsync_idx_p)
$__internal_31_$__cuda_sm70_shflsync_idx_p:
[----:B------:R-:W-:-:S04]  /*190d0*/  MOV R79, 0xffffffff ;  /* 0xffffffff004f7802 */ /* 0x000fc80000000f00 */
[----:B------:R-:W-:Y:S04]  /*190e0*/  WARPSYNC R79 ;  /* 0x0000004f00007348 */ /* 0x000fe80003800000 */
[----:B------:R1:W2:Y:S02]  /*190f0*/  SHFL.IDX PT, R0, R5, R3, R0 ;  /* 0x0000000305007389 */ /* 0x0002a400000e0000 */
[----:B-1----:R-:W-:-:S04]  /*19100*/  MOV R3, 0x0 ;  /* 0x0000000000037802 */ /* 0x002fc80000000f00 */
[----:B--2---:R-:W-:Y:S05]  /*19110*/  RET.REL.NODEC R2 `(_ZN7cutlass13device_kernelIN5flash19enable_sm80_to_sm89INS1_16FlashAttnFwdSm80INS1_25CollectiveMainloopFwdSm80ILi4ELi1ELb0EN4cute5tupleIJNS5_1CILi128EEENS7_ILi48EEENS7_ILi96EEEEEELi96ENS_10bfloat16_tEfNS_4arch4Sm80ELb0ELb0ELb0ELb1ELb0ELb1ELb1ELb1EEENS1_21CollectiveEpilogueFwdINS6_IJS8_SA_S9_EEENS6_IJNS7_ILi1EEESI_SI_EEESC_SE_Li128ELb1ELb1ELb1ELb0EEENS1_36VarlenDynamicPersistentTileSchedulerILi128ELi48ELi128ELi128ELb1ELb1ELb0ELb0ELb1ELb1EEEEEEEEEvNT_6ParamsE) ;  /* 0xfffe6ee002007950 */ /* 0x004fea0003c3ffff */
        .weak           $__internal_32_$__cuda_sm70_shflsync_up_p
        .type           $__internal_32_$__cuda_sm70_shflsync_up_p,@function
        .size           $__internal_32_$__cuda_sm70_shflsync_up_p,($__internal_33_$__cuda_sm70_votesync_ballot - $__internal_32_$__cuda_sm70_shflsync_up_p)
$__internal_32_$__cuda_sm70_shflsync_up_p:
[----:B------:R-:W-:Y:S02]  /*19120*/  IMAD.MOV.U32 R4, RZ, RZ, RZ ;  /* 0x000000ffff047224 */ /* 0x000fe400078e00ff */
[----:B------:R-:W-:-:S04]  /*19130*/  IMAD.MOV.U32 R10, RZ, RZ, -0x1 ;  /* 0xffffffffff0a7424 */ /* 0x000fc800078e00ff */
[----:B------:R-:W-:Y:S04]  /*19140*/  WARPSYNC R10 ;  /* 0x0000000a00007348 */ /* 0x000fe80003800000 */
[----:B------:R1:W2:Y:S02]  /*19150*/  SHFL.UP PT, R4, R0, R2, R4 ;  /* 0x0400000200047389 */ /* 0x0002a400000e0004 */
[----:B-1----:R-:W-:Y:S02]  /*19160*/  MOV R2, R3 ;  /* 0x0000000300027202 */ /* 0x002fe40000000f00 */
[----:B------:R-:W-:-:S04]  /*19170*/  MOV R3, 0x0 ;  /* 0x0000000000037802 */ /* 0x000fc80000000f00 */
[----:B--2---:R-:W-:Y:S05]  /*19180*/  RET.REL.NODEC R2 `(_ZN7cutlass13device_kernelIN5flash19enable_sm80_to_sm89INS1_16FlashAttnFwdSm80INS1_25CollectiveMainloopFwdSm80ILi4ELi1ELb0EN4cute5tupleIJNS5_1CILi128EEENS7_ILi48EEENS7_ILi96EEEEEELi96ENS_10bfloat16_tEfNS_4arch4Sm80ELb0ELb0ELb0ELb1ELb0ELb1ELb1ELb1EEENS1_21CollectiveEpilogueFwdINS6_IJS8_SA_S9_EEENS6_IJNS7_ILi1EEESI_SI_EEESC_SE_Li128ELb1ELb1ELb1ELb0EEENS1_36VarlenDynamicPersistentTileSchedulerILi128ELi48ELi128ELi128ELb1ELb1ELb0ELb0ELb1ELb1EEEEEEEEEvNT_6ParamsE) ;  /* 0xfffe6e7002007950 */ /* 0x004fea0003c3ffff */
        .weak           $__internal_33_$__cuda_sm70_votesync_ballot
        .type           $__internal_33_$__cuda_sm70_votesync_ballot,@function
        .size           $__internal_33_$__cuda_sm70_votesync_ballot,(.L_x_2889 - $__internal_33_$__cuda_sm70_votesync_ballot)
$__internal_33_$__cuda_sm70_votesync_ballot:
[----:B------:R-:W-:Y:S01]  /*19190*/  ISETP.NE.U32.AND P0, PT, R0, 0x1, PT ;  /* 0x000000010000780c */ /* 0x000fe20003f05070 */
[----:B------:R-:W-:-:S04]  /*191a0*/  IMAD.MOV.U32 R3, RZ, RZ, -0x1 ;  /* 0xffffffffff037424 */ /* 0x000fc800078e00ff */
[----:B------:R-:W-:Y:S08]  /*191b0*/  WARPSYNC R3 ;  /* 0x0000000300007348 */ /* 0x000ff00003800000 */
[----:B------:R-:W-:-:S04]  /*191c0*/  VOTE.ANY R0, PT, !P0 ;  /* 0x0000000000007806 */ /* 0x000fc800040e0100 */
[----:B------:R-:W-:Y:S01]  /*191d0*/  LOP3.LUT R0, R0, R3, RZ, 0xc0, !PT ;  /* 0x0000000300007212 */ /* 0x000fe200078ec0ff */
[----:B------:R-:W-:-:S04]  /*191e0*/  IMAD.MOV.U32 R3, RZ, RZ, 0x0 ;  /* 0x00000000ff037424 */ /* 0x000fc800078e00ff */
[----:B------:R-:W-:Y:S05]  /*191f0*/  RET.REL.NODEC R2 `(_ZN7cutlass13device_kernelIN5flash19enable_sm80_to_sm89INS1_16FlashAttnFwdSm80INS1_25CollectiveMainloopFwdSm80ILi4ELi1ELb0EN4cute5tupleIJNS5_1CILi128EEENS7_ILi48EEENS7_ILi96EEEEEELi96ENS_10bfloat16_tEfNS_4arch4Sm80ELb0ELb0ELb0ELb1ELb0ELb1ELb1ELb1EEENS1_21CollectiveEpilogueFwdINS6_IJS8_SA_S9_EEENS6_IJNS7_ILi1EEESI_SI_EEESC_SE_Li128ELb1ELb1ELb1ELb0EEENS1_36VarlenDynamicPersistentTileSchedulerILi128ELi48ELi128ELi128ELb1ELb1ELb0ELb0ELb1ELb1EEEEEEEEEvNT_6ParamsE) ;  /* 0xfffe6e0002007950 */ /* 0x000fea0003c3ffff */
.L_x_1793:
        /* <DEDUP_REMOVED lines=16> */
.L_x_2889:


//--------------------- .text._ZN7cutlass13device_kernelIN5flash19enable_sm80_to_sm89INS1_16FlashAttnFwdSm80INS1_25CollectiveMainloopFwdSm80ILi4ELi1ELb0EN4cute5tupleIJNS5_1CILi128EEENS7_ILi48EEENS7_ILi96EEEEEELi96ENS_10bfloat16_tEfNS_4arch4Sm80ELb0ELb1ELb0ELb0ELb0ELb0ELb1ELb1EEENS1_21CollectiveEpilogueFwdINS6_IJS8_SA_S9_EEENS6_IJNS7_ILi1EEESI_SI_EEESC_SE_Li128ELb0ELb1ELb1ELb0EEENS1_19SingleTileSchedulerILb0ELb1ELb1ELi128EEEEEEEEEvNT_6ParamsE --------------------------
	.section	.text._ZN7cutlass13device_kernelIN5flash19enable_sm80_to_sm89INS1_16FlashAttnFwdSm80INS1_25CollectiveMainloopFwdSm80ILi4ELi1ELb0EN4cute5tupleIJNS5_1CILi128EEENS7_ILi48EEENS7_ILi96EEEEEELi96ENS_10bfloat16_tEfNS_4arch4Sm80ELb0ELb1ELb0ELb0ELb0ELb0ELb1ELb1EEENS1_21CollectiveEpilogueFwdINS6_IJS8_SA_S9_EEENS6_IJNS7_ILi1EEESI_SI_EEESC_SE_Li128ELb0ELb1ELb1ELb0EEENS1_19SingleTileSchedulerILb0ELb1ELb1ELi128EEEEEEEEEvNT_6ParamsE,"ax",@progbits
	.sectioninfo	@"SHI_REGISTERS=255"
	.align	128
.text._ZN7cutlass13device_kernelIN5flash19enable_sm80_to_sm89INS1_16FlashAttnFwdSm80INS1_25CollectiveMainloopFwdSm80ILi4ELi1ELb0EN4cute5tupleIJNS5_1CILi128EEENS7_ILi48EEENS7_ILi96EEEEEELi96ENS_10bfloat16_tEfNS_4arch4Sm80ELb0ELb1ELb0ELb0ELb0ELb0ELb1ELb1EEENS1_21CollectiveEpilogueFwdINS6_IJS8_SA_S9_EEENS6_IJNS7_ILi1EEESI_SI_EEESC_SE_Li128ELb0ELb1ELb1ELb0EEENS1_19SingleTileSchedulerILb0ELb1ELb1ELi128EEEEEEEEEvNT_6ParamsE:
        .type           _ZN7cutlass13device_kernelIN5flash19enable_sm80_to_sm89INS1_16FlashAttnFwdSm80INS1_25CollectiveMainloopFwdSm80ILi4ELi1ELb0EN4cute5tupleIJNS5_1CILi128EEENS7_ILi48EEENS7_ILi96EEEEEELi96ENS_10bfloat16_tEfNS_4arch4Sm80ELb0ELb1ELb0ELb0ELb0ELb0ELb1ELb1EEENS1_21CollectiveEpilogueFwdINS6_IJS8_SA_S9_EEENS6_IJNS7_ILi1EEESI_SI_EEESC_SE_Li128ELb0ELb1ELb1ELb0EEENS1_19SingleTileSchedulerILb0ELb1ELb1ELi128EEEEEEEEEvNT_6ParamsE,@function
        .size           _ZN7cutlass13device_kernelIN5flash19enable_sm80_to_sm89INS1_16FlashAttnFwdSm80INS1_25CollectiveMainloopFwdSm80ILi4ELi1ELb0EN4cute5tupleIJNS5_1CILi128EEENS7_ILi48EEENS7_ILi96EEEEEELi96ENS_10bfloat16_tEfNS_4arch4Sm80ELb0ELb1ELb0ELb0ELb0ELb0ELb1ELb1EEENS1_21CollectiveEpilogueFwdINS6_IJS8_SA_S9_EEENS6_IJNS7_ILi1EEESI_SI_EEESC_SE_Li128ELb0ELb1ELb1ELb0EEENS1_19SingleTileSchedulerILb0ELb1ELb1ELi128EEEEEEEEEvNT_6ParamsE,(.L_x_2894 - _ZN7cutlass13device_kernelIN5flash19enable_sm80_to_sm89INS1_16FlashAttnFwdSm80INS1_25CollectiveMainloopFwdSm80ILi4ELi1ELb0EN4cute5tupleIJNS5_1CILi128EEENS7_ILi48EEENS7_ILi96EEEEEELi96ENS_10bfloat16_tEfNS_4arch4Sm80ELb0ELb1ELb0ELb0ELb0ELb0ELb1ELb1EEENS1_21CollectiveEpilogueFwdINS6_IJS8_SA_S9_EEENS6_IJNS7_ILi1EEESI_SI_EEESC_SE_Li128ELb0ELb1ELb1ELb0EEENS1_19SingleTileSchedulerILb0ELb1ELb1ELi128EEEEEEEEEvNT_6ParamsE)
        .other          _ZN7cutlass13device_kernelIN5flash19enable_sm80_to_sm89INS1_16FlashAttnFwdSm80INS1_25CollectiveMainloopFwdSm80ILi4ELi1ELb0EN4cute5tupleIJNS5_1CILi128EEENS7_ILi48EEENS7_ILi96EEEEEELi96ENS_10bfloat16_tEfNS_4arch4Sm80ELb0ELb1ELb0ELb0ELb0ELb0ELb1ELb1EEENS1_21CollectiveEpilogueFwdINS6_IJS8_SA_S9_EEENS6_IJNS7_ILi1EEESI_SI_EEESC_SE_Li128ELb0ELb1ELb1ELb0EEENS1_19SingleTileSchedulerILb0ELb1ELb1ELi128EEEEEEEEEvNT_6ParamsE,@"STO_CUDA_ENTRY STV_DEFAULT"
_ZN7cutlass13device_kernelIN5flash19enable_sm80_to_sm89INS1_16FlashAttnFwdSm80INS1_25CollectiveMainloopFwdSm80ILi4ELi1ELb0EN4cute5tupleIJNS5_1CILi128EEENS7_ILi48EEENS7_ILi96EEEEEELi96ENS_10bfloat16_tEfNS_4arch4Sm80ELb0ELb1ELb0ELb0ELb0ELb0ELb1ELb1EEENS1_21CollectiveEpilogueFwdINS6_IJS8_SA_S9_EEENS6_IJNS7_ILi1EEESI_SI_EEESC_SE_Li128ELb0ELb1ELb1ELb0EEENS1_19SingleTileSchedulerILb0ELb1ELb1ELi128EEEEEEEEEvNT_6ParamsE:
        /* <DEDUP_REMOVED lines=17> */
.L_x_1794:
[----:B---3--:R-:W-:Y:S02]  /*0110*/  ULDC.64 UR4, c[0x0][0x550] ;  /* 0x0001540000047ab9 */ /* 0x008fe40000000a00 */
[----:B------:R-:W-:Y:S02]  /*0120*/  UISETP.NE.AND UP0, UPT, UR4, 0x1, UPT ;  /* 0x000000010400788c */ /* 0x000fe4000bf05270 */
[----:B------:R-:W-:-:S02]  /*0130*/  UIMAD.WIDE.U32 UR10, UR6, UR5, URZ ;  /* 0x00000005060a72a5 */ /* 0x000fc4000f8e003f */
[----:B------:R-:W-:Y:S02]  /*0140*/  ULDC UR4, c[0x0][0x558] ;  /* 0x0001560000047ab9 */ /* 0x000fe40000000800 */
[----:B------:R-:W-:-:S05]  /*0150*/  UMOV UR9, UR6 ;  /* 0x0000000600097c82 */ /* 0x000fca0008000000 */
[----:B------:R-:W-:-:S03]  /*0160*/  @UP0 USHF.R.U32.HI UR9, URZ, UR4, UR11 ;  /* 0x000000043f090299 */ /* 0x000fc6000801160b */
.L_x_1795:
        /* <DEDUP_REMOVED lines=35> */
.L_x_1797:
[----:B------:R-:W-:Y:S02]  /*03a0*/  ULDC UR4, c[0x0][0x32c] ;  /* 0x0000cb0000047ab9 */ /* 0x000fe40000000800 */
[----:B------:R-:W-:-:S03]  /*03b0*/  UISETP.NE.AND UP0, UPT, UR10, UR4, UPT ;  /* 0x000000040a00728c */ /* 0x000fc6000bf05270 */
[----:B------:R-:W-:Y:S02]  /*03c0*/  ULDC.64 UR4, c[0x0][0x330] ;  /* 0x0000cc0000047ab9 */ /* 0x000fe40000000a00 */
[----:B------:R-:W-:-:S06]  /*03d0*/  UIMAD.WIDE.U32 UR10, UR7, UR4, URZ ;  /* 0x00000004070a72a5 */ /* 0x000fcc000f8e003f */
[----:B------:R-:W-:Y:S02]  /*03e0*/  @UP0 USHF.R.U32.HI UR7, URZ, UR5, UR11 ;  /* 0x000000053f070299 */ /* 0x000fe4000801160b */
.L_x_1798:
[----:B------:R-:W-:Y:S02]  /*03f0*/  ULDC UR4, c[0x0][0x32c] ;  /* 0x0000cb0000047ab9 */ /* 0x000fe40000000800 */
[----:B------:R-:W-:-:S04]  /*0400*/  UIMAD UR4, UR7, UR4, UR4 ;  /* 0x00000004070472a4 */ /* 0x000fc8000f8e0204 */
[----:B------:R-:W-:-:S04]  /*0410*/  UISETP.LT.AND UP0, UPT, UR6, UR4, UPT ;  /* 0x000000040600728c */ /* 0x000fc8000bf01270 */
[----:B------:R-:W-:-:S03]  /*0420*/  USEL UR6, UR6, UR4, UP0 ;  /* 0x0000000406067287 */ /* 0x000fc60008000000 */
.L_x_1796:
        /* <DEDUP_REMOVED lines=34> */
.L_x_1800:
[----:B------:R-:W-:-:S04]  /*0650*/  MOV R2, c[0x0][0x32c] ;  /* 0x0000cb0000027a02 */ /* 0x000fc80000000f00 */
[----:B------:R-:W-:-:S13]  /*0660*/  ISETP.NE.AND P0, PT, R2, 0x1, PT ;  /* 0x000000010200780c */ /* 0x000fda0003f05270 */
[----:B------:R-:W-:-:S05]  /*0670*/  @P0 IMAD.HI.U32 R2, R4, c[0x0][0x330], RZ ;  /* 0x0000cc0004020a27 */ /* 0x000fca00078e00ff */
[----:B------:R-:W-:-:S05]  /*0680*/  @P0 SHF.R.U32.HI R4, RZ, c[0x0][0x334], R2 ;  /* 0x0000cd00ff040a19 */ /* 0x000fca0000011602 */
.L_x_1801:
[----:B------:R-:W-:-:S05]  /*0690*/  IMAD R4, R4, c[0x0][0x32c], RZ ;  /* 0x0000cb0004047a24 */ /* 0x000fca00078e02ff */
[----:B------:R-:W-:-:S05]  /*06a0*/  IMNMX R3, R3, R4, !PT ;  /* 0x0000000403037217 */ /* 0x000fca0007800200 */
.L_x_1799:
        /* <DEDUP_REMOVED lines=39> */
.L_x_1802:
        /* <DEDUP_REMOVED lines=67> */
[CC--:B------:R-:W-:Y:S01]  /*0d50*/  LEA.HI R9, R96.reuse, R93.reuse, RZ, 0x2 ;  /* 0x0000005d60097211 */ /* 0x0c0fe200078f10ff */
        /* <DEDUP_REMOVED lines=11> */
[----:B------:R-:W-:Y:S01]  /*0e10*/  LEA.HI R8, R96, R93, RZ, 0x3 ;  /* 0x0000005d60087211 */ /* 0x000fe200078f18ff */
[--C-:B------:R-:W-:Y:S01]  /*0e20*/  IMAD R6, R97, 0x20, R232.reuse ;  /* 0x0000002061067824 */ /* 0x100fe200078e02e8 */
[----:B------:R-:W-:Y:S01]  /*0e30*/  SHF.R.S32.HI R13, RZ, 0x1f, R232 ;  /* 0x0000001fff0d7819 */ /* 0x000fe200000114e8 */
[----:B------:R-:W-:Y:S01]  /*0e40*/  IMAD R3, R7, c[0x0][0x1c0], RZ ;  /* 0x0000700007037a24 */ /* 0x000fe200078e02ff */
[----:B------:R-:W-:Y:S01]  /*0e50*/  SHF.R.S32.HI R4, RZ, 0x3, R8 ;  /* 0x00000003ff047819 */ /* 0x000fe20000011408 */
[----:B------:R-:W-:Y:S01]  /*0e60*/  IMAD.U32 R11, RZ, RZ, UR7 ;  /* 0x00000007ff0b7e24 */ /* 0x000fe2000f8e00ff */
[----:B------:R-:W-:Y:S01]  /*0e70*/  IADD3 R6, R6, UR13, RZ ;  /* 0x0000000d06067c10 */ /* 0x000fe2000fffe0ff */
[----:B------:R-:W-:Y:S01]  /*0e80*/  IMAD R15, R13, c[0x0][0x1e0], RZ ;  /* 0x000078000d0f7a24 */ /* 0x000fe200078e02ff */
[----:B------:R-:W-:Y:S01]  /*0e90*/  SHF.L.U32 R16, R97, 0x3, RZ ;  /* 0x0000000361107819 */ /* 0x000fe200000006ff */
[----:B------:R-:W-:Y:S01]  /*0ea0*/  IMAD R13, R13, c[0x0][0x208], RZ ;  /* 0x000082000d0d7a24 */ /* 0x000fe200078e02ff */
[----:B------:R-:W-:Y:S01]  /*0eb0*/  BSSY B0, `(.L_x_1804) ;  /* 0x0000073000007945 */ /* 0x000fe20003800000 */
[----:B------:R-:W-:Y:S01]  /*0ec0*/  @P2 IMAD.HI.U32 R2, R6, c[0x0][0x2c8], RZ ;  /* 0x0000b20006022a27 */ /* 0x000fe200078e00ff */
[----:B------:R-:W-:-:S02]  /*0ed0*/  SHF.R.S32.HI R17, RZ, 0x1f, R16 ;  /* 0x0000001fff117819 */ /* 0x000fc40000011410 */
[----:B------:R-:W-:Y:S01]  /*0ee0*/  ISETP.GE.AND P6, PT, R16, c[0x0][0x1d4], PT ;  /* 0x0000750010007a0c */ /* 0x000fe20003fc6270 */
[----:B------:R-:W-:Y:S01]  /*0ef0*/  IMAD.MOV.U32 R5, RZ, RZ, R6 ;  /* 0x000000ffff057224 */ /* 0x000fe200078e0006 */
[----:B------:R-:W-:Y:S01]  /*0f00*/  @P1 SHF.R.U32.HI R5, RZ, c[0x0][0x2cc], R2 ;  /* 0x0000b300ff051a19 */ /* 0x000fe20000011602 */
[----:B------:R-:W-:Y:S02]  /*0f10*/  IMAD R2, R0, c[0x0][0x1c4], R3 ;  /* 0x0000710000027a24 */ /* 0x000fe400078e0203 */
        /* <DEDUP_REMOVED lines=8> */
[----:B------:R-:W-:Y:S01]  /*0fa0*/  IMAD R14, R232, c[0x0][0x20c], R13 ;  /* 0x00008300e80e7a24 */ /* 0x000fe200078e020d */
[----:B------:R-:W-:Y:S01]  /*0fb0*/  LOP3.LUT R15, R3, 0x18, R16, 0xf8, !PT ;  /* 0x00000018030f7812 */ /* 0x000fe200078ef810 */
[----:B------:R-:W-:Y:S01]  /*0fc0*/  IMAD.WIDE.U32 R10, R0, c[0x0][0x1c0], R10 ;  /* 0x00007000000a7a25 */ /* 0x000fe200078e000a */
[----:B------:R-:W-:Y:S01]  /*0fd0*/  SHF.R.U32.HI R218, RZ, 0x3, R3 ;  /* 0x00000003ffda7819 */ /* 0x000fe20000011603 */
[----:B------:R-:W-:-:S02]  /*0fe0*/  UIMAD UR4, UR8, UR4, URZ ;  /* 0x00000004080472a4 */ /* 0x000fc4000f8e023f */
[----:B------:R-:W-:Y:S01]  /*0ff0*/  IMAD.WIDE.U32 R12, R232, c[0x0][0x208], R16 ;  /* 0x00008200e80c7a25 */ /* 0x000fe200078e0010 */
[----:B------:R-:W-:Y:S01]  /*1000*/  LOP3.LUT R218, R15, R218, RZ, 0x3c, !PT ;  /* 0x000000da0fda7212 */ /* 0x000fe200078e3cff */
[----:B------:R-:W-:Y:S02]  /*1010*/  UIMAD UR4, UR9, UR5, UR4 ;  /* 0x00000005090472a4 */ /* 0x000fe4000f8e0204 */
[----:B------:R-:W-:Y:S01]  /*1020*/  IMAD.IADD R3, R11, 0x1, R2 ;  /* 0x000000010b037824 */ /* 0x000fe200078e0202 */
[----:B------:R-:W-:Y:S01]  /*1030*/  ULDC UR5, c[0x0][0x2c4] ;  /* 0x0000b10000057ab9 */ /* 0x000fe20000000800 */
[----:B------:R-:W-:Y:S01]  /*1040*/  IMAD.IADD R15, R13, 0x1, R14 ;  /* 0x000000010d0f7824 */ /* 0x000fe200078e020e */
[----:B------:R-:W-:Y:S01]  /*1050*/  MOV R14, R12 ;  /* 0x0000000c000e7202 */ /* 0x000fe20000000f00 */
[----:B------:R-:W-:Y:S01]  /*1060*/  IMAD.MOV R11, RZ, RZ, -R5 ;  /* 0x000000ffff0b7224 */ /* 0x000fe200078e0a05 */
[-C--:B------:R-:W-:Y:S01]  /*1070*/  LEA.HI R12, R96, R93.reuse, RZ, 0x4 ;  /* 0x0000005d600c7211 */ /* 0x080fe200078f20ff */
[----:B------:R-:W-:Y:S01]  /*1080*/  IMAD.MOV.U32 R2, RZ, RZ, R10 ;  /* 0x000000ffff027224 */ /* 0x000fe200078e000a */
[----:B------:R-:W-:Y:S01]  /*1090*/  UIMAD UR6, UR8, UR6, URZ ;  /* 0x00000006080672a4 */ /* 0x000fe2000f8e023f */
[----:B------:R-:W-:Y:S01]  /*10a0*/  IMAD R10, R11, c[0x0][0x2c4], R6 ;  /* 0x0000b1000b0a7a24 */ /* 0x000fe200078e0206 */
[----:B------:R-:W-:Y:S01]  /*10b0*/  LOP3.LUT R6, R12, 0xfffffff0, RZ, 0xc0, !PT ;  /* 0xfffffff00c067812 */ /* 0x000fe200078ec0ff */
[----:B------:R-:W-:Y:S01]  /*10c0*/  IMAD R18, R18, c[0x0][0x1b0], RZ ;  /* 0x00006c0012127a24 */ /* 0x000fe200078e02ff */
[----:B------:R-:W-:Y:S01]  /*10d0*/  IADD3 R13, R232, UR13, RZ ;  /* 0x0000000de80d7c10 */ /* 0x000fe2000fffe0ff */
[----:B------:R-:W-:Y:S01]  /*10e0*/  IMAD.WIDE.U32 R220, R220, c[0x0][0x210], R14 ;  /* 0x00008400dcdc7a25 */ /* 0x000fe200078e000e */
[----:B------:R-:W-:Y:S01]  /*10f0*/  SHF.R.S32.HI R11, RZ, 0x1f, R10 ;  /* 0x0000001fff0b7819 */ /* 0x000fe2000001140a */
[----:B------:R-:W-:Y:S01]  /*1100*/  UIMAD UR6, UR9, UR7, UR6 ;  /* 0x00000007090672a4 */ /* 0x000fe2000f8e0206 */
[----:B------:R-:W-:Y:S01]  /*1110*/  LEA.HI R96, R96, R93, RZ, 0x5 ;  /* 0x0000005d60607211 */ /* 0x000fe200078f28ff */
[----:B------:R-:W-:Y:S01]  /*1120*/  IMAD.IADD R6, R93, 0x1, -R6 ;  /* 0x000000015d067824 */ /* 0x000fe200078e0a06 */
[----:B------:R-:W-:Y:S01]  /*1130*/  IADD3 R221, R221, UR4, RZ ;  /* 0x00000004dddd7c10 */ /* 0x000fe2000fffe0ff */
[C---:B------:R-:W-:Y:S01]  /*1140*/  IMAD.WIDE.U32 R2, R5.reuse, c[0x0][0x1b0], R2 ;  /* 0x00006c0005027a25 */ /* 0x040fe200078e0002 */
[----:B------:R-:W-:Y:S01]  /*1150*/  ULDC UR4, c[0x0][0x168] ;  /* 0x00005a0000047ab9 */ /* 0x000fe20000000800 */
[----:B------:R-:W-:Y:S01]  /*1160*/  SHF.R.S32.HI R95, RZ, 0x5, R96 ;  /* 0x00000005ff5f7819 */ /* 0x000fe20000011460 */
[----:B------:R-:W-:Y:S01]  /*1170*/  UIMAD UR4, UR5, UR4, URZ ;  /* 0x00000004050472a4 */ /* 0x000fe2000f8e023f */
[----:B------:R-:W-:Y:S01]  /*1180*/  LEA.HI R101, R6, R6, RZ, 0x1 ;  /* 0x0000000606657211 */ /* 0x000fe200078f08ff */
[----:B------:R-:W-:-:S02]  /*1190*/  IMAD R18, R5, c[0x0][0x1b4], R18 ;  /* 0x00006d0005127a24 */ /* 0x000fc400078e0212 */
[----:B------:R-:W-:Y:S01]  /*11a0*/  IMAD R11, R11, c[0x0][0x1a8], RZ ;  /* 0x00006a000b0b7a24 */ /* 0x000fe200078e02ff */
[--C-:B------:R-:W-:Y:S01]  /*11b0*/  SHF.R.S32.HI R14, RZ, 0x1, R101.reuse ;  /* 0x00000001ff0e7819 */ /* 0x100fe20000011465 */
[----:B------:R-:W-:Y:S01]  /*11c0*/  IMAD.IADD R19, R3, 0x1, R18 ;  /* 0x0000000103137824 */ /* 0x000fe200078e0212 */
[----:B------:R-:W-:Y:S01]  /*11d0*/  SHF.R.S32.HI R5, RZ, 0x1f, R101 ;  /* 0x0000001fff057819 */ /* 0x000fe20000011465 */
[----:B------:R-:W-:Y:S01]  /*11e0*/  IMAD.WIDE.U32 R24, R232, c[0x0][0x1e0], R16 ;  /* 0x00007800e8187a25 */ /* 0x000fe200078e0010 */
[----:B------:R-:W-:Y:S02]  /*11f0*/  IADD3 R3, R16, 0x40, RZ ;  /* 0x0000004010037810 */ /* 0x000fe40007ffe0ff */
[----:B------:R-:W-:Y:S01]  /*1200*/  LEA.HI R5, R5, R14, RZ, 0x2 ;  /* 0x0000000e05057211 */ /* 0x000fe200078f10ff */
[----:B------:R-:W-:Y:S01]  /*1210*/  IMAD.MOV.U32 R18, RZ, RZ, R2 ;  /* 0x000000ffff127224 */ /* 0x000fe200078e0002 */
[----:B------:R-:W-:Y:S01]  /*1220*/  ISETP.GE.AND P4, PT, R3, c[0x0][0x1d4], PT ;  /* 0x0000750003007a0c */ /* 0x000fe20003f86270 */
[----:B------:R-:W-:Y:S01]  /*1230*/  IMAD R2, R10, c[0x0][0x1ac], R11 ;  /* 0x00006b000a027a24 */ /* 0x000fe200078e020b */
[----:B------:R-:W-:Y:S01]  /*1240*/  LOP3.LUT R5, R5, 0xfffffffc, RZ, 0xc0, !PT ;  /* 0xfffffffc05057812 */ /* 0x000fe200078ec0ff */
[----:B------:R-:W-:-:S02]  /*1250*/  IMAD.IADD R23, R25, 0x1, R22 ;  /* 0x0000000119177824 */ /* 0x000fc400078e0216 */
[----:B------:R-:W-:Y:S01]  /*1260*/  IMAD.WIDE.U32 R10, R10, c[0x0][0x1a8], R18 ;  /* 0x00006a000a0a7a25 */ /* 0x000fe200078e0012 */
[----:B------:R-:W-:Y:S02]  /*1270*/  IADD3 R5, R14, -R5, RZ ;  /* 0x800000050e057210 */ /* 0x000fe40007ffe0ff */
[----:B------:R-:W-:Y:S01]  /*1280*/  IADD3 R14, R16, 0x20, RZ ;  /* 0x00000020100e7810 */ /* 0x000fe20007ffe0ff */
[----:B------:R-:W-:Y:S01]  /*1290*/  IMAD.MOV.U32 R22, RZ, RZ, R24 ;  /* 0x000000ffff167224 */ /* 0x000fe200078e0018 */
[----:B------:R-:W-:Y:S01]  /*12a0*/  LEA R3, P1, R10, c[0x0][0x160], 0x1 ;  /* 0x000058000a037a11 */ /* 0x000fe200078208ff */
[----:B------:R-:W-:Y:S01]  /*12b0*/  IMAD.U32 R224, RZ, RZ, UR9 ;  /* 0x00000009ffe07e24 */ /* 0x000fe2000f8e00ff */
[C---:B------:R-:W-:Y:S01]  /*12c0*/  ISETP.GE.AND P2, PT, R14.reuse, c[0x0][0x198], PT ;  /* 0x000066000e007a0c */ /* 0x040fe20003f46270 */
[----:B------:R-:W-:Y:S01]  /*12d0*/  IMAD.IADD R2, R11, 0x1, R2 ;  /* 0x000000010b027824 */ /* 0x000fe200078e0202 */
[----:B------:R-:W-:Y:S01]  /*12e0*/  ISETP.GE.AND P5, PT, R14, c[0x0][0x1d4], PT ;  /* 0x000075000e007a0c */ /* 0x000fe20003fa6270 */
[----:B------:R-:W-:Y:S01]  /*12f0*/  IMAD.WIDE.U32 R224, R224, c[0x0][0x1e8], R22 ;  /* 0x00007a00e0e07a25 */ /* 0x000fe200078e0016 */
[----:B------:R-:W-:Y:S01]  /*1300*/  P2R R15, PR, RZ, 0x4 ;  /* 0x00000004ff0f7803 */ /* 0x000fe20000000000 */
[----:B------:R1:W3:Y:S01]  /*1310*/  SHFL.IDX PT, R18, R3, RZ, 0x1c1f ;  /* 0x001c1fff03127589 */ /* 0x0002e200000e0000 */
[----:B------:R-:W-:Y:S01]  /*1320*/  LEA.HI.X R2, R10, c[0x0][0x164], R2, 0x1, P1 ;  /* 0x000059000a027a11 */ /* 0x000fe200008f0c02 */
[----:B------:R-:W-:Y:S01]  /*1330*/  IMAD.SHL.U32 R11, R97, 0x8, RZ ;  /* 0x00000008610b7824 */ /* 0x000fe200078e00ff */
[----:B------:R-:W-:-:S02]  /*1340*/  IADD3 R225, R225, UR6, RZ ;  /* 0x00000006e1e17c10 */ /* 0x000fc4000fffe0ff */
[----:B------:R-:W-:Y:S01]  /*1350*/  LOP3.LUT P1, RZ, R5, 0x2, RZ, 0xc0, !PT ;  /* 0x0000000205ff7812 */ /* 0x000fe2000782c0ff */
[----:B------:R1:W4:Y:S01]  /*1360*/  SHFL.IDX PT, R19, R2, RZ, 0x1c1f ;  /* 0x001c1fff02137589 */ /* 0x00032200000e0000 */
[----:B------:R-:W-:Y:S02]  /*1370*/  ISETP.GE.AND P3, PT, R11, c[0x0][0x198], PT ;  /* 0x000066000b007a0c */ /* 0x000fe40003f66270 */
[----:B--2---:R-:W-:Y:S01]  /*1380*/  @P0 SHF.R.S32.HI R21, RZ, 0x1f, R20 ;  /* 0x0000001fff150819 */ /* 0x004fe20000011414 */
[----:B------:R-:W-:Y:S01]  /*1390*/  @!P0 IMAD.MOV.U32 R21, RZ, RZ, R7 ;  /* 0x000000ffff158224 */ /* 0x000fe200078e0007 */
[----:B------:R-:W-:Y:S01]  /*13a0*/  LEA.HI R7, R9, R232, RZ, 0x1 ;  /* 0x000000e809077211 */ /* 0x000fe200078f08ff */
[----:B------:R-:W-:Y:S01]  /*13b0*/  @!P0 IMAD.MOV.U32 R20, RZ, RZ, R0 ;  /* 0x000000ffff148224 */ /* 0x000fe200078e0000 */
[----:B------:R-:W-:Y:S01]  /*13c0*/  ISETP.GE.AND P0, PT, R13, UR4, PT ;  /* 0x000000040d007c0c */ /* 0x000fe2000bf06270 */
[----:B------:R-:W-:Y:S01]  /*13d0*/  IMAD R229, R21, c[0x0][0x1f0], RZ ;  /* 0x00007c0015e57a24 */ /* 0x000fe200078e02ff */
[----:B------:R-:W-:Y:S01]  /*13e0*/  LOP3.LUT R7, R7, 0x7fffffe, RZ, 0xc0, !PT ;  /* 0x07fffffe07077812 */ /* 0x000fe200078ec0ff */
[----:B------:R-:W-:-:S02]  /*13f0*/  IMAD R227, R21, c[0x0][0x218], RZ ;  /* 0x0000860015e37a24 */ /* 0x000fc400078e02ff */
[----:B------:R-:W-:Y:S01]  /*1400*/  IMAD.MOV.U32 R0, RZ, RZ, 0x10 ;  /* 0x00000010ff007424 */ /* 0x000fe200078e00ff */
[----:B------:R-:W-:Y:S01]  /*1410*/  IADD3 R10, R232, -R7, RZ ;  /* 0x80000007e80a7210 */ /* 0x000fe20007ffe0ff */
[C---:B------:R-:W-:Y:S01]  /*1420*/  IMAD R229, R20.reuse, c[0x0][0x1f4], R229 ;  /* 0x00007d0014e57a24 */ /* 0x040fe200078e02e5 */
[----:B------:R-:W-:Y:S01]  /*1430*/  IADD3 R7, R11, 0x40, RZ ;  /* 0x000000400b077810 */ /* 0x000fe20007ffe0ff */
[----:B------:R-:W-:Y:S01]  /*1440*/  IMAD R227, R20, c[0x0][0x21c], R227 ;  /* 0x0000870014e37a24 */ /* 0x000fe200078e02e3 */
[----:B------:R-:W-:Y:S01]  /*1450*/  SEL R0, R0, 0xfffffff0, !P1 ;  /* 0xfffffff000007807 */ /* 0x000fe20004800000 */
[----:B------:R-:W-:Y:S01]  /*1460*/  IMAD R9, R95, 0x8, R10 ;  /* 0x000000085f097824 */ /* 0x000fe200078e020a */
[----:B------:R-:W-:Y:S01]  /*1470*/  ISETP.NE.AND P1, PT, R15, RZ, PT ;  /* 0x000000ff0f00720c */ /* 0x000fe20003f25270 */
[----:B------:R-:W-:Y:S01]  /*1480*/  IMAD.WIDE.U32 R224, R20, c[0x0][0x1f0], R224 ;  /* 0x00007c0014e07a25 */ /* 0x000fe200078e00e0 */
[----:B------:R-:W-:-:S03]  /*1490*/  ISETP.GE.AND P2, PT, R7, c[0x0][0x198], PT ;  /* 0x0000660007007a0c */ /* 0x000fc60003f46270 */
[----:B------:R-:W-:-:S04]  /*14a0*/  IMAD.WIDE.U32 R220, R20, c[0x0][0x218], R220 ;  /* 0x0000860014dc7a25 */ /* 0x000fc800078e00dc */
[----:B------:R-:W-:Y:S02]  /*14b0*/  IMAD.U32 R218, R9, 0x20, R218 ;  /* 0x0000002009da7824 */ /* 0x000fe400078e00da */
        /* <DEDUP_REMOVED lines=18> */
.L_x_1805:
[----:B-1-34-:R-:W-:Y:S05]  /*15e0*/  BSYNC B0 ;  /* 0x0000000000007941 */ /* 0x01afea0003800000 */
.L_x_1804:
        /* <DEDUP_REMOVED lines=22> */
.L_x_1807:
[----:B------:R-:W-:Y:S05]  /*1750*/  BSYNC B0 ;  /* 0x0000000000007941 */ /* 0x000fea0003800000 */
.L_x_1806:
        /* <DEDUP_REMOVED lines=22> */
.L_x_1809:
[----:B------:R-:W-:Y:S05]  /*18c0*/  BSYNC B0 ;  /* 0x0000000000007941 */ /* 0x000fea0003800000 */
.L_x_1808:
[----:B---3--:R3:W5:Y:S01]  /*18d0*/  SHFL.IDX PT, R18, R3, 0x3, 0x1c1f ;  /* 0x007c1f0003127f89 */ /* 0x00876200000e0000 */
[----:B------:R-:W-:Y:S01]  /*18e0*/  IADD3 R13, R13, 0x60, RZ ;  /* 0x000000600d0d7810 */ /* 0x000fe20007ffe0ff */
[----:B------:R-:W-:Y:S01]  /*18f0*/  IMAD.MOV.U32 R99, RZ, RZ, 0x30 ;  /* 0x00000030ff637424 */ /* 0x000fe200078e00ff */
[----:B------:R-:W-:Y:S01]  /*1900*/  UMOV UR6, 0x5 ;  /* 0x0000000500067882 */ /* 0x000fe20000000000 */
[----:B----4-:R-:W4:Y:S01]  /*1910*/  SHFL.IDX PT, R19, R2, 0x3, 0x1c1f ;  /* 0x007c1f0002137f89 */ /* 0x010f2200000e0000 */
[----:B------:R-:W-:Y:S01]  /*1920*/  ISETP.GE.AND P1, PT, R13, UR4, PT ;  /* 0x000000040d007c0c */ /* 0x000fe2000bf26270 */
[----:B------:R-:W-:Y:S01]  /*1930*/  IMAD R94, R148, -0x30, R99 ;  /* 0xffffffd0945e7824 */ /* 0x000fe200078e0263 */
[----:B------:R-:W-:Y:S01]  /*1940*/  ULDC.64 UR4, c[0x0][0x1e0] ;  /* 0x0000780000047ab9 */ /* 0x000fe20000000a00 */
[----:B------:R-:W-:Y:S01]  /*1950*/  IMAD.SHL.U32 R218, R218, 0x2, RZ ;  /* 0x00000002dada7824 */ /* 0x000fe200078e00ff */
[----:B------:R-:W-:Y:S01]  /*1960*/  USHF.L.U32 UR7, UR4, 0x5, URZ ;  /* 0x0000000504077899 */ /* 0x000fe2000800063f */
[----:B------:R-:W-:Y:S01]  /*1970*/  IMAD.MOV.U32 R228, RZ, RZ, R224 ;  /* 0x000000ffffe47224 */ /* 0x000fe200078e00e0 */
[----:B------:R-:W-:Y:S01]  /*1980*/  IADD3 R92, R94, c[0x0][0x1d0], RZ ;  /* 0x000074005e5c7a10 */ /* 0x000fe20007ffe0ff */
[----:B------:R-:W-:Y:S01]  /*1990*/  USHF.L.U64.HI UR6, UR4, UR6, UR5 ;  /* 0x0000000604067299 */ /* 0x000fe20008010205 */
[----:B------:R-:W-:Y:S01]  /*19a0*/  IMAD.SHL.U32 R4, R4, 0x8, RZ ;  /* 0x0000000804047824 */ /* 0x000fe200078e00ff */
[----:B------:R-:W-:Y:S01]  /*19b0*/  LOP3.LUT R101, R101, 0x7fffffe, RZ, 0xc0, !PT ;  /* 0x07fffffe65657812 */ /* 0x000fe200078ec0ff */
[----:B------:R-:W-:Y:S01]  /*19c0*/  IMAD.MOV.U32 R226, RZ, RZ, R220 ;  /* 0x000000ffffe27224 */ /* 0x000fe200078e00dc */
[----:B------:R-:W-:-:S02]  /*19d0*/  SEL R73, RZ, 0x1, P6 ;  /* 0x00000001ff497807 */ /* 0x000fc40003000000 */
[----:B------:R-:W-:Y:S01]  /*19e0*/  @!P1 SHF.R.S32.HI R9, RZ, 0x1f, R14 ;  /* 0x0000001fff099819 */ /* 0x000fe2000001140e */
[----:B------:R-:W-:Y:S01]  /*19f0*/  IMAD.IADD R101, R6, 0x1, -R101 ;  /* 0x0000000106657824 */ /* 0x000fe200078e0a65 */
[----:B------:R-:W-:Y:S02]  /*1a00*/  @!P1 IADD3 R10, R11, 0x40, RZ ;  /* 0x000000400b0a9810 */ /* 0x000fe40007ffe0ff */
[----:B------:R-:W-:Y:S01]  /*1a10*/  @!P1 LEA.HI R9, R9, R14, RZ, 0x3 ;  /* 0x0000000e09099211 */ /* 0x000fe200078f18ff */
[----:B-123--:R-:W-:Y:S01]  /*1a20*/  IMAD R3, R99, c[0x0][0x1e4], RZ ;  /* 0x0000790063037a24 */ /* 0x00efe200078e02ff */
[----:B-----5:R-:W-:Y:S01]  /*1a30*/  @!P1 LEA R16, P0, R11, R18, 0x1 ;  /* 0x000000120b109211 */ /* 0x020fe200078008ff */
[----:B------:R-:W-:Y:S01]  /*1a40*/  IMAD.WIDE.U32 R98, R99, c[0x0][0x1e0], RZ ;  /* 0x0000780063627a25 */ /* 0x000fe200078e00ff */
[----:B------:R-:W-:Y:S02]  /*1a50*/  @!P1 SHF.R.S32.HI R7, RZ, 0x1f, R10 ;  /* 0x0000001fff079819 */ /* 0x000fe4000001140a */
[----:B----4-:R-:W-:Y:S01]  /*1a60*/  @!P1 LEA.HI.X R17, R11, R19, R17, 0x1, P0 ;  /* 0x000000130b119211 */ /* 0x010fe200000f0c11 */
[----:B------:R-:W-:Y:S01]  /*1a70*/  IMAD.IADD R3, R99, 0x1, R3 ;  /* 0x0000000163037824 */ /* 0x000fe200078e0203 */
[----:B------:R-:W-:-:S02]  /*1a80*/  @!P1 LOP3.LUT R9, R9, 0xfffffff8, RZ, 0xc0, !PT ;  /* 0xfffffff809099812 */ /* 0x000fc400078ec0ff */
[----:B------:R-:W-:Y:S01]  /*1a90*/  ISETP.NE.AND P0, PT, R15, RZ, PT ;  /* 0x000000ff0f00720c */ /* 0x000fe20003f05270 */
[----:B------:R-:W-:Y:S01]  /*1aa0*/  @!PT LDS RZ, [RZ] ;  /* 0x00000000fffff984 */ /* 0x000fe20000000800 */
[----:B------:R1:W-:Y:S01]  /*1ab0*/  @!P1 LDGSTS.E.BYPASS.LTC128B.128 [R218+0x6100], [R16.64], !P3 ;  /* 0x0610000010da9fae */ /* 0x0003e2000d901d4a */
[----:B------:R-:W-:Y:S01]  /*1ac0*/  @!P1 LEA.HI R7, R7, R10, RZ, 0x3 ;  /* 0x0000000a07079211 */ /* 0x000fe200078f18ff */
[----:B------:R-:W-:Y:S01]  /*1ad0*/  @!P1 IMAD.WIDE R14, R9, 0x2, R18 ;  /* 0x00000002090e9825 */ /* 0x000fe200078e0212 */
[----:B------:R-:W-:Y:S02]  /*1ae0*/  IMNMX R9, R92, 0x30, PT ;  /* 0x000000305c097817 */ /* 0x000fe40003800200 */
[----:B------:R-:W-:Y:S02]  /*1af0*/  @!P1 LOP3.LUT R7, R7, 0xfffffff8, RZ, 0xc0, !PT ;  /* 0xfffffff807079812 */ /* 0x000fe400078ec0ff */
[----:B------:R-:W-:Y:S01]  /*1b00*/  IADD3 R2, R148, -0x1, RZ ;  /* 0xffffffff94027810 */ /* 0x000fe20007ffe0ff */
[----:B------:R-:W-:Y:S01]  /*1b10*/  IMAD.IADD R9, R9, 0x1, -R232 ;  /* 0x0000000109097824 */ /* 0x000fe200078e0ae8 */
[----:B------:R-:W-:Y:S01]  /*1b20*/  SEL R54, RZ, 0x2, P5 ;  /* 0x00000002ff367807 */ /* 0x000fe20002800000 */
[----:B------:R-:W-:Y:S01]  /*1b30*/  @!P1 IMAD.WIDE R20, R7, 0x2, R18 ;  /* 0x0000000207149825 */ /* 0x000fe200078e0212 */
[----:B------:R-:W-:Y:S01]  /*1b40*/  SEL R76, RZ, 0x4, P4 ;  /* 0x00000004ff4c7807 */ /* 0x000fe20002000000 */
[----:B------:R2:W-:Y:S01]  /*1b50*/  @!P1 LDGSTS.E.BYPASS.LTC128B.128 [R218+0x8100], [R14.64], !P0 ;  /* 0x081000000eda9fae */ /* 0x0005e2000c101d4a */
[----:B------:R-:W-:Y:S01]  /*1b60*/  ISETP.GE.AND P3, PT, R9, 0x1, PT ;  /* 0x000000010900780c */ /* 0x000fe20003f66270 */
[----:B------:R-:W-:Y:S01]  /*1b70*/  IMAD R10, R3, R2, RZ ;  /* 0x00000002030a7224 */ /* 0x000fe200078e02ff */
[----:B------:R-:W-:Y:S01]  /*1b80*/  ISETP.GE.AND P0, PT, R9, 0x21, PT ;  /* 0x000000210900780c */ /* 0x000fe20003f06270 */
[----:B------:R3:W-:Y:S01]  /*1b90*/  @!P1 LDGSTS.E.BYPASS.LTC128B.128 [R218+0xa100], [R20.64], !P2 ;  /* 0x0a10000014da9fae */ /* 0x0007e2000d101d4a */
[----:B------:R-:W-:Y:S01]  /*1ba0*/  SHF.R.S32.HI R9, RZ, 0x1f, R2 ;  /* 0x0000001fff097819 */ /* 0x000fe20000011402 */
[----:B------:R-:W-:Y:S01]  /*1bb0*/  IMAD.WIDE.U32 R78, R2, c[0x0][0x208], RZ ;  /* 0x00008200024e7a25 */ /* 0x000fe200078e00ff */
[----:B------:R-:W-:Y:S01]  /*1bc0*/  IADD3 R72, R94, c[0x0][0x1d0], -R232 ;  /* 0x000074005e487a10 */ /* 0x000fe20007ffe8e8 */
[----:B------:R-:W0:Y:S02]  /*1bd0*/  LDGDEPBAR ;  /* 0x00000000000079af */ /* 0x000e240000000000 */
[C---:B------:R-:W-:Y:S01]  /*1be0*/  IMAD R7, R9.reuse, R98, R10 ;  /* 0x0000006209077224 */ /* 0x040fe200078e020a */
[----:B------:R-:W-:Y:S01]  /*1bf0*/  LOP3.LUT R10, R8, 0xfffffff8, RZ, 0xc0, !PT ;  /* 0xfffffff8080a7812 */ /* 0x000fe200078ec0ff */
[----:B------:R-:W-:-:S02]  /*1c00*/  IMAD R53, R9, c[0x0][0x208], RZ ;  /* 0x0000820009357a24 */ /* 0x000fc400078e02ff */
[----:B------:R-:W-:Y:S01]  /*1c10*/  IMAD.IADD R73, R54, 0x1, R73 ;  /* 0x0000000136497824 */ /* 0x000fe200078e0249 */
[----:B-1----:R-:W-:Y:S01]  /*1c20*/  SHF.R.S32.HI R17, RZ, 0x4, R12 ;  /* 0x00000004ff117819 */ /* 0x002fe2000001140c */
[----:B------:R-:W-:Y:S02]  /*1c30*/  IMAD.IADD R13, R93, 0x1, -R10 ;  /* 0x000000015d0d7824 */ /* 0x000fe400078e0a0a */
[----:B------:R-:W-:Y:S01]  /*1c40*/  IMAD R53, R2, c[0x0][0x20c], R53 ;  /* 0x0000830002357a24 */ /* 0x000fe200078e0235 */
[----:B------:R-:W-:Y:S01]  /*1c50*/  LEA.HI R12, R12, R17, RZ, 0x1 ;  /* 0x000000110c0c7211 */ /* 0x000fe200078f08ff */
[----:B------:R-:W-:Y:S01]  /*1c60*/  IMAD.IADD R76, R76, 0x1, R73 ;  /* 0x000000014c4c7824 */ /* 0x000fe200078e0249 */
[----:B------:R-:W-:Y:S01]  /*1c70*/  LEA.HI R11, R13, R13, RZ, 0x1 ;  /* 0x0000000d0d0b7211 */ /* 0x000fe200078f08ff */
[----:B------:R-:W-:Y:S01]  /*1c80*/  IMAD.IADD R53, R79, 0x1, R53 ;  /* 0x000000014f357824 */ /* 0x000fe200078e0235 */
[----:B------:R-:W-:Y:S01]  /*1c90*/  LOP3.LUT R12, R12, 0xfffffffe, RZ, 0xc0, !PT ;  /* 0xfffffffe0c0c7812 */ /* 0x000fe200078ec0ff */
[----:B------:R-:W-:Y:S01]  /*1ca0*/  IMAD.WIDE.U32 R78, R78, 0x30, R226 ;  /* 0x000000304e4e7825 */ /* 0x000fe200078e00e2 */
[----:B------:R-:W-:-:S03]  /*1cb0*/  LOP3.LUT R10, R11, 0x3fffffe, RZ, 0xc0, !PT ;  /* 0x03fffffe0b0a7812 */ /* 0x000fc600078ec0ff */
[----:B--2---:R-:W-:-:S04]  /*1cc0*/  IMAD.WIDE.U32 R14, R2, R98, R228 ;  /* 0x00000062020e7225 */ /* 0x004fc800078e00e4 */
[----:B------:R-:W-:Y:S01]  /*1cd0*/  IMAD.IADD R7, R15, 0x1, R7 ;  /* 0x000000010f077824 */ /* 0x000fe200078e0207 */
[----:B------:R-:W-:Y:S01]  /*1ce0*/  BAR.SYNC.DEFER_BLOCKING 0x0 ;  /* 0x0000000000007b1d */ /* 0x000fe20000010000 */
[C---:B------:R-:W-:Y:S01]  /*1cf0*/  @P3 LEA R18, P2, R14.reuse, c[0x0][0x1c8], 0x1 ;  /* 0x000072000e123a11 */ /* 0x040fe200078408ff */
[----:B------:R-:W-:Y:S01]  /*1d00*/  IMAD.IADD R12, R17, 0x1, -R12 ;  /* 0x00000001110c7824 */ /* 0x000fe200078e0a0c */
[C---:B------:R-:W-:Y:S01]  /*1d10*/  @P0 IADD3 R8, P1, R14.reuse, UR7, RZ ;  /* 0x000000070e080c10 */ /* 0x040fe2000ff3e0ff */
[----:B------:R-:W-:Y:S01]  /*1d20*/  IMAD.IADD R13, R13, 0x1, -R10 ;  /* 0x000000010d0d7824 */ /* 0x000fe200078e0a0a */
[----:B------:R-:W-:Y:S01]  /*1d30*/  @P3 LEA.HI.X R19, R14, c[0x0][0x1cc], R7, 0x1, P2 ;  /* 0x000073000e133a11 */ /* 0x000fe200010f0c07 */
[C---:B------:R-:W-:Y:S01]  /*1d40*/  IMAD.SHL.U32 R100, R12.reuse, 0x8, RZ ;  /* 0x000000080c647824 */ /* 0x040fe200078e00ff */
[----:B------:R-:W-:Y:S01]  /*1d50*/  @P0 IADD3.X R7, R7, UR6, RZ, P1, !PT ;  /* 0x0000000607070c10 */ /* 0x000fe20008ffe4ff */
[----:B------:R-:W-:Y:S01]  /*1d60*/  IMAD R13, R12, 0x8, R13 ;  /* 0x000000080c0d7824 */ /* 0x000fe200078e020d */
[----:B------:R-:W-:Y:S01]  /*1d70*/  @P0 LEA R16, P1, R8, c[0x0][0x1c8], 0x1 ;  /* 0x0000720008100a11 */ /* 0x000fe200078208ff */
[----:B------:R-:W-:Y:S01]  /*1d80*/  IMAD R53, R53, 0x30, RZ ;  /* 0x0000003035357824 */ /* 0x000fe200078e02ff */
[----:B------:R-:W-:-:S02]  /*1d90*/  SHF.R.S32.HI R15, RZ, 0x1f, R6 ;  /* 0x0000001fff0f7819 */ /* 0x000fc40000011406 */
[----:B------:R-:W-:Y:S01]  /*1da0*/  @P0 LEA.HI.X R17, R8, c[0x0][0x1cc], R7, 0x1, P1 ;  /* 0x0000730008110a11 */ /* 0x000fe200008f0c07 */
[----:B------:R-:W-:Y:S01]  /*1db0*/  IMAD.SHL.U32 R7, R5, 0x40, RZ ;  /* 0x0000004005077824 */ /* 0x000fe200078e00ff */
[----:B------:R-:W-:Y:S01]  /*1dc0*/  SHF.R.S32.HI R8, RZ, 0x1, R11 ;  /* 0x00000001ff087819 */ /* 0x000fe2000001140b */
[----:B------:R-:W-:Y:S01]  /*1dd0*/  IMAD.IADD R52, R79, 0x1, R53 ;  /* 0x000000014f347824 */ /* 0x000fe200078e0235 */
[----:B------:R-:W-:Y:S02]  /*1de0*/  LEA.HI R15, R15, R6, RZ, 0x3 ;  /* 0x000000060f0f7211 */ /* 0x000fe400078f18ff */
[----:B------:R-:W-:Y:S01]  /*1df0*/  LOP3.LUT R7, R7, 0xc0, RZ, 0xc0, !PT ;  /* 0x000000c007077812 */ /* 0x000fe200078ec0ff */
[----:B------:R-:W-:Y:S01]  /*1e00*/  IMAD.SHL.U32 R5, R8, 0x40, RZ ;  /* 0x0000004008057824 */ /* 0x000fe200078e00ff */
[----:B------:R-:W-:Y:S01]  /*1e10*/  LOP3.LUT P1, RZ, R76, 0x1, RZ, 0xc0, !PT ;  /* 0x000000014cff7812 */ /* 0x000fe2000782c0ff */
[----:B------:R-:W-:Y:S01]  /*1e20*/  IMAD.SHL.U32 R15, R15, 0x20, RZ ;  /* 0x000000200f0f7824 */ /* 0x000fe200078e00ff */
[----:B------:R-:W-:Y:S01]  /*1e30*/  LOP3.LUT R100, R7, 0x8, R100, 0xf8, !PT ;  /* 0x0000000807647812 */ /* 0x000fe200078ef864 */
[----:B------:R-:W-:Y:S01]  /*1e40*/  @!PT LDS RZ, [RZ] ;  /* 0x00000000fffff984 */ /* 0x000fe20000000800 */
[----:B------:R-:W-:Y:S01]  /*1e50*/  @!PT LDS RZ, [RZ] ;  /* 0x00000000fffff984 */ /* 0x000fe20000000800 */
[----:B------:R-:W-:Y:S01]  /*1e60*/  @!PT LDS RZ, [RZ] ;  /* 0x00000000fffff984 */ /* 0x000fe20000000800 */
[----:B------:R1:W-:Y:S01]  /*1e70*/  @P3 LDGSTS.E.BYPASS.LTC128B.128 [R218+0x2500], [R18.64], !P6 ;  /* 0x0250000012da3fae */ /* 0x0003e2000f101d4a */
[----:B------:R-:W-:-:S02]  /*1e80*/  LOP3.LUT R5, R5, 0xc0, RZ, 0xc0, !PT ;  /* 0x000000c005057812 */ /* 0x000fc400078ec0ff */
[----:B------:R-:W-:Y:S01]  /*1e90*/  LOP3.LUT R102, R15, 0xffffff00, RZ, 0xc0, !PT ;  /* 0xffffff000f667812 */ /* 0x000fe200078ec0ff */
[----:B------:R1:W-:Y:S01]  /*1ea0*/  @P3 LDGSTS.E.BYPASS.LTC128B.128 [R218+0x3100], [R18.64+0x40], !P5 ;  /* 0x0310004012da3fae */ /* 0x0003e2000e901d4a */
[----:B------:R-:W-:Y:S02]  /*1eb0*/  LOP3.LUT R4, R5, 0x8, R4, 0xf8, !PT ;  /* 0x0000000805047812 */ /* 0x000fe400078ef804 */
[----:B------:R-:W-:Y:S01]  /*1ec0*/  SHF.R.U32.HI R7, RZ, 0x3, R7 ;  /* 0x00000003ff077819 */ /* 0x000fe20000011607 */
[----:B------:R1:W-:Y:S01]  /*1ed0*/  @P3 LDGSTS.E.BYPASS.LTC128B.128 [R218+0x3d00], [R18.64+0x80], !P4 ;  /* 0x03d0008012da3fae */ /* 0x0003e2000e101d4a */
[----:B------:R-:W-:Y:S01]  /*1ee0*/  SHF.R.U32.HI R5, RZ, 0x3, R5 ;  /* 0x00000003ff057819 */ /* 0x000fe20000011605 */
[----:B------:R-:W-:Y:S01]  /*1ef0*/  IMAD R6, R95, 0x200, R102 ;  /* 0x000002005f067824 */ /* 0x000fe200078e0266 */
[----:B------:R-:W-:Y:S01]  /*1f00*/  LOP3.LUT R100, R100, R7, RZ, 0x3c, !PT ;  /* 0x0000000764647212 */ /* 0x000fe200078e3cff */
[----:B------:R1:W-:Y:S01]  /*1f10*/  @P0 LDGSTS.E.BYPASS.LTC128B.128 [R218+0x2d00], [R16.64], !P6 ;  /* 0x02d0000010da0fae */ /* 0x0003e2000f101d4a */
[----:B------:R-:W-:Y:S01]  /*1f20*/  LOP3.LUT R4, R4, R5, RZ, 0x3c, !PT ;  /* 0x0000000504047212 */ /* 0x000fe200078e3cff */
[----:B------:R-:W-:Y:S01]  /*1f30*/  IMAD R217, R101, 0x20, R6 ;  /* 0x0000002065d97824 */ /* 0x000fe200078e0206 */
[----:B------:R-:W-:Y:S01]  /*1f40*/  ISETP.GT.AND P3, PT, R93, 0x3f, PT ;  /* 0x0000003f5d00780c */ /* 0x000fe20003f64270 */
[----:B------:R1:W-:Y:S01]  /*1f50*/  @P0 LDGSTS.E.BYPASS.LTC128B.128 [R218+0x3900], [R16.64+0x40], !P5 ;  /* 0x0390004010da0fae */ /* 0x0003e2000e901d4a */
[----:B------:R-:W-:Y:S01]  /*1f60*/  ISETP.LT.OR P1, PT, R72, 0x1, !P1 ;  /* 0x000000014800780c */ /* 0x000fe20004f21670 */
[----:B------:R-:W-:Y:S01]  /*1f70*/  IMAD.IADD R217, R100, 0x1, R217 ;  /* 0x0000000164d97824 */ /* 0x000fe200078e02d9 */
[----:B------:R-:W-:Y:S01]  /*1f80*/  LOP3.LUT P2, RZ, R76, 0x4, RZ, 0xc0, !PT ;  /* 0x000000044cff7812 */ /* 0x000fe2000784c0ff */
[----:B------:R1:W-:Y:S01]  /*1f90*/  @P0 LDGSTS.E.BYPASS.LTC128B.128 [R218+0x4500], [R16.64+0x80], !P4 ;  /* 0x0450008010da0fae */ /* 0x0003e2000e101d4a */
[----:B------:R-:W-:Y:S01]  /*1fa0*/  IMAD.U32 R216, R13, 0x20, R4 ;  /* 0x000000200dd87824 */ /* 0x000fe200078e0004 */
[----:B------:R-:W-:Y:S01]  /*1fb0*/  LOP3.LUT P0, RZ, R8, 0x2, RZ, 0xc0, !PT ;  /* 0x0000000208ff7812 */ /* 0x000fe2000780c0ff */
[----:B------:R-:W-:Y:S01]  /*1fc0*/  IMAD.SHL.U32 R217, R217, 0x2, RZ ;  /* 0x00000002d9d97824 */ /* 0x000fe200078e00ff */
[----:B------:R-:W0:Y:S01]  /*1fd0*/  LDGDEPBAR ;  /* 0x00000000000079af */ /* 0x000e220000000000 */
[----:B------:R-:W-:Y:S01]  /*1fe0*/  IMAD.SHL.U32 R216, R216, 0x2, RZ ;  /* 0x00000002d8d87824 */ /* 0x000fe200078e00ff */
[----:B------:R-:W-:Y:S01]  /*1ff0*/  ISETP.LT.OR P2, PT, R72, 0x1, !P2 ;  /* 0x000000014800780c */ /* 0x000fe20005741670 */
[----:B------:R-:W-:-:S02]  /*2000*/  IMAD R213, R0, 0x2, R217 ;  /* 0x0000000200d57824 */ /* 0x000fc400078e02d9 */
[----:B------:R-:W-:Y:S01]  /*2010*/  @!P3 IMAD.MOV.U32 R79, RZ, RZ, c[0x0][0x208] ;  /* 0x00008200ff4fb624 */ /* 0x000fe200078e00ff */
[C---:B------:R-:W-:Y:S01]  /*2020*/  IADD3 R8, R216.reuse, 0x2500, RZ ;  /* 0x00002500d8087810 */ /* 0x040fe20007ffe0ff */
[----:B------:R-:W-:Y:S01]  /*2030*/  @!P3 IMAD.MOV.U32 R77, RZ, RZ, c[0x0][0x20c] ;  /* 0x00008300ff4db624 */ /* 0x000fe200078e00ff */
[----:B------:R-:W-:Y:S01]  /*2040*/  IADD3 R215, R216, 0x2520, RZ ;  /* 0x00002520d8d77810 */ /* 0x000fe20007ffe0ff */
[----:B------:R-:W-:Y:S02]  /*2050*/  IMAD R101, R101, 0x20, R102 ;  /* 0x0000002065657824 */ /* 0x000fe400078e0266 */
[----:B------:R-:W-:Y:S02]  /*2060*/  @P0 IADD3 R215, R8, -0x20, RZ ;  /* 0xffffffe008d70810 */ /* 0x000fe40007ffe0ff */
[----:B------:R-:W-:Y:S02]  /*2070*/  LEA R74, P0, R78, c[0x0][0x1f8], 0x1 ;  /* 0x00007e004e4a7a11 */ /* 0x000fe400078008ff */
[----:B------:R-:W-:-:S02]  /*2080*/  IADD3 R211, R215, 0x400, RZ ;  /* 0x00000400d7d37810 */ /* 0x000fc40007ffe0ff */
[----:B------:R-:W-:Y:S02]  /*2090*/  LEA.HI.X R75, R78, c[0x0][0x1fc], R52, 0x1, P0 ;  /* 0x00007f004e4b7a11 */ /* 0x000fe400000f0c34 */
[----:B------:R-:W-:Y:S02]  /*20a0*/  @!P3 LEA R104, P0, R79, R74, 0x6 ;  /* 0x0000004a4f68b211 */ /* 0x000fe400078030ff */
[----:B------:R-:W-:Y:S02]  /*20b0*/  IADD3 R210, R215, 0x800, RZ ;  /* 0x00000800d7d27810 */ /* 0x000fe40007ffe0ff */
[----:B------:R-:W-:Y:S01]  /*20c0*/  @!P3 LEA.HI.X R105, R79, R75, R77, 0x6, P0 ;  /* 0x0000004b4f69b211 */ /* 0x000fe200000f344d */
[----:B------:R-:W-:-:S04]  /*20d0*/  DEPBAR.LE SB0, 0x1 ;  /* 0x000080400000791a */ /* 0x000fc80000000000 */
[----:B------:R-:W-:-:S04]  /*20e0*/  DEPBAR.LE SB0, 0x0 ;  /* 0x000080000000791a */ /* 0x000fc80000000000 */
[----:B------:R-:W-:Y:S01]  /*20f0*/  BAR.SYNC.DEFER_BLOCKING 0x0 ;  /* 0x0000000000007b1d */ /* 0x000fe20000010000 */
[----:B------:R-:W-:Y:S02]  /*2100*/  LOP3.LUT P0, RZ, R76, 0x2, RZ, 0xc0, !PT ;  /* 0x000000024cff7812 */ /* 0x000fe4000780c0ff */
[C---:B------:R-:W-:Y:S02]  /*2110*/  IADD3 R209, R215.reuse, 0xc00, RZ ;  /* 0x00000c00d7d17810 */ /* 0x040fe40007ffe0ff */
[----:B------:R-:W-:Y:S02]  /*2120*/  ISETP.LT.OR P0, PT, R72, 0x1, !P0 ;  /* 0x000000014800780c */ /* 0x000fe40004701670 */
[C---:B------:R-:W-:Y:S02]  /*2130*/  IADD3 R208, R215.reuse, 0x1000, RZ ;  /* 0x00001000d7d07810 */ /* 0x040fe40007ffe0ff */
[C---:B------:R-:W-:Y:S02]  /*2140*/  IADD3 R207, R215.reuse, 0x1400, RZ ;  /* 0x00001400d7cf7810 */ /* 0x040fe40007ffe0ff */
[----:B------:R-:W-:-:S02]  /*2150*/  IADD3 R206, R215, 0x1800, RZ ;  /* 0x00001800d7ce7810 */ /* 0x000fc40007ffe0ff */
[C---:B------:R-:W-:Y:S02]  /*2160*/  IADD3 R205, R215.reuse, 0x1c00, RZ ;  /* 0x00001c00d7cd7810 */ /* 0x040fe40007ffe0ff */
[----:B------:R-:W-:Y:S01]  /*2170*/  IADD3 R204, R215, 0x2000, RZ ;  /* 0x00002000d7cc7810 */ /* 0x000fe20007ffe0ff */
[----:B------:R-:W-:Y:S04]  /*2180*/  LDSM.16.M88.4 R48, [R217+0x5900] ;  /* 0x00590000d930783b */ /* 0x000fe80000000200 */
[----:B------:R-:W2:Y:S04]  /*2190*/  LDSM.16.M88.4 R64, [R216+0x2500] ;  /* 0x00250000d840783b */ /* 0x000ea80000000200 */
[----:B------:R-:W4:Y:S04]  /*21a0*/  LDSM.16.M88.4 R56, [R216+0x2900] ;  /* 0x00290000d838783b */ /* 0x000f280000000200 */
[----:B------:R-:W5:Y:S04]  /*21b0*/  LDSM.16.M88.4 R44, [R217+0x4900] ;  /* 0x00490000d92c783b */ /* 0x000f680000000200 */
[----:B------:R-:W5:Y:S04]  /*21c0*/  LDSM.16.M88.4 R4, [R216+0x2d00] ;  /* 0x002d0000d804783b */ /* 0x000f680000000200 */
[----:B------:R-:W-:Y:S04]  /*21d0*/  LDSM.16.M88.4 R40, [R213+0x5900] ;  /* 0x00590000d528783b */ /* 0x000fe80000000200 */
[----:B-1----:R-:W1:Y:S04]  /*21e0*/  LDSM.16.M88.4 R16, [R215+0x400] ;  /* 0x00040000d710783b */ /* 0x002e680000000200 */
[----:B------:R-:W1:Y:S04]  /*21f0*/  LDSM.16.M88.4 R8, [R215+0x800] ;  /* 0x00080000d708783b */ /* 0x000e680000000200 */
[----:B---3--:R-:W3:Y:S01]  /*2200*/  LDSM.16.M88.4 R20, [R215] ;  /* 0x00000000d714783b */ /* 0x008ee20000000200 */
[C---:B--2---:R-:W-:Y:S08]  /*2210*/  HMMA.16816.F32.BF16 R36, R48.reuse, R64, RZ ;  /* 0x000000403024723c */ /* 0x044ff000000418ff */
[C---:B----4-:R-:W-:Y:S08]  /*2220*/  HMMA.16816.F32.BF16 R28, R48.reuse, R56, RZ ;  /* 0x00000038301c723c */ /* 0x050ff000000418ff */
[C---:B------:R-:W-:Y:S08]  /*2230*/  HMMA.16816.F32.BF16 R32, R48.reuse, R66, RZ ;  /* 0x000000423020723c */ /* 0x040ff000000418ff */
[----:B------:R-:W-:Y:S08]  /*2240*/  HMMA.16816.F32.BF16 R24, R48, R58, RZ ;  /* 0x0000003a3018723c */ /* 0x000ff000000418ff */
[C---:B-----5:R-:W-:Y:S08]  /*2250*/  HMMA.16816.F32.BF16 R68, R44.reuse, R64, RZ ;  /* 0x000000402c44723c */ /* 0x060ff000000418ff */
[----:B------:R-:W-:Y:S08]  /*2260*/  HMMA.16816.F32.BF16 R60, R44, R56, RZ ;  /* 0x000000382c3c723c */ /* 0x000ff000000418ff */
[----:B------:R-:W-:Y:S08]  /*2270*/  HMMA.16816.F32.BF16 R12, R48, R4, RZ ;  /* 0x00000004300c723c */ /* 0x000ff000000418ff */
[C---:B------:R-:W-:Y:S08]  /*2280*/  HMMA.16816.F32.BF16 R64, R44.reuse, R66, RZ ;  /* 0x000000422c40723c */ /* 0x040ff000000418ff */
[C---:B------:R-:W-:Y:S08]  /*2290*/  HMMA.16816.F32.BF16 R56, R44.reuse, R58, RZ ;  /* 0x0000003a2c38723c */ /* 0x040ff000000418ff */
[----:B------:R-:W-:Y:S08]  /*22a0*/  HMMA.16816.F32.BF16 R52, R44, R4, RZ ;  /* 0x000000042c34723c */ /* 0x000ff000000418ff */
[-C--:B------:R-:W-:Y:S08]  /*22b0*/  HMMA.16816.F32.BF16 R48, R48, R6.reuse, RZ ;  /* 0x000000063030723c */ /* 0x080ff000000418ff */
[----:B------:R-:W-:Y:S01]  /*22c0*/  HMMA.16816.F32.BF16 R44, R44, R6, RZ ;  /* 0x000000062c2c723c */ /* 0x000fe200000418ff */
[----:B------:R-:W2:Y:S04]  /*22d0*/  LDSM.16.M88.4 R4, [R213+0x4900] ;  /* 0x00490000d504783b */ /* 0x000ea80000000200 */
[----:B------:R-:W-:Y:S01]  /*22e0*/  @!PT LDS RZ, [RZ] ;  /* 0x00000000fffff984 */ /* 0x000fe20000000800 */
[----:B------:R-:W-:Y:S01]  /*22f0*/  @!PT LDS RZ, [RZ] ;  /* 0x00000000fffff984 */ /* 0x000fe20000000800 */
[----:B------:R-:W-:Y:S01]  /*2300*/  @!PT LDS RZ, [RZ] ;  /* 0x00000000fffff984 */ /* 0x000fe20000000800 */
[----:B------:R4:W-:Y:S01]  /*2310*/  LDGSTS.E.BYPASS.LTC128B.128 [R218+0x100], [R74.64], !P1 ;  /* 0x001000004ada7fae */ /* 0x0009e2000c901d4a */
[----:B------:R-:W-:-:S02]  /*2320*/  @!P3 LOP3.LUT P1, RZ, R73, 0x1, RZ, 0xc0, !PT ;  /* 0x0000000149ffb812 */ /* 0x000fc4000782c0ff */
[C---:B-1----:R-:W-:Y:S01]  /*2330*/  HMMA.16816.F32.BF16 R24, R40.reuse, R18, R24 ;  /* 0x000000122818723c */ /* 0x042fe20000041818 */
        /* <DEDUP_REMOVED lines=8> */
[C---:B---3--:R-:W-:Y:S03]  /*23c0*/  HMMA.16816.F32.BF16 R36, R40.reuse, R20, R36 ;  /* 0x000000142824723c */ /* 0x048fe60000041824 */
[----:B------:R1:W-:Y:S04]  /*23d0*/  @!P3 LDGSTS.E.BYPASS.LTC128B.128 [R218+0x1500], [R104.64+0x40], !P2 ;  /* 0x0150004068dabfae */ /* 0x0003e8000d101d4a */
[----:B------:R1:W-:Y:S01]  /*23e0*/  @!P3 LDGSTS.E.BYPASS.LTC128B.128 [R218+0x2100], [R104.64+0x80], !P0 ;  /* 0x0210008068dabfae */ /* 0x0003e2000c101d4a */
[C---:B------:R-:W-:Y:S01]  /*23f0*/  HMMA.16816.F32.BF16 R28, R40.reuse, R16, R28 ;  /* 0x00000010281c723c */ /* 0x040fe2000004181c */
[----:B------:R-:W-:Y:S01]  /*2400*/  ISETP.GT.AND P0, PT, R2, R219, PT ;  /* 0x000000db0200720c */ /* 0x000fe20003f04270 */
[----:B------:R-:W-:Y:S01]  /*2410*/  IMAD.IADD R2, R100, 0x1, R101 ;  /* 0x0000000164027824 */ /* 0x000fe200078e0265 */
[----:B------:R-:W-:Y:S04]  /*2420*/  LDSM.16.M88.4 R88, [R217+0x7900] ;  /* 0x00790000d958783b */ /* 0x000fe80000000200 */
[----:B------:R-:W3:Y:S01]  /*2430*/  LDSM.16.M88.4 R80, [R216+0x3500] ;  /* 0x00350000d850783b */ /* 0x000ee20000000200 */
[C---:B------:R-:W-:Y:S03]  /*2440*/  HMMA.16816.F32.BF16 R32, R40.reuse, R22, R32 ;  /* 0x000000162820723c */ /* 0x040fe60000041820 */
[----:B------:R-:W5:Y:S04]  /*2450*/  LDSM.16.M88.4 R76, [R216+0x3900] ;  /* 0x00390000d84c783b */ /* 0x000f680000000200 */
[----:B------:R-:W1:Y:S01]  /*2460*/  LDSM.16.M88.4 R84, [R216+0x3100] ;  /* 0x00310000d854783b */ /* 0x000e620000000200 */
[----:B------:R-:W-:Y:S03]  /*2470*/  HMMA.16816.F32.BF16 R48, R40, R10, R48 ;  /* 0x0000000a2830723c */ /* 0x000fe60000041830 */
[----:B----4-:R-:W4:Y:S04]  /*2480*/  LDSM.16.M88.4 R72, [R217+0x6900] ;  /* 0x00690000d948783b */ /* 0x010f280000000200 */
[----:B------:R-:W-:Y:S01]  /*2490*/  LDSM.16.M88.4 R40, [R213+0x7900] ;  /* 0x00790000d528783b */ /* 0x000fe20000000200 */
[C---:B--2---:R-:W-:Y:S03]  /*24a0*/  HMMA.16816.F32.BF16 R68, R4.reuse, R20, R68 ;  /* 0x000000140444723c */ /* 0x044fe60000041844 */
[----:B------:R-:W0:Y:S05]  /*24b0*/  LDGDEPBAR ;  /* 0x00000000000079af */ /* 0x000e2a0000000000 */
[C---:B------:R-:W-:Y:S08]  /*24c0*/  HMMA.16816.F32.BF16 R60, R4.reuse, R16, R60 ;  /* 0x00000010043c723c */ /* 0x040ff0000004183c */
[C---:B------:R-:W-:Y:S08]  /*24d0*/  HMMA.16816.F32.BF16 R52, R4.reuse, R8, R52 ;  /* 0x000000080434723c */ /* 0x040ff00000041834 */
[C---:B------:R-:W-:Y:S01]  /*24e0*/  HMMA.16816.F32.BF16 R64, R4.reuse, R22, R64 ;  /* 0x000000160440723c */ /* 0x040fe20000041840 */
[----:B------:R-:W-:Y:S07]  /*24f0*/  LDSM.16.M88.4 R20, [R215+0x1400] ;  /* 0x00140000d714783b */ /* 0x000fee0000000200 */
[C---:B------:R-:W-:Y:S01]  /*2500*/  HMMA.16816.F32.BF16 R56, R4.reuse, R18, R56 ;  /* 0x000000120438723c */ /* 0x040fe20000041838 */
[----:B------:R-:W-:Y:S07]  /*2510*/  LDSM.16.M88.4 R16, [R215+0xc00] ;  /* 0x000c0000d710783b */ /* 0x000fee0000000200 */
[----:B------:R-:W-:Y:S01]  /*2520*/  HMMA.16816.F32.BF16 R44, R4, R10, R44 ;  /* 0x0000000a042c723c */ /* 0x000fe2000004182c */
[----:B------:R-:W2:Y:S04]  /*2530*/  LDSM.16.M88.4 R8, [R215+0x1000] ;  /* 0x00100000d708783b */ /* 0x000ea80000000200 */
[----:B------:R-:W2:Y:S03]  /*2540*/  LDSM.16.M88.4 R4, [R213+0x6900] ;  /* 0x00690000d504783b */ /* 0x000ea60000000200 */
[C---:B---3--:R-:W-:Y:S08]  /*2550*/  HMMA.16816.F32.BF16 R24, R88.reuse, R82, R24 ;  /* 0x000000525818723c */ /* 0x048ff00000041818 */
[C---:B-----5:R-:W-:Y:S08]  /*2560*/  HMMA.16816.F32.BF16 R12, R88.reuse, R76, R12 ;  /* 0x0000004c580c723c */ /* 0x060ff0000004180c */
[C---:B-1----:R-:W-:Y:S08]  /*2570*/  HMMA.16816.F32.BF16 R36, R88.reuse, R84, R36 ;  /* 0x000000545824723c */ /* 0x042ff00000041824 */
[C---:B------:R-:W-:Y:S08]  /*2580*/  HMMA.16816.F32.BF16 R28, R88.reuse, R80, R28 ;  /* 0x00000050581c723c */ /* 0x040ff0000004181c */
[C---:B------:R-:W-:Y:S08]  /*2590*/  HMMA.16816.F32.BF16 R32, R88.reuse, R86, R32 ;  /* 0x000000565820723c */ /* 0x040ff00000041820 */
[----:B------:R-:W-:Y:S01]  /*25a0*/  HMMA.16816.F32.BF16 R48, R88, R78, R48 ;  /* 0x0000004e5830723c */ /* 0x000fe20000041830 */
[----:B------:R-:W-:Y:S07]  /*25b0*/  LDSM.16.M88.4 R88, [R217+0x8900] ;  /* 0x00890000d958783b */ /* 0x000fee0000000200 */
[C---:B----4-:R-:W-:Y:S08]  /*25c0*/  HMMA.16816.F32.BF16 R68, R72.reuse, R84, R68 ;  /* 0x000000544844723c */ /* 0x050ff00000041844 */
[C---:B------:R-:W-:Y:S01]  /*25d0*/  HMMA.16816.F32.BF16 R64, R72.reuse, R86, R64 ;  /* 0x000000564840723c */ /* 0x040fe20000041840 */
[----:B------:R-:W-:Y:S07]  /*25e0*/  LDSM.16.M88.4 R84, [R217+0x9900] ;  /* 0x00990000d954783b */ /* 0x000fee0000000200 */
[C---:B------:R-:W-:Y:S08]  /*25f0*/  HMMA.16816.F32.BF16 R60, R72.reuse, R80, R60 ;  /* 0x00000050483c723c */ /* 0x040ff0000004183c */
[C---:B------:R-:W-:Y:S01]  /*2600*/  HMMA.16816.F32.BF16 R56, R72.reuse, R82, R56 ;  /* 0x000000524838723c */ /* 0x040fe20000041838 */
[----:B------:R-:W-:Y:S07]  /*2610*/  LDSM.16.M88.4 R80, [R216+0x3d00] ;  /* 0x003d0000d850783b */ /* 0x000fee0000000200 */
[C---:B------:R-:W-:Y:S08]  /*2620*/  HMMA.16816.F32.BF16 R52, R72.reuse, R76, R52 ;  /* 0x0000004c4834723c */ /* 0x040ff00000041834 */
[----:B------:R-:W-:Y:S01]  /*2630*/  HMMA.16816.F32.BF16 R44, R72, R78, R44 ;  /* 0x0000004e482c723c */ /* 0x000fe2000004182c */
[----:B------:R-:W1:Y:S04]  /*2640*/  LDSM.16.M88.4 R76, [R216+0x4100] ;  /* 0x00410000d84c783b */ /* 0x000e680000000200 */
[----:B------:R-:W3:Y:S03]  /*2650*/  LDSM.16.M88.4 R72, [R216+0x4500] ;  /* 0x00450000d848783b */ /* 0x000ee60000000200 */
[C---:B--2---:R-:W-:Y:S08]  /*2660*/  HMMA.16816.F32.BF16 R24, R40.reuse, R10, R24 ;  /* 0x0000000a2818723c */ /* 0x044ff00000041818 */
        /* <DEDUP_REMOVED lines=8> */
[----:B------:R-:W-:Y:S07]  /*26f0*/  LDSM.16.M88.4 R16, [R215+0x1800] ;  /* 0x00180000d710783b */ /* 0x000fee0000000200 */
[C---:B------:R-:W-:Y:S08]  /*2700*/  HMMA.16816.F32.BF16 R60, R4.reuse, R8, R60 ;  /* 0x00000008043c723c */ /* 0x040ff0000004183c */
[C---:B------:R-:W-:Y:S01]  /*2710*/  HMMA.16816.F32.BF16 R56, R4.reuse, R10, R56 ;  /* 0x0000000a0438723c */ /* 0x040fe20000041838 */
[----:B------:R-:W2:Y:S07]  /*2720*/  LDSM.16.M88.4 R8, [R215+0x1c00] ;  /* 0x001c0000d708783b */ /* 0x000eae0000000200 */
[C---:B------:R-:W-:Y:S08]  /*2730*/  HMMA.16816.F32.BF16 R52, R4.reuse, R20, R52 ;  /* 0x000000140434723c */ /* 0x040ff00000041834 */
[----:B------:R-:W-:Y:S01]  /*2740*/  HMMA.16816.F32.BF16 R44, R4, R22, R44 ;  /* 0x00000016042c723c */ /* 0x000fe2000004182c */
[----:B------:R-:W4:Y:S04]  /*2750*/  LDSM.16.M88.4 R4, [R215+0x2000] ;  /* 0x00200000d704783b */ /* 0x000f280000000200 */
[----:B------:R-:W5:Y:S01]  /*2760*/  LDSM.16.M88.4 R20, [R213+0x8900] ;  /* 0x00890000d514783b */ /* 0x000f620000000200 */
[----:B------:R-:W-:-:S04]  /*2770*/  DEPBAR.LE SB0, 0x0 ;  /* 0x000080000000791a */ /* 0x000fc80000000000 */
[C---:B-1----:R-:W-:Y:S08]  /*2780*/  HMMA.16816.F32.BF16 R24, R84.reuse, R78, R24 ;  /* 0x0000004e5418723c */ /* 0x042ff00000041818 */
[C---:B---3--:R-:W-:Y:S08]  /*2790*/  HMMA.16816.F32.BF16 R12, R84.reuse, R72, R12 ;  /* 0x00000048540c723c */ /* 0x048ff0000004180c */
        /* <DEDUP_REMOVED lines=9> */
[----:B------:R-:W-:Y:S08]  /*2830*/  HMMA.16816.F32.BF16 R44, R88, R74, R44 ;  /* 0x0000004a582c723c */ /* 0x000ff0000004182c */
[C---:B--2---:R-:W-:Y:S08]  /*2840*/  HMMA.16816.F32.BF16 R72, R40.reuse, R10, R24 ;  /* 0x0000000a2848723c */ /* 0x044ff00000041818 */
[C---:B----4-:R-:W-:Y:S08]  /*2850*/  HMMA.16816.F32.BF16 R24, R40.reuse, R4, R12 ;  /* 0x000000042818723c */ /* 0x050ff0000004180c */
[C---:B------:R-:W-:Y:S08]  /*2860*/  HMMA.16816.F32.BF16 R36, R40.reuse, R16, R36 ;  /* 0x000000102824723c */ /* 0x040ff00000041824 */
[C---:B------:R-:W-:Y:S08]  /*2870*/  HMMA.16816.F32.BF16 R32, R40.reuse, R18, R32 ;  /* 0x000000122820723c */ /* 0x040ff00000041820 */
[C---:B------:R-:W-:Y:S08]  /*2880*/  HMMA.16816.F32.BF16 R28, R40.reuse, R8, R28 ;  /* 0x00000008281c723c */ /* 0x040ff0000004181c */
[----:B------:R-:W-:Y:S08]  /*2890*/  HMMA.16816.F32.BF16 R12, R40, R6, R48 ;  /* 0x00000006280c723c */ /* 0x000ff00000041830 */
[C---:B-----5:R-:W-:Y:S08]  /*28a0*/  HMMA.16816.F32.BF16 R68, R20.reuse, R16, R68 ;  /* 0x000000101444723c */ /* 0x060ff00000041844 */
        /* <DEDUP_REMOVED lines=15> */
[----:B------:R-:W-:-:S04]  /*29a0*/  @P2 IADD3 R6, P1, P0, R224, UR7, R8 ;  /* 0x00000007e0062c10 */ /* 0x000fc8000f83e008 */
[----:B------:R-:W-:Y:S02]  /*29b0*/  @P2 IADD3.X R5, R229, UR6, R3, P1, P0 ;  /* 0x00000006e5052c10 */ /* 0x000fe40008fe0403 */
        /* <DEDUP_REMOVED lines=16> */
.L_x_1810:
[----:B------:R-:W-:Y:S01]  /*2ac0*/  LOP3.LUT R96, R96, 0xffffffe0, RZ, 0xc0, !PT ;  /* 0xffffffe060607812 */ /* 0x000fe200078ec0ff */
[----:B------:R-:W-:Y:S01]  /*2ad0*/  ULDC UR8, c[0x0][0x324] ;  /* 0x0000c90000087ab9 */ /* 0x000fe20000000800 */
[----:B------:R-:W-:Y:S01]  /*2ae0*/  SHF.R.S32.HI R8, RZ, 0x1f, R95 ;  /* 0x0000001fff087819 */ /* 0x000fe2000001145f */
[----:B------:R-:W-:Y:S01]  /*2af0*/  ULOP3.LUT UR8, URZ, UR8, URZ, 0x33, !UPT ;  /* 0x000000083f087292 */ /* 0x000fe2000f8e333f */
[----:B------:R-:W-:Y:S01]  /*2b00*/  PLOP3.LUT P1, PT, PT, PT, UP2, 0x80, 0x0 ;  /* 0x000000000000781c */ /* 0x000fe20003f2f028 */
[----:B------:R-:W-:Y:S01]  /*2b10*/  IMAD.IADD R93, R93, 0x1, -R96 ;  /* 0x000000015d5d7824 */ /* 0x000fe200078e0a60 */
[----:B------:R-:W-:Y:S01]  /*2b20*/  LEA.HI R8, R8, R95, RZ, 0x2 ;  /* 0x0000005f08087211 */ /* 0x000fe200078f10ff */
[----:B------:R-:W0:Y:S01]  /*2b30*/  LDGDEPBAR ;  /* 0x00000000000079af */ /* 0x000e220000000000 */
[----:B------:R-:W-:-:S02]  /*2b40*/  PLOP3.LUT P0, PT, PT, PT, UP2, 0x80, 0x0 ;  /* 0x000000000000781c */ /* 0x000fc40003f0f028 */
[----:B-1----:R-:W-:Y:S02]  /*2b50*/  SHF.R.S32.HI R4, RZ, 0x1f, R93 ;  /* 0x0000001fff047819 */ /* 0x002fe4000001145d */
[----:B------:R-:W-:Y:S02]  /*2b60*/  LOP3.LUT R8, R8, 0xffffffc, RZ, 0xc0, !PT ;  /* 0x0ffffffc08087812 */ /* 0x000fe400078ec0ff */
[----:B------:R-:W-:Y:S02]  /*2b70*/  LEA.HI R3, R4, R93, RZ, 0x2 ;  /* 0x0000005d04037211 */ /* 0x000fe400078f10ff */
[----:B------:R-:W-:Y:S01]  /*2b80*/  LEA.HI R4, R97, R97, RZ, 0x1 ;  /* 0x0000006161047211 */ /* 0x000fe200078f08ff */
[----:B------:R-:W-:Y:S01]  /*2b90*/  IMAD.IADD R8, R95, 0x1, -R8 ;  /* 0x000000015f087824 */ /* 0x000fe200078e0a08 */
[----:B------:R-:W-:-:S03]  /*2ba0*/  LEA.HI.SX32 R5, R3, UR13, 0x1e ;  /* 0x0000000d03057c11 */ /* 0x000fc6000f8ff2ff */
[C---:B------:R-:W-:Y:S01]  /*2bb0*/  IMAD.SHL.U32 R6, R4.reuse, 0x20, RZ ;  /* 0x0000002004067824 */ /* 0x040fe200078e00ff */
[----:B------:R-:W-:Y:S01]  /*2bc0*/  LOP3.LUT R4, R4, 0x1ffffffe, RZ, 0xc0, !PT ;  /* 0x1ffffffe04047812 */ /* 0x000fe200078ec0ff */
[----:B------:R-:W-:-:S03]  /*2bd0*/  IMAD R5, R8, 0x10, R5 ;  /* 0x0000001008057824 */ /* 0x000fc600078e0205 */
[----:B------:R-:W-:Y:S01]  /*2be0*/  LOP3.LUT R6, R6, 0xffffffc0, RZ, 0xc0, !PT ;  /* 0xffffffc006067812 */ /* 0x000fe200078ec0ff */
[----:B------:R-:W-:-:S04]  /*2bf0*/  IMAD.IADD R4, R97, 0x1, -R4 ;  /* 0x0000000161047824 */ /* 0x000fc800078e0a04 */
[----:B------:R-:W-:-:S04]  /*2c00*/  IMAD.IADD R5, R6, 0x1, R5 ;  /* 0x0000000106057824 */ /* 0x000fc800078e0205 */
[----:B------:R-:W-:-:S04]  /*2c10*/  IMAD R222, R4, 0x8, R5 ;  /* 0x0000000804de7824 */ /* 0x000fc800078e0205 */
[----:B------:R-:W-:-:S04]  /*2c20*/  @P1 IMAD.HI.U32 R4, R222, c[0x0][0x2c8], RZ ;  /* 0x0000b200de041a27 */ /* 0x000fc800078e00ff */
[----:B------:R-:W-:Y:S01]  /*2c30*/  IMAD.MOV.U32 R49, RZ, RZ, R222 ;  /* 0x000000ffff317224 */ /* 0x000fe200078e00de */
[----:B------:R-:W-:Y:S02]  /*2c40*/  @P0 SHF.R.U32.HI R49, RZ, c[0x0][0x2cc], R4 ;  /* 0x0000b300ff310a19 */ /* 0x000fe40000011604 */
[----:B------:R-:W-:Y:S02]  /*2c50*/  LOP3.LUT R4, R3, 0x7ffffffc, RZ, 0xc0, !PT ;  /* 0x7ffffffc03047812 */ /* 0x000fe400078ec0ff */
[----:B------:R-:W-:Y:S01]  /*2c60*/  PLOP3.LUT P0, PT, PT, PT, UP1, 0x40, 0x0 ;  /* 0x000000000000781c */ /* 0x000fe20003f0e818 */
[----:B------:R-:W1:Y:S02]  /*2c70*/  SHFL.IDX PT, R3, R49, RZ, 0x1c1f ;  /* 0x001c1fff31037589 */ /* 0x000e6400000e0000 */
[----:B------:R-:W-:-:S04]  /*2c80*/  IMAD.IADD R4, R93, 0x1, -R4 ;  /* 0x000000015d047824 */ /* 0x000fc800078e0a04 */
[----:B------:R-:W-:-:S04]  /*2c90*/  IMAD.SHL.U32 R223, R4, 0x2, RZ ;  /* 0x0000000204df7824 */ /* 0x000fc800078e00ff */
[----:B------:R-:W-:Y:S01]  /*2ca0*/  IMAD.IADD R48, R94, 0x1, -R223 ;  /* 0x000000015e307824 */ /* 0x000fe200078e0adf */
[C---:B------:R-:W-:Y:S02]  /*2cb0*/  IADD3 R23, -R223.reuse, 0x1, R92 ;  /* 0x00000001df177810 */ /* 0x040fe40007ffe15c */
[----:B------:R-:W-:Y:S02]  /*2cc0*/  IADD3 R77, -R223, c[0x0][0x1d0], R94 ;  /* 0x00007400df4d7a10 */ /* 0x000fe40007ffe15e */
[----:B------:R-:W-:-:S04]  /*2cd0*/  IADD3 R23, R23, -c[0x0][0x168], RZ ;  /* 0x80005a0017177a10 */ /* 0x000fc80007ffe0ff */
[C---:B------:R-:W-:Y:S02]  /*2ce0*/  IADD3 R78, R23.reuse, c[0x0][0x328], RZ ;  /* 0x0000ca00174e7a10 */ /* 0x040fe40007ffe0ff */
[----:B------:R-:W-:-:S03]  /*2cf0*/  IADD3 R23, R23, UR8, RZ ;  /* 0x0000000817177c10 */ /* 0x000fc6000fffe0ff */
[--C-:B-1----:R-:W-:Y:S02]  /*2d00*/  IMAD.IADD R4, R78, 0x1, R3.reuse ;  /* 0x000000014e047824 */ /* 0x102fe400078e0203 */
[----:B------:R-:W-:-:S03]  /*2d10*/  IMAD.IADD R5, R23, 0x1, R3 ;  /* 0x0000000117057824 */ /* 0x000fc600078e0203 */
[----:B------:R-:W-:Y:S01]  /*2d20*/  IMNMX R9, R4, R77, PT ;  /* 0x0000004d04097217 */ /* 0x000fe20003800200 */
[----:B------:R-:W-:Y:S05]  /*2d30*/  @P0 BRA `(.L_x_1811) ;  /* 0x0000015000000947 */ /* 0x000fea0003800000 */
[----:B------:R-:W-:Y:S01]  /*2d40*/  IADD3 R3, R3, c[0x0][0x1d0], RZ ;  /* 0x0000740003037a10 */ /* 0x000fe20007ffe0ff */
        /* <DEDUP_REMOVED lines=11> */
.L_x_1813:
[----:B------:R-:W-:-:S04]  /*2e00*/  MOV R3, c[0x0][0x32c] ;  /* 0x0000cb0000037a02 */ /* 0x000fc80000000f00 */
[----:B------:R-:W-:-:S13]  /*2e10*/  ISETP.NE.AND P0, PT, R3, 0x1, PT ;  /* 0x000000010300780c */ /* 0x000fda0003f05270 */
[----:B------:R-:W-:-:S05]  /*2e20*/  @P0 IMAD.HI.U32 R3, R7, c[0x0][0x330], RZ ;  /* 0x0000cc0007030a27 */ /* 0x000fca00078e00ff */
[----:B------:R-:W-:Y:S02]  /*2e30*/  @P0 SHF.R.U32.HI R7, RZ, c[0x0][0x334], R3 ;  /* 0x0000cd00ff070a19 */ /* 0x000fe40000011603 */
.L_x_1814:
[----:B------:R-:W-:Y:S05]  /*2e40*/  BSYNC B0 ;  /* 0x0000000000007941 */ /* 0x000fea0003800000 */
.L_x_1812:
[----:B------:R-:W-:-:S05]  /*2e50*/  IMAD R6, R7, c[0x0][0x32c], R48 ;  /* 0x0000cb0007067a24 */ /* 0x000fca00078e0230 */
[----:B------:R-:W-:Y:S02]  /*2e60*/  IADD3 R4, R6, c[0x0][0x32c], RZ ;  /* 0x0000cb0006047a10 */ /* 0x000fe40007ffe0ff */
[----:B------:R-:W-:Y:S02]  /*2e70*/  IMNMX R5, R5, R6, !PT ;  /* 0x0000000605057217 */ /* 0x000fe40007800200 */
[----:B------:R-:W-:Y:S02]  /*2e80*/  IMNMX R9, R9, R4, PT ;  /* 0x0000000409097217 */ /* 0x000fe40003800200 */
.L_x_1811:
[----:B------:R-:W1:Y:S01]  /*2e90*/  SHFL.IDX PT, R4, R49, 0x1, 0x1c1f ;  /* 0x003c1f0031047f89 */ /* 0x000e6200000e0000 */
[----:B------:R-:W-:Y:S01]  /*2ea0*/  PLOP3.LUT P0, PT, PT, PT, UP1, 0x40, 0x0 ;  /* 0x000000000000781c */ /* 0x000fe20003f0e818 */
[--C-:B-1----:R-:W-:Y:S02]  /*2eb0*/  IMAD.IADD R6, R78, 0x1, R4.reuse ;  /* 0x000000014e067824 */ /* 0x102fe400078e0204 */
[----:B------:R-:W-:-:S03]  /*2ec0*/  IMAD.IADD R3, R23, 0x1, R4 ;  /* 0x0000000117037824 */ /* 0x000fc600078e0204 */
[----:B------:R-:W-:-:S07]  /*2ed0*/  IMNMX R79, R6, R77, PT ;  /* 0x0000004d064f7217 */ /* 0x000fce0003800200 */
        /* <DEDUP_REMOVED lines=13> */
.L_x_1817:
[----:B------:R-:W-:-:S04]  /*2fb0*/  MOV R4, c[0x0][0x32c] ;  /* 0x0000cb0000047a02 */ /* 0x000fc80000000f00 */
[----:B------:R-:W-:-:S13]  /*2fc0*/  ISETP.NE.AND P0, PT, R4, 0x1, PT ;  /* 0x000000010400780c */ /* 0x000fda0003f05270 */
[----:B------:R-:W-:-:S05]  /*2fd0*/  @P0 IMAD.HI.U32 R4, R7, c[0x0][0x330], RZ ;  /* 0x0000cc0007040a27 */ /* 0x000fca00078e00ff */
[----:B------:R-:W-:Y:S02]  /*2fe0*/  @P0 SHF.R.U32.HI R7, RZ, c[0x0][0x334], R4 ;  /* 0x0000cd00ff070a19 */ /* 0x000fe40000011604 */
.L_x_1818:
[----:B------:R-:W-:Y:S05]  /*2ff0*/  BSYNC B0 ;  /* 0x0000000000007941 */ /* 0x000fea0003800000 */
.L_x_1816:
[----:B------:R-:W-:-:S05]  /*3000*/  IMAD R6, R7, c[0x0][0x32c], R48 ;  /* 0x0000cb0007067a24 */ /* 0x000fca00078e0230 */
[----:B------:R-:W-:Y:S02]  /*3010*/  IADD3 R4, R6, c[0x0][0x32c], RZ ;  /* 0x0000cb0006047a10 */ /* 0x000fe40007ffe0ff */
[----:B------:R-:W-:Y:S02]  /*3020*/  IMNMX R3, R3, R6, !PT ;  /* 0x0000000603037217 */ /* 0x000fe40007800200 */
[----:B------:R-:W-:Y:S02]  /*3030*/  IMNMX R79, R79, R4, PT ;  /* 0x000000044f4f7217 */ /* 0x000fe40003800200 */
.L_x_1815:
[C---:B------:R-:W-:Y:S02]  /*3040*/  ISETP.GE.AND P0, PT, R94.reuse, 0x2, PT ;  /* 0x000000025e00780c */ /* 0x040fe40003f06270 */
[----:B------:R-:W-:Y:S02]  /*3050*/  ISETP.GE.AND P1, PT, R94, 0x9, PT ;  /* 0x000000095e00780c */ /* 0x000fe40003f26270 */
[----:B------:R-:W-:Y:S02]  /*3060*/  P2R R7, PR, RZ, 0x1 ;  /* 0x00000001ff077803 */ /* 0x000fe40000000000 */
[----:B------:R-:W-:-:S02]  /*3070*/  ISETP.GT.AND P0, PT, R5, 0x1, !P0 ;  /* 0x000000010500780c */ /* 0x000fc40004704270 */
[----:B------:R-:W-:Y:S02]  /*3080*/  P2R R76, PR, RZ, 0x2 ;  /* 0x00000002ff4c7803 */ /* 0x000fe40000000000 */
[----:B------:R-:W-:Y:S02]  /*3090*/  ISETP.LT.OR P0, PT, R9, 0x2, P0 ;  /* 0x000000020900780c */ /* 0x000fe40000701670 */
[C---:B------:R-:W-:Y:S02]  /*30a0*/  ISETP.GE.AND P2, PT, R94.reuse, 0x29, PT ;  /* 0x000000295e00780c */ /* 0x040fe40003f46270 */
        /* <DEDUP_REMOVED lines=8> */
[----:B------:R-:W-:-:S04]  /*3130*/  ISETP.LT.OR P0, PT, R9, 0xa, P0 ;  /* 0x0000000a0900780c */ /* 0x000fc80000701670 */
[----:B------:R-:W-:Y:S02]  /*3140*/  FSEL R4, R65, -INF , !P0 ;  /* 0xff80000041047808 */ /* 0x000fe40004000000 */
[----:B------:R-:W-:Y:S02]  /*3150*/  ISETP.GT.AND P0, PT, R5, 0x10, !P1 ;  /* 0x000000100500780c */ /* 0x000fe40004f04270 */
[----:B------:R-:W-:Y:S02]  /*3160*/  P2R R65, PR, RZ, 0x2 ;  /* 0x00000002ff417803 */ /* 0x000fe40000000000 */
[----:B------:R-:W-:Y:S02]  /*3170*/  ISETP.LT.OR P0, PT, R9, 0x11, P0 ;  /* 0x000000110900780c */ /* 0x000fe40000701670 */
[----:B------:R-:W-:Y:S02]  /*3180*/  ISETP.GE.AND P1, PT, R94, 0x12, PT ;  /* 0x000000125e00780c */ /* 0x000fe40003f26270 */
[----:B------:R-:W-:-:S02]  /*3190*/  FSEL R40, R60, -INF , !P0 ;  /* 0xff8000003c287808 */ /* 0x000fc40004000000 */
[----:B------:R-:W-:Y:S02]  /*31a0*/  ISETP.GT.AND P0, PT, R5, 0x11, !P1 ;  /* 0x000000110500780c */ /* 0x000fe40004f04270 */
[----:B------:R-:W-:Y:S02]  /*31b0*/  P2R R60, PR, RZ, 0x2 ;  /* 0x00000002ff3c7803 */ /* 0x000fe40000000000 */
[----:B------:R-:W-:Y:S02]  /*31c0*/  ISETP.LT.OR P0, PT, R9, 0x12, P0 ;  /* 0x000000120900780c */ /* 0x000fe40000701670 */
[----:B------:R-:W-:Y:S02]  /*31d0*/  ISETP.GE.AND P1, PT, R94, 0x19, PT ;  /* 0x000000195e00780c */ /* 0x000fe40003f26270 */
[----:B------:R-:W-:Y:S02]  /*31e0*/  FSEL R10, R61, -INF , !P0 ;  /* 0xff8000003d0a7808 */ /* 0x000fe40004000000 */
[----:B------:R-:W-:-:S02]  /*31f0*/  ISETP.GT.AND P0, PT, R5, 0x18, !P1 ;  /* 0x000000180500780c */ /* 0x000fc40004f04270 */
[----:B------:R-:W-:Y:S02]  /*3200*/  P2R R51, PR, RZ, 0x2 ;  /* 0x00000002ff337803 */ /* 0x000fe40000000000 */
[----:B------:R-:W-:Y:S02]  /*3210*/  ISETP.LT.OR P0, PT, R9, 0x19, P0 ;  /* 0x000000190900780c */ /* 0x000fe40000701670 */
[----:B------:R-:W-:Y:S02]  /*3220*/  ISETP.GE.AND P1, PT, R94, 0x1a, PT ;  /* 0x0000001a5e00780c */ /* 0x000fe40003f26270 */
[----:B------:R-:W-:Y:S02]  /*3230*/  FSEL R56, R56, -INF , !P0 ;  /* 0xff80000038387808 */ /* 0x000fe40004000000 */
[----:B------:R-:W-:Y:S02]  /*3240*/  ISETP.GT.AND P0, PT, R5, 0x19, !P1 ;  /* 0x000000190500780c */ /* 0x000fe40004f04270 */
[----:B------:R-:W-:-:S02]  /*3250*/  P2R R50, PR, RZ, 0x2 ;  /* 0x00000002ff327803 */ /* 0x000fc40000000000 */
[----:B------:R-:W-:Y:S02]  /*3260*/  ISETP.LT.OR P0, PT, R9, 0x1a, P0 ;  /* 0x0000001a0900780c */ /* 0x000fe40000701670 */
[----:B------:R-:W-:Y:S02]  /*3270*/  ISETP.GE.AND P1, PT, R94, 0x21, PT ;  /* 0x000000215e00780c */ /* 0x000fe40003f26270 */
[----:B------:R-:W-:Y:S02]  /*3280*/  FSEL R8, R57, -INF , !P0 ;  /* 0xff80000039087808 */ /* 0x000fe40004000000 */
[----:B------:R-:W-:Y:S02]  /*3290*/  ISETP.GT.AND P0, PT, R5, 0x20, !P1 ;  /* 0x000000200500780c */ /* 0x000fe40004f04270 */
[----:B------:R-:W-:Y:S02]  /*32a0*/  P2R R43, PR, RZ, 0x2 ;  /* 0x00000002ff2b7803 */ /* 0x000fe40000000000 */
[----:B------:R-:W-:-:S02]  /*32b0*/  ISETP.LT.OR P0, PT, R9, 0x21, P0 ;  /* 0x000000210900780c */ /* 0x000fc40000701670 */
[----:B------:R-:W-:Y:S02]  /*32c0*/  ISETP.GE.AND P1, PT, R94, 0x22, PT ;  /* 0x000000225e00780c */ /* 0x000fe40003f26270 */
[----:B------:R-:W-:Y:S02]  /*32d0*/  FSEL R22, R52, -INF , !P0 ;  /* 0xff80000034167808 */ /* 0x000fe40004000000 */
[----:B------:R-:W-:Y:S02]  /*32e0*/  ISETP.GT.AND P0, PT, R5, 0x21, !P1 ;  /* 0x000000210500780c */ /* 0x000fe40004f04270 */
[----:B------:R-:W-:Y:S02]  /*32f0*/  P2R R42, PR, RZ, 0x2 ;  /* 0x00000002ff2a7803 */ /* 0x000fe40000000000 */
[----:B------:R-:W-:Y:S02]  /*3300*/  ISETP.LT.OR P0, PT, R9, 0x22, P0 ;  /* 0x000000220900780c */ /* 0x000fe40000701670 */
[----:B------:R-:W-:-:S02]  /*3310*/  ISETP.GE.AND P1, PT, R94, 0x1, PT ;  /* 0x000000015e00780c */ /* 0x000fc40003f26270 */
[----:B------:R-:W-:Y:S02]  /*3320*/  FSEL R21, R53, -INF , !P0 ;  /* 0xff80000035157808 */ /* 0x000fe40004000000 */
[----:B------:R-:W-:-:S04]  /*3330*/  ISETP.GT.AND P0, PT, R5, 0x28, !P2 ;  /* 0x000000280500780c */ /* 0x000fc80005704270 */
[----:B------:R-:W-:-:S04]  /*3340*/  ISETP.LT.OR P0, PT, R9, 0x29, P0 ;  /* 0x000000290900780c */ /* 0x000fc80000701670 */
[----:B------:R-:W-:Y:S02]  /*3350*/  FSEL R20, R44, -INF , !P0 ;  /* 0xff8000002c147808 */ /* 0x000fe40004000000 */
[----:B------:R-:W-:Y:S02]  /*3360*/  ISETP.GT.AND P0, PT, R5, RZ, !P1 ;  /* 0x000000ff0500720c */ /* 0x000fe40004f04270 */
[----:B------:R-:W-:Y:S02]  /*3370*/  P2R R44, PR, RZ, 0x2 ;  /* 0x00000002ff2c7803 */ /* 0x000fe40000000000 */
[----:B------:R-:W-:Y:S02]  /*3380*/  ISETP.LT.OR P0, PT, R9, 0x1, P0 ;  /* 0x000000010900780c */ /* 0x000fe40000701670 */
[----:B------:R-:W-:Y:S02]  /*3390*/  ISETP.GE.AND P1, PT, R94, 0x2a, PT ;  /* 0x0000002a5e00780c */ /* 0x000fe40003f26270 */
[----:B------:R-:W-:-:S02]  /*33a0*/  FSEL R68, R68, -INF , !P0 ;  /* 0xff80000044447808 */ /* 0x000fc40004000000 */
[----:B------:R-:W-:Y:S02]  /*33b0*/  ISETP.GT.AND P0, PT, R5, 0x29, !P1 ;  /* 0x000000290500780c */ /* 0x000fe40004f04270 */
[----:B------:R-:W1:Y:S02]  /*33c0*/  SHFL.IDX PT, R5, R49, 0x2, 0x1c1f ;  /* 0x005c1f0031057f89 */ /* 0x000e6400000e0000 */
[----:B------:R-:W-:-:S04]  /*33d0*/  ISETP.LT.OR P0, PT, R9, 0x2a, P0 ;  /* 0x0000002a0900780c */ /* 0x000fc80000701670 */
[----:B------:R-:W-:Y:S02]  /*33e0*/  FSEL R18, R45, -INF , !P0 ;  /* 0xff8000002d127808 */ /* 0x000fe40004000000 */
        /* <DEDUP_REMOVED lines=17> */
.L_x_1821:
[----:B------:R-:W-:-:S04]  /*3500*/  MOV R5, c[0x0][0x32c] ;  /* 0x0000cb0000057a02 */ /* 0x000fc80000000f00 */
[----:B------:R-:W-:-:S13]  /*3510*/  ISETP.NE.AND P0, PT, R5, 0x1, PT ;  /* 0x000000010500780c */ /* 0x000fda0003f05270 */
[----:B------:R-:W-:-:S05]  /*3520*/  @P0 IMAD.HI.U32 R5, R9, c[0x0][0x330], RZ ;  /* 0x0000cc0009050a27 */ /* 0x000fca00078e00ff */
[----:B------:R-:W-:Y:S02]  /*3530*/  @P0 SHF.R.U32.HI R9, RZ, c[0x0][0x334], R5 ;  /* 0x0000cd00ff090a19 */ /* 0x000fe40000011605 */
.L_x_1822:
[----:B------:R-:W-:Y:S05]  /*3540*/  BSYNC B0 ;  /* 0x0000000000007941 */ /* 0x000fea0003800000 */
.L_x_1820:
[----:B------:R-:W-:-:S05]  /*3550*/  IMAD R16, R9, c[0x0][0x32c], R48 ;  /* 0x0000cb0009107a24 */ /* 0x000fca00078e0230 */
[----:B------:R-:W-:Y:S02]  /*3560*/  IADD3 R5, R16, c[0x0][0x32c], RZ ;  /* 0x0000cb0010057a10 */ /* 0x000fe40007ffe0ff */
[----:B------:R-:W-:Y:S02]  /*3570*/  IMNMX R45, R45, R16, !PT ;  /* 0x000000102d2d7217 */ /* 0x000fe40007800200 */
[----:B------:R-:W-:Y:S02]  /*3580*/  IMNMX R52, R52, R5, PT ;  /* 0x0000000534347217 */ /* 0x000fe40003800200 */
.L_x_1819:
[----:B------:R-:W-:Y:S02]  /*3590*/  ISETP.NE.AND P0, PT, R76, RZ, PT ;  /* 0x000000ff4c00720c */ /* 0x000fe40003f05270 */
[----:B------:R-:W-:Y:S02]  /*35a0*/  P2R R80, PR, RZ, 0x40 ;  /* 0x00000040ff507803 */ /* 0x000fe40000000000 */
[----:B------:R-:W-:Y:S02]  /*35b0*/  ISETP.GT.AND P0, PT, R3, 0x8, !P0 ;  /* 0x000000080300780c */ /* 0x000fe40004704270 */
[----:B------:R-:W-:-:S02]  /*35c0*/  ISETP.NE.AND P6, PT, R51, RZ, PT ;  /* 0x000000ff3300720c */ /* 0x000fc40003fc5270 */
[----:B------:R-:W-:Y:S02]  /*35d0*/  ISETP.LT.OR P0, PT, R79, 0x9, P0 ;  /* 0x000000094f00780c */ /* 0x000fe40000701670 */
[----:B------:R-:W-:Y:S02]  /*35e0*/  P2R R61, PR, RZ, 0x20 ;  /* 0x00000020ff3d7803 */ /* 0x000fe40000000000 */
[----:B------:R-:W-:Y:S02]  /*35f0*/  FSEL R5, R66, -INF , !P0 ;  /* 0xff80000042057808 */ /* 0x000fe40004000000 */
[----:B------:R-:W-:Y:S02]  /*3600*/  ISETP.NE.AND P0, PT, R69, RZ, PT ;  /* 0x000000ff4500720c */ /* 0x000fe40003f05270 */
[----:B------:R-:W-:Y:S02]  /*3610*/  ISETP.NE.AND P5, PT, R50, RZ, PT ;  /* 0x000000ff3200720c */ /* 0x000fe40003fa5270 */
[----:B------:R-:W-:-:S02]  /*3620*/  ISETP.GT.AND P0, PT, R3, 0x9, !P0 ;  /* 0x000000090300780c */ /* 0x000fc40004704270 */
[----:B------:R-:W-:Y:S02]  /*3630*/  P2R R57, PR, RZ, 0x10 ;  /* 0x00000010ff397803 */ /* 0x000fe40000000000 */
[----:B------:R-:W-:Y:S02]  /*3640*/  ISETP.LT.OR P0, PT, R79, 0xa, P0 ;  /* 0x0000000a4f00780c */ /* 0x000fe40000701670 */
[----:B------:R-:W-:Y:S02]  /*3650*/  ISETP.NE.AND P4, PT, R43, RZ, PT ;  /* 0x000000ff2b00720c */ /* 0x000fe40003f85270 */
[----:B------:R-:W-:Y:S02]  /*3660*/  FSEL R67, R67, -INF , !P0 ;  /* 0xff80000043437808 */ /* 0x000fe40004000000 */
[----:B------:R-:W-:Y:S02]  /*3670*/  ISETP.NE.AND P0, PT, R65, RZ, PT ;  /* 0x000000ff4100720c */ /* 0x000fe40003f05270 */
[----:B------:R-:W-:-:S02]  /*3680*/  P2R R53, PR, RZ, 0x8 ;  /* 0x00000008ff357803 */ /* 0x000fc40000000000 */
[----:B------:R-:W-:Y:S02]  /*3690*/  ISETP.GT.AND P0, PT, R3, 0x10, !P0 ;  /* 0x000000100300780c */ /* 0x000fe40004704270 */
[----:B------:R-:W-:Y:S02]  /*36a0*/  ISETP.NE.AND P3, PT, R42, RZ, PT ;  /* 0x000000ff2a00720c */ /* 0x000fe40003f65270 */
[----:B------:R-:W-:-:S04]  /*36b0*/  ISETP.LT.OR P0, PT, R79, 0x11, P0 ;  /* 0x000000114f00780c */ /* 0x000fc80000701670 */
[----:B------:R-:W-:Y:S02]  /*36c0*/  FSEL R41, R62, -INF , !P0 ;  /* 0xff8000003e297808 */ /* 0x000fe40004000000 */
[----:B------:R-:W-:Y:S02]  /*36d0*/  ISETP.NE.AND P0, PT, R60, RZ, PT ;  /* 0x000000ff3c00720c */ /* 0x000fe40003f05270 */
[----:B------:R-:W-:Y:S02]  /*36e0*/  P2R R62, PR, RZ, 0x40 ;  /* 0x00000040ff3e7803 */ /* 0x000fe40000000000 */
[----:B------:R-:W-:-:S04]  /*36f0*/  ISETP.GT.AND P0, PT, R3, 0x11, !P0 ;  /* 0x000000110300780c */ /* 0x000fc80004704270 */
[----:B------:R-:W-:-:S04]  /*3700*/  ISETP.LT.OR P0, PT, R79, 0x12, P0 ;  /* 0x000000124f00780c */ /* 0x000fc80000701670 */
        /* <DEDUP_REMOVED lines=15> */
[----:B------:R-:W-:-:S04]  /*3800*/  ISETP.GT.AND P0, PT, R3, 0x1, !P0 ;  /* 0x000000010300780c */ /* 0x000fc80004704270 */
[----:B------:R-:W-:-:S04]  /*3810*/  ISETP.LT.OR P0, PT, R79, 0x2, P0 ;  /* 0x000000024f00780c */ /* 0x000fc80000701670 */
[----:B------:R-:W-:Y:S02]  /*3820*/  FSEL R71, R71, -INF , !P0 ;  /* 0xff80000047477808 */ /* 0x000fe40004000000 */
[----:B------:R-:W-:-:S04]  /*3830*/  ISETP.GT.AND P0, PT, R3, RZ, !P6 ;  /* 0x000000ff0300720c */ /* 0x000fc80007704270 */
        /* <DEDUP_REMOVED lines=8> */
[----:B------:R-:W-:Y:S02]  /*38c0*/  ISETP.GT.AND P0, PT, R45, RZ, !P6 ;  /* 0x000000ff2d00720c */ /* 0x000fe40007704270 */
[----:B------:R-:W-:Y:S02]  /*38d0*/  ISETP.NE.AND P6, PT, R62, RZ, PT ;  /* 0x000000ff3e00720c */ /* 0x000fe40003fc5270 */
        /* <DEDUP_REMOVED lines=22> */
[----:B------:R-:W-:Y:S02]  /*3a40*/  ISETP.GT.AND P0, PT, R45, 0x18, !P6 ;  /* 0x000000182d00780c */ /* 0x000fe40007704270 */
[----:B------:R-:W-:Y:S02]  /*3a50*/  ISETP.NE.AND P6, PT, R80, RZ, PT ;  /* 0x000000ff5000720c */ /* 0x000fe40003fc5270 */
        /* <DEDUP_REMOVED lines=17> */
[----:B------:R-:W1:Y:S01]  /*3b70*/  SHFL.IDX PT, R12, R49, 0x3, 0x1c1f ;  /* 0x007c1f00310c7f89 */ /* 0x000e6200000e0000 */
[----:B------:R-:W-:-:S04]  /*3b80*/  ISETP.GT.AND P0, PT, R45, 0x29, !P1 ;  /* 0x000000292d00780c */ /* 0x000fc80004f04270 */
        /* <DEDUP_REMOVED lines=19> */
.L_x_1825:
[----:B------:R-:W-:-:S04]  /*3cc0*/  MOV R12, c[0x0][0x32c] ;  /* 0x0000cb00000c7a02 */ /* 0x000fc80000000f00 */
[----:B------:R-:W-:-:S13]  /*3cd0*/  ISETP.NE.AND P0, PT, R12, 0x1, PT ;  /* 0x000000010c00780c */ /* 0x000fda0003f05270 */
[----:B------:R-:W-:-:S05]  /*3ce0*/  @P0 IMAD.HI.U32 R12, R25, c[0x0][0x330], RZ ;  /* 0x0000cc00190c0a27 */ /* 0x000fca00078e00ff */
[----:B------:R-:W-:Y:S02]  /*3cf0*/  @P0 SHF.R.U32.HI R25, RZ, c[0x0][0x334], R12 ;  /* 0x0000cd00ff190a19 */ /* 0x000fe4000001160c */
.L_x_1826:
[----:B------:R-:W-:Y:S05]  /*3d00*/  BSYNC B0 ;  /* 0x0000000000007941 */ /* 0x000fea0003800000 */
.L_x_1824:
[----:B------:R-:W-:-:S05]  /*3d10*/  IMAD R48, R25, c[0x0][0x32c], R48 ;  /* 0x0000cb0019307a24 */ /* 0x000fca00078e0230 */
[----:B------:R-:W-:Y:S02]  /*3d20*/  IADD3 R12, R48, c[0x0][0x32c], RZ ;  /* 0x0000cb00300c7a10 */ /* 0x000fe40007ffe0ff */
[----:B------:R-:W-:Y:S02]  /*3d30*/  IMNMX R23, R23, R48, !PT ;  /* 0x0000003017177217 */ /* 0x000fe40007800200 */
[----:B------:R-:W-:Y:S02]  /*3d40*/  IMNMX R13, R13, R12, PT ;  /* 0x0000000c0d0d7217 */ /* 0x000fe40003800200 */
.L_x_1823:
[----:B------:R-:W-:Y:S01]  /*3d50*/  ISETP.NE.AND P0, PT, R76, RZ, PT ;  /* 0x000000ff4c00720c */ /* 0x000fe20003f05270 */
[----:B------:R-:W-:Y:S01]  /*3d60*/  IMAD.SHL.U32 R214, R2, 0x2, RZ ;  /* 0x0000000202d67824 */ /* 0x000fe200078e00ff */
[C---:B------:R-:W-:Y:S01]  /*3d70*/  ISETP.GT.AND P2, PT, R23.reuse, 0x28, !P2 ;  /* 0x000000281700780c */ /* 0x040fe20005744270 */
[----:B------:R-:W-:Y:S01]  /*3d80*/  ULDC.64 UR4, c[0x0][0x2c8] ;  /* 0x0000b20000047ab9 */ /* 0x000fe20000000a00 */
[C---:B------:R-:W-:Y:S01]  /*3d90*/  ISETP.GT.AND P0, PT, R23.reuse, 0x8, !P0 ;  /* 0x000000081700780c */ /* 0x040fe20004704270 */
[----:B------:R-:W-:Y:S01]  /*3da0*/  IMAD R212, R0, 0x2, R214 ;  /* 0x0000000200d47824 */ /* 0x000fe200078e02d6 */
[----:B------:R-:W-:Y:S01]  /*3db0*/  ISETP.GT.AND P1, PT, R23, 0x29, !P1 ;  /* 0x000000291700780c */ /* 0x000fe20004f24270 */
[----:B------:R-:W-:Y:S01]  /*3dc0*/  LDSM.16.MT88.4 R136, [R214+0x100] ;  /* 0x00010000d688783b */ /* 0x000fe20000004200 */
[C---:B------:R-:W-:Y:S01]  /*3dd0*/  ISETP.LT.OR P0, PT, R13.reuse, 0x9, P0 ;  /* 0x000000090d00780c */ /* 0x040fe20000701670 */
[----:B------:R-:W-:Y:S01]  /*3de0*/  UIMAD.WIDE.U32 UR14, UR13, UR4, URZ ;  /* 0x000000040d0e72a5 */ /* 0x000fe2000f8e003f */
[----:B------:R-:W-:Y:S01]  /*3df0*/  ISETP.LT.OR P2, PT, R13, 0x29, P2 ;  /* 0x000000290d00780c */ /* 0x000fe20001741670 */
[----:B------:R-:W-:Y:S01]  /*3e00*/  LDSM.16.MT88.4 R112, [R212+0x100] ;  /* 0x00010000d470783b */ /* 0x000fe20000004200 */
[----:B------:R-:W-:Y:S01]  /*3e10*/  FSEL R92, R34, -INF , !P0 ;  /* 0xff800000225c7808 */ /* 0x000fe20004000000 */
[----:B------:R-:W-:Y:S01]  /*3e20*/  @UP2 USHF.R.U32.HI UR13, URZ, UR5, UR15 ;  /* 0x000000053f0d2299 */ /* 0x000fe2000801160f */
[----:B------:R-:W-:Y:S01]  /*3e30*/  ISETP.NE.AND P0, PT, R69, RZ, PT ;  /* 0x000000ff4500720c */ /* 0x000fe20003f05270 */
[----:B------:R-:W-:Y:S01]  /*3e40*/  LDSM.16.MT88.4 R132, [R214+0xd00] ;  /* 0x000d0000d684783b */ /* 0x000fe20000004200 */
[----:B------:R-:W-:Y:S01]  /*3e50*/  ISETP.LT.OR P1, PT, R13, 0x2a, P1 ;  /* 0x0000002a0d00780c */ /* 0x000fe20000f21670 */
[----:B------:R-:W-:Y:S01]  /*3e60*/  UIADD3 UR4, UR12, UR13, URZ ;  /* 0x0000000d0c047290 */ /* 0x000fe2000fffe03f */
[----:B------:R-:W-:Y:S01]  /*3e70*/  ISETP.GT.AND P0, PT, R23, 0x9, !P0 ;  /* 0x000000091700780c */ /* 0x000fe20004704270 */
[----:B------:R-:W-:Y:S01]  /*3e80*/  LDSM.16.MT88.4 R76, [R214+0x1900] ;  /* 0x00190000d64c783b */ /* 0x000fe20000004200 */
[----:B------:R-:W-:Y:S01]  /*3e90*/  FSEL R187, R14, -INF , !P2 ;  /* 0xff8000000ebb7808 */ /* 0x000fe20005000000 */
[----:B------:R-:W-:Y:S01]  /*3ea0*/  ULDC UR13, c[0x0][0x328] ;  /* 0x0000ca00000d7ab9 */ /* 0x000fe20000000800 */
[----:B------:R-:W-:Y:S01]  /*3eb0*/  ISETP.LT.OR P0, PT, R13, 0xa, P0 ;  /* 0x0000000a0d00780c */ /* 0x000fe20000701670 */
[----:B------:R-:W-:Y:S01]  /*3ec0*/  LDSM.16.MT88.4 R156, [R214+0x500] ;  /* 0x00050000d69c783b */ /* 0x000fe20000004200 */
[----:B------:R-:W-:Y:S01]  /*3ed0*/  FSEL R189, R15, -INF , !P1 ;  /* 0xff8000000fbd7808 */ /* 0x000fe20004800000 */
[----:B------:R-:W-:Y:S01]  /*3ee0*/  UIADD3 UR13, UR4, UR13, URZ ;  /* 0x0000000d040d7290 */ /* 0x000fe2000fffe03f */
[----:B------:R-:W-:-:S02]  /*3ef0*/  FSEL R90, R35, -INF , !P0 ;  /* 0xff800000235a7808 */ /* 0x000fc40004000000 */
[----:B------:R-:W-:Y:S01]  /*3f00*/  ISETP.NE.AND P0, PT, R65, RZ, PT ;  /* 0x000000ff4100720c */ /* 0x000fe20003f05270 */
[----:B------:R-:W-:Y:S01]  /*3f10*/  LDSM.16.MT88.4 R32, [R212+0x1d00] ;  /* 0x001d0000d420783b */ /* 0x000fe20000004200 */
[----:B------:R-:W-:Y:S02]  /*3f20*/  IADD3 R230, R148, -0x2, RZ ;  /* 0xfffffffe94e67810 */ /* 0x000fe40007ffe0ff */
[----:B------:R-:W-:-:S04]  /*3f30*/  ISETP.GT.AND P0, PT, R23, 0x10, !P0 ;  /* 0x000000101700780c */ /* 0x000fc80004704270 */
[----:B------:R-:W-:-:S04]  /*3f40*/  ISETP.LT.OR P0, PT, R13, 0x11, P0 ;  /* 0x000000110d00780c */ /* 0x000fc80000701670 */
[----:B------:R-:W-:Y:S02]  /*3f50*/  FSEL R88, R30, -INF , !P0 ;  /* 0xff8000001e587808 */ /* 0x000fe40004000000 */
[----:B------:R-:W-:Y:S02]  /*3f60*/  ISETP.NE.AND P0, PT, R60, RZ, PT ;  /* 0x000000ff3c00720c */ /* 0x000fe40003f05270 */
[----:B------:R-:W-:Y:S02]  /*3f70*/  LDSM.16.MT88.4 R60, [R212+0xd00] ;  /* 0x000d0000d43c783b */ /* 0x000fe40000004200 */
[----:B------:R-:W-:-:S04]  /*3f80*/  ISETP.GT.AND P0, PT, R23, 0x11, !P0 ;  /* 0x000000111700780c */ /* 0x000fc80004704270 */
[----:B------:R-:W-:-:S04]  /*3f90*/  ISETP.LT.OR P0, PT, R13, 0x12, P0 ;  /* 0x000000120d00780c */ /* 0x000fc80000701670 */
[----:B------:R-:W-:Y:S02]  /*3fa0*/  FSEL R72, R31, -INF , !P0 ;  /* 0xff8000001f487808 */ /* 0x000fe40004000000 */
[----:B------:R-:W-:-:S04]  /*3fb0*/  ISETP.NE.AND P0, PT, R51, RZ, PT ;  /* 0x000000ff3300720c */ /* 0x000fc80003f05270 */
        /* <DEDUP_REMOVED lines=8> */
[----:B------:R-:W-:Y:S02]  /*4040*/  ISETP.NE.AND P0, PT, R7, RZ, PT ;  /* 0x000000ff0700720c */ /* 0x000fe40003f05270 */
[----:B------:R-:W-:Y:S02]  /*4050*/  FMNMX.FTZ R7, R68, R6, !PT ;  /* 0x0000000644077209 */ /* 0x000fe40007810000 */
[----:B------:R-:W-:Y:S02]  /*4060*/  ISETP.GT.AND P0, PT, R23, 0x1, !P0 ;  /* 0x000000011700780c */ /* 0x000fe40004704270 */
[----:B------:R-:W-:Y:S02]  /*4070*/  FMNMX.FTZ R7, R64, R7, !PT ;  /* 0x0000000740077209 */ /* 0x000fe40007810000 */
[----:B------:R-:W-:-:S02]  /*4080*/  ISETP.LT.OR P0, PT, R13, 0x2, P0 ;  /* 0x000000020d00780c */ /* 0x000fc40000701670 */
[----:B------:R-:W-:Y:S02]  /*4090*/  FMNMX.FTZ R7, R4, R7, !PT ;  /* 0x0000000704077209 */ /* 0x000fe40007810000 */
[----:B------:R-:W-:Y:S02]  /*40a0*/  FSEL R94, R39, -INF , !P0 ;  /* 0xff800000275e7808 */ /* 0x000fe40004000000 */
[----:B------:R-:W-:Y:S02]  /*40b0*/  FMNMX.FTZ R7, R40, R7, !PT ;  /* 0x0000000728077209 */ /* 0x000fe40007810000 */
[----:B------:R-:W-:Y:S02]  /*40c0*/  ISETP.NE.AND P0, PT, R44, RZ, PT ;  /* 0x000000ff2c00720c */ /* 0x000fe40003f05270 */
[----:B------:R-:W-:Y:S01]  /*40d0*/  FMNMX.FTZ R7, R10, R7, !PT ;  /* 0x000000070a077209 */ /* 0x000fe20007810000 */
[----:B------:R-:W-:Y:S01]  /*40e0*/  LDSM.16.MT88.4 R44, [R214+0x1100] ;  /* 0x00110000d62c783b */ /* 0x000fe20000004200 */
[----:B------:R-:W-:-:S02]  /*40f0*/  ISETP.GT.AND P0, PT, R23, RZ, !P0 ;  /* 0x000000ff1700720c */ /* 0x000fc40004704270 */
[----:B------:R-:W-:Y:S02]  /*4100*/  FMNMX.FTZ R7, R56, R7, !PT ;  /* 0x0000000738077209 */ /* 0x000fe40007810000 */
[----:B------:R-:W-:Y:S02]  /*4110*/  ISETP.LT.OR P0, PT, R13, 0x1, P0 ;  /* 0x000000010d00780c */ /* 0x000fe40000701670 */
[----:B------:R-:W-:Y:S02]  /*4120*/  FMNMX.FTZ R7, R8, R7, !PT ;  /* 0x0000000708077209 */ /* 0x000fe40007810000 */
[----:B------:R-:W-:Y:S02]  /*4130*/  FSEL R108, R38, -INF , !P0 ;  /* 0xff800000266c7808 */ /* 0x000fe40004000000 */
[----:B------:R-:W-:Y:S01]  /*4140*/  FMNMX.FTZ R12, R22, R7, !PT ;  /* 0x00000007160c7209 */ /* 0x000fe20007810000 */
[----:B------:R-:W-:Y:S01]  /*4150*/  LDSM.16.MT88.4 R36, [R214+0x1d00] ;  /* 0x001d0000d624783b */ /* 0x000fe20000004200 */
[----:B------:R-:W-:-:S02]  /*4160*/  ISETP.NE.AND P0, PT, R43, RZ, PT ;  /* 0x000000ff2b00720c */ /* 0x000fc40003f05270 */
[----:B------:R-:W-:Y:S02]  /*4170*/  FMNMX.FTZ R7, R21, R12, !PT ;  /* 0x0000000c15077209 */ /* 0x000fe40007810000 */
[----:B------:R-:W-:Y:S02]  /*4180*/  FMNMX.FTZ R12, R70, R71, !PT ;  /* 0x00000047460c7209 */ /* 0x000fe40007810000 */
[----:B------:R-:W-:Y:S02]  /*4190*/  FMNMX.FTZ R7, R20, R7, !PT ;  /* 0x0000000714077209 */ /* 0x000fe40007810000 */
[----:B------:R-:W-:Y:S02]  /*41a0*/  FMNMX.FTZ R12, R5, R12, !PT ;  /* 0x0000000c050c7209 */ /* 0x000fe40007810000 */
[----:B------:R-:W-:Y:S02]  /*41b0*/  FMNMX.FTZ R7, R18, R7, !PT ;  /* 0x0000000712077209 */ /* 0x000fe40007810000 */
[----:B------:R-:W-:-:S02]  /*41c0*/  FMNMX.FTZ R12, R67, R12, !PT ;  /* 0x0000000c430c7209 */ /* 0x000fc40007810000 */
[----:B------:R-:W-:Y:S01]  /*41d0*/  ISETP.GT.AND P0, PT, R23, 0x20, !P0 ;  /* 0x000000201700780c */ /* 0x000fe20004704270 */
[----:B------:R-:W1:Y:S01]  /*41e0*/  SHFL.BFLY PT, R24, R7, 0x2, 0x1f ;  /* 0x0c401f0007187f89 */ /* 0x000e6200000e0000 */
[----:B------:R-:W-:Y:S02]  /*41f0*/  FMNMX.FTZ R12, R41, R12, !PT ;  /* 0x0000000c290c7209 */ /* 0x000fe40007810000 */
[----:B------:R-:W-:Y:S02]  /*4200*/  ISETP.LT.OR P0, PT, R13, 0x21, P0 ;  /* 0x000000210d00780c */ /* 0x000fe40000701670 */
[----:B------:R-:W-:Y:S02]  /*4210*/  FMNMX.FTZ R12, R11, R12, !PT ;  /* 0x0000000c0b0c7209 */ /* 0x000fe40007810000 */
[----:B------:R-:W-:Y:S02]  /*4220*/  FSEL R178, R26, -INF , !P0 ;  /* 0xff8000001ab27808 */ /* 0x000fe40004000000 */
[----:B------:R-:W-:-:S02]  /*4230*/  FMNMX.FTZ R12, R9, R12, !PT ;  /* 0x0000000c090c7209 */ /* 0x000fc40007810000 */
[----:B------:R-:W-:Y:S02]  /*4240*/  FMNMX.FTZ R31, R108, R94, !PT ;  /* 0x0000005e6c1f7209 */ /* 0x000fe40007810000 */
[----:B------:R-:W-:Y:S02]  /*4250*/  FMNMX.FTZ R12, R59, R12, !PT ;  /* 0x0000000c3b0c7209 */ /* 0x000fe40007810000 */
[----:B------:R-:W-:Y:S02]  /*4260*/  FMNMX.FTZ R31, R92, R31, !PT ;  /* 0x0000001f5c1f7209 */ /* 0x000fe40007810000 */
[----:B------:R-:W-:Y:S02]  /*4270*/  FMNMX.FTZ R12, R19, R12, !PT ;  /* 0x0000000c130c7209 */ /* 0x000fe40007810000 */
[----:B------:R-:W-:Y:S02]  /*4280*/  FMNMX.FTZ R31, R90, R31, !PT ;  /* 0x0000001f5a1f7209 */ /* 0x000fe40007810000 */
[----:B-1----:R-:W-:-:S02]  /*4290*/  FMNMX.FTZ R24, R7, R24, !PT ;  /* 0x0000001807187209 */ /* 0x002fc40007810000 */
[----:B------:R-:W-:-:S03]  /*42a0*/  FMNMX.FTZ R7, R17, R12, !PT ;  /* 0x0000000c11077209 */ /* 0x000fc60007810000 */
[----:B------:R-:W1:Y:S01]  /*42b0*/  SHFL.BFLY PT, R151, R24, 0x1, 0x1f ;  /* 0x0c201f0018977f89 */ /* 0x000e6200000e0000 */
[----:B------:R-:W-:-:S04]  /*42c0*/  FMNMX.FTZ R12, R16, R7, !PT ;  /* 0x00000007100c7209 */ /* 0x000fc80007810000 */
[----:B------:R-:W-:Y:S02]  /*42d0*/  FMNMX.FTZ R7, R3, R12, !PT ;  /* 0x0000000c03077209 */ /* 0x000fe40007810000 */
[----:B-1----:R-:W-:-:S03]  /*42e0*/  FMNMX.FTZ R151, R24, R151, !PT ;  /* 0x0000009718977209 */ /* 0x002fc60007810000 */
[----:B------:R-:W1:Y:S01]  /*42f0*/  SHFL.BFLY PT, R24, R7, 0x2, 0x1f ;  /* 0x0c401f0007187f89 */ /* 0x000e6200000e0000 */
[C---:B------:R-:W-:Y:S01]  /*4300*/  FSETP.NEU.FTZ.AND P0, PT, R151.reuse, -INF , PT ;  /* 0xff8000009700780b */ /* 0x040fe20003f1d000 */
[----:B------:R-:W-:-:S05]  /*4310*/  FMUL.FTZ R25, R151, c[0x0][0x2d0] ;  /* 0x0000b40097197a20 */ /* 0x000fca0000410000 */
[----:B------:R-:W-:-:S05]  /*4320*/  FSEL R25, R25, RZ, P0 ;  /* 0x000000ff19197208 */ /* 0x000fca0000000000 */
[--C-:B------:R-:W-:Y:S02]  /*4330*/  FFMA.FTZ R155, R56, c[0x0][0x2d0], -R25.reuse ;  /* 0x0000b400389b7a23 */ /* 0x100fe40000010819 */
[--C-:B------:R-:W-:Y:S02]  /*4340*/  FFMA.FTZ R170, R20, c[0x0][0x2d0], -R25.reuse ;  /* 0x0000b40014aa7a23 */ /* 0x100fe40000010819 */
[--C-:B------:R-:W-:Y:S02]  /*4350*/  FFMA.FTZ R164, R6, c[0x0][0x2d0], -R25.reuse ;  /* 0x0000b40006a47a23 */ /* 0x100fe40000010819 */
[--C-:B------:R-:W-:Y:S01]  /*4360*/  FFMA.FTZ R160, R4, c[0x0][0x2d0], -R25.reuse ;  /* 0x0000b40004a07a23 */ /* 0x100fe20000010819 */
[----:B------:R-:W-:Y:S01]  /*4370*/  MUFU.EX2 R155, R155 ;  /* 0x0000009b009b7308 */ /* 0x000fe20000000800 */
[--C-:B------:R-:W-:Y:S02]  /*4380*/  FFMA.FTZ R173, R21, c[0x0][0x2d0], -R25.reuse ;  /* 0x0000b40015ad7a23 */ /* 0x100fe40000010819 */
[--C-:B------:R-:W-:Y:S01]  /*4390*/  FFMA.FTZ R169, R68, c[0x0][0x2d0], -R25.reuse ;  /* 0x0000b40044a97a23 */ /* 0x100fe20000010819 */
[----:B-1----:R-:W-:Y:S01]  /*43a0*/  FMNMX.FTZ R24, R7, R24, !PT ;  /* 0x0000001807187209 */ /* 0x002fe20007810000 */
[----:B------:R-:W-:-:S02]  /*43b0*/  FFMA.FTZ R165, R64, c[0x0][0x2d0], -R25 ;  /* 0x0000b40040a57a23 */ /* 0x000fc40000010819 */
[--C-:B------:R-:W-:Y:S01]  /*43c0*/  FFMA.FTZ R163, R40, c[0x0][0x2d0], -R25.reuse ;  /* 0x0000b40028a37a23 */ /* 0x100fe20000010819 */
[----:B------:R-:W-:Y:S01]  /*43d0*/  MUFU.EX2 R164, R164 ;  /* 0x000000a400a47308 */ /* 0x000fe20000000800 */
[----:B------:R-:W1:Y:S01]  /*43e0*/  SHFL.BFLY PT, R149, R24, 0x1, 0x1f ;  /* 0x0c201f0018957f89 */ /* 0x000e6200000e0000 */
[--C-:B------:R-:W-:Y:S02]  /*43f0*/  FFMA.FTZ R154, R10, c[0x0][0x2d0], -R25.reuse ;  /* 0x0000b4000a9a7a23 */ /* 0x100fe40000010819 */
[--C-:B------:R-:W-:Y:S02]  /*4400*/  FFMA.FTZ R2, R8, c[0x0][0x2d0], -R25.reuse ;  /* 0x0000b40008027a23 */ /* 0x100fe40000010819 */
[--C-:B------:R-:W-:Y:S02]  /*4410*/  FFMA.FTZ R168, R22, c[0x0][0x2d0], -R25.reuse ;  /* 0x0000b40016a87a23 */ /* 0x100fe40000010819 */
[----:B------:R-:W2:Y:S01]  /*4420*/  MUFU.EX2 R169, R169 ;  /* 0x000000a900a97308 */ /* 0x000ea20000000800 */
[----:B------:R-:W-:-:S07]  /*4430*/  FFMA.FTZ R237, R18, c[0x0][0x2d0], -R25 ;  /* 0x0000b40012ed7a23 */ /* 0x000fce0000010819 */
[----:B------:R-:W-:Y:S08]  /*4440*/  MUFU.EX2 R165, R165 ;  /* 0x000000a500a57308 */ /* 0x000ff00000000800 */
[----:B------:R-:W3:Y:S01]  /*4450*/  MUFU.EX2 R160, R160 ;  /* 0x000000a000a07308 */ /* 0x000ee20000000800 */
[----:B-1----:R-:W-:Y:S02]  /*4460*/  FMNMX.FTZ R149, R24, R149, !PT ;  /* 0x0000009518957209 */ /* 0x002fe40007810000 */
[----:B------:R-:W-:-:S02]  /*4470*/  FMNMX.FTZ R24, R110, R111, !PT ;  /* 0x0000006f6e187209 */ /* 0x000fc40007810000 */
[C---:B------:R-:W-:Y:S01]  /*4480*/  FSETP.NEU.FTZ.AND P0, PT, R149.reuse, -INF , PT ;  /* 0xff8000009500780b */ /* 0x040fe20003f1d000 */
[----:B------:R-:W-:Y:S01]  /*4490*/  FMUL.FTZ R12, R149, c[0x0][0x2d0] ;  /* 0x0000b400950c7a20 */ /* 0x000fe20000410000 */
[----:B------:R-:W-:Y:S01]  /*44a0*/  FMNMX.FTZ R24, R109, R24, !PT ;  /* 0x000000186d187209 */ /* 0x000fe20007810000 */
[----:B------:R-:W-:Y:S01]  /*44b0*/  MUFU.EX2 R163, R163 ;  /* 0x000000a300a37308 */ /* 0x000fe20000000800 */
[----:B--2---:R-:W-:Y:S01]  /*44c0*/  F2FP.BF16.PACK_AB R96, R164, R169 ;  /* 0x000000a9a460723e */ /* 0x004fe200000010ff */
[----:B------:R-:W-:Y:S01]  /*44d0*/  FADD.FTZ R164, R169, R164 ;  /* 0x000000a4a9a47221 */ /* 0x000fe20000010000 */
[----:B------:R-:W-:Y:S02]  /*44e0*/  FMNMX.FTZ R24, R95, R24, !PT ;  /* 0x000000185f187209 */ /* 0x000fe40007810000 */
[----:B------:R-:W-:Y:S02]  /*44f0*/  FSEL R12, R12, RZ, P0 ;  /* 0x000000ff0c0c7208 */ /* 0x000fe40000000000 */
[----:B------:R-:W-:Y:S01]  /*4500*/  FMNMX.FTZ R24, R93, R24, !PT ;  /* 0x000000185d187209 */ /* 0x000fe20007810000 */
[----:B------:R-:W1:Y:S01]  /*4510*/  MUFU.EX2 R154, R154 ;  /* 0x0000009a009a7308 */ /* 0x000e620000000800 */
[----:B------:R-:W-:Y:S01]  /*4520*/  ISETP.NE.AND P0, PT, R42, RZ, PT ;  /* 0x000000ff2a00720c */ /* 0x000fe20003f05270 */
[--C-:B------:R-:W-:Y:S01]  /*4530*/  FFMA.FTZ R167, R5, c[0x0][0x2d0], -R12.reuse ;  /* 0x0000b40005a77a23 */ /* 0x100fe2000001080c */
[----:B------:R-:W-:Y:S01]  /*4540*/  FMNMX.FTZ R24, R91, R24, !PT ;  /* 0x000000185b187209 */ /* 0x000fe20007810000 */
[----:B------:R-:W-:Y:S01]  /*4550*/  LDSM.16.MT88.4 R4, [R212+0x1900] ;  /* 0x00190000d404783b */ /* 0x000fe20000004200 */
[----:B------:R-:W-:Y:S01]  /*4560*/  ISETP.GT.AND P0, PT, R23, 0x21, !P0 ;  /* 0x000000211700780c */ /* 0x000fe20004704270 */
[--C-:B------:R-:W-:Y:S01]  /*4570*/  FFMA.FTZ R0, R59, c[0x0][0x2d0], -R12.reuse ;  /* 0x0000b4003b007a23 */ /* 0x100fe2000001080c */
        /* <DEDUP_REMOVED lines=10> */
[----:B---3--:R-:W-:Y:S01]  /*4620*/  F2FP.BF16.PACK_AB R98, R160, R165 ;  /* 0x000000a5a062723e */ /* 0x008fe200000010ff */
[----:B------:R-:W-:Y:S01]  /*4630*/  LDSM.16.MT88.4 R40, [R212+0x1100] ;  /* 0x00110000d428783b */ /* 0x000fe20000004200 */
[----:B------:R-:W-:Y:S01]  /*4640*/  FMNMX.FTZ R24, R179, R24, !PT ;  /* 0x00000018b3187209 */ /* 0x000fe20007810000 */
[--C-:B------:R-:W-:Y:S01]  /*4650*/  FFMA.FTZ R150, R11, c[0x0][0x2d0], -R12.reuse ;  /* 0x0000b4000b967a23 */ /* 0x100fe2000001080c */
[----:B-1----:R-:W-:Y:S01]  /*4660*/  F2FP.BF16.PACK_AB R8, R154, R163 ;  /* 0x000000a39a08723e */ /* 0x002fe200000010ff */
[----:B------:R-:W1:Y:S01]  /*4670*/  MUFU.EX2 R166, R166 ;  /* 0x000000a600a67308 */ /* 0x000e620000000800 */
[----:B------:R-:W-:Y:S01]  /*4680*/  FMNMX.FTZ R29, R177, R24, !PT ;  /* 0x00000018b11d7209 */ /* 0x000fe20007810000 */
[--C-:B------:R-:W-:Y:S01]  /*4690*/  FFMA.FTZ R153, R9, c[0x0][0x2d0], -R12.reuse ;  /* 0x0000b40009997a23 */ /* 0x100fe2000001080c */
[----:B------:R-:W-:Y:S01]  /*46a0*/  LDSM.16.MT88.4 R24, [R212+0x900] ;  /* 0x00090000d418783b */ /* 0x000fe20000004200 */
[--C-:B------:R-:W-:Y:S01]  /*46b0*/  FFMA.FTZ R235, R3, c[0x0][0x2d0], -R12.reuse ;  /* 0x0000b40003eb7a23 */ /* 0x100fe2000001080c */
[----:B------:R-:W-:Y:S01]  /*46c0*/  FMNMX.FTZ R56, R176, R29, !PT ;  /* 0x0000001db0387209 */ /* 0x000fe20007810000 */
[--C-:B------:R-:W-:Y:S01]  /*46d0*/  FFMA.FTZ R172, R19, c[0x0][0x2d0], -R12.reuse ;  /* 0x0000b40013ac7a23 */ /* 0x100fe2000001080c */
[----:B------:R-:W-:Y:S01]  /*46e0*/  FMNMX.FTZ R29, R88, R31, !PT ;  /* 0x0000001f581d7209 */ /* 0x000fe20007810000 */
[----:B------:R-:W-:Y:S01]  /*46f0*/  MUFU.EX2 R167, R167 ;  /* 0x000000a700a77308 */ /* 0x000fe20000000800 */
[--C-:B------:R-:W-:Y:S01]  /*4700*/  FFMA.FTZ R175, R17, c[0x0][0x2d0], -R12.reuse ;  /* 0x0000b40011af7a23 */ /* 0x100fe2000001080c */
[----:B------:R-:W2:Y:S01]  /*4710*/  SHFL.BFLY PT, R21, R56, 0x2, 0x1f ;  /* 0x0c401f0038157f89 */ /* 0x000ea200000e0000 */
[----:B------:R-:W-:Y:S01]  /*4720*/  FMNMX.FTZ R29, R72, R29, !PT ;  /* 0x0000001d481d7209 */ /* 0x000fe20007810000 */
[----:B------:R-:W-:-:S02]  /*4730*/  FFMA.FTZ R174, R16, c[0x0][0x2d0], -R12 ;  /* 0x0000b40010ae7a23 */ /* 0x000fc4000001080c */
[----:B------:R-:W-:Y:S01]  /*4740*/  LDSM.16.MT88.4 R16, [R212+0x1500] ;  /* 0x00150000d410783b */ /* 0x000fe20000004200 */
[----:B------:R-:W-:Y:S01]  /*4750*/  FMNMX.FTZ R20, R74, R29, !PT ;  /* 0x0000001d4a147209 */ /* 0x000fe20007810000 */
[----:B------:R-:W3:Y:S01]  /*4760*/  MUFU.EX2 R162, R162 ;  /* 0x000000a200a27308 */ /* 0x000ee20000000800 */
[----:B-1----:R-:W-:Y:S01]  /*4770*/  F2FP.BF16.PACK_AB R97, R166, R171 ;  /* 0x000000aba661723e */ /* 0x002fe200000010ff */
[----:B------:R-:W-:Y:S01]  /*4780*/  LDSM.16.MT88.4 R28, [R214+0x900] ;  /* 0x00090000d61c783b */ /* 0x000fe20000004200 */
[----:B------:R-:W-:Y:S01]  /*4790*/  FMNMX.FTZ R23, R75, R20, !PT ;  /* 0x000000144b177209 */ /* 0x000fe20007810000 */
[----:B------:R-:W-:Y:S02]  /*47a0*/  FADD.FTZ R166, R171, R166 ;  /* 0x000000a6aba67221 */ /* 0x000fe40000010000 */
[----:B------:R-:W-:Y:S01]  /*47b0*/  FADD.FTZ R165, R165, R164 ;  /* 0x000000a4a5a57221 */ /* 0x000fe20000010000 */
[----:B------:R-:W-:Y:S01]  /*47c0*/  FMNMX.FTZ R13, R178, R23, !PT ;  /* 0x00000017b20d7209 */ /* 0x000fe20007810000 */
[----:B------:R-:W1:Y:S02]  /*47d0*/  MUFU.EX2 R2, R2 ;  /* 0x0000000200027308 */ /* 0x000e640000000800 */
[----:B------:R-:W-:Y:S01]  /*47e0*/  FADD.FTZ R160, R160, R165 ;  /* 0x000000a5a0a07221 */ /* 0x000fe20000010000 */
[----:B------:R-:W-:-:S02]  /*47f0*/  FMNMX.FTZ R152, R186, R13, !PT ;  /* 0x0000000dba987209 */ /* 0x000fc40007810000 */
[----:B------:R-:W-:Y:S01]  /*4800*/  LDSM.16.MT88.4 R12, [R214+0x2100] ;  /* 0x00210000d60c783b */ /* 0x000fe20000004200 */
[----:B------:R-:W-:Y:S01]  /*4810*/  FADD.FTZ R163, R163, R160 ;  /* 0x000000a0a3a37221 */ /* 0x000fe20000010000 */
[----:B------:R-:W-:Y:S01]  /*4820*/  FMNMX.FTZ R152, R187, R152, !PT ;  /* 0x00000098bb987209 */ /* 0x000fe20007810000 */
[----:B------:R-:W-:Y:S01]  /*4830*/  MUFU.EX2 R161, R161 ;  /* 0x000000a100a17308 */ /* 0x000fe20000000800 */
[----:B---3--:R-:W-:Y:S01]  /*4840*/  F2FP.BF16.PACK_AB R99, R162, R167 ;  /* 0x000000a7a263723e */ /* 0x008fe200000010ff */
[----:B------:R-:W-:Y:S01]  /*4850*/  FADD.FTZ R167, R167, R166 ;  /* 0x000000a6a7a77221 */ /* 0x000fe20000010000 */
[----:B------:R-:W-:Y:S01]  /*4860*/  FMNMX.FTZ R152, R189, R152, !PT ;  /* 0x00000098bd987209 */ /* 0x000fe20007810000 */
[----:B------:R-:W-:Y:S01]  /*4870*/  FADD.FTZ R154, R154, R163 ;  /* 0x000000a39a9a7221 */ /* 0x000fe20000010000 */
[----:B--2---:R-:W-:Y:S01]  /*4880*/  FMNMX.FTZ R56, R56, R21, !PT ;  /* 0x0000001538387209 */ /* 0x004fe20007810000 */
[----:B------:R-:W-:Y:S01]  /*4890*/  FADD.FTZ R162, R162, R167 ;  /* 0x000000a7a2a27221 */ /* 0x000fe20000010000 */
[----:B------:R-:W-:Y:S01]  /*48a0*/  LDSM.16.MT88.4 R20, [R214+0x1500] ;  /* 0x00150000d614783b */ /* 0x000fe20000004200 */
[----:B------:R-:W-:Y:S01]  /*48b0*/  HMMA.16816.F32.BF16 R144, R96, R136, RZ ;  /* 0x000000886090723c */ /* 0x000fe200000418ff */
[----:B------:R-:W2:Y:S01]  /*48c0*/  MUFU.EX2 R150, R150 ;  /* 0x0000009600967308 */ /* 0x000ea20000000800 */
[----:B-1----:R-:W-:Y:S01]  /*48d0*/  F2FP.BF16.PACK_AB R10, R2, R155 ;  /* 0x0000009b020a723e */ /* 0x002fe200000010ff */
[----:B------:R-:W1:Y:S01]  /*48e0*/  SHFL.BFLY PT, R59, R152, 0x2, 0x1f ;  /* 0x0c401f00983b7f89 */ /* 0x000e6200000e0000 */
[----:B------:R-:W-:-:S03]  /*48f0*/  FADD.FTZ R155, R155, R154 ;  /* 0x0000009a9b9b7221 */ /* 0x000fc60000010000 */
[----:B------:R-:W3:Y:S01]  /*4900*/  SHFL.BFLY PT, R57, R56, 0x1, 0x1f ;  /* 0x0c201f0038397f89 */ /* 0x000ee200000e0000 */
[----:B------:R-:W-:Y:S01]  /*4910*/  HMMA.16816.F32.BF16 R104, R96, R112, RZ ;  /* 0x000000706068723c */ /* 0x000fe200000418ff */
[----:B------:R-:W-:Y:S01]  /*4920*/  MUFU.EX2 R153, R153 ;  /* 0x0000009900997308 */ /* 0x000fe20000000800 */
[----:B------:R-:W-:-:S06]  /*4930*/  FADD.FTZ R155, R2, R155 ;  /* 0x0000009b029b7221 */ /* 0x000fcc0000010000 */
[----:B------:R-:W-:Y:S01]  /*4940*/  HMMA.16816.F32.BF16 R120, R96, R132, RZ ;  /* 0x000000846078723c */ /* 0x000fe200000418ff */
[----:B------:R-:W4:Y:S01]  /*4950*/  MUFU.EX2 R0, R0 ;  /* 0x0000000000007308 */ /* 0x000f220000000800 */
[----:B--2---:R-:W-:Y:S01]  /*4960*/  F2FP.BF16.PACK_AB R9, R150, R161 ;  /* 0x000000a19609723e */ /* 0x004fe200000010ff */
[----:B------:R-:W-:-:S04]  /*4970*/  FADD.FTZ R161, R161, R162 ;  /* 0x000000a2a1a17221 */ /* 0x000fc80000010000 */
[----:B------:R-:W-:Y:S01]  /*4980*/  FADD.FTZ R150, R150, R161 ;  /* 0x000000a196967221 */ /* 0x000fe20000010000 */
[----:B------:R-:W-:Y:S01]  /*4990*/  HMMA.16816.F32.BF16 R52, R96, R60, RZ ;  /* 0x0000003c6034723c */ /* 0x000fe200000418ff */
[----:B------:R-:W-:Y:S01]  /*49a0*/  MUFU.EX2 R168, R168 ;  /* 0x000000a800a87308 */ /* 0x000fe20000000800 */
[----:B-1----:R-:W-:Y:S02]  /*49b0*/  FMNMX.FTZ R152, R152, R59, !PT ;  /* 0x0000003b98987209 */ /* 0x002fe40007810000 */
[----:B---3--:R-:W-:-:S03]  /*49c0*/  FMNMX.FTZ R3, R56, R57, !PT ;  /* 0x0000003938037209 */ /* 0x008fc60007810000 */
[----:B------:R-:W1:Y:S01]  /*49d0*/  SHFL.BFLY PT, R125, R152, 0x1, 0x1f ;  /* 0x0c201f00987d7f89 */ /* 0x000e6200000e0000 */
[----:B------:R-:W-:Y:S01]  /*49e0*/  HMMA.16816.F32.BF16 R68, R96, R76, RZ ;  /* 0x0000004c6044723c */ /* 0x000fe200000418ff */
[----:B----4-:R-:W-:Y:S01]  /*49f0*/  F2FP.BF16.PACK_AB R11, R0, R153 ;  /* 0x00000099000b723e */ /* 0x010fe200000010ff */
[----:B------:R-:W2:Y:S01]  /*4a00*/  MUFU.EX2 R173, R173 ;  /* 0x000000ad00ad7308 */ /* 0x000ea20000000800 */
[C---:B------:R-:W-:Y:S01]  /*4a10*/  FMUL.FTZ R200, R3.reuse, c[0x0][0x2d0] ;  /* 0x0000b40003c87a20 */ /* 0x040fe20000410000 */
[----:B------:R-:W-:Y:S01]  /*4a20*/  FSETP.NEU.FTZ.AND P0, PT, R3, -INF , PT ;  /* 0xff8000000300780b */ /* 0x000fe20003f1d000 */
[----:B------:R-:W-:-:S03]  /*4a30*/  FADD.FTZ R153, R153, R150 ;  /* 0x0000009699997221 */ /* 0x000fc60000010000 */
[----:B------:R-:W-:Y:S01]  /*4a40*/  HMMA.16816.F32.BF16 R84, R96, R4, RZ ;  /* 0x000000046054723c */ /* 0x000fe200000418ff */
[----:B------:R-:W-:Y:S01]  /*4a50*/  FSEL R200, R200, RZ, P0 ;  /* 0x000000ffc8c87208 */ /* 0x000fe20000000000 */
[----:B------:R-:W-:Y:S01]  /*4a60*/  MUFU.EX2 R170, R170 ;  /* 0x000000aa00aa7308 */ /* 0x000fe20000000800 */
[----:B------:R-:W-:-:S03]  /*4a70*/  FADD.FTZ R153, R0, R153 ;  /* 0x0000009900997221 */ /* 0x000fc60000010000 */
[--C-:B------:R-:W-:Y:S02]  /*4a80*/  FFMA.FTZ R181, R110, c[0x0][0x2d0], -R200.reuse ;  /* 0x0000b4006eb57a23 */ /* 0x100fe400000108c8 */
[C---:B------:R-:W-:Y:S01]  /*4a90*/  HMMA.16816.F32.BF16 R100, R96.reuse, R138, RZ ;  /* 0x0000008a6064723c */ /* 0x040fe200000418ff */
[--C-:B------:R-:W-:Y:S01]  /*4aa0*/  FFMA.FTZ R182, R111, c[0x0][0x2d0], -R200.reuse ;  /* 0x0000b4006fb67a23 */ /* 0x100fe200000108c8 */
[----:B------:R-:W3:Y:S01]  /*4ab0*/  MUFU.EX2 R237, R237 ;  /* 0x000000ed00ed7308 */ /* 0x000ee20000000800 */
[--C-:B------:R-:W-:Y:S01]  /*4ac0*/  FFMA.FTZ R183, R109, c[0x0][0x2d0], -R200.reuse ;  /* 0x0000b4006db77a23 */ /* 0x100fe200000108c8 */
[----:B--2---:R-:W-:Y:S01]  /*4ad0*/  F2FP.BF16.PACK_AB R56, R173, R168 ;  /* 0x000000a8ad38723e */ /* 0x004fe200000010ff */
[--C-:B------:R-:W-:Y:S01]  /*4ae0*/  FFMA.FTZ R184, R95, c[0x0][0x2d0], -R200.reuse ;  /* 0x0000b4005fb87a23 */ /* 0x100fe200000108c8 */
[----:B-1----:R-:W-:Y:S02]  /*4af0*/  FMNMX.FTZ R152, R152, R125, !PT ;  /* 0x0000007d98987209 */ /* 0x002fe40007810000 */
[----:B------:R-:W-:Y:S01]  /*4b00*/  HMMA.16816.F32.BF16 R116, R96, R114, RZ ;  /* 0x000000726074723c */ /* 0x000fe200000418ff */
[----:B------:R-:W-:Y:S01]  /*4b10*/  FFMA.FTZ R192, R93, c[0x0][0x2d0], -R200 ;  /* 0x0000b4005dc07a23 */ /* 0x000fe200000108c8 */
[----:B------:R-:W-:Y:S01]  /*4b20*/  MUFU.EX2 R181, R181 ;  /* 0x000000b500b57308 */ /* 0x000fe20000000800 */
[C---:B------:R-:W-:Y:S01]  /*4b30*/  FSETP.NEU.FTZ.AND P0, PT, R152.reuse, -INF , PT ;  /* 0xff8000009800780b */ /* 0x040fe20003f1d000 */
[----:B------:R-:W-:-:S02]  /*4b40*/  FMUL.FTZ R201, R152, c[0x0][0x2d0] ;  /* 0x0000b40098c97a20 */ /* 0x000fc40000410000 */
[--C-:B------:R-:W-:Y:S02]  /*4b50*/  FFMA.FTZ R195, R91, c[0x0][0x2d0], -R200.reuse ;  /* 0x0000b4005bc37a23 */ /* 0x100fe400000108c8 */
[C---:B------:R-:W-:Y:S01]  /*4b60*/  HMMA.16816.F32.BF16 R128, R96.reuse, R134, RZ ;  /* 0x000000866080723c */ /* 0x040fe200000418ff */
[----:B------:R-:W-:Y:S01]  /*4b70*/  FSEL R201, R201, RZ, P0 ;  /* 0x000000ffc9c97208 */ /* 0x000fe20000000000 */
[----:B------:R-:W1:Y:S01]  /*4b80*/  MUFU.EX2 R182, R182 ;  /* 0x000000b600b67308 */ /* 0x000e620000000800 */
[----:B---3--:R-:W-:Y:S01]  /*4b90*/  F2FP.BF16.PACK_AB R58, R237, R170 ;  /* 0x000000aaed3a723e */ /* 0x008fe200000010ff */
[----:B------:R-:W-:Y:S01]  /*4ba0*/  FFMA.FTZ R194, R89, c[0x0][0x2d0], -R200 ;  /* 0x0000b40059c27a23 */ /* 0x000fe200000108c8 */
[----:B------:R-:W-:Y:S01]  /*4bb0*/  PLOP3.LUT P0, PT, PT, PT, UP1, 0x40, 0x0 ;  /* 0x000000000000781c */ /* 0x000fe20003f0e818 */
[--C-:B------:R-:W-:Y:S02]  /*4bc0*/  FFMA.FTZ R185, R108, c[0x0][0x2d0], -R201.reuse ;  /* 0x0000b4006cb97a23 */ /* 0x100fe400000108c9 */
[----:B------:R-:W-:Y:S01]  /*4bd0*/  HMMA.16816.F32.BF16 R64, R96, R62, RZ ;  /* 0x0000003e6040723c */ /* 0x000fe200000418ff */
[--C-:B------:R-:W-:Y:S01]  /*4be0*/  FFMA.FTZ R188, R94, c[0x0][0x2d0], -R201.reuse ;  /* 0x0000b4005ebc7a23 */ /* 0x100fe200000108c9 */
[----:B------:R-:W-:Y:S01]  /*4bf0*/  MUFU.EX2 R183, R183 ;  /* 0x000000b700b77308 */ /* 0x000fe20000000800 */
[----:B------:R-:W-:-:S02]  /*4c00*/  FFMA.FTZ R191, R92, c[0x0][0x2d0], -R201 ;  /* 0x0000b4005cbf7a23 */ /* 0x000fc400000108c9 */
[--C-:B------:R-:W-:Y:S02]  /*4c10*/  FFMA.FTZ R190, R90, c[0x0][0x2d0], -R201.reuse ;  /* 0x0000b4005abe7a23 */ /* 0x100fe400000108c9 */
[----:B------:R-:W-:Y:S01]  /*4c20*/  FFMA.FTZ R193, R73, c[0x0][0x2d0], -R200 ;  /* 0x0000b40049c17a23 */ /* 0x000fe200000108c8 */
[C---:B------:R-:W-:Y:S01]  /*4c30*/  HMMA.16816.F32.BF16 R80, R96.reuse, R78, RZ ;  /* 0x0000004e6050723c */ /* 0x040fe200000418ff */
[--C-:B------:R-:W-:Y:S01]  /*4c40*/  FFMA.FTZ R199, R88, c[0x0][0x2d0], -R201.reuse ;  /* 0x0000b40058c77a23 */ /* 0x100fe200000108c9 */
[----:B------:R-:W2:Y:S01]  /*4c50*/  MUFU.EX2 R184, R184 ;  /* 0x000000b800b87308 */ /* 0x000ea20000000800 */
[----:B-1----:R-:W-:Y:S01]  /*4c60*/  F2FP.BF16.PACK_AB R92, R182, R181 ;  /* 0x000000b5b65c723e */ /* 0x002fe200000010ff */
[--C-:B------:R-:W-:Y:S02]  /*4c70*/  FFMA.FTZ R196, R72, c[0x0][0x2d0], -R201.reuse ;  /* 0x0000b40048c47a23 */ /* 0x100fe400000108c9 */
[--C-:B------:R-:W-:Y:S02]  /*4c80*/  FFMA.FTZ R197, R74, c[0x0][0x2d0], -R201.reuse ;  /* 0x0000b4004ac57a23 */ /* 0x100fe400000108c9 */
[----:B------:R-:W-:Y:S01]  /*4c90*/  HMMA.16816.F32.BF16 R96, R96, R6, RZ ;  /* 0x000000066060723c */ /* 0x000fe200000418ff */
[----:B------:R-:W-:Y:S01]  /*4ca0*/  FFMA.FTZ R198, R75, c[0x0][0x2d0], -R201 ;  /* 0x0000b4004bc67a23 */ /* 0x000fe200000108c9 */
[----:B------:R-:W-:Y:S01]  /*4cb0*/  MUFU.EX2 R185, R185 ;  /* 0x000000b900b97308 */ /* 0x000fe20000000800 */
[----:B------:R-:W-:-:S02]  /*4cc0*/  FADD.FTZ R182, R181, R182 ;  /* 0x000000b6b5b67221 */ /* 0x000fc40000010000 */
[----:B------:R-:W-:Y:S02]  /*4cd0*/  FFMA.FTZ R233, R176, c[0x0][0x2d0], -R200 ;  /* 0x0000b400b0e97a23 */ /* 0x000fe400000108c8 */
[----:B------:R-:W-:Y:S01]  /*4ce0*/  FFMA.FTZ R231, R189, c[0x0][0x2d0], -R201 ;  /* 0x0000b400bde77a23 */ /* 0x000fe200000108c9 */
[C---:B------:R-:W-:Y:S01]  /*4cf0*/  HMMA.16816.F32.BF16 R144, R8.reuse, R156, R144 ;  /* 0x0000009c0890723c */ /* 0x040fe20000041890 */
[----:B------:R-:W-:Y:S01]  /*4d00*/  FADD.FTZ R168, R168, R155 ;  /* 0x0000009ba8a87221 */ /* 0x000fe20000010000 */
[----:B------:R-:W1:Y:S01]  /*4d10*/  MUFU.EX2 R188, R188 ;  /* 0x000000bc00bc7308 */ /* 0x000e620000000800 */
[C---:B--2---:R-:W-:Y:S01]  /*4d20*/  F2FP.BF16.PACK_AB R94, R184.reuse, R183 ;  /* 0x000000b7b85e723e */ /* 0x044fe200000010ff */
[----:B------:R-:W-:Y:S02]  /*4d30*/  FADD.FTZ R183, R183, R182 ;  /* 0x000000b6b7b77221 */ /* 0x000fe40000010000 */
[----:B------:R-:W-:Y:S02]  /*4d40*/  FADD.FTZ R173, R173, R168 ;  /* 0x000000a8adad7221 */ /* 0x000fe40000010000 */
[----:B------:R-:W-:Y:S01]  /*4d50*/  HMMA.16816.F32.BF16 R104, R8, R48, R104 ;  /* 0x000000300868723c */ /* 0x000fe20000041868 */
[----:B------:R-:W-:Y:S01]  /*4d60*/  FADD.FTZ R183, R184, R183 ;  /* 0x000000b7b8b77221 */ /* 0x000fe20000010000 */
[----:B------:R-:W-:Y:S01]  /*4d70*/  MUFU.EX2 R191, R191 ;  /* 0x000000bf00bf7308 */ /* 0x000fe20000000800 */
[----:B------:R-:W-:-:S04]  /*4d80*/  FADD.FTZ R170, R170, R173 ;  /* 0x000000adaaaa7221 */ /* 0x000fc80000010000 */
[----:B------:R-:W-:Y:S01]  /*4d90*/  FADD.FTZ R237, R237, R170 ;  /* 0x000000aaeded7221 */ /* 0x000fe20000010000 */
[----:B------:R-:W-:Y:S02]  /*4da0*/  HMMA.16816.F32.BF16 R120, R8, R44, R120 ;  /* 0x0000002c0878723c */ /* 0x000fe40000041878 */
[----:B------:R-:W2:Y:S01]  /*4db0*/  MUFU.EX2 R190, R190 ;  /* 0x000000be00be7308 */ /* 0x000ea20000000800 */
[----:B-1----:R-:W-:Y:S01]  /*4dc0*/  F2FP.BF16.PACK_AB R93, R188, R185 ;  /* 0x000000b9bc5d723e */ /* 0x002fe200000010ff */
[----:B------:R-:W-:-:S04]  /*4dd0*/  FADD.FTZ R188, R185, R188 ;  /* 0x000000bcb9bc7221 */ /* 0x000fc80000010000 */
[C---:B------:R-:W-:Y:S02]  /*4de0*/  HMMA.16816.F32.BF16 R52, R8.reuse, R40, R52 ;  /* 0x000000280834723c */ /* 0x040fe40000041834 */
[----:B------:R-:W-:Y:S06]  /*4df0*/  MUFU.EX2 R172, R172 ;  /* 0x000000ac00ac7308 */ /* 0x000fec0000000800 */
[----:B------:R-:W-:Y:S02]  /*4e00*/  HMMA.16816.F32.BF16 R68, R8, R36, R68 ;  /* 0x000000240844723c */ /* 0x000fe40000041844 */
[----:B------:R-:W1:Y:S01]  /*4e10*/  MUFU.EX2 R175, R175 ;  /* 0x000000af00af7308 */ /* 0x000e620000000800 */
[----:B--2---:R-:W-:Y:S01]  /*4e20*/  F2FP.BF16.PACK_AB R95, R190, R191 ;  /* 0x000000bfbe5f723e */ /* 0x004fe200000010ff */
[----:B------:R-:W-:-:S04]  /*4e30*/  FADD.FTZ R191, R191, R188 ;  /* 0x000000bcbfbf7221 */ /* 0x000fc80000010000 */
[C---:B------:R-:W-:Y:S01]  /*4e40*/  HMMA.16816.F32.BF16 R84, R8.reuse, R32, R84 ;  /* 0x000000200854723c */ /* 0x040fe20000041854 */
[----:B------:R-:W-:Y:S01]  /*4e50*/  FADD.FTZ R190, R190, R191 ;  /* 0x000000bfbebe7221 */ /* 0x000fe20000010000 */
[----:B------:R-:W-:Y:S06]  /*4e60*/  MUFU.EX2 R174, R174 ;  /* 0x000000ae00ae7308 */ /* 0x000fec0000000800 */
[----:B------:R-:W-:Y:S02]  /*4e70*/  HMMA.16816.F32.BF16 R100, R8, R158, R100 ;  /* 0x0000009e0864723c */ /* 0x000fe40000041864 */
[----:B------:R-:W2:Y:S01]  /*4e80*/  MUFU.EX2 R235, R235 ;  /* 0x000000eb00eb7308 */ /* 0x000ea20000000800 */
[----:B-1----:R-:W-:Y:S01]  /*4e90*/  F2FP.BF16.PACK_AB R57, R175, R172 ;  /* 0x000000acaf39723e */ /* 0x002fe200000010ff */
[----:B------:R-:W-:-:S04]  /*4ea0*/  FADD.FTZ R172, R172, R153 ;  /* 0x00000099acac7221 */ /* 0x000fc80000010000 */
[C---:B------:R-:W-:Y:S01]  /*4eb0*/  HMMA.16816.F32.BF16 R116, R8.reuse, R50, R116 ;  /* 0x000000320874723c */ /* 0x040fe20000041874 */
[----:B------:R-:W-:Y:S01]  /*4ec0*/  FADD.FTZ R175, R175, R172 ;  /* 0x000000acafaf7221 */ /* 0x000fe20000010000 */
[----:B------:R-:W-:Y:S06]  /*4ed0*/  MUFU.EX2 R192, R192 ;  /* 0x000000c000c07308 */ /* 0x000fec0000000800 */
[----:B------:R-:W-:Y:S01]  /*4ee0*/  HMMA.16816.F32.BF16 R128, R8, R46, R128 ;  /* 0x0000002e0880723c */ /* 0x000fe20000041880 */
[----:B--2---:R-:W-:Y:S01]  /*4ef0*/  F2FP.BF16.PACK_AB R59, R235, R174 ;  /* 0x000000aeeb3b723e */ /* 0x004fe200000010ff */
[----:B------:R-:W1:Y:S01]  /*4f00*/  MUFU.EX2 R195, R195 ;  /* 0x000000c300c37308 */ /* 0x000e620000000800 */
[----:B------:R-:W-:-:S05]  /*4f10*/  FADD.FTZ R174, R174, R175 ;  /* 0x000000afaeae7221 */ /* 0x000fca0000010000 */
[C---:B------:R-:W-:Y:S01]  /*4f20*/  HMMA.16816.F32.BF16 R64, R8.reuse, R42, R64 ;  /* 0x0000002a0840723c */ /* 0x040fe20000041840 */
[----:B------:R-:W-:Y:S01]  /*4f30*/  FADD.FTZ R235, R235, R174 ;  /* 0x000000aeebeb7221 */ /* 0x000fe20000010000 */
[----:B------:R-:W-:Y:S06]  /*4f40*/  MUFU.EX2 R194, R194 ;  /* 0x000000c200c27308 */ /* 0x000fec0000000800 */
[C---:B------:R-:W-:Y:S02]  /*4f50*/  HMMA.16816.F32.BF16 R80, R8.reuse, R38, R80 ;  /* 0x000000260850723c */ /* 0x040fe40000041850 */
[----:B------:R-:W-:Y:S06]  /*4f60*/  MUFU.EX2 R193, R193 ;  /* 0x000000c100c17308 */ /* 0x000fec0000000800 */
[----:B------:R-:W-:Y:S01]  /*4f70*/  HMMA.16816.F32.BF16 R96, R8, R34, R96 ;  /* 0x000000220860723c */ /* 0x000fe20000041860 */
[----:B------:R-:W2:Y:S01]  /*4f80*/  LDSM.16.MT88.4 R8, [R212+0x2100] ;  /* 0x00210000d408783b */ /* 0x000ea20000004200 */
[----:B------:R-:W-:Y:S06]  /*4f90*/  MUFU.EX2 R199, R199 ;  /* 0x000000c700c77308 */ /* 0x000fec0000000800 */
[C---:B------:R-:W-:Y:S02]  /*4fa0*/  HMMA.16816.F32.BF16 R108, R92.reuse, R112, RZ ;  /* 0x000000705c6c723c */ /* 0x040fe400000418ff */
[----:B------:R-:W3:Y:S06]  /*4fb0*/  MUFU.EX2 R196, R196 ;  /* 0x000000c400c47308 */ /* 0x000eec0000000800 */
[C---:B------:R-:W-:Y:S02]  /*4fc0*/  HMMA.16816.F32.BF16 R124, R92.reuse, R132, RZ ;  /* 0x000000845c7c723c */ /* 0x040fe400000418ff */
[----:B------:R-:W-:Y:S06]  /*4fd0*/  MUFU.EX2 R197, R197 ;  /* 0x000000c500c57308 */ /* 0x000fec0000000800 */
[----:B------:R-:W-:Y:S02]  /*4fe0*/  HMMA.16816.F32.BF16 R88, R92, R4, RZ ;  /* 0x000000045c58723c */ /* 0x000fe400000418ff */
[----:B------:R-:W4:Y:S05]  /*4ff0*/  MUFU.EX2 R198, R198 ;  /* 0x000000c600c67308 */ /* 0x000f2a0000000800 */
[----:B-1----:R-:W-:Y:S01]  /*5000*/  F2FP.BF16.PACK_AB R4, R195, R192 ;  /* 0x000000c0c304723e */ /* 0x002fe200000010ff */
[----:B------:R-:W-:Y:S01]  /*5010*/  HMMA.16816.F32.BF16 R144, R56, R28, R144 ;  /* 0x0000001c3890723c */ /* 0x000fe20000041890 */
[----:B---3--:R-:W-:Y:S01]  /*5020*/  F2FP.BF16.PACK_AB R5, R196, R199 ;  /* 0x000000c7c405723e */ /* 0x008fe200000010ff */
[----:B------:R-:W-:Y:S01]  /*5030*/  FADD.FTZ R192, R192, R183 ;  /* 0x000000b7c0c07221 */ /* 0x000fe20000010000 */
[----:B------:R-:W-:Y:S01]  /*5040*/  MUFU.EX2 R233, R233 ;  /* 0x000000e900e97308 */ /* 0x000fe20000000800 */
[----:B------:R-:W-:-:S02]  /*5050*/  FADD.FTZ R199, R199, R190 ;  /* 0x000000bec7c77221 */ /* 0x000fc40000010000 */
[----:B------:R-:W-:Y:S02]  /*5060*/  FADD.FTZ R195, R195, R192 ;  /* 0x000000c0c3c37221 */ /* 0x000fe40000010000 */
[C---:B------:R-:W-:Y:S01]  /*5070*/  HMMA.16816.F32.BF16 R104, R56.reuse, R24, R104 ;  /* 0x000000183868723c */ /* 0x040fe20000041868 */
[----:B------:R-:W-:Y:S02]  /*5080*/  FADD.FTZ R196, R196, R199 ;  /* 0x000000c7c4c47221 */ /* 0x000fe40000010000 */
[----:B------:R-:W-:Y:S05]  /*5090*/  MUFU.EX2 R231, R231 ;  /* 0x000000e700e77308 */ /* 0x000fea0000000800 */
        /* <DEDUP_REMOVED lines=36> */
[----:B------:R-:W-:Y:S01]  /*52e0*/  FFMA.FTZ R40, R177, c[0x0][0x2d0], -R200 ;  /* 0x0000b400b1287a23 */ /* 0x000fe200000108c8 */
[C---:B------:R-:W-:Y:S05]  /*52f0*/  HMMA.16816.F32.BF16 R72, R4.reuse, R36, R72 ;  /* 0x000000240448723c */ /* 0x040fea0000041848 */
[----:B------:R-:W2:Y:S02]  /*5300*/  MUFU.EX2 R33, R33 ;  /* 0x0000002100217308 */ /* 0x000ea40000000800 */
[----:B------:R-:W-:Y:S01]  /*5310*/  FFMA.FTZ R36, R187, c[0x0][0x2d0], -R201 ;  /* 0x0000b400bb247a23 */ /* 0x000fe200000108c9 */
[C---:B------:R-:W-:Y:S05]  /*5320*/  HMMA.16816.F32.BF16 R140, R4.reuse, R156, R140 ;  /* 0x0000009c048c723c */ /* 0x040fea000004188c */
[----:B------:R-:W3:Y:S03]  /*5330*/  MUFU.EX2 R40, R40 ;  /* 0x0000002800287308 */ /* 0x000ee60000000800 */
[C---:B------:R-:W-:Y:S05]  /*5340*/  HMMA.16816.F32.BF16 R136, R4.reuse, R158, R136 ;  /* 0x0000009e0488723c */ /* 0x040fea0000041888 */
[----:B------:R-:W4:Y:S03]  /*5350*/  MUFU.EX2 R36, R36 ;  /* 0x0000002400247308 */ /* 0x000f260000000800 */
[C---:B------:R-:W-:Y:S08]  /*5360*/  HMMA.16816.F32.BF16 R112, R4.reuse, R50, R112 ;  /* 0x000000320470723c */ /* 0x040ff00000041870 */
        /* <DEDUP_REMOVED lines=41> */
.L_x_1828:
[----:B------:R-:W-:Y:S02]  /*5600*/  UISETP.NE.AND UP0, UPT, UR12, 0x1, UPT ;  /* 0x000000010c00788c */ /* 0x000fe4000bf05270 */
[----:B------:R-:W-:Y:S02]  /*5610*/  ULDC.64 UR4, c[0x0][0x330] ;  /* 0x0000cc0000047ab9 */ /* 0x000fe40000000a00 */
[----:B------:R-:W-:-:S07]  /*5620*/  UIMAD.WIDE.U32 UR16, UR14, UR4, URZ ;  /* 0x000000040e1072a5 */ /* 0x000fce000f8e003f */
[----:B------:R-:W-:Y:S02]  /*5630*/  @UP0 UMOV UR15, UR17 ;  /* 0x00000011000f0c82 */ /* 0x000fe40008000000 */
[----:B------:R-:W-:Y:S02]  /*5640*/  @UP0 USHF.R.U32.HI UR14, URZ, UR5, UR15 ;  /* 0x000000053f0e0299 */ /* 0x000fe4000801160f */
.L_x_1829:
[----:B------:R-:W-:Y:S02]  /*5650*/  ULDC UR4, c[0x0][0x32c] ;  /* 0x0000cb0000047ab9 */ /* 0x000fe40000000800 */
[----:B------:R-:W-:-:S04]  /*5660*/  UIMAD UR4, UR14, UR12, UR4 ;  /* 0x0000000c0e0472a4 */ /* 0x000fc8000f8e0204 */
[----:B------:R-:W-:-:S04]  /*5670*/  UISETP.LT.AND UP0, UPT, UR13, UR4, UPT ;  /* 0x000000040d00728c */ /* 0x000fc8000bf01270 */
[----:B------:R-:W-:-:S03]  /*5680*/  USEL UR13, UR13, UR4, UP0 ;  /* 0x000000040d0d7287 */ /* 0x000fc60008000000 */
.L_x_1827:
        /* <DEDUP_REMOVED lines=20> */
.L_x_1849:
        /* <DEDUP_REMOVED lines=16> */
[----:B------:R-:W-:Y:S02]  /*58d0*/  IMAD R3, R3, c[0x0][0x208], RZ ;  /* 0x0000820003037a24 */ /* 0x000fe400078e02ff */
[----:B------:R-:W-:Y:S02]  /*58e0*/  @!P3 IMAD.MOV.U32 R9, RZ, RZ, c[0x0][0x208] ;  /* 0x00008200ff09b624 */ /* 0x000fe400078e00ff */
[----:B------:R-:W-:Y:S02]  /*58f0*/  IMAD R3, R230, c[0x0][0x20c], R3 ;  /* 0x00008300e6037a24 */ /* 0x000fe400078e0203 */
[----:B------:R-:W-:Y:S02]  /*5900*/  @!P3 IMAD.MOV.U32 R4, RZ, RZ, c[0x0][0x20c] ;  /* 0x00008300ff04b624 */ /* 0x000fe400078e00ff */
[----:B------:R-:W-:Y:S02]  /*5910*/  IMAD.IADD R3, R7, 0x1, R3 ;  /* 0x0000000107037824 */ /* 0x000fe400078e0203 */
[----:B------:R-:W-:Y:S04]  /*5920*/  IMAD.WIDE.U32 R6, R6, 0x30, RZ ;  /* 0x0000003006067825 */ /* 0x000fe800078e00ff */
[----:B------:R-:W-:Y:S01]  /*5930*/  IMAD R3, R3, 0x30, RZ ;  /* 0x0000003003037824 */ /* 0x000fe200078e02ff */
[-C--:B------:R-:W-:Y:S02]  /*5940*/  IADD3 R5, P2, R220, R6.reuse, RZ ;  /* 0x00000006dc057210 */ /* 0x080fe40007f5e0ff */
[-C--:B------:R-:W-:Y:S01]  /*5950*/  @!P3 LEA R11, P0, R9, R6.reuse, 0x5 ;  /* 0x00000006090bb211 */ /* 0x080fe200078028ff */
[----:B------:R-:W-:Y:S01]  /*5960*/  IMAD.IADD R3, R7, 0x1, R3 ;  /* 0x0000000107037824 */ /* 0x000fe200078e0203 */
[-C--:B------:R-:W-:Y:S04]  /*5970*/  IADD3 R7, P1, R239, R6.reuse, RZ ;  /* 0x00000006ef077210 */ /* 0x080fe80007f3e0ff */
[----:B------:R-:W-:Y:S01]  /*5980*/  @!P3 LEA.HI.X R9, R9, R3, R4, 0x5, P0 ;  /* 0x000000030909b211 */ /* 0x000fe200000f2c04 */
[----:B------:R-:W-:Y:S01]  /*5990*/  IMAD.X R4, R3, 0x1, R227, P2 ;  /* 0x0000000103047824 */ /* 0x000fe200010e06e3 */
[----:B------:R-:W-:Y:S02]  /*59a0*/  LEA R14, P2, R5, c[0x0][0x1f8], 0x1 ;  /* 0x00007e00050e7a11 */ /* 0x000fe400078408ff */
[----:B------:R-:W-:Y:S01]  /*59b0*/  IADD3 R8, P0, R236, R6, RZ ;  /* 0x00000006ec087210 */ /* 0x000fe20007f1e0ff */
[----:B------:R-:W-:Y:S01]  /*59c0*/  IMAD.X R6, R3, 0x1, R238, P1 ;  /* 0x0000000103067824 */ /* 0x000fe200008e06ee */
[----:B------:R-:W-:Y:S02]  /*59d0*/  LEA.HI.X R15, R5, c[0x0][0x1fc], R4, 0x1, P2 ;  /* 0x00007f00050f7a11 */ /* 0x000fe400010f0c04 */
[----:B------:R-:W-:Y:S01]  /*59e0*/  LEA R12, P1, R7, c[0x0][0x1f8], 0x1 ;  /* 0x00007e00070c7a11 */ /* 0x000fe200078208ff */
[----:B------:R-:W-:Y:S01]  /*59f0*/  IMAD.X R3, R3, 0x1, R234, P0 ;  /* 0x0000000103037824 */ /* 0x000fe200000e06ea */
[C---:B------:R-:W-:Y:S01]  /*5a00*/  LEA R16, P0, R8.reuse, c[0x0][0x1f8], 0x1 ;  /* 0x00007e0008107a11 */ /* 0x040fe200078008ff */
[----:B------:R-:W-:Y:S01]  /*5a10*/  @!PT LDS RZ, [RZ] ;  /* 0x00000000fffff984 */ /* 0x000fe20000000800 */
[----:B------:R-:W-:Y:S01]  /*5a20*/  @!PT LDS RZ, [RZ] ;  /* 0x00000000fffff984 */ /* 0x000fe20000000800 */
[----:B------:R-:W-:Y:S01]  /*5a30*/  @!PT LDS RZ, [RZ] ;  /* 0x00000000fffff984 */ /* 0x000fe20000000800 */
[----:B------:R4:W-:Y:S01]  /*5a40*/  LDGSTS.E.BYPASS.LTC128B.128 [R218+0x100], [R14.64], !P6 ;  /* 0x001000000eda7fae */ /* 0x0009e2000f101d4a */
[----:B------:R-:W-:Y:S02]  /*5a50*/  LEA.HI.X R13, R7, c[0x0][0x1fc], R6, 0x1, P1 ;  /* 0x00007f00070d7a11 */ /* 0x000fe400008f0c06 */
[C---:B------:R-:W-:Y:S02]  /*5a60*/  @!P3 IADD3 R4, P2, R11.reuse, R220, RZ ;  /* 0x000000dc0b04b210 */ /* 0x040fe40007f5e0ff */
[----:B------:R-:W-:Y:S01]  /*5a70*/  LEA.HI.X R17, R8, c[0x0][0x1fc], R3, 0x1, P0 ;  /* 0x00007f0008117a11 */ /* 0x000fe200000f0c03 */
[----:B------:R4:W-:Y:S01]  /*5a80*/  LDGSTS.E.BYPASS.LTC128B.128 [R218+0xd00], [R12.64], !P5 ;  /* 0x00d000000cda7fae */ /* 0x0009e2000e901d4a */
[----:B------:R-:W-:Y:S01]  /*5a90*/  @!P3 IADD3 R3, P1, R11, R239, RZ ;  /* 0x000000ef0b03b210 */ /* 0x000fe20007f3e0ff */
[----:B------:R-:W-:Y:S01]  /*5aa0*/  @!P3 IMAD.X R5, R9, 0x1, R227, P2 ;  /* 0x000000010905b824 */ /* 0x000fe200010e06e3 */
[C---:B------:R-:W-:Y:S02]  /*5ab0*/  @!P3 LEA R20, P2, R4.reuse, c[0x0][0x1f8], 0x1 ;  /* 0x00007e000414ba11 */ /* 0x040fe400078408ff */
[----:B------:R4:W-:Y:S01]  /*5ac0*/  LDGSTS.E.BYPASS.LTC128B.128 [R218+0x1900], [R16.64], !P4 ;  /* 0x0190000010da7fae */ /* 0x0009e2000e101d4a */
[----:B------:R-:W-:Y:S01]  /*5ad0*/  @!P3 IADD3 R11, P0, R11, R236, RZ ;  /* 0x000000ec0b0bb210 */ /* 0x000fe20007f1e0ff */
[----:B------:R-:W-:Y:S01]  /*5ae0*/  @!P3 IMAD.X R6, R9, 0x1, R238, P1 ;  /* 0x000000010906b824 */ /* 0x000fe200008e06ee */
        /* <DEDUP_REMOVED lines=9> */
.L_x_1831:
        /* <DEDUP_REMOVED lines=13> */
[----:B------:R-:W-:Y:S07]  /*5c50*/  LDSM.16.M88.4 R164, [R213+0x6900] ;  /* 0x00690000d5a4783b */ /* 0x000fee0000000200 */
[-C--:B------:R-:W-:Y:S08]  /*5c60*/  HMMA.16816.F32.BF16 R36, R152, R168.reuse, RZ ;  /* 0x000000a89824723c */ /* 0x080ff000000418ff */
[C---:B------:R-:W-:Y:S08]  /*5c70*/  HMMA.16816.F32.BF16 R40, R160.reuse, R168, RZ ;  /* 0x000000a8a028723c */ /* 0x040ff000000418ff */
[-C--:B------:R-:W-:Y:S01]  /*5c80*/  HMMA.16816.F32.BF16 R44, R160, R170.reuse, RZ ;  /* 0x000000aaa02c723c */ /* 0x080fe200000418ff */
[----:B------:R-:W-:Y:S07]  /*5c90*/  LDSM.16.M88.4 R160, [R216+0x3900] ;  /* 0x00390000d8a0783b */ /* 0x000fee0000000200 */
[----:B------:R-:W-:Y:S01]  /*5ca0*/  HMMA.16816.F32.BF16 R48, R152, R170, RZ ;  /* 0x000000aa9830723c */ /* 0x000fe200000418ff */
[----:B------:R-:W1:Y:S07]  /*5cb0*/  LDSM.16.M88.4 R152, [R216+0x3500] ;  /* 0x00350000d898783b */ /* 0x000e6e0000000200 */
[-C--:B------:R-:W-:Y:S01]  /*5cc0*/  HMMA.16816.F32.BF16 R4, R172, R176.reuse, R4 ;  /* 0x000000b0ac04723c */ /* 0x080fe20000041804 */
[----:B------:R-:W3:Y:S07]  /*5cd0*/  LDSM.16.M88.4 R168, [R209] ;  /* 0x00000000d1a8783b */ /* 0x000eee0000000200 */
        /* <DEDUP_REMOVED lines=14> */
[----:B------:R-:W5:Y:S07]  /*5dc0*/  LDSM.16.M88.4 R172, [R208] ;  /* 0x00000000d0ac783b */ /* 0x000f6e0000000200 */
[-C--:B--2---:R-:W-:Y:S01]  /*5dd0*/  HMMA.16816.F32.BF16 R4, R156, R192.reuse, R4 ;  /* 0x000000c09c04723c */ /* 0x084fe20000041804 */
[----:B------:R-:W-:Y:S07]  /*5de0*/  LDSM.16.M88.4 R188, [R213+0x9900] ;  /* 0x00990000d5bc783b */ /* 0x000fee0000000200 */
        /* <DEDUP_REMOVED lines=12> */
[----:B------:R-:W-:Y:S01]  /*5eb0*/  HMMA.16816.F32.BF16 R48, R156, R162, R48 ;  /* 0x000000a29c30723c */ /* 0x000fe20000041830 */
[----:B------:R-:W1:Y:S07]  /*5ec0*/  LDSM.16.M88.4 R156, [R216+0x3d00] ;  /* 0x003d0000d89c783b */ /* 0x000e6e0000000200 */
[-C--:B---3--:R-:W-:Y:S01]  /*5ed0*/  HMMA.16816.F32.BF16 R4, R164, R168.reuse, R4 ;  /* 0x000000a8a404723c */ /* 0x088fe20000041804 */
[----:B------:R-:W2:Y:S07]  /*5ee0*/  LDSM.16.M88.4 R160, [R217+0x9900] ;  /* 0x00990000d9a0783b */ /* 0x000eae0000000200 */
[C---:B----4-:R-:W-:Y:S08]  /*5ef0*/  HMMA.16816.F32.BF16 R8, R176.reuse, R168, R8 ;  /* 0x000000a8b008723c */ /* 0x050ff00000041808 */
[-C--:B------:R-:W-:Y:S08]  /*5f00*/  HMMA.16816.F32.BF16 R12, R176, R170.reuse, R12 ;  /* 0x000000aab00c723c */ /* 0x080ff0000004180c */
[C---:B------:R-:W-:Y:S01]  /*5f10*/  HMMA.16816.F32.BF16 R16, R164.reuse, R170, R16 ;  /* 0x000000aaa410723c */ /* 0x040fe20000041810 */
[----:B------:R-:W3:Y:S07]  /*5f20*/  LDSM.16.M88.4 R168, [R216+0x4500] ;  /* 0x00450000d8a8783b */ /* 0x000eee0000000200 */
[-C--:B-----5:R-:W-:Y:S08]  /*5f30*/  HMMA.16816.F32.BF16 R20, R164, R172.reuse, R20 ;  /* 0x000000aca414723c */ /* 0x0a0ff00000041814 */
[C---:B------:R-:W-:Y:S08]  /*5f40*/  HMMA.16816.F32.BF16 R24, R176.reuse, R172, R24 ;  /* 0x000000acb018723c */ /* 0x040ff00000041818 */
[-C--:B------:R-:W-:Y:S08]  /*5f50*/  HMMA.16816.F32.BF16 R28, R176, R174.reuse, R28 ;  /* 0x000000aeb01c723c */ /* 0x080ff0000004181c */
[C---:B------:R-:W-:Y:S01]  /*5f60*/  HMMA.16816.F32.BF16 R32, R164.reuse, R174, R32 ;  /* 0x000000aea420723c */ /* 0x040fe20000041820 */
[----:B------:R-:W-:Y:S07]  /*5f70*/  LDSM.16.M88.4 R172, [R213+0x8900] ;  /* 0x00890000d5ac783b */ /* 0x000fee0000000200 */
[-C--:B------:R-:W-:Y:S08]  /*5f80*/  HMMA.16816.F32.BF16 R36, R164, R180.reuse, R36 ;  /* 0x000000b4a424723c */ /* 0x080ff00000041824 */
[C---:B------:R-:W-:Y:S08]  /*5f90*/  HMMA.16816.F32.BF16 R40, R176.reuse, R180, R40 ;  /* 0x000000b4b028723c */ /* 0x040ff00000041828 */
[-C--:B------:R-:W-:Y:S01]  /*5fa0*/  HMMA.16816.F32.BF16 R44, R176, R182.reuse, R44 ;  /* 0x000000b6b02c723c */ /* 0x080fe2000004182c */
[----:B------:R-:W4:Y:S07]  /*5fb0*/  LDSM.16.M88.4 R176, [R206] ;  /* 0x00000000ceb0783b */ /* 0x000f2e0000000200 */
[----:B------:R-:W-:Y:S01]  /*5fc0*/  HMMA.16816.F32.BF16 R48, R164, R182, R48 ;  /* 0x000000b6a430723c */ /* 0x000fe20000041830 */
[----:B------:R-:W5:Y:S01]  /*5fd0*/  LDSM.16.M88.4 R164, [R204] ;  /* 0x00000000cca4783b */ /* 0x000f620000000200 */
[----:B------:R-:W-:Y:S06]  /*5fe0*/  DEPBAR.LE SB0, 0x0 ;  /* 0x000080000000791a */ /* 0x000fec0000000000 */
[-C--:B-1----:R-:W-:Y:S01]  /*5ff0*/  HMMA.16816.F32.BF16 R4, R152, R156.reuse, R4 ;  /* 0x0000009c9804723c */ /* 0x082fe20000041804 */
[----:B------:R-:W-:Y:S07]  /*6000*/  BAR.SYNC.DEFER_BLOCKING 0x0 ;  /* 0x0000000000007b1d */ /* 0x000fee0000010000 */
[C---:B--2---:R-:W-:Y:S08]  /*6010*/  HMMA.16816.F32.BF16 R8, R160.reuse, R156, R8 ;  /* 0x0000009ca008723c */ /* 0x044ff00000041808 */
        /* <DEDUP_REMOVED lines=9> */
[----:B------:R-:W-:Y:S08]  /*60b0*/  HMMA.16816.F32.BF16 R48, R152, R170, R48 ;  /* 0x000000aa9830723c */ /* 0x000ff00000041830 */
[-C--:B----4-:R-:W-:Y:S08]  /*60c0*/  HMMA.16816.F32.BF16 R4, R172, R176.reuse, R4 ;  /* 0x000000b0ac04723c */ /* 0x090ff00000041804 */
[C---:B------:R-:W-:Y:S08]  /*60d0*/  HMMA.16816.F32.BF16 R8, R188.reuse, R176, R8 ;  /* 0x000000b0bc08723c */ /* 0x040ff00000041808 */
[-C--:B------:R-:W-:Y:S08]  /*60e0*/  HMMA.16816.F32.BF16 R12, R188, R178.reuse, R12 ;  /* 0x000000b2bc0c723c */ /* 0x080ff0000004180c */
[C---:B------:R-:W-:Y:S08]  /*60f0*/  HMMA.16816.F32.BF16 R16, R172.reuse, R178, R16 ;  /* 0x000000b2ac10723c */ /* 0x040ff00000041810 */
[-C--:B------:R-:W-:Y:S08]  /*6100*/  HMMA.16816.F32.BF16 R20, R172, R192.reuse, R20 ;  /* 0x000000c0ac14723c */ /* 0x080ff00000041814 */
[C---:B------:R-:W-:Y:S08]  /*6110*/  HMMA.16816.F32.BF16 R24, R188.reuse, R192, R24 ;  /* 0x000000c0bc18723c */ /* 0x040ff00000041818 */
[-C--:B------:R-:W-:Y:S08]  /*6120*/  HMMA.16816.F32.BF16 R28, R188, R194.reuse, R28 ;  /* 0x000000c2bc1c723c */ /* 0x080ff0000004181c */
[C---:B------:R-:W-:Y:S08]  /*6130*/  HMMA.16816.F32.BF16 R32, R172.reuse, R194, R32 ;  /* 0x000000c2ac20723c */ /* 0x040ff00000041820 */
[-C--:B-----5:R-:W-:Y:S08]  /*6140*/  HMMA.16816.F32.BF16 R36, R172, R164.reuse, R36 ;  /* 0x000000a4ac24723c */ /* 0x0a0ff00000041824 */
[C---:B------:R-:W-:Y:S08]  /*6150*/  HMMA.16816.F32.BF16 R40, R188.reuse, R164, R40 ;  /* 0x000000a4bc28723c */ /* 0x040ff00000041828 */
[-C--:B------:R-:W-:Y:S08]  /*6160*/  HMMA.16816.F32.BF16 R44, R188, R166.reuse, R44 ;  /* 0x000000a6bc2c723c */ /* 0x080ff0000004182c */
[----:B------:R-:W-:Y:S01]  /*6170*/  HMMA.16816.F32.BF16 R48, R172, R166, R48 ;  /* 0x000000a6ac30723c */ /* 0x000fe20000041830 */
[----:B------:R-:W-:-:S07]  /*6180*/  @!P0 BRA `(.L_x_1832) ;  /* 0x000002f000008947 */ /* 0x000fce0003800000 */
[----:B------:R-:W-:Y:S02]  /*6190*/  IADD3 R152, R230, -0x1, RZ ;  /* 0xffffffffe6987810 */ /* 0x000fe40007ffe0ff */
[----:B------:R-:W-:Y:S02]  /*61a0*/  IADD3 R3, -R232, 0x30, RZ ;  /* 0x00000030e8037810 */ /* 0x000fe40007ffe1ff */
[----:B------:R-:W-:Y:S01]  /*61b0*/  SHF.R.S32.HI R149, RZ, 0x1f, R152 ;  /* 0x0000001fff957819 */ /* 0x000fe20000011498 */
[C---:B------:R-:W-:Y:S01]  /*61c0*/  IMAD.WIDE.U32 R162, R152.reuse, c[0x0][0x1e0], RZ ;  /* 0x0000780098a27a25 */ /* 0x040fe200078e00ff */
        /* <DEDUP_REMOVED lines=9> */
[C---:B------:R-:W-:Y:S01]  /*6260*/  @P1 IMAD.X R151, R149.reuse, 0x1, R229, P0 ;  /* 0x0000000195971824 */ /* 0x040fe200000e06e5 */
        /* <DEDUP_REMOVED lines=10> */
[----:B------:R-:W-:Y:S04]  /*6310*/  @P1 IADD3 R152, P2, R201, R162, RZ ;  /* 0x000000a2c9981210 */ /* 0x000fe80007f5e0ff */
[----:B------:R1:W-:Y:S01]  /*6320*/  @P1 LDGSTS.E.BYPASS.LTC128B.128 [R218+0x3100], [R156.64], !P5 ;  /* 0x031000009cda1fae */ /* 0x0003e2000e901d4a */
[C---:B------:R-:W-:Y:S01]  /*6330*/  @P1 IMAD.X R3, R149.reuse, 0x1, R200, P2 ;  /* 0x0000000195031824 */ /* 0x040fe200010e06c8 */
[C---:B------:R-:W-:Y:S04]  /*6340*/  @P1 LEA R160, P2, R152.reuse, c[0x0][0x1c8], 0x1 ;  /* 0x0000720098a01a11 */ /* 0x040fe800078408ff */
[----:B------:R-:W-:Y:S02]  /*6350*/  @P1 LEA.HI.X R161, R152, c[0x0][0x1cc], R3, 0x1, P2 ;  /* 0x0000730098a11a11 */ /* 0x000fe400010f0c03 */
[----:B------:R-:W-:Y:S03]  /*6360*/  @P0 IADD3 R152, P2, R162, UR7, RZ ;  /* 0x00000007a2980c10 */ /* 0x000fe6000ff5e0ff */
[----:B------:R1:W-:Y:S01]  /*6370*/  @P1 LDGSTS.E.BYPASS.LTC128B.128 [R218+0x3d00], [R160.64], !P4 ;  /* 0x03d00000a0da1fae */ /* 0x0003e2000e101d4a */
[----:B------:R-:W-:Y:S02]  /*6380*/  @P0 IADD3.X R149, R149, UR6, RZ, P2, !PT ;  /* 0x0000000695950c10 */ /* 0x000fe400097fe4ff */
[----:B------:R-:W-:Y:S05]  /*6390*/  @P0 IADD3 R154, P2, R152, R224, RZ ;  /* 0x000000e0989a0210 */ /* 0x000fea0007f5e0ff */
[C---:B------:R-:W-:Y:S01]  /*63a0*/  @P0 IMAD.X R3, R149.reuse, 0x1, R229, P2 ;  /* 0x0000000195030824 */ /* 0x040fe200010e06e5 */
[C---:B------:R-:W-:Y:S04]  /*63b0*/  @P0 LEA R162, P2, R154.reuse, c[0x0][0x1c8], 0x1 ;  /* 0x000072009aa20a11 */ /* 0x040fe800078408ff */
[----:B------:R-:W-:Y:S02]  /*63c0*/  @P0 LEA.HI.X R163, R154, c[0x0][0x1cc], R3, 0x1, P2 ;  /* 0x000073009aa30a11 */ /* 0x000fe400010f0c03 */
[----:B------:R-:W-:Y:S03]  /*63d0*/  @P0 IADD3 R154, P2, R152, R203, RZ ;  /* 0x000000cb989a0210 */ /* 0x000fe60007f5e0ff */
[----:B------:R1:W-:Y:S02]  /*63e0*/  @P0 LDGSTS.E.BYPASS.LTC128B.128 [R218+0x2d00], [R162.64], !P6 ;  /* 0x02d00000a2da0fae */ /* 0x0003e4000f101d4a */
[C---:B------:R-:W-:Y:S01]  /*63f0*/  @P0 IMAD.X R3, R149.reuse, 0x1, R202, P2 ;  /* 0x0000000195030824 */ /* 0x040fe200010e06ca */
        /* <DEDUP_REMOVED lines=8> */
.L_x_1832:
[----:B------:R-:W-:Y:S01]  /*6480*/  PLOP3.LUT P1, PT, PT, PT, UP2, 0x80, 0x0 ;  /* 0x000000000000781c */ /* 0x000fe20003f2f028 */
        /* <DEDUP_REMOVED lines=30> */
.L_x_1835:
[----:B------:R-:W-:Y:S04]  /*6670*/  MOV R3, c[0x0][0x32c] ;  /* 0x0000cb0000037a02 */ /* 0x000fe80000000f00 */
[----:B------:R-:W-:Y:S11]  /*6680*/  ISETP.NE.AND P0, PT, R3, 0x1, PT ;  /* 0x000000010300780c */ /* 0x000ff60003f05270 */
[----:B------:R-:W-:Y:S02]  /*6690*/  @!UPT UIADD3 URZ, URZ, URZ, URZ ;  /* 0x0000003f3f3ff290 */ /* 0x000fe4000fffe03f */
[----:B------:R-:W-:Y:S05]  /*66a0*/  @P0 IMAD.HI.U32 R3, R149, c[0x0][0x330], RZ ;  /* 0x0000cc0095030a27 */ /* 0x000fea00078e00ff */
[----:B------:R-:W-:Y:S02]  /*66b0*/  @P0 SHF.R.U32.HI R149, RZ, c[0x0][0x334], R3 ;  /* 0x0000cd00ff950a19 */ /* 0x000fe40000011603 */
.L_x_1836:
[----:B------:R-:W-:Y:S05]  /*66c0*/  BSYNC B0 ;  /* 0x0000000000007941 */ /* 0x000fea0003800000 */
.L_x_1834:
[----:B------:R-:W-:Y:S04]  /*66d0*/  IMAD.IADD R152, R156, 0x1, -R223 ;  /* 0x000000019c987824 */ /* 0x000fe800078e0adf */
[----:B------:R-:W-:Y:S05]  /*66e0*/  IMAD R149, R149, c[0x0][0x32c], R152 ;  /* 0x0000cb0095957a24 */ /* 0x000fea00078e0298 */
[----:B------:R-:W-:Y:S02]  /*66f0*/  IADD3 R152, R149, c[0x0][0x32c], RZ ;  /* 0x0000cb0095987a10 */ /* 0x000fe40007ffe0ff */
[----:B------:R-:W-:Y:S02]  /*6700*/  IMNMX R168, R168, R149, !PT ;  /* 0x00000095a8a87217 */ /* 0x000fe40007800200 */
[----:B------:R-:W-:Y:S02]  /*6710*/  IMNMX R171, R171, R152, PT ;  /* 0x00000098abab7217 */ /* 0x000fe40003800200 */
.L_x_1833:
[----:B------:R-:W-:Y:S01]  /*6720*/  PLOP3.LUT P0, PT, PT, PT, UP1, 0x40, 0x0 ;  /* 0x000000000000781c */ /* 0x000fe20003f0e818 */
[----:B------:R-:W1:Y:S02]  /*6730*/  SHFL.IDX PT, R152, R158, 0x1, 0x1c1f ;  /* 0x003c1f009e987f89 */ /* 0x000e6400000e0000 */
[----:B-1----:R-:W-:Y:S01]  /*6740*/  IADD3 R166, R153, R152, RZ ;  /* 0x0000009899a67210 */ /* 0x002fe20007ffe0ff */
[----:B------:R-:W-:Y:S09]  /*6750*/  IMAD.IADD R173, R155, 0x1, R152 ;  /* 0x000000019bad7824 */ /* 0x000ff200078e0298 */
        /* <DEDUP_REMOVED lines=15> */
.L_x_1839:
[----:B------:R-:W-:Y:S04]  /*6850*/  MOV R3, c[0x0][0x32c] ;  /* 0x0000cb0000037a02 */ /* 0x000fe80000000f00 */
[----:B------:R-:W-:Y:S11]  /*6860*/  ISETP.NE.AND P0, PT, R3, 0x1, PT ;  /* 0x000000010300780c */ /* 0x000ff60003f05270 */
[----:B------:R-:W-:Y:S02]  /*6870*/  @!UPT UIADD3 URZ, URZ, URZ, URZ ;  /* 0x0000003f3f3ff290 */ /* 0x000fe4000fffe03f */
[----:B------:R-:W-:Y:S05]  /*6880*/  @P0 IMAD.HI.U32 R3, R152, c[0x0][0x330], RZ ;  /* 0x0000cc0098030a27 */ /* 0x000fea00078e00ff */
[----:B------:R-:W-:Y:S02]  /*6890*/  @P0 SHF.R.U32.HI R152, RZ, c[0x0][0x334], R3 ;  /* 0x0000cd00ff980a19 */ /* 0x000fe40000011603 */
.L_x_1840:
[----:B------:R-:W-:Y:S05]  /*68a0*/  BSYNC B0 ;  /* 0x0000000000007941 */ /* 0x000fea0003800000 */
.L_x_1838:
[----:B------:R-:W-:Y:S04]  /*68b0*/  IMAD.IADD R3, R156, 0x1, -R223 ;  /* 0x000000019c037824 */ /* 0x000fe800078e0adf */
[----:B------:R-:W-:Y:S05]  /*68c0*/  IMAD R3, R152, c[0x0][0x32c], R3 ;  /* 0x0000cb0098037a24 */ /* 0x000fea00078e0203 */
[----:B------:R-:W-:Y:S02]  /*68d0*/  IADD3 R152, R3, c[0x0][0x32c], RZ ;  /* 0x0000cb0003987a10 */ /* 0x000fe40007ffe0ff */
[----:B------:R-:W-:Y:S02]  /*68e0*/  IMNMX R166, R166, R3, !PT ;  /* 0x00000003a6a67217 */ /* 0x000fe40007800200 */
[----:B------:R-:W-:Y:S02]  /*68f0*/  IMNMX R173, R173, R152, PT ;  /* 0x00000098adad7217 */ /* 0x000fe40003800200 */
.L_x_1837:
        /* <DEDUP_REMOVED lines=19> */
.L_x_1843:
[----:B------:R-:W-:Y:S04]  /*6a30*/  MOV R3, c[0x0][0x32c] ;  /* 0x0000cb0000037a02 */ /* 0x000fe80000000f00 */
[----:B------:R-:W-:Y:S11]  /*6a40*/  ISETP.NE.AND P0, PT, R3, 0x1, PT ;  /* 0x000000010300780c */ /* 0x000ff60003f05270 */
[----:B------:R-:W-:Y:S02]  /*6a50*/  @!UPT UIADD3 URZ, URZ, URZ, URZ ;  /* 0x0000003f3f3ff290 */ /* 0x000fe4000fffe03f */
[----:B------:R-:W-:Y:S05]  /*6a60*/  @P0 IMAD.HI.U32 R3, R152, c[0x0][0x330], RZ ;  /* 0x0000cc0098030a27 */ /* 0x000fea00078e00ff */
[----:B------:R-:W-:Y:S02]  /*6a70*/  @P0 SHF.R.U32.HI R152, RZ, c[0x0][0x334], R3 ;  /* 0x0000cd00ff980a19 */ /* 0x000fe40000011603 */
.L_x_1844:
[----:B------:R-:W-:Y:S05]  /*6a80*/  BSYNC B0 ;  /* 0x0000000000007941 */ /* 0x000fea0003800000 */
.L_x_1842:
[----:B------:R-:W-:Y:S04]  /*6a90*/  IMAD.IADD R3, R156, 0x1, -R223 ;  /* 0x000000019c037824 */ /* 0x000fe800078e0adf */
[----:B------:R-:W-:Y:S05]  /*6aa0*/  IMAD R3, R152, c[0x0][0x32c], R3 ;  /* 0x0000cb0098037a24 */ /* 0x000fea00078e0203 */
[----:B------:R-:W-:Y:S02]  /*6ab0*/  IADD3 R149, R3, c[0x0][0x32c], RZ ;  /* 0x0000cb0003957a10 */ /* 0x000fe40007ffe0ff */
[----:B------:R-:W-:Y:S02]  /*6ac0*/  IMNMX R161, R161, R3, !PT ;  /* 0x00000003a1a17217 */ /* 0x000fe40007800200 */
[----:B------:R-:W-:Y:S02]  /*6ad0*/  IMNMX R162, R162, R149, PT ;  /* 0x00000095a2a27217 */ /* 0x000fe40003800200 */
.L_x_1841:
[C---:B------:R-:W-:Y:S02]  /*6ae0*/  ISETP.GE.AND P2, PT, R156.reuse, 0x9, PT ;  /* 0x000000099c00780c */ /* 0x040fe40003f46270 */
[----:B------:R-:W-:Y:S02]  /*6af0*/  ISETP.GE.AND P1, PT, R156, 0xa, PT ;  /* 0x0000000a9c00780c */ /* 0x000fe40003f26270 */
[----:B------:R-:W-:Y:S02]  /*6b00*/  ISETP.GT.AND P0, PT, R168, 0x8, !P2 ;  /* 0x00000008a800780c */ /* 0x000fe40005704270 */
[----:B------:R-:W-:Y:S02]  /*6b10*/  P2R R151, PR, RZ, 0x4 ;  /* 0x00000004ff977803 */ /* 0x000fe40000000000 */
[C---:B------:R-:W-:Y:S02]  /*6b20*/  ISETP.LT.OR P0, PT, R171.reuse, 0x9, P0 ;  /* 0x00000009ab00780c */ /* 0x040fe40000701670 */
[----:B------:R-:W-:Y:S02]  /*6b30*/  P2R R149, PR, RZ, 0x2 ;  /* 0x00000002ff957803 */ /* 0x000fe40000000000 */
[----:B------:R-:W-:Y:S02]  /*6b40*/  FSEL R154, R16, -INF , !P0 ;  /* 0xff800000109a7808 */ /* 0x000fe40004000000 */
[----:B------:R-:W-:Y:S02]  /*6b50*/  ISETP.GT.AND P0, PT, R168, 0x9, !P1 ;  /* 0x00000009a800780c */ /* 0x000fe40004f04270 */
[----:B------:R-:W-:Y:S02]  /*6b60*/  P2R R169, PR, RZ, 0x40 ;  /* 0x00000040ffa97803 */ /* 0x000fe40000000000 */
[----:B------:R-:W-:Y:S02]  /*6b70*/  ISETP.LT.OR P0, PT, R171, 0xa, P0 ;  /* 0x0000000aab00780c */ /* 0x000fe40000701670 */
[----:B------:R-:W-:Y:S02]  /*6b80*/  ISETP.GE.AND P6, PT, R156, 0x1a, PT ;  /* 0x0000001a9c00780c */ /* 0x000fe40003fc6270 */
        /* <DEDUP_REMOVED lines=39> */
[----:B------:R-:W-:Y:S02]  /*6e00*/  P2R R175, PR, RZ, 0x8 ;  /* 0x00000008ffaf7803 */ /* 0x000fe40000000000 */
[----:B------:R-:W-:Y:S02]  /*6e10*/  FSEL R246, R33, -INF , !P0 ;  /* 0xff80000021f67808 */ /* 0x000fe40004000000 */
[----:B------:R-:W-:Y:S02]  /*6e20*/  ISETP.GT.AND P0, PT, R166, 0x18, !P1 ;  /* 0x00000018a600780c */ /* 0x000fe40004f04270 */
[----:B------:R-:W-:Y:S02]  /*6e30*/  ISETP.GE.AND P1, PT, R156, 0x29, PT ;  /* 0x000000299c00780c */ /* 0x000fe40003f26270 */
[C---:B------:R-:W-:Y:S04]  /*6e40*/  ISETP.LT.OR P0, PT, R173.reuse, 0x19, P0 ;  /* 0x00000019ad00780c */ /* 0x040fe80000701670 */
[----:B------:R-:W-:Y:S02]  /*6e50*/  FSEL R196, R34, -INF , !P0 ;  /* 0xff80000022c47808 */ /* 0x000fe40004000000 */
[----:B------:R-:W-:Y:S02]  /*6e60*/  ISETP.GT.AND P0, PT, R166, 0x19, !P6 ;  /* 0x00000019a600780c */ /* 0x000fe40007704270 */
[----:B------:R-:W-:Y:S02]  /*6e70*/  ISETP.GE.AND P6, PT, R156, 0x2, PT ;  /* 0x000000029c00780c */ /* 0x000fe40003fc6270 */
[----:B------:R-:W-:Y:S02]  /*6e80*/  ISETP.LT.OR P0, PT, R173, 0x1a, P0 ;  /* 0x0000001aad00780c */ /* 0x000fe40000701670 */
[----:B------:R-:W-:Y:S02]  /*6e90*/  P2R R174, PR, RZ, 0x40 ;  /* 0x00000040ffae7803 */ /* 0x000fe40000000000 */
[----:B------:R-:W-:Y:S02]  /*6ea0*/  FSEL R199, R35, -INF , !P0 ;  /* 0xff80000023c77808 */ /* 0x000fe40004000000 */
[----:B------:R-:W-:Y:S04]  /*6eb0*/  ISETP.GT.AND P0, PT, R168, 0x20, !P5 ;  /* 0x00000020a800780c */ /* 0x000fe80006f04270 */
[C---:B------:R-:W-:Y:S04]  /*6ec0*/  ISETP.LT.OR P0, PT, R171.reuse, 0x21, P0 ;  /* 0x00000021ab00780c */ /* 0x040fe80000701670 */
[----:B------:R-:W-:Y:S02]  /*6ed0*/  FSEL R198, R36, -INF , !P0 ;  /* 0xff80000024c67808 */ /* 0x000fe40004000000 */
[----:B------:R-:W-:Y:S02]  /*6ee0*/  ISETP.GT.AND P0, PT, R168, 0x21, !P4 ;  /* 0x00000021a800780c */ /* 0x000fe40006704270 */
[----:B------:R-:W-:Y:S02]  /*6ef0*/  P2R R36, PR, RZ, 0x10 ;  /* 0x00000010ff247803 */ /* 0x000fe40000000000 */
        /* <DEDUP_REMOVED lines=8> */
[----:B------:R-:W-:Y:S04]  /*6f80*/  ISETP.GT.AND P0, PT, R168, RZ, !P3 ;  /* 0x000000ffa800720c */ /* 0x000fe80005f04270 */
[C---:B------:R-:W-:Y:S04]  /*6f90*/  ISETP.LT.OR P0, PT, R171.reuse, 0x1, P0 ;  /* 0x00000001ab00780c */ /* 0x040fe80000701670 */
[----:B------:R-:W-:Y:S02]  /*6fa0*/  FSEL R38, R4, -INF , !P0 ;  /* 0xff80000004267808 */ /* 0x000fe40004000000 */
[----:B------:R-:W-:Y:S04]  /*6fb0*/  ISETP.GT.AND P0, PT, R168, 0x1, !P6 ;  /* 0x00000001a800780c */ /* 0x000fe80007704270 */
[----:B------:R-:W-:Y:S04]  /*6fc0*/  ISETP.LT.OR P0, PT, R171, 0x2, P0 ;  /* 0x00000002ab00780c */ /* 0x000fe80000701670 */
[----:B------:R-:W-:Y:S02]  /*6fd0*/  FSEL R4, R5, -INF , !P0 ;  /* 0xff80000005047808 */ /* 0x000fe40004000000 */
[C---:B------:R-:W-:Y:S04]  /*6fe0*/  ISETP.GT.AND P0, PT, R166.reuse, 0x1, !P6 ;  /* 0x00000001a600780c */ /* 0x040fe80007704270 */
[----:B------:R-:W-:Y:S04]  /*6ff0*/  ISETP.LT.OR P0, PT, R173, 0x2, P0 ;  /* 0x00000002ad00780c */ /* 0x000fe80000701670 */
[----:B------:R-:W-:Y:S02]  /*7000*/  FSEL R5, R7, -INF , !P0 ;  /* 0xff80000007057808 */ /* 0x000fe40004000000 */
[----:B------:R-:W-:Y:S04]  /*7010*/  ISETP.GT.AND P0, PT, R166, RZ, !P3 ;  /* 0x000000ffa600720c */ /* 0x000fe80005f04270 */
[----:B------:R-:W-:Y:S04]  /*7020*/  ISETP.LT.OR P0, PT, R173, 0x1, P0 ;  /* 0x00000001ad00780c */ /* 0x000fe80000701670 */
[----:B------:R-:W-:Y:S02]  /*7030*/  FSEL R39, R6, -INF , !P0 ;  /* 0xff80000006277808 */ /* 0x000fe40004000000 */
[----:B------:R-:W-:Y:S04]  /*7040*/  ISETP.GT.AND P0, PT, R168, 0x28, !P1 ;  /* 0x00000028a800780c */ /* 0x000fe80004f04270 */
[C---:B------:R-:W-:Y:S04]  /*7050*/  ISETP.LT.OR P0, PT, R171.reuse, 0x29, P0 ;  /* 0x00000029ab00780c */ /* 0x040fe80000701670 */
[----:B------:R-:W-:Y:S02]  /*7060*/  FSEL R192, R48, -INF , !P0 ;  /* 0xff80000030c07808 */ /* 0x000fe40004000000 */
[----:B------:R-:W-:Y:S04]  /*7070*/  ISETP.GE.AND P0, PT, R156, 0x2a, PT ;  /* 0x0000002a9c00780c */ /* 0x000fe80003f06270 */
[----:B------:R-:W-:Y:S04]  /*7080*/  ISETP.GT.AND P2, PT, R168, 0x29, !P0 ;  /* 0x00000029a800780c */ /* 0x000fe80004744270 */
        /* <DEDUP_REMOVED lines=8> */
[----:B------:R-:W-:Y:S02]  /*7110*/  ISETP.GT.AND P2, PT, R161, 0x1, !P6 ;  /* 0x00000001a100780c */ /* 0x000fe40007744270 */
[----:B------:R-:W-:Y:S02]  /*7120*/  ISETP.NE.AND P6, PT, R176, RZ, PT ;  /* 0x000000ffb000720c */ /* 0x000fe40003fc5270 */
        /* <DEDUP_REMOVED lines=22> */
[----:B------:R-:W-:Y:S02]  /*7290*/  ISETP.GT.AND P2, PT, R161, 0x19, !P6 ;  /* 0x00000019a100780c */ /* 0x000fe40007744270 */
[----:B------:R-:W-:Y:S02]  /*72a0*/  ISETP.NE.AND P6, PT, R169, RZ, PT ;  /* 0x000000ffa900720c */ /* 0x000fe40003fc5270 */
[----:B------:R-:W-:Y:S04]  /*72b0*/  ISETP.LT.OR P2, PT, R162, 0x1a, P2 ;  /* 0x0000001aa200780c */ /* 0x000fe80001741670 */
[----:B------:R-:W-:Y:S02]  /*72c0*/  FSEL R245, R29, -INF , !P2 ;  /* 0xff8000001df57808 */ /* 0x000fe40005000000 */
[C---:B------:R-:W-:Y:S02]  /*72d0*/  ISETP.GT.AND P2, PT, R161.reuse, 0x20, !P5 ;  /* 0x00000020a100780c */ /* 0x040fe40006f44270 */
[----:B------:R-:W-:Y:S02]  /*72e0*/  ISETP.NE.AND P5, PT, R164, RZ, PT ;  /* 0x000000ffa400720c */ /* 0x000fe40003fa5270 */
[----:B------:R-:W-:Y:S04]  /*72f0*/  ISETP.LT.OR P2, PT, R162, 0x21, P2 ;  /* 0x00000021a200780c */ /* 0x000fe80001741670 */
[----:B------:R-:W-:Y:S02]  /*7300*/  FSEL R169, R40, -INF , !P2 ;  /* 0xff80000028a97808 */ /* 0x000fe40005000000 */
[----:B------:R-:W-:Y:S02]  /*7310*/  ISETP.GT.AND P2, PT, R161, 0x21, !P4 ;  /* 0x00000021a100780c */ /* 0x000fe40006744270 */
[----:B------:R-:W-:Y:S02]  /*7320*/  ISETP.NE.AND P4, PT, R163, RZ, PT ;  /* 0x000000ffa300720c */ /* 0x000fe40003f85270 */
[C---:B------:R-:W-:Y:S04]  /*7330*/  ISETP.LT.OR P2, PT, R162.reuse, 0x22, P2 ;  /* 0x00000022a200780c */ /* 0x040fe80001741670 */
[----:B------:R-:W-:Y:S02]  /*7340*/  FSEL R164, R41, -INF , !P2 ;  /* 0xff80000029a47808 */ /* 0x000fe40005000000 */
[C---:B------:R-:W-:Y:S04]  /*7350*/  ISETP.GT.AND P2, PT, R161.reuse, 0x28, !P1 ;  /* 0x00000028a100780c */ /* 0x040fe80004f44270 */
[----:B------:R-:W-:Y:S04]  /*7360*/  ISETP.LT.OR P2, PT, R162, 0x29, P2 ;  /* 0x00000029a200780c */ /* 0x000fe80001741670 */
[----:B------:R-:W-:Y:S02]  /*7370*/  FSEL R163, R44, -INF , !P2 ;  /* 0xff8000002ca37808 */ /* 0x000fe40005000000 */
[----:B------:R-:W-:Y:S02]  /*7380*/  ISETP.GT.AND P2, PT, R161, RZ, !P3 ;  /* 0x000000ffa100720c */ /* 0x000fe40005f44270 */
[----:B------:R-:W-:Y:S02]  /*7390*/  ISETP.NE.AND P3, PT, R165, RZ, PT ;  /* 0x000000ffa500720c */ /* 0x000fe40003f65270 */
[----:B------:R-:W-:Y:S04]  /*73a0*/  ISETP.LT.OR P2, PT, R162, 0x1, P2 ;  /* 0x00000001a200780c */ /* 0x000fe80001741670 */
        /* <DEDUP_REMOVED lines=23> */
.L_x_1847:
[----:B------:R-:W-:Y:S04]  /*7520*/  MOV R8, c[0x0][0x32c] ;  /* 0x0000cb0000087a02 */ /* 0x000fe80000000f00 */
[----:B------:R-:W-:Y:S11]  /*7530*/  ISETP.NE.AND P2, PT, R8, 0x1, PT ;  /* 0x000000010800780c */ /* 0x000ff60003f45270 */
[----:B------:R-:W-:Y:S02]  /*7540*/  @!UPT UIADD3 URZ, URZ, URZ, URZ ;  /* 0x0000003f3f3ff290 */ /* 0x000fe4000fffe03f */
[----:B------:R-:W-:Y:S05]  /*7550*/  @P2 IMAD.HI.U32 R8, R9, c[0x0][0x330], RZ ;  /* 0x0000cc0009082a27 */ /* 0x000fea00078e00ff */
[----:B------:R-:W-:Y:S02]  /*7560*/  @P2 SHF.R.U32.HI R9, RZ, c[0x0][0x334], R8 ;  /* 0x0000cd00ff092a19 */ /* 0x000fe40000011608 */
.L_x_1848:
[----:B------:R-:W-:Y:S05]  /*7570*/  BSYNC B0 ;  /* 0x0000000000007941 */ /* 0x000fea0003800000 */
.L_x_1846:
[----:B------:R-:W-:Y:S04]  /*7580*/  IMAD.IADD R156, R156, 0x1, -R223 ;  /* 0x000000019c9c7824 */ /* 0x000fe800078e0adf */
[----:B------:R-:W-:Y:S05]  /*7590*/  IMAD R156, R9, c[0x0][0x32c], R156 ;  /* 0x0000cb00099c7a24 */ /* 0x000fea00078e029c */
[----:B------:R-:W-:Y:S02]  /*75a0*/  IADD3 R9, R156, c[0x0][0x32c], RZ ;  /* 0x0000cb009c097a10 */ /* 0x000fe40007ffe0ff */
[----:B------:R-:W-:Y:S02]  /*75b0*/  IMNMX R153, R153, R156, !PT ;  /* 0x0000009c99997217 */ /* 0x000fe40007800200 */
[----:B------:R-:W-:Y:S02]  /*75c0*/  IMNMX R6, R6, R9, PT ;  /* 0x0000000906067217 */ /* 0x000fe40003800200 */
.L_x_1845:
[----:B------:R-:W-:Y:S01]  /*75d0*/  ISETP.NE.AND P2, PT, R175, RZ, PT ;  /* 0x000000ffaf00720c */ /* 0x000fe20003f45270 */
[----:B------:R-:W-:Y:S01]  /*75e0*/  LDSM.16.MT88.4 R20, [R214+0x100] ;  /* 0x00010000d614783b */ /* 0x000fe20000004200 */
        /* <DEDUP_REMOVED lines=30> */
[----:B------:R-:W-:Y:S02]  /*77d0*/  FMNMX.FTZ R10, R192, R19, !PT ;  /* 0x00000013c00a7209 */ /* 0x000fe40007810000 */
[----:B------:R-:W-:Y:S02]  /*77e0*/  ISETP.GT.AND P2, PT, R153, 0x10, !P2 ;  /* 0x000000109900780c */ /* 0x000fe40005744270 */
[----:B------:R-:W-:Y:S02]  /*77f0*/  FMNMX.FTZ R8, R195, R8, !PT ;  /* 0x00000008c3087209 */ /* 0x000fe40007810000 */
[----:B------:R-:W-:Y:S02]  /*7800*/  FMNMX.FTZ R17, R171, R10, !PT ;  /* 0x0000000aab117209 */ /* 0x000fe40007810000 */
[----:B------:R-:W-:Y:S02]  /*7810*/  ISETP.LT.OR P2, PT, R6, 0x11, P2 ;  /* 0x000000110600780c */ /* 0x000fe40001741670 */
        /* <DEDUP_REMOVED lines=15> */
[----:B-1----:R-:W-:Y:S02]  /*7910*/  FMNMX.FTZ R8, R17, R8, !PT ;  /* 0x0000000811087209 */ /* 0x002fe40007810000 */
[----:B------:R-:W-:Y:S02]  /*7920*/  FSEL R249, R30, -INF , !P2 ;  /* 0xff8000001ef97808 */ /* 0x000fe40005000000 */
[----:B------:R-:W-:Y:S01]  /*7930*/  ISETP.NE.AND P2, PT, R167, RZ, PT ;  /* 0x000000ffa700720c */ /* 0x000fe20003f45270 */
[----:B------:R-:W1:Y:S01]  /*7940*/  SHFL.BFLY PT, R151, R8, 0x1, 0x1f ;  /* 0x0c201f0008977f89 */ /* 0x000e6200000e0000 */
        /* <DEDUP_REMOVED lines=18> */
[----:B-1----:R-:W-:Y:S02]  /*7a70*/  FMNMX.FTZ R151, R8, R151, !PT ;  /* 0x0000009708977209 */ /* 0x002fe40007810000 */
[----:B------:R-:W-:Y:S02]  /*7a80*/  FMNMX.FTZ R10, R245, R10, !PT ;  /* 0x0000000af50a7209 */ /* 0x000fe40007810000 */
[----:B------:R-:W-:Y:S01]  /*7a90*/  ISETP.LT.OR P2, PT, R6, 0x22, P2 ;  /* 0x000000220600780c */ /* 0x000fe20001741670 */
[----:B------:R-:W-:Y:S01]  /*7aa0*/  FMUL.FTZ R241, R151, c[0x0][0x2d0] ;  /* 0x0000b40097f17a20 */ /* 0x000fe20000410000 */
[----:B--2---:R-:W-:Y:S02]  /*7ab0*/  FMNMX.FTZ R149, R12, R149, !PT ;  /* 0x000000950c957209 */ /* 0x004fe40007810000 */
[----:B------:R-:W-:Y:S02]  /*7ac0*/  FMNMX.FTZ R17, R169, R10, !PT ;  /* 0x0000000aa9117209 */ /* 0x000fe40007810000 */
[----:B------:R-:W-:Y:S01]  /*7ad0*/  FSEL R165, R43, -INF , !P2 ;  /* 0xff8000002ba57808 */ /* 0x000fe20005000000 */
[----:B------:R-:W1:Y:S01]  /*7ae0*/  SHFL.BFLY PT, R10, R149, 0x1, 0x1f ;  /* 0x0c201f00950a7f89 */ /* 0x000e6200000e0000 */
[----:B------:R-:W-:Y:S02]  /*7af0*/  FSETP.NEU.FTZ.AND P2, PT, R151, -INF , PT ;  /* 0xff8000009700780b */ /* 0x000fe40003f5d000 */
[----:B------:R-:W-:Y:S02]  /*7b00*/  FMNMX.FTZ R12, R13, R0, !PT ;  /* 0x000000000d0c7209 */ /* 0x000fe40007810000 */
[----:B------:R-:W-:Y:S02]  /*7b10*/  FSEL R241, R241, RZ, P2 ;  /* 0x000000fff1f17208 */ /* 0x000fe40001000000 */
[----:B------:R-:W-:Y:S02]  /*7b20*/  FMNMX.FTZ R8, R164, R17, !PT ;  /* 0x00000011a4087209 */ /* 0x000fe40007810000 */
[----:B------:R-:W-:Y:S01]  /*7b30*/  ISETP.GT.AND P1, PT, R153, 0x28, !P1 ;  /* 0x000000289900780c */ /* 0x000fe20004f24270 */
[--C-:B------:R-:W-:Y:S01]  /*7b40*/  FFMA.FTZ R155, R4, c[0x0][0x2d0], -R241.reuse ;  /* 0x0000b400049b7a23 */ /* 0x100fe200000108f1 */
[----:B------:R-:W-:Y:S01]  /*7b50*/  FMNMX.FTZ R4, R11, R12, !PT ;  /* 0x0000000c0b047209 */ /* 0x000fe20007810000 */
[--C-:B------:R-:W-:Y:S01]  /*7b60*/  FFMA.FTZ R175, R152, c[0x0][0x2d0], -R241.reuse ;  /* 0x0000b40098af7a23 */ /* 0x100fe200000108f1 */
[----:B------:R-:W-:Y:S01]  /*7b70*/  FMNMX.FTZ R8, R163, R8, !PT ;  /* 0x00000008a3087209 */ /* 0x000fe20007810000 */
[--C-:B------:R-:W-:Y:S01]  /*7b80*/  FFMA.FTZ R172, R38, c[0x0][0x2d0], -R241.reuse ;  /* 0x0000b40026ac7a23 */ /* 0x100fe200000108f1 */
[----:B------:R-:W-:Y:S01]  /*7b90*/  FMNMX.FTZ R4, R9, R4, !PT ;  /* 0x0000000409047209 */ /* 0x000fe20007810000 */
[--C-:B------:R-:W-:Y:S01]  /*7ba0*/  FFMA.FTZ R154, R154, c[0x0][0x2d0], -R241.reuse ;  /* 0x0000b4009a9a7a23 */ /* 0x100fe200000108f1 */
[----:B------:R-:W-:Y:S01]  /*7bb0*/  FMNMX.FTZ R17, R161, R8, !PT ;  /* 0x00000008a1117209 */ /* 0x000fe20007810000 */
[----:B------:R-:W-:Y:S01]  /*7bc0*/  MUFU.EX2 R155, R155 ;  /* 0x0000009b009b7308 */ /* 0x000fe20000000800 */
[----:B------:R-:W-:Y:S01]  /*7bd0*/  FMNMX.FTZ R19, R15, R4, !PT ;  /* 0x000000040f137209 */ /* 0x000fe20007810000 */
[--C-:B------:R-:W-:Y:S01]  /*7be0*/  FFMA.FTZ R186, R186, c[0x0][0x2d0], -R241.reuse ;  /* 0x0000b400baba7a23 */ /* 0x100fe200000108f1 */
[----:B------:R-:W-:Y:S01]  /*7bf0*/  ISETP.LT.OR P1, PT, R6, 0x29, P1 ;  /* 0x000000290600780c */ /* 0x000fe20000f21670 */
[----:B------:R-:W2:Y:S01]  /*7c00*/  SHFL.BFLY PT, R8, R17, 0x2, 0x1f ;  /* 0x0c401f0011087f89 */ /* 0x000ea200000e0000 */
[----:B------:R-:W-:Y:S01]  /*7c10*/  FMNMX.FTZ R4, R244, R19, !PT ;  /* 0x00000013f4047209 */ /* 0x000fe20007810000 */
[--C-:B------:R-:W-:Y:S01]  /*7c20*/  FFMA.FTZ R187, R188, c[0x0][0x2d0], -R241.reuse ;  /* 0x0000b400bcbb7a23 */ /* 0x100fe200000108f1 */
[----:B-1----:R-:W-:Y:S01]  /*7c30*/  FMNMX.FTZ R149, R149, R10, !PT ;  /* 0x0000000a95957209 */ /* 0x002fe20007810000 */
[--C-:B------:R-:W-:Y:S01]  /*7c40*/  FFMA.FTZ R190, R190, c[0x0][0x2d0], -R241.reuse ;  /* 0x0000b400bebe7a23 */ /* 0x100fe200000108f1 */
[----:B------:R-:W-:Y:S01]  /*7c50*/  FMNMX.FTZ R4, R247, R4, !PT ;  /* 0x00000004f7047209 */ /* 0x000fe20007810000 */
[----:B------:R-:W1:Y:S01]  /*7c60*/  MUFU.EX2 R172, R172 ;  /* 0x000000ac00ac7308 */ /* 0x000e620000000800 */
[----:B------:R-:W-:Y:S01]  /*7c70*/  FSEL R160, R46, -INF , !P1 ;  /* 0xff8000002ea07808 */ /* 0x000fe20004800000 */
[----:B------:R-:W-:Y:S01]  /*7c80*/  FMUL.FTZ R194, R149, c[0x0][0x2d0] ;  /* 0x0000b40095c27a20 */ /* 0x000fe20000410000 */
[----:B------:R-:W-:Y:S01]  /*7c90*/  FMNMX.FTZ R4, R249, R4, !PT ;  /* 0x00000004f9047209 */ /* 0x000fe20007810000 */
[--C-:B------:R-:W-:Y:S01]  /*7ca0*/  FFMA.FTZ R198, R198, c[0x0][0x2d0], -R241.reuse ;  /* 0x0000b400c6c67a23 */ /* 0x100fe200000108f1 */
[----:B------:R-:W-:Y:S01]  /*7cb0*/  FSETP.NEU.FTZ.AND P1, PT, R149, -INF , PT ;  /* 0xff8000009500780b */ /* 0x000fe20003f3d000 */
[--C-:B------:R-:W-:Y:S01]  /*7cc0*/  FFMA.FTZ R197, R197, c[0x0][0x2d0], -R241.reuse ;  /* 0x0000b400c5c57a23 */ /* 0x100fe200000108f1 */
[----:B------:R-:W-:Y:S02]  /*7cd0*/  FMNMX.FTZ R4, R251, R4, !PT ;  /* 0x00000004fb047209 */ /* 0x000fe40007810000 */
[----:B------:R-:W-:Y:S01]  /*7ce0*/  FSEL R194, R194, RZ, P1 ;  /* 0x000000ffc2c27208 */ /* 0x000fe20000800000 */
[----:B------:R-:W-:Y:S01]  /*7cf0*/  MUFU.EX2 R154, R154 ;  /* 0x0000009a009a7308 */ /* 0x000fe20000000800 */
[----:B------:R-:W-:Y:S02]  /*7d00*/  FMNMX.FTZ R4, R167, R4, !PT ;  /* 0x00000004a7047209 */ /* 0x000fe40007810000 */
        /* <DEDUP_REMOVED lines=9> */
[----:B------:R-:W3:Y:S01]  /*7da0*/  MUFU.EX2 R175, R175 ;  /* 0x000000af00af7308 */ /* 0x000ee20000000800 */
[----:B--2---:R-:W-:Y:S01]  /*7db0*/  FMNMX.FTZ R17, R17, R8, !PT ;  /* 0x0000000811117209 */ /* 0x004fe20007810000 */
[--C-:B------:R-:W-:Y:S01]  /*7dc0*/  FFMA.FTZ R250, R168, c[0x0][0x2d0], -R194.reuse ;  /* 0x0000b400a8fa7a23 */ /* 0x100fe200000108c2 */
[----:B------:R-:W-:Y:S01]  /*7dd0*/  FMNMX.FTZ R4, R153, R6, !PT ;  /* 0x0000000699047209 */ /* 0x000fe20007810000 */
[--C-:B------:R-:W-:Y:S01]  /*7de0*/  FFMA.FTZ R188, R195, c[0x0][0x2d0], -R194.reuse ;  /* 0x0000b400c3bc7a23 */ /* 0x100fe200000108c2 */
[----:B-1----:R-:W-:Y:S01]  /*7df0*/  F2FP.BF16.PACK_AB R156, R155, R172 ;  /* 0x000000ac9b9c723e */ /* 0x002fe200000010ff */
[----:B------:R-:W1:Y:S01]  /*7e00*/  SHFL.BFLY PT, R8, R17, 0x1, 0x1f ;  /* 0x0c201f0011087f89 */ /* 0x000e6200000e0000 */
[--C-:B------:R-:W-:Y:S02]  /*7e10*/  FFMA.FTZ R189, R189, c[0x0][0x2d0], -R194.reuse ;  /* 0x0000b400bdbd7a23 */ /* 0x100fe400000108c2 */
[--C-:B------:R-:W-:Y:S01]  /*7e20*/  FFMA.FTZ R195, R246, c[0x0][0x2d0], -R241.reuse ;  /* 0x0000b400f6c37a23 */ /* 0x100fe200000108f1 */
[----:B------:R-:W-:Y:S01]  /*7e30*/  MUFU.EX2 R173, R173 ;  /* 0x000000ad00ad7308 */ /* 0x000fe20000000800 */
[--C-:B------:R-:W-:Y:S02]  /*7e40*/  FFMA.FTZ R196, R196, c[0x0][0x2d0], -R194.reuse ;  /* 0x0000b400c4c47a23 */ /* 0x100fe400000108c2 */
[--C-:B------:R-:W-:Y:S01]  /*7e50*/  FFMA.FTZ R199, R199, c[0x0][0x2d0], -R194.reuse ;  /* 0x0000b400c7c77a23 */ /* 0x100fe200000108c2 */
[----:B------:R-:W2:Y:S01]  /*7e60*/  SHFL.BFLY PT, R5, R4, 0x2, 0x1f ;  /* 0x0c401f0004057f89 */ /* 0x000ea200000e0000 */
[--C-:B------:R-:W-:Y:S02]  /*7e70*/  FFMA.FTZ R248, R191, c[0x0][0x2d0], -R194.reuse ;  /* 0x0000b400bff87a23 */ /* 0x100fe400000108c2 */
[--C-:B------:R-:W-:Y:S02]  /*7e80*/  FFMA.FTZ R191, R192, c[0x0][0x2d0], -R241.reuse ;  /* 0x0000b400c0bf7a23 */ /* 0x100fe400000108f1 */
[----:B------:R-:W-:Y:S01]  /*7e90*/  FFMA.FTZ R241, R171, c[0x0][0x2d0], -R241 ;  /* 0x0000b400abf17a23 */ /* 0x000fe200000108f1 */
[----:B------:R-:W4:Y:S01]  /*7ea0*/  MUFU.EX2 R174, R174 ;  /* 0x000000ae00ae7308 */ /* 0x000f220000000800 */
[--C-:B------:R-:W-:Y:S02]  /*7eb0*/  FFMA.FTZ R193, R193, c[0x0][0x2d0], -R194.reuse ;  /* 0x0000b400c1c17a23 */ /* 0x100fe400000108c2 */
[----:B------:R-:W-:Y:S01]  /*7ec0*/  FFMA.FTZ R194, R166, c[0x0][0x2d0], -R194 ;  /* 0x0000b400a6c27a23 */ /* 0x000fe200000108c2 */
[----:B---3--:R-:W-:Y:S02]  /*7ed0*/  F2FP.BF16.PACK_AB R158, R175, R154 ;  /* 0x0000009aaf9e723e */ /* 0x008fe400000010ff */
[----:B-1----:R-:W-:Y:S04]  /*7ee0*/  FMNMX.FTZ R3, R17, R8, !PT ;  /* 0x0000000811037209 */ /* 0x002fe80007810000 */
[----:B------:R-:W-:Y:S01]  /*7ef0*/  MUFU.EX2 R179, R179 ;  /* 0x000000b300b37308 */ /* 0x000fe20000000800 */
[C---:B------:R-:W-:Y:S01]  /*7f00*/  FSETP.NEU.FTZ.AND P0, PT, R3.reuse, -INF , PT ;  /* 0xff8000000300780b */ /* 0x040fe20003f1d000 */
[----:B------:R-:W-:Y:S01]  /*7f10*/  FMUL.FTZ R170, R3, c[0x0][0x2d0] ;  /* 0x0000b40003aa7a20 */ /* 0x000fe20000410000 */
[----:B--2---:R-:W-:Y:S04]  /*7f20*/  FMNMX.FTZ R5, R4, R5, !PT ;  /* 0x0000000504057209 */ /* 0x004fe80007810000 */
[----:B------:R-:W-:Y:S03]  /*7f30*/  FSEL R170, R170, RZ, P0 ;  /* 0x000000ffaaaa7208 */ /* 0x000fe60000000000 */
[----:B------:R-:W1:Y:S01]  /*7f40*/  MUFU.EX2 R178, R178 ;  /* 0x000000b200b27308 */ /* 0x000e620000000800 */
[----:B------:R-:W2:Y:S01]  /*7f50*/  SHFL.BFLY PT, R152, R5, 0x1, 0x1f ;  /* 0x0c201f0005987f89 */ /* 0x000ea200000e0000 */
[----:B----4-:R-:W-:Y:S01]  /*7f60*/  F2FP.BF16.PACK_AB R157, R174, R173 ;  /* 0x000000adae9d723e */ /* 0x010fe200000010ff */
[--C-:B------:R-:W-:Y:S01]  /*7f70*/  FFMA.FTZ R181, R7, c[0x0][0x2d0], -R170.reuse ;  /* 0x0000b40007b57a23 */ /* 0x100fe200000108aa */
[----:B------:R-:W-:Y:S01]  /*7f80*/  FSEL R7, R151, RZ, P2 ;  /* 0x000000ff97077208 */ /* 0x000fe20001000000 */
[--C-:B------:R-:W-:Y:S02]  /*7f90*/  FFMA.FTZ R176, R37, c[0x0][0x2d0], -R170.reuse ;  /* 0x0000b40025b07a23 */ /* 0x100fe400000108aa */
[----:B------:R-:W-:Y:S02]  /*7fa0*/  FFMA.FTZ R177, R25, c[0x0][0x2d0], -R170 ;  /* 0x0000b40019b17a23 */ /* 0x000fe400000108aa */
[----:B------:R-:W-:Y:S01]  /*7fb0*/  FADD.FTZ R4, -R7, R150 ;  /* 0x0000009607047221 */ /* 0x000fe20000010100 */
[----:B------:R-:W-:Y:S01]  /*7fc0*/  FSEL R7, R149, RZ, P1 ;  /* 0x000000ff95077208 */ /* 0x000fe20000800000 */
[----:B------:R-:W-:Y:S01]  /*7fd0*/  FFMA.FTZ R180, R35, c[0x0][0x2d0], -R170 ;  /* 0x0000b40023b47a23 */ /* 0x000fe200000108aa */
[----:B------:R-:W-:Y:S01]  /*7fe0*/  MUFU.EX2 R176, R176 ;  /* 0x000000b000b07308 */ /* 0x000fe20000000800 */
[----:B------:R-:W-:Y:S01]  /*7ff0*/  FMUL.FTZ R150, R4, c[0x0][0x2d0] ;  /* 0x0000b40004967a20 */ /* 0x000fe20000410000 */
[----:B------:R-:W3:Y:S01]  /*8000*/  LDSM.16.MT88.4 R36, [R212+0x100] ;  /* 0x00010000d424783b */ /* 0x000ee20000004200 */
[----:B------:R-:W-:Y:S01]  /*8010*/  FADD.FTZ R4, -R7, R148 ;  /* 0x0000009407047221 */ /* 0x000fe20000010100 */
[----:B------:R-:W-:Y:S01]  /*8020*/  FSEL R7, R3, RZ, P0 ;  /* 0x000000ff03077208 */ /* 0x000fe20000000000 */
[----:B------:R-:W-:Y:S02]  /*8030*/  FFMA.FTZ R252, R169, c[0x0][0x2d0], -R170 ;  /* 0x0000b400a9fc7a23 */ /* 0x000fe400000108aa */
[----:B------:R-:W-:Y:S02]  /*8040*/  FMUL.FTZ R148, R4, c[0x0][0x2d0] ;  /* 0x0000b40004947a20 */ /* 0x000fe40000410000 */
[----:B------:R-:W-:Y:S01]  /*8050*/  FADD.FTZ R2, -R7, R2 ;  /* 0x0000000207027221 */ /* 0x000fe20000010100 */
[----:B------:R-:W4:Y:S01]  /*8060*/  MUFU.EX2 R150, R150 ;  /* 0x0000009600967308 */ /* 0x000f220000000800 */
[----:B-1----:R-:W-:Y:S01]  /*8070*/  F2FP.BF16.PACK_AB R159, R178, R179 ;  /* 0x000000b3b29f723e */ /* 0x002fe200000010ff */
[--C-:B------:R-:W-:Y:S01]  /*8080*/  FFMA.FTZ R240, R240, c[0x0][0x2d0], -R170.reuse ;  /* 0x0000b400f0f07a23 */ /* 0x100fe200000108aa */
[----:B--2---:R-:W-:Y:S01]  /*8090*/  FMNMX.FTZ R152, R5, R152, !PT ;  /* 0x0000009805987209 */ /* 0x004fe20007810000 */
[----:B------:R-:W-:Y:S02]  /*80a0*/  FMUL.FTZ R6, R2, c[0x0][0x2d0] ;  /* 0x0000b40002067a20 */ /* 0x000fe40000410000 */
[--C-:B------:R-:W-:Y:S01]  /*80b0*/  FFMA.FTZ R243, R243, c[0x0][0x2d0], -R170.reuse ;  /* 0x0000b400f3f37a23 */ /* 0x100fe200000108aa */
[C---:B------:R-:W-:Y:S01]  /*80c0*/  FSETP.NEU.FTZ.AND P0, PT, R152.reuse, -INF , PT ;  /* 0xff8000009800780b */ /* 0x040fe20003f1d000 */
[C---:B------:R-:W-:Y:S02]  /*80d0*/  FMUL.FTZ R162, R152.reuse, c[0x0][0x2d0] ;  /* 0x0000b40098a27a20 */ /* 0x040fe40000410000 */
[----:B------:R-:W1:Y:S01]  /*80e0*/  MUFU.EX2 R148, R148 ;  /* 0x0000009400947308 */ /* 0x000e620000000800 */
[----:B------:R-:W-:Y:S01]  /*80f0*/  FSEL R5, R152, RZ, P0 ;  /* 0x000000ff98057208 */ /* 0x000fe20000000000 */
[--C-:B------:R-:W-:Y:S01]  /*8100*/  FFMA.FTZ R242, R242, c[0x0][0x2d0], -R170.reuse ;  /* 0x0000b400f2f27a23 */ /* 0x100fe200000108aa */
[----:B------:R-:W-:Y:S01]  /*8110*/  FSEL R162, R162, RZ, P0 ;  /* 0x000000ffa2a27208 */ /* 0x000fe20000000000 */
[----:B------:R-:W-:Y:S01]  /*8120*/  FFMA.FTZ R245, R245, c[0x0][0x2d0], -R170 ;  /* 0x0000b400f5f57a23 */ /* 0x000fe200000108aa */
[C---:B------:R-:W-:Y:S01]  /*8130*/  ISETP.GT.AND P0, PT, R230.reuse, UR4, PT ;  /* 0x00000004e6007c0c */ /* 0x040fe2000bf04270 */
[----:B------:R-:W-:Y:S01]  /*8140*/  FADD.FTZ R5, -R5, R0 ;  /* 0x0000000005057221 */ /* 0x000fe20000010100 */
[----:B------:R-:W-:Y:S01]  /*8150*/  IADD3 R230, R230, -0x1, RZ ;  /* 0xffffffffe6e67810 */ /* 0x000fe20007ffe0ff */
[--C-:B------:R-:W-:Y:S02]  /*8160*/  FFMA.FTZ R185, R13, c[0x0][0x2d0], -R162.reuse ;  /* 0x0000b4000db97a23 */ /* 0x100fe400000108a2 */
[----:B------:R2:W5:Y:S01]  /*8170*/  MUFU.EX2 R2, R6 ;  /* 0x0000000600027308 */ /* 0x0005620000000800 */
[--C-:B------:R-:W-:Y:S02]  /*8180*/  FFMA.FTZ R182, R15, c[0x0][0x2d0], -R162.reuse ;  /* 0x0000b4000fb67a23 */ /* 0x100fe400000108a2 */
[----:B------:R-:W-:Y:S02]  /*8190*/  FMUL.FTZ R0, R5, c[0x0][0x2d0] ;  /* 0x0000b40005007a20 */ /* 0x000fe40000410000 */
[--C-:B------:R-:W-:Y:S02]  /*81a0*/  FFMA.FTZ R184, R11, c[0x0][0x2d0], -R162.reuse ;  /* 0x0000b4000bb87a23 */ /* 0x100fe400000108a2 */
[--C-:B------:R-:W-:Y:S02]  /*81b0*/  FFMA.FTZ R183, R9, c[0x0][0x2d0], -R162.reuse ;  /* 0x0000b40009b77a23 */ /* 0x100fe400000108a2 */
[C---:B----4-:R-:W-:Y:S01]  /*81c0*/  FMUL.FTZ R4, R150.reuse, R144 ;  /* 0x0000009096047220 */ /* 0x050fe20000410000 */
[----:B------:R-:W4:Y:S01]  /*81d0*/  MUFU.EX2 R0, R0 ;  /* 0x0000000000007308 */ /* 0x000f220000000800 */
[C---:B------:R-:W-:Y:S02]  /*81e0*/  FMUL.FTZ R5, R150.reuse, R145 ;  /* 0x0000009196057220 */ /* 0x040fe40000410000 */
[----:B------:R-:W-:Y:S02]  /*81f0*/  FMUL.FTZ R16, R150, R100 ;  /* 0x0000006496107220 */ /* 0x000fe40000410000 */
[----:B-1----:R-:W-:Y:S02]  /*8200*/  FMUL.FTZ R7, R148, R147 ;  /* 0x0000009394077220 */ /* 0x002fe40000410000 */
[----:B------:R-:W-:Y:S02]  /*8210*/  FMUL.FTZ R17, R150, R101 ;  /* 0x0000006596117220 */ /* 0x000fe40000410000 */
[C---:B------:R-:W-:Y:S01]  /*8220*/  FMUL.FTZ R18, R148.reuse, R102 ;  /* 0x0000006694127220 */ /* 0x040fe20000410000 */
[----:B------:R-:W1:Y:S01]  /*8230*/  MUFU.EX2 R177, R177 ;  /* 0x000000b100b17308 */ /* 0x000e620000000800 */
[C---:B------:R-:W-:Y:S02]  /*8240*/  FMUL.FTZ R19, R148.reuse, R103 ;  /* 0x0000006794137220 */ /* 0x040fe40000410000 */
[----:B------:R-:W3:Y:S01]  /*8250*/  LDSM.16.MT88.4 R100, [R214+0xd00] ;  /* 0x000d0000d664783b */ /* 0x000ee20000004200 */
[----:B--2---:R-:W-:Y:S02]  /*8260*/  FMUL.FTZ R6, R148, R146 ;  /* 0x0000009294067220 */ /* 0x004fe40000410000 */
[C---:B-----5:R-:W-:Y:S02]  /*8270*/  FMUL.FTZ R24, R2.reuse, R108 ;  /* 0x0000006c02187220 */ /* 0x060fe40000410000 */
[C---:B------:R-:W-:Y:S02]  /*8280*/  FMUL.FTZ R25, R2.reuse, R109 ;  /* 0x0000006d02197220 */ /* 0x040fe40000410000 */
[----:B------:R-:W-:Y:S01]  /*8290*/  MUFU.EX2 R181, R181 ;  /* 0x000000b500b57308 */ /* 0x000fe20000000800 */
[-C--:B------:R-:W-:Y:S01]  /*82a0*/  HMMA.16816.F32.BF16 R4, R156, R20.reuse, R4 ;  /* 0x000000149c04723c */ /* 0x080fe20000041804 */
[C---:B------:R-:W-:Y:S02]  /*82b0*/  FMUL.FTZ R8, R2.reuse, R140 ;  /* 0x0000008c02087220 */ /* 0x040fe40000410000 */
[----:B------:R-:W-:Y:S02]  /*82c0*/  FMUL.FTZ R9, R2, R141 ;  /* 0x0000008d02097220 */ /* 0x000fe40000410000 */
[C---:B----4-:R-:W-:Y:S02]  /*82d0*/  FMUL.FTZ R10, R0.reuse, R142 ;  /* 0x0000008e000a7220 */ /* 0x050fe40000410000 */
[----:B------:R-:W-:Y:S02]  /*82e0*/  FMUL.FTZ R11, R0, R143 ;  /* 0x0000008f000b7220 */ /* 0x000fe40000410000 */
[----:B------:R-:W2:Y:S03]  /*82f0*/  MUFU.EX2 R180, R180 ;  /* 0x000000b400b47308 */ /* 0x000ea60000000800 */
[----:B------:R-:W-:Y:S01]  /*8300*/  FMUL.FTZ R12, R2, R136 ;  /* 0x00000088020c7220 */ /* 0x000fe20000410000 */
[----:B-1----:R-:W-:Y:S01]  /*8310*/  F2FP.BF16.PACK_AB R144, R176, R177 ;  /* 0x000000b1b090723e */ /* 0x002fe200000010ff */
[----:B------:R-:W-:Y:S02]  /*8320*/  FMUL.FTZ R13, R2, R137 ;  /* 0x00000089020d7220 */ /* 0x000fe40000410000 */
[C---:B------:R-:W-:Y:S02]  /*8330*/  FMUL.FTZ R15, R0.reuse, R139 ;  /* 0x0000008b000f7220 */ /* 0x040fe40000410000 */
[C---:B------:R-:W-:Y:S01]  /*8340*/  FMUL.FTZ R14, R0.reuse, R138 ;  /* 0x0000008a000e7220 */ /* 0x040fe20000410000 */
[----:B------:R-:W-:Y:S01]  /*8350*/  MUFU.EX2 R185, R185 ;  /* 0x000000b900b97308 */ /* 0x000fe20000000800 */
[C---:B------:R-:W-:Y:S02]  /*8360*/  FMUL.FTZ R26, R0.reuse, R110 ;  /* 0x0000006e001a7220 */ /* 0x040fe40000410000 */
[----:B------:R-:W-:Y:S02]  /*8370*/  FMUL.FTZ R27, R0, R111 ;  /* 0x0000006f001b7220 */ /* 0x000fe40000410000 */
[----:B------:R-:W-:Y:S01]  /*8380*/  LDSM.16.MT88.4 R108, [R214+0x500] ;  /* 0x00050000d66c783b */ /* 0x000fe20000004200 */
[C---:B------:R-:W-:Y:S02]  /*8390*/  FMUL.FTZ R28, R2.reuse, R112 ;  /* 0x00000070021c7220 */ /* 0x040fe40000410000 */
[----:B------:R-:W-:Y:S02]  /*83a0*/  FMUL.FTZ R29, R2, R113 ;  /* 0x00000071021d7220 */ /* 0x000fe40000410000 */
[----:B------:R-:W1:Y:S01]  /*83b0*/  MUFU.EX2 R184, R184 ;  /* 0x000000b800b87308 */ /* 0x000e620000000800 */
[C---:B------:R-:W-:Y:S02]  /*83c0*/  FMUL.FTZ R30, R0.reuse, R114 ;  /* 0x00000072001e7220 */ /* 0x040fe40000410000 */
[----:B------:R-:W-:Y:S01]  /*83d0*/  FMUL.FTZ R31, R0, R115 ;  /* 0x00000073001f7220 */ /* 0x000fe20000410000 */
[----:B--2---:R-:W-:Y:S01]  /*83e0*/  F2FP.BF16.PACK_AB R146, R180, R181 ;  /* 0x000000b5b492723e */ /* 0x004fe200000010ff */
[----:B------:R-:W-:Y:S01]  /*83f0*/  LDSM.16.MT88.4 R112, [R212+0x500] ;  /* 0x00050000d470783b */ /* 0x000fe20000004200 */
[C---:B------:R-:W-:Y:S02]  /*8400*/  FMUL.FTZ R32, R150.reuse, R116 ;  /* 0x0000007496207220 */ /* 0x040fe40000410000 */
[----:B------:R-:W-:Y:S02]  /*8410*/  FMUL.FTZ R33, R150, R117 ;  /* 0x0000007596217220 */ /* 0x000fe40000410000 */
[----:B------:R-:W-:Y:S01]  /*8420*/  MUFU.EX2 R183, R183 ;  /* 0x000000b700b77308 */ /* 0x000fe20000000800 */
[C---:B------:R-:W-:Y:S02]  /*8430*/  FMUL.FTZ R34, R148.reuse, R118 ;  /* 0x0000007694227220 */ /* 0x040fe40000410000 */
[----:B------:R-:W-:Y:S02]  /*8440*/  FMUL.FTZ R35, R148, R119 ;  /* 0x0000007794237220 */ /* 0x000fe40000410000 */
[----:B------:R-:W-:Y:S01]  /*8450*/  LDSM.16.MT88.4 R116, [R214+0x1100] ;  /* 0x00110000d674783b */ /* 0x000fe20000004200 */
[C---:B------:R-:W-:Y:S02]  /*8460*/  FMUL.FTZ R48, R150.reuse, R128 ;  /* 0x0000008096307220 */ /* 0x040fe40000410000 */
[----:B------:R-:W-:Y:S02]  /*8470*/  FMUL.FTZ R49, R150, R129 ;  /* 0x0000008196317220 */ /* 0x000fe40000410000 */
[----:B------:R-:W2:Y:S01]  /*8480*/  MUFU.EX2 R182, R182 ;  /* 0x000000b600b67308 */ /* 0x000ea20000000800 */
[C---:B------:R-:W-:Y:S02]  /*8490*/  FMUL.FTZ R50, R148.reuse, R130 ;  /* 0x0000008294327220 */ /* 0x040fe40000410000 */
[----:B------:R-:W-:Y:S01]  /*84a0*/  FMUL.FTZ R51, R148, R131 ;  /* 0x0000008394337220 */ /* 0x000fe20000410000 */
[----:B-1----:R-:W-:Y:S01]  /*84b0*/  F2FP.BF16.PACK_AB R145, R184, R185 ;  /* 0x000000b9b891723e */ /* 0x002fe200000010ff */
[----:B------:R-:W-:Y:S01]  /*84c0*/  LDSM.16.MT88.4 R128, [R214+0x1500] ;  /* 0x00150000d680783b */ /* 0x000fe20000004200 */
[--C-:B------:R-:W-:Y:S02]  /*84d0*/  FFMA.FTZ R167, R167, c[0x0][0x2d0], -R162.reuse ;  /* 0x0000b400a7a77a23 */ /* 0x100fe400000108a2 */
[----:B------:R-:W-:Y:S02]  /*84e0*/  FFMA.FTZ R165, R165, c[0x0][0x2d0], -R162 ;  /* 0x0000b400a5a57a23 */ /* 0x000fe400000108a2 */
[----:B------:R-:W-:Y:S01]  /*84f0*/  MUFU.EX2 R136, R167 ;  /* 0x000000a700887308 */ /* 0x000fe20000000800 */
[C---:B------:R-:W-:Y:S02]  /*8500*/  FMUL.FTZ R40, R2.reuse, R124 ;  /* 0x0000007c02287220 */ /* 0x040fe40000410000 */
[----:B------:R-:W-:Y:S02]  /*8510*/  FMUL.FTZ R41, R2, R125 ;  /* 0x0000007d02297220 */ /* 0x000fe40000410000 */
[C---:B------:R-:W-:Y:S02]  /*8520*/  FMUL.FTZ R42, R0.reuse, R126 ;  /* 0x0000007e002a7220 */ /* 0x040fe40000410000 */
[----:B------:R-:W-:Y:S02]  /*8530*/  FMUL.FTZ R43, R0, R127 ;  /* 0x0000007f002b7220 */ /* 0x000fe40000410000 */
[C---:B------:R-:W-:Y:S01]  /*8540*/  FMUL.FTZ R44, R2.reuse, R132 ;  /* 0x00000084022c7220 */ /* 0x040fe20000410000 */
[----:B------:R-:W1:Y:S01]  /*8550*/  MUFU.EX2 R137, R165 ;  /* 0x000000a500897308 */ /* 0x000e620000000800 */
[----:B------:R-:W-:Y:S02]  /*8560*/  FMUL.FTZ R45, R2, R133 ;  /* 0x00000085022d7220 */ /* 0x000fe40000410000 */
[----:B------:R-:W-:Y:S01]  /*8570*/  FMUL.FTZ R46, R0, R134 ;  /* 0x00000086002e7220 */ /* 0x000fe20000410000 */
[----:B--2---:R-:W-:Y:S01]  /*8580*/  F2FP.BF16.PACK_AB R147, R182, R183 ;  /* 0x000000b7b693723e */ /* 0x004fe200000010ff */
[----:B------:R-:W-:Y:S02]  /*8590*/  FMUL.FTZ R47, R0, R135 ;  /* 0x00000087002f7220 */ /* 0x000fe40000410000 */
[C---:B------:R-:W-:Y:S02]  /*85a0*/  FMUL.FTZ R52, R150.reuse, R52 ;  /* 0x0000003496347220 */ /* 0x040fe40000410000 */
[----:B------:R-:W-:Y:S01]  /*85b0*/  FMUL.FTZ R53, R150, R53 ;  /* 0x0000003596357220 */ /* 0x000fe20000410000 */
[----:B------:R2:W-:Y:S01]  /*85c0*/  MUFU.EX2 R192, R241 ;  /* 0x000000f100c07308 */ /* 0x0005e20000000800 */
[C---:B------:R-:W-:Y:S01]  /*85d0*/  HMMA.16816.F32.BF16 R8, R144.reuse, R20, R8 ;  /* 0x000000149008723c */ /* 0x040fe20000041808 */
[C---:B------:R-:W-:Y:S02]  /*85e0*/  FMUL.FTZ R54, R148.reuse, R54 ;  /* 0x0000003694367220 */ /* 0x040fe40000410000 */
[----:B------:R-:W-:Y:S02]  /*85f0*/  FMUL.FTZ R55, R148, R55 ;  /* 0x0000003794377220 */ /* 0x000fe40000410000 */
[----:B------:R-:W-:Y:S02]  /*8600*/  FMUL.FTZ R56, R2, R56 ;  /* 0x0000003802387220 */ /* 0x000fe40000410000 */
[C---:B------:R-:W-:Y:S01]  /*8610*/  FMUL.FTZ R20, R150.reuse, R104 ;  /* 0x0000006896147220 */ /* 0x040fe20000410000 */
[-C--:B------:R-:W-:Y:S01]  /*8620*/  HMMA.16816.F32.BF16 R12, R144, R22.reuse, R12 ;  /* 0x00000016900c723c */ /* 0x080fe2000004180c */
[----:B------:R-:W-:Y:S01]  /*8630*/  FMUL.FTZ R21, R150, R105 ;  /* 0x0000006996157220 */ /* 0x000fe20000410000 */
[----:B------:R-:W-:Y:S02]  /*8640*/  MUFU.EX2 R186, R186 ;  /* 0x000000ba00ba7308 */ /* 0x000fe40000000800 */
[----:B------:R-:W-:Y:S02]  /*8650*/  FMUL.FTZ R57, R2, R57 ;  /* 0x0000003902397220 */ /* 0x000fe40000410000 */
[C---:B------:R-:W-:Y:S02]  /*8660*/  FMUL.FTZ R58, R0.reuse, R58 ;  /* 0x0000003a003a7220 */ /* 0x040fe40000410000 */
[C---:B------:R-:W-:Y:S01]  /*8670*/  HMMA.16816.F32.BF16 R16, R156.reuse, R22, R16 ;  /* 0x000000169c10723c */ /* 0x040fe20000041810 */
[----:B------:R-:W-:Y:S03]  /*8680*/  FMUL.FTZ R59, R0, R59 ;  /* 0x0000003b003b7220 */ /* 0x000fe60000410000 */
[C---:B------:R-:W-:Y:S01]  /*8690*/  FMUL.FTZ R60, R2.reuse, R60 ;  /* 0x0000003c023c7220 */ /* 0x040fe20000410000 */
[----:B------:R-:W4:Y:S01]  /*86a0*/  MUFU.EX2 R187, R187 ;  /* 0x000000bb00bb7308 */ /* 0x000f220000000800 */
[----:B------:R-:W-:Y:S02]  /*86b0*/  FMUL.FTZ R61, R2, R61 ;  /* 0x0000003d023d7220 */ /* 0x000fe40000410000 */
[C---:B------:R-:W-:Y:S04]  /*86c0*/  FMUL.FTZ R22, R148.reuse, R106 ;  /* 0x0000006a94167220 */ /* 0x040fe80000410000 */
[----:B------:R-:W-:Y:S02]  /*86d0*/  FMUL.FTZ R23, R148, R107 ;  /* 0x0000006b94177220 */ /* 0x000fe40000410000 */
[----:B------:R-:W5:Y:S01]  /*86e0*/  LDSM.16.MT88.4 R104, [R212+0xd00] ;  /* 0x000d0000d468783b */ /* 0x000f620000004200 */
[--C-:B--2---:R-:W-:Y:S01]  /*86f0*/  FFMA.FTZ R241, R164, c[0x0][0x2d0], -R170.reuse ;  /* 0x0000b400a4f17a23 */ /* 0x104fe200000108aa */
[----:B------:R-:W-:Y:S01]  /*8700*/  MUFU.EX2 R188, R188 ;  /* 0x000000bc00bc7308 */ /* 0x000fe20000000800 */
[C---:B------:R-:W-:Y:S02]  /*8710*/  FMUL.FTZ R62, R0.reuse, R62 ;  /* 0x0000003e003e7220 */ /* 0x040fe40000410000 */
[-C--:B---3--:R-:W-:Y:S01]  /*8720*/  HMMA.16816.F32.BF16 R20, R156, R36.reuse, R20 ;  /* 0x000000249c14723c */ /* 0x088fe20000041814 */
[----:B------:R-:W-:Y:S02]  /*8730*/  FMUL.FTZ R63, R0, R63 ;  /* 0x0000003f003f7220 */ /* 0x000fe40000410000 */
[----:B------:R-:W-:Y:S01]  /*8740*/  LDSM.16.MT88.4 R164, [R212+0x1500] ;  /* 0x00150000d4a4783b */ /* 0x000fe20000004200 */
[C---:B------:R-:W-:Y:S02]  /*8750*/  FMUL.FTZ R64, R150.reuse, R64 ;  /* 0x0000004096407220 */ /* 0x040fe40000410000 */
[----:B------:R-:W-:Y:S01]  /*8760*/  FMUL.FTZ R65, R150, R65 ;  /* 0x0000004196417220 */ /* 0x000fe20000410000 */
[----:B------:R-:W2:Y:S01]  /*8770*/  MUFU.EX2 R189, R189 ;  /* 0x000000bd00bd7308 */ /* 0x000ea20000000800 */
[C---:B------:R-:W-:Y:S01]  /*8780*/  HMMA.16816.F32.BF16 R24, R144.reuse, R36, R24 ;  /* 0x000000249018723c */ /* 0x040fe20000041818 */
[C---:B------:R-:W-:Y:S03]  /*8790*/  FMUL.FTZ R66, R148.reuse, R66 ;  /* 0x0000004294427220 */ /* 0x040fe60000410000 */
[----:B------:R-:W-:Y:S02]  /*87a0*/  FMUL.FTZ R67, R148, R67 ;  /* 0x0000004394437220 */ /* 0x000fe40000410000 */
[--C-:B------:R-:W-:Y:S02]  /*87b0*/  FFMA.FTZ R163, R163, c[0x0][0x2d0], -R170.reuse ;  /* 0x0000b400a3a37a23 */ /* 0x100fe400000108aa */
[-C--:B------:R-:W-:Y:S01]  /*87c0*/  HMMA.16816.F32.BF16 R28, R144, R38.reuse, R28 ;  /* 0x00000026901c723c */ /* 0x080fe2000004181c */
[C---:B------:R-:W-:Y:S01]  /*87d0*/  FMUL.FTZ R36, R150.reuse, R120 ;  /* 0x0000007896247220 */ /* 0x040fe20000410000 */
[----:B------:R-:W-:Y:S02]  /*87e0*/  MUFU.EX2 R190, R190 ;  /* 0x000000be00be7308 */ /* 0x000fe40000000800 */
[----:B------:R-:W-:Y:S02]  /*87f0*/  FMUL.FTZ R37, R150, R121 ;  /* 0x0000007996257220 */ /* 0x000fe40000410000 */
[----:B------:R-:W-:Y:S01]  /*8800*/  FFMA.FTZ R170, R161, c[0x0][0x2d0], -R170 ;  /* 0x0000b400a1aa7a23 */ /* 0x000fe200000108aa */
[----:B-1----:R-:W-:Y:S01]  /*8810*/  F2FP.BF16.PACK_AB R161, R137, R136 ;  /* 0x0000008889a1723e */ /* 0x002fe200000010ff */
[C---:B------:R-:W-:Y:S01]  /*8820*/  HMMA.16816.F32.BF16 R32, R156.reuse, R38, R32 ;  /* 0x000000269c20723c */ /* 0x040fe20000041820 */
[C---:B------:R-:W-:Y:S03]  /*8830*/  FMUL.FTZ R72, R2.reuse, R72 ;  /* 0x0000004802487220 */ /* 0x040fe60000410000 */
[----:B------:R1:W-:Y:S01]  /*8840*/  MUFU.EX2 R139, R170 ;  /* 0x000000aa008b7308 */ /* 0x0003e20000000800 */
[----:B------:R-:W-:Y:S02]  /*8850*/  FMUL.FTZ R73, R2, R73 ;  /* 0x0000004902497220 */ /* 0x000fe40000410000 */
[C---:B------:R-:W-:Y:S02]  /*8860*/  FMUL.FTZ R38, R148.reuse, R122 ;  /* 0x0000007a94267220 */ /* 0x040fe40000410000 */
[----:B------:R-:W-:Y:S02]  /*8870*/  FMUL.FTZ R39, R148, R123 ;  /* 0x0000007b94277220 */ /* 0x000fe40000410000 */
[----:B------:R-:W-:Y:S01]  /*8880*/  LDSM.16.MT88.4 R120, [R212+0x900] ;  /* 0x00090000d478783b */ /* 0x000fe20000004200 */
[C---:B------:R-:W-:Y:S02]  /*8890*/  FMUL.FTZ R74, R0.reuse, R74 ;  /* 0x0000004a004a7220 */ /* 0x040fe40000410000 */
[----:B------:R-:W-:Y:S01]  /*88a0*/  FMUL.FTZ R75, R0, R75 ;  /* 0x0000004b004b7220 */ /* 0x000fe20000410000 */
[----:B------:R-:W3:Y:S01]  /*88b0*/  MUFU.EX2 R195, R195 ;  /* 0x000000c300c37308 */ /* 0x000ee20000000800 */
[-C--:B------:R-:W-:Y:S01]  /*88c0*/  HMMA.16816.F32.BF16 R36, R156, R100.reuse, R36 ;  /* 0x000000649c24723c */ /* 0x080fe20000041824 */
[C---:B------:R-:W-:Y:S02]  /*88d0*/  FMUL.FTZ R76, R2.reuse, R76 ;  /* 0x0000004c024c7220 */ /* 0x040fe40000410000 */
[----:B------:R-:W-:Y:S02]  /*88e0*/  FMUL.FTZ R77, R2, R77 ;  /* 0x0000004d024d7220 */ /* 0x000fe40000410000 */
[C---:B------:R-:W-:Y:S02]  /*88f0*/  FMUL.FTZ R78, R0.reuse, R78 ;  /* 0x0000004e004e7220 */ /* 0x040fe40000410000 */
[----:B------:R-:W-:Y:S01]  /*8900*/  FMUL.FTZ R79, R0, R79 ;  /* 0x0000004f004f7220 */ /* 0x000fe20000410000 */
[C---:B------:R-:W-:Y:S01]  /*8910*/  HMMA.16816.F32.BF16 R40, R144.reuse, R100, R40 ;  /* 0x000000649028723c */ /* 0x040fe20000041828 */
[----:B------:R-:W-:Y:S01]  /*8920*/  MUFU.EX2 R196, R196 ;  /* 0x000000c400c47308 */ /* 0x000fe20000000800 */
[----:B-1----:R-:W-:Y:S02]  /*8930*/  LDSM.16.MT88.4 R168, [R214+0x2100] ;  /* 0x00210000d6a8783b */ /* 0x002fe40000004200 */
[C---:B------:R-:W-:Y:S02]  /*8940*/  FMUL.FTZ R88, R2.reuse, R88 ;  /* 0x0000005802587220 */ /* 0x040fe40000410000 */
[----:B------:R-:W-:Y:S02]  /*8950*/  FMUL.FTZ R89, R2, R89 ;  /* 0x0000005902597220 */ /* 0x000fe40000410000 */
[-C--:B------:R-:W-:Y:S01]  /*8960*/  HMMA.16816.F32.BF16 R44, R144, R102.reuse, R44 ;  /* 0x00000066902c723c */ /* 0x080fe2000004182c */
[C---:B------:R-:W-:Y:S02]  /*8970*/  FMUL.FTZ R90, R0.reuse, R90 ;  /* 0x0000005a005a7220 */ /* 0x040fe40000410000 */
[----:B------:R-:W1:Y:S01]  /*8980*/  MUFU.EX2 R199, R199 ;  /* 0x000000c700c77308 */ /* 0x000e620000000800 */
[----:B------:R-:W-:Y:S02]  /*8990*/  FMUL.FTZ R91, R0, R91 ;  /* 0x0000005b005b7220 */ /* 0x000fe40000410000 */
[C---:B------:R-:W-:Y:S02]  /*89a0*/  FMUL.FTZ R92, R2.reuse, R92 ;  /* 0x0000005c025c7220 */ /* 0x040fe40000410000 */
[C---:B------:R-:W-:Y:S01]  /*89b0*/  HMMA.16816.F32.BF16 R48, R156.reuse, R102, R48 ;  /* 0x000000669c30723c */ /* 0x040fe20000041830 */
[----:B------:R-:W1:Y:S03]  /*89c0*/  LDSM.16.MT88.4 R100, [R214+0x1900] ;  /* 0x00190000d664783b */ /* 0x000e660000004200 */
[----:B------:R-:W-:Y:S01]  /*89d0*/  FMUL.FTZ R93, R2, R93 ;  /* 0x0000005d025d7220 */ /* 0x000fe20000410000 */
[----:B------:R-:W-:Y:S01]  /*89e0*/  MUFU.EX2 R240, R240 ;  /* 0x000000f000f07308 */ /* 0x000fe20000000800 */
[C---:B------:R-:W-:Y:S02]  /*89f0*/  FMUL.FTZ R94, R0.reuse, R94 ;  /* 0x0000005e005e7220 */ /* 0x040fe40000410000 */
[-C--:B-----5:R-:W-:Y:S01]  /*8a00*/  HMMA.16816.F32.BF16 R52, R156, R104.reuse, R52 ;  /* 0x000000689c34723c */ /* 0x0a0fe20000041834 */
[----:B------:R-:W-:Y:S03]  /*8a10*/  FMUL.FTZ R95, R0, R95 ;  /* 0x0000005f005f7220 */ /* 0x000fe60000410000 */
[C---:B------:R-:W-:Y:S02]  /*8a20*/  FMUL.FTZ R96, R150.reuse, R96 ;  /* 0x0000006096607220 */ /* 0x040fe40000410000 */
[----:B------:R-:W-:Y:S01]  /*8a30*/  FMUL.FTZ R97, R150, R97 ;  /* 0x0000006196617220 */ /* 0x000fe20000410000 */
[----:B------:R-:W5:Y:S01]  /*8a40*/  MUFU.EX2 R243, R243 ;  /* 0x000000f300f37308 */ /* 0x000f620000000800 */
[C---:B------:R-:W-:Y:S01]  /*8a50*/  HMMA.16816.F32.BF16 R56, R144.reuse, R104, R56 ;  /* 0x000000689038723c */ /* 0x040fe20000041838 */
[C---:B------:R-:W-:Y:S03]  /*8a60*/  FMUL.FTZ R98, R148.reuse, R98 ;  /* 0x0000006294627220 */ /* 0x040fe60000410000 */
        /* <DEDUP_REMOVED lines=8> */
[----:B------:R-:W2:Y:S01]  /*8af0*/  MUFU.EX2 R245, R245 ;  /* 0x000000f500f57308 */ /* 0x000ea20000000800 */
[----:B------:R-:W-:Y:S02]  /*8b00*/  FMUL.FTZ R71, R148, R71 ;  /* 0x0000004794477220 */ /* 0x000fe40000410000 */
[C---:B------:R-:W-:Y:S02]  /*8b10*/  FMUL.FTZ R80, R150.reuse, R80 ;  /* 0x0000005096507220 */ /* 0x040fe40000410000 */
[----:B------:R-:W-:Y:S03]  /*8b20*/  FMUL.FTZ R81, R150, R81 ;  /* 0x0000005196517220 */ /* 0x000fe60000410000 */
[-C--:B-1----:R-:W-:Y:S01]  /*8b30*/  HMMA.16816.F32.BF16 R68, R156, R100.reuse, R68 ;  /* 0x000000649c44723c */ /* 0x082fe20000041844 */
[C---:B------:R-:W-:Y:S01]  /*8b40*/  FMUL.FTZ R82, R148.reuse, R82 ;  /* 0x0000005294527220 */ /* 0x040fe20000410000 */
[----:B------:R-:W-:Y:S01]  /*8b50*/  MUFU.EX2 R198, R198 ;  /* 0x000000c600c67308 */ /* 0x000fe20000000800 */
[----:B------:R-:W-:Y:S02]  /*8b60*/  FMUL.FTZ R83, R148, R83 ;  /* 0x0000005394537220 */ /* 0x000fe40000410000 */
[C---:B------:R-:W-:Y:S02]  /*8b70*/  FMUL.FTZ R84, R150.reuse, R84 ;  /* 0x0000005496547220 */ /* 0x040fe40000410000 */
[----:B------:R-:W-:Y:S01]  /*8b80*/  FMUL.FTZ R85, R150, R85 ;  /* 0x0000005596557220 */ /* 0x000fe20000410000 */
[C---:B------:R-:W-:Y:S01]  /*8b90*/  HMMA.16816.F32.BF16 R72, R144.reuse, R100, R72 ;  /* 0x000000649048723c */ /* 0x040fe20000041848 */
[C---:B------:R-:W-:Y:S03]  /*8ba0*/  FMUL.FTZ R86, R148.reuse, R86 ;  /* 0x0000005694567220 */ /* 0x040fe60000410000 */
[----:B------:R-:W-:Y:S01]  /*8bb0*/  MUFU.EX2 R197, R197 ;  /* 0x000000c500c57308 */ /* 0x000fe20000000800 */
[----:B------:R-:W-:Y:S02]  /*8bc0*/  FMUL.FTZ R87, R148, R87 ;  /* 0x0000005794577220 */ /* 0x000fe40000410000 */
[----:B----4-:R-:W-:Y:S01]  /*8bd0*/  F2FP.BF16.PACK_AB R100, R187, R186 ;  /* 0x000000babb64723e */ /* 0x010fe200000010ff */
[-C--:B------:R-:W-:Y:S01]  /*8be0*/  HMMA.16816.F32.BF16 R76, R144, R102.reuse, R76 ;  /* 0x00000066904c723c */ /* 0x080fe2000004184c */
[----:B--2---:R-:W-:Y:S03]  /*8bf0*/  F2FP.BF16.PACK_AB R101, R189, R188 ;  /* 0x000000bcbd65723e */ /* 0x004fe600000010ff */
[--C-:B------:R-:W-:Y:S02]  /*8c00*/  FFMA.FTZ R244, R244, c[0x0][0x2d0], -R162.reuse ;  /* 0x0000b400f4f47a23 */ /* 0x100fe400000108a2 */
[----:B------:R-:W-:Y:S01]  /*8c10*/  MUFU.EX2 R193, R193 ;  /* 0x000000c100c17308 */ /* 0x000fe20000000800 */
[--C-:B------:R-:W-:Y:S01]  /*8c20*/  FFMA.FTZ R247, R247, c[0x0][0x2d0], -R162.reuse ;  /* 0x0000b400f7f77a23 */ /* 0x100fe200000108a2 */
[C---:B------:R-:W-:Y:S01]  /*8c30*/  HMMA.16816.F32.BF16 R80, R156.reuse, R102, R80 ;  /* 0x000000669c50723c */ /* 0x040fe20000041850 */
[--C-:B------:R-:W-:Y:S03]  /*8c40*/  FFMA.FTZ R249, R249, c[0x0][0x2d0], -R162.reuse ;  /* 0x0000b400f9f97a23 */ /* 0x100fe600000108a2 */
[--C-:B------:R-:W-:Y:S02]  /*8c50*/  FFMA.FTZ R246, R251, c[0x0][0x2d0], -R162.reuse ;  /* 0x0000b400fbf67a23 */ /* 0x100fe400000108a2 */
[--C-:B------:R-:W-:Y:S01]  /*8c60*/  FFMA.FTZ R160, R160, c[0x0][0x2d0], -R162.reuse ;  /* 0x0000b400a0a07a23 */ /* 0x100fe200000108a2 */
[----:B---3--:R-:W-:Y:S01]  /*8c70*/  F2FP.BF16.PACK_AB R102, R195, R190 ;  /* 0x000000bec366723e */ /* 0x008fe200000010ff */
[-C--:B------:R-:W-:Y:S01]  /*8c80*/  HMMA.16816.F32.BF16 R84, R156, R104.reuse, R84 ;  /* 0x000000689c54723c */ /* 0x080fe20000041854 */
[----:B------:R-:W-:Y:S01]  /*8c90*/  F2FP.BF16.PACK_AB R103, R199, R196 ;  /* 0x000000c4c767723e */ /* 0x000fe200000010ff */
[----:B------:R-:W-:Y:S02]  /*8ca0*/  MUFU.EX2 R244, R244 ;  /* 0x000000f400f47308 */ /* 0x000fe40000000800 */
[----:B------:R-:W-:Y:S02]  /*8cb0*/  FFMA.FTZ R162, R153, c[0x0][0x2d0], -R162 ;  /* 0x0000b40099a27a23 */ /* 0x000fe400000108a2 */
[----:B------:R-:W-:Y:S01]  /*8cc0*/  FFMA.FTZ R172, R150, R237, R172 ;  /* 0x000000ed96ac7223 */ /* 0x000fe200000100ac */
[----:B------:R-:W-:Y:S01]  /*8cd0*/  MOV R150, R151 ;  /* 0x0000009700967202 */ /* 0x000fe20000000f00 */
[C---:B------:R-:W-:Y:S01]  /*8ce0*/  HMMA.16816.F32.BF16 R88, R144.reuse, R104, R88 ;  /* 0x000000689058723c */ /* 0x040fe20000041858 */
[----:B------:R-:W-:Y:S03]  /*8cf0*/  FFMA.FTZ R173, R148, R235, R173 ;  /* 0x000000eb94ad7223 */ /* 0x000fe600000100ad */
[----:B------:R-:W1:Y:S01]  /*8d00*/  MUFU.EX2 R247, R247 ;  /* 0x000000f700f77308 */ /* 0x000e620000000800 */
[----:B------:R-:W-:Y:S01]  /*8d10*/  FFMA.FTZ R177, R2, R233, R177 ;  /* 0x000000e902b17223 */ /* 0x000fe200000100b1 */
[----:B------:R-:W-:Y:S01]  /*8d20*/  MOV R148, R149 ;  /* 0x0000009500947202 */ /* 0x000fe20000000f00 */
[----:B------:R-:W-:Y:S01]  /*8d30*/  FFMA.FTZ R185, R0, R231, R185 ;  /* 0x000000e700b97223 */ /* 0x000fe200000100b9 */
[-C--:B------:R-:W-:Y:S01]  /*8d40*/  HMMA.16816.F32.BF16 R92, R144, R106.reuse, R92 ;  /* 0x0000006a905c723c */ /* 0x080fe2000004185c */
[----:B-----5:R-:W-:Y:S03]  /*8d50*/  F2FP.BF16.PACK_AB R104, R243, R240 ;  /* 0x000000f0f368723e */ /* 0x020fe600000010ff */
[----:B------:R-:W-:Y:S01]  /*8d60*/  MOV R2, R3 ;  /* 0x0000000300027202 */ /* 0x000fe20000000f00 */
[----:B------:R-:W-:Y:S01]  /*8d70*/  FADD.FTZ R155, R155, R172 ;  /* 0x000000ac9b9b7221 */ /* 0x000fe20000010000 */
[----:B------:R-:W-:Y:S01]  /*8d80*/  MUFU.EX2 R249, R249 ;  /* 0x000000f900f97308 */ /* 0x000fe20000000800 */
[----:B------:R-:W-:Y:S01]  /*8d90*/  FADD.FTZ R174, R174, R173 ;  /* 0x000000adaeae7221 */ /* 0x000fe20000010000 */
[----:B------:R-:W-:Y:S01]  /*8da0*/  HMMA.16816.F32.BF16 R96, R156, R106, R96 ;  /* 0x0000006a9c60723c */ /* 0x000fe20000041860 */
[----:B------:R-:W-:Y:S03]  /*8db0*/  FADD.FTZ R176, R176, R177 ;  /* 0x000000b1b0b07221 */ /* 0x000fe60000010000 */
[----:B------:R-:W-:Y:S02]  /*8dc0*/  FADD.FTZ R184, R184, R185 ;  /* 0x000000b9b8b87221 */ /* 0x000fe40000010000 */
[----:B------:R-:W-:Y:S01]  /*8dd0*/  FADD.FTZ R154, R154, R155 ;  /* 0x0000009b9a9a7221 */ /* 0x000fe20000010000 */
[----:B------:R-:W-:Y:S01]  /*8de0*/  F2FP.BF16.PACK_AB R106, R245, R242 ;  /* 0x000000f2f56a723e */ /* 0x000fe200000010ff */
[-C--:B------:R-:W-:Y:S01]  /*8df0*/  HMMA.16816.F32.BF16 R4, R100, R108.reuse, R4 ;  /* 0x0000006c6404723c */ /* 0x080fe20000041804 */
[----:B------:R-:W2:Y:S03]  /*8e00*/  MUFU.EX2 R246, R246 ;  /* 0x000000f600f67308 */ /* 0x000ea60000000800 */
[----:B-1----:R-:W-:Y:S01]  /*8e10*/  F2FP.BF16.PACK_AB R105, R247, R244 ;  /* 0x000000f4f769723e */ /* 0x002fe200000010ff */
[----:B------:R-:W-:Y:S01]  /*8e20*/  FADD.FTZ R179, R179, R174 ;  /* 0x000000aeb3b37221 */ /* 0x000fe20000010000 */
[----:B------:R-:W-:Y:S01]  /*8e30*/  F2FP.BF16.PACK_AB R156, R197, R198 ;  /* 0x000000c6c59c723e */ /* 0x000fe200000010ff */
[----:B------:R-:W-:Y:S02]  /*8e40*/  FADD.FTZ R181, R181, R176 ;  /* 0x000000b0b5b57221 */ /* 0x000fe40000010000 */
[----:B------:R-:W-:Y:S02]  /*8e50*/  FADD.FTZ R183, R183, R184 ;  /* 0x000000b8b7b77221 */ /* 0x000fe40000010000 */
[----:B------:R-:W1:Y:S01]  /*8e60*/  MUFU.EX2 R248, R248 ;  /* 0x000000f800f87308 */ /* 0x000e620000000800 */
[----:B------:R-:W-:Y:S02]  /*8e70*/  FADD.FTZ R175, R175, R154 ;  /* 0x0000009aafaf7221 */ /* 0x000fe40000010000 */
[----:B------:R-:W-:Y:S02]  /*8e80*/  FADD.FTZ R179, R178, R179 ;  /* 0x000000b3b2b37221 */ /* 0x000fe40000010000 */
[----:B------:R-:W-:Y:S02]  /*8e90*/  FADD.FTZ R181, R180, R181 ;  /* 0x000000b5b4b57221 */ /* 0x000fe40000010000 */
[----:B------:R-:W-:Y:S02]  /*8ea0*/  FADD.FTZ R183, R182, R183 ;  /* 0x000000b7b6b77221 */ /* 0x000fe40000010000 */
[----:B------:R-:W-:Y:S01]  /*8eb0*/  FADD.FTZ R186, R186, R175 ;  /* 0x000000afbaba7221 */ /* 0x000fe20000010000 */
[----:B------:R-:W3:Y:S01]  /*8ec0*/  MUFU.EX2 R191, R191 ;  /* 0x000000bf00bf7308 */ /* 0x000ee20000000800 */
[----:B------:R-:W-:Y:S02]  /*8ed0*/  FADD.FTZ R188, R188, R179 ;  /* 0x000000b3bcbc7221 */ /* 0x000fe40000010000 */
[----:B------:R-:W-:Y:S01]  /*8ee0*/  FADD.FTZ R240, R240, R181 ;  /* 0x000000b5f0f07221 */ /* 0x000fe20000010000 */
[----:B--2---:R-:W-:Y:S01]  /*8ef0*/  F2FP.BF16.PACK_AB R107, R246, R249 ;  /* 0x000000f9f66b723e */ /* 0x004fe200000010ff */
[----:B------:R-:W-:Y:S02]  /*8f00*/  FADD.FTZ R244, R244, R183 ;  /* 0x000000b7f4f47221 */ /* 0x000fe40000010000 */
[----:B------:R-:W-:Y:S02]  /*8f10*/  FADD.FTZ R187, R187, R186 ;  /* 0x000000babbbb7221 */ /* 0x000fe40000010000 */
[----:B------:R-:W-:Y:S01]  /*8f20*/  FADD.FTZ R189, R189, R188 ;  /* 0x000000bcbdbd7221 */ /* 0x000fe20000010000 */
[----:B------:R-:W-:Y:S01]  /*8f30*/  MUFU.EX2 R250, R250 ;  /* 0x000000fa00fa7308 */ /* 0x000fe20000000800 */
[C---:B------:R-:W-:Y:S01]  /*8f40*/  HMMA.16816.F32.BF16 R8, R104.reuse, R108, R8 ;  /* 0x0000006c6808723c */ /* 0x040fe20000041808 */
[----:B------:R-:W-:Y:S01]  /*8f50*/  FADD.FTZ R243, R243, R240 ;  /* 0x000000f0f3f37221 */ /* 0x000fe20000010000 */
[----:B-1----:R-:W-:Y:S01]  /*8f60*/  F2FP.BF16.PACK_AB R157, R248, R193 ;  /* 0x000000c1f89d723e */ /* 0x002fe200000010ff */
[----:B------:R-:W-:Y:S02]  /*8f70*/  FADD.FTZ R244, R247, R244 ;  /* 0x000000f4f7f47221 */ /* 0x000fe40000010000 */
[----:B------:R-:W-:Y:S03]  /*8f80*/  FADD.FTZ R190, R190, R187 ;  /* 0x000000bbbebe7221 */ /* 0x000fe60000010000 */
[-C--:B------:R-:W-:Y:S01]  /*8f90*/  HMMA.16816.F32.BF16 R12, R104, R110.reuse, R12 ;  /* 0x0000006e680c723c */ /* 0x080fe2000004180c */
[----:B------:R-:W1:Y:S03]  /*8fa0*/  MUFU.EX2 R251, R194 ;  /* 0x000000c200fb7308 */ /* 0x000e660000000800 */
[----:B------:R-:W-:Y:S01]  /*8fb0*/  FADD.FTZ R196, R196, R189 ;  /* 0x000000bdc4c47221 */ /* 0x000fe20000010000 */
[----:B---3--:R-:W-:Y:S01]  /*8fc0*/  F2FP.BF16.PACK_AB R158, R192, R191 ;  /* 0x000000bfc09e723e */ /* 0x008fe200000010ff */
[----:B------:R-:W-:Y:S02]  /*8fd0*/  FADD.FTZ R242, R242, R243 ;  /* 0x000000f3f2f27221 */ /* 0x000fe40000010000 */
[C---:B------:R-:W-:Y:S01]  /*8fe0*/  HMMA.16816.F32.BF16 R16, R100.reuse, R110, R16 ;  /* 0x0000006e6410723c */ /* 0x040fe20000041810 */
[----:B------:R-:W2:Y:S02]  /*8ff0*/  LDSM.16.MT88.4 R108, [R212+0x1100] ;  /* 0x00110000d46c783b */ /* 0x000ea40000004200 */
[----:B------:R-:W-:Y:S01]  /*9000*/  MUFU.EX2 R252, R252 ;  /* 0x000000fc00fc7308 */ /* 0x000fe20000000800 */
[----:B------:R-:W-:Y:S02]  /*9010*/  FADD.FTZ R249, R249, R244 ;  /* 0x000000f4f9f97221 */ /* 0x000fe40000010000 */
[----:B------:R-:W-:Y:S02]  /*9020*/  FADD.FTZ R195, R195, R190 ;  /* 0x000000bec3c37221 */ /* 0x000fe40000010000 */
[-C--:B------:R-:W-:Y:S01]  /*9030*/  HMMA.16816.F32.BF16 R20, R100, R112.reuse, R20 ;  /* 0x000000706414723c */ /* 0x080fe20000041814 */
[----:B------:R-:W-:Y:S03]  /*9040*/  FADD.FTZ R196, R199, R196 ;  /* 0x000000c4c7c47221 */ /* 0x000fe60000010000 */
[----:B------:R-:W-:Y:S01]  /*9050*/  FADD.FTZ R245, R245, R242 ;  /* 0x000000f2f5f57221 */ /* 0x000fe20000010000 */
[----:B------:R-:W3:Y:S01]  /*9060*/  MUFU.EX2 R241, R241 ;  /* 0x000000f100f17308 */ /* 0x000ee20000000800 */
[----:B------:R-:W-:Y:S02]  /*9070*/  FADD.FTZ R249, R246, R249 ;  /* 0x000000f9f6f97221 */ /* 0x000fe40000010000 */
[C---:B------:R-:W-:Y:S01]  /*9080*/  HMMA.16816.F32.BF16 R24, R104.reuse, R112, R24 ;  /* 0x000000706818723c */ /* 0x040fe20000041818 */
[----:B-1----:R-:W-:Y:S03]  /*9090*/  F2FP.BF16.PACK_AB R159, R251, R250 ;  /* 0x000000fafb9f723e */ /* 0x002fe600000010ff */
[----:B------:R-:W-:Y:S02]  /*90a0*/  FADD.FTZ R198, R198, R195 ;  /* 0x000000c3c6c67221 */ /* 0x000fe40000010000 */
[----:B------:R-:W-:Y:S01]  /*90b0*/  FADD.FTZ R193, R193, R196 ;  /* 0x000000c4c1c17221 */ /* 0x000fe20000010000 */
[----:B------:R-:W1:Y:S01]  /*90c0*/  MUFU.EX2 R194, R163 ;  /* 0x000000a300c27308 */ /* 0x000e620000000800 */
[-C--:B------:R-:W-:Y:S01]  /*90d0*/  HMMA.16816.F32.BF16 R28, R104, R114.reuse, R28 ;  /* 0x00000072681c723c */ /* 0x080fe2000004181c */
[----:B------:R-:W-:Y:S03]  /*90e0*/  FADD.FTZ R198, R197, R198 ;  /* 0x000000c6c5c67221 */ /* 0x000fe60000010000 */
[----:B------:R-:W-:Y:S02]  /*90f0*/  FADD.FTZ R193, R248, R193 ;  /* 0x000000c1f8c17221 */ /* 0x000fe40000010000 */
[----:B------:R-:W-:Y:S02]  /*9100*/  FADD.FTZ R191, R191, R198 ;  /* 0x000000c6bfbf7221 */ /* 0x000fe40000010000 */
[C---:B------:R-:W-:Y:S01]  /*9110*/  HMMA.16816.F32.BF16 R32, R100.reuse, R114, R32 ;  /* 0x000000726420723c */ /* 0x040fe20000041820 */
[----:B------:R-:W4:Y:S01]  /*9120*/  LDSM.16.MT88.4 R112, [R214+0x1d00] ;  /* 0x001d0000d670783b */ /* 0x000f220000004200 */
[----:B------:R3:W-:Y:S02]  /*9130*/  MUFU.EX2 R138, R160 ;  /* 0x000000a0008a7308 */ /* 0x0007e40000000800 */
[----:B------:R-:W-:Y:S02]  /*9140*/  FADD.FTZ R250, R250, R193 ;  /* 0x000000c1fafa7221 */ /* 0x000fe40000010000 */
[----:B------:R-:W-:Y:S02]  /*9150*/  FADD.FTZ R237, R192, R191 ;  /* 0x000000bfc0ed7221 */ /* 0x000fe40000010000 */
[-C--:B------:R-:W-:Y:S01]  /*9160*/  HMMA.16816.F32.BF16 R36, R100, R116.reuse, R36 ;  /* 0x000000746424723c */ /* 0x080fe20000041824 */
[----:B------:R-:W-:Y:S03]  /*9170*/  FADD.FTZ R235, R251, R250 ;  /* 0x000000fafbeb7221 */ /* 0x000fe60000010000 */
[----:B------:R1:W5:Y:S04]  /*9180*/  MUFU.EX2 R153, R162 ;  /* 0x000000a200997308 */ /* 0x0003680000000800 */
[C---:B------:R-:W-:Y:S08]  /*9190*/  HMMA.16816.F32.BF16 R40, R104.reuse, R116, R40 ;  /* 0x000000746828723c */ /* 0x040ff00000041828 */
[-C--:B------:R-:W-:Y:S01]  /*91a0*/  HMMA.16816.F32.BF16 R44, R104, R118.reuse, R44 ;  /* 0x00000076682c723c */ /* 0x080fe2000004182c */
[----:B---3--:R-:W-:Y:S03]  /*91b0*/  F2FP.BF16.PACK_AB R160, R241, R252 ;  /* 0x000000fcf1a0723e */ /* 0x008fe600000010ff */
[----:B------:R-:W-:Y:S04]  /*91c0*/  FADD.FTZ R252, R252, R245 ;  /* 0x000000f5fcfc7221 */ /* 0x000fe80000010000 */
[C---:B------:R-:W-:Y:S01]  /*91d0*/  HMMA.16816.F32.BF16 R48, R100.reuse, R118, R48 ;  /* 0x000000766430723c */ /* 0x040fe20000041830 */
[----:B------:R-:W3:Y:S03]  /*91e0*/  LDSM.16.MT88.4 R116, [R212+0x1d00] ;  /* 0x001d0000d474783b */ /* 0x000ee60000004200 */
[----:B-1----:R-:W-:Y:S01]  /*91f0*/  F2FP.BF16.PACK_AB R162, R139, R194 ;  /* 0x000000c28ba2723e */ /* 0x002fe200000010ff */
[----:B------:R-:W-:Y:S01]  /*9200*/  FADD.FTZ R241, R241, R252 ;  /* 0x000000fcf1f17221 */ /* 0x000fe20000010000 */
[-C--:B-----5:R-:W-:Y:S02]  /*9210*/  F2FP.BF16.PACK_AB R163, R153, R138.reuse ;  /* 0x0000008a99a3723e */ /* 0x0a0fe400000010ff */
[-C--:B--2---:R-:W-:Y:S01]  /*9220*/  HMMA.16816.F32.BF16 R52, R100, R108.reuse, R52 ;  /* 0x0000006c6434723c */ /* 0x084fe20000041834 */
[----:B------:R-:W-:Y:S07]  /*9230*/  FADD.FTZ R241, R194, R241 ;  /* 0x000000f1c2f17221 */ /* 0x000fee0000010000 */
        /* <DEDUP_REMOVED lines=8> */
[-C--:B---3--:R-:W-:Y:S08]  /*92c0*/  HMMA.16816.F32.BF16 R84, R100, R116.reuse, R84 ;  /* 0x000000746454723c */ /* 0x088ff00000041854 */
[C---:B------:R-:W-:Y:S08]  /*92d0*/  HMMA.16816.F32.BF16 R88, R104.reuse, R116, R88 ;  /* 0x000000746858723c */ /* 0x040ff00000041858 */
[-C--:B------:R-:W-:Y:S08]  /*92e0*/  HMMA.16816.F32.BF16 R92, R104, R118.reuse, R92 ;  /* 0x00000076685c723c */ /* 0x080ff0000004185c */
[----:B------:R-:W-:Y:S08]  /*92f0*/  HMMA.16816.F32.BF16 R96, R100, R118, R96 ;  /* 0x000000766460723c */ /* 0x000ff00000041860 */
[-C--:B-1----:R-:W-:Y:S01]  /*9300*/  HMMA.16816.F32.BF16 R144, R156, R108.reuse, R4 ;  /* 0x0000006c9c90723c */ /* 0x082fe20000041804 */
[----:B------:R-:W1:Y:S07]  /*9310*/  LDSM.16.MT88.4 R4, [R212+0x2100] ;  /* 0x00210000d404783b */ /* 0x000e6e0000004200 */
[C---:B------:R-:W-:Y:S07]  /*9320*/  HMMA.16816.F32.BF16 R140, R160.reuse, R108, R8 ;  /* 0x0000006ca08c723c */ /* 0x040fee0000041808 */
[----:B------:R-:W-:Y:S02]  /*9330*/  MOV R11, R139 ;  /* 0x0000008b000b7202 */ /* 0x000fe40000000f00 */
[----:B------:R-:W-:Y:S03]  /*9340*/  MOV R10, R138 ;  /* 0x0000008a000a7202 */ /* 0x000fe60000000f00 */
[----:B------:R-:W-:Y:S01]  /*9350*/  MOV R9, R137 ;  /* 0x0000008900097202 */ /* 0x000fe20000000f00 */
[----:B------:R-:W-:Y:S01]  /*9360*/  FADD.FTZ R233, R11, R241 ;  /* 0x000000f10be97221 */ /* 0x000fe20000010000 */
[----:B------:R-:W-:Y:S02]  /*9370*/  MOV R8, R136 ;  /* 0x0000008800087202 */ /* 0x000fe40000000f00 */
[-C--:B------:R-:W-:Y:S03]  /*9380*/  HMMA.16816.F32.BF16 R136, R160, R110.reuse, R12 ;  /* 0x0000006ea088723c */ /* 0x080fe6000004180c */
[----:B------:R-:W-:Y:S04]  /*9390*/  FADD.FTZ R249, R8, R249 ;  /* 0x000000f908f97221 */ /* 0x000fe80000010000 */
[----:B------:R-:W-:Y:S01]  /*93a0*/  FADD.FTZ R249, R9, R249 ;  /* 0x000000f909f97221 */ /* 0x000fe20000010000 */
[C---:B------:R-:W-:Y:S04]  /*93b0*/  HMMA.16816.F32.BF16 R100, R156.reuse, R110, R16 ;  /* 0x0000006e9c64723c */ /* 0x040fe80000041810 */
[----:B------:R-:W-:Y:S04]  /*93c0*/  FADD.FTZ R0, R10, R249 ;  /* 0x000000f90a007221 */ /* 0x000fe80000010000 */
[-C--:B------:R-:W-:Y:S01]  /*93d0*/  HMMA.16816.F32.BF16 R104, R156, R120.reuse, R20 ;  /* 0x000000789c68723c */ /* 0x080fe20000041814 */
[----:B------:R-:W-:Y:S03]  /*93e0*/  FADD.FTZ R231, R153, R0 ;  /* 0x0000000099e77221 */ /* 0x000fe60000010000 */
[----:B------:R-:W-:Y:S04]  /*93f0*/  MOV R0, R152 ;  /* 0x0000009800007202 */ /* 0x000fe80000000f00 */
        /* <DEDUP_REMOVED lines=16> */
[C---:B------:R-:W-:Y:S08]  /*9500*/  HMMA.16816.F32.BF16 R88, R160.reuse, R4, R88 ;  /* 0x00000004a058723c */ /* 0x040ff00000041858 */
[-C--:B------:R-:W-:Y:S08]  /*9510*/  HMMA.16816.F32.BF16 R92, R160, R6.reuse, R92 ;  /* 0x00000006a05c723c */ /* 0x080ff0000004185c */
[----:B------:R-:W-:Y:S01]  /*9520*/  HMMA.16816.F32.BF16 R96, R156, R6, R96 ;  /* 0x000000069c60723c */ /* 0x000fe20000041860 */
[----:B------:R-:W-:-:S07]  /*9530*/  @P0 BRA `(.L_x_1849) ;  /* 0xffffc29000000947 */ /* 0x000fce000383ffff */
.L_x_1830:
        /* <DEDUP_REMOVED lines=25> */
.L_x_1851:
[----:B------:R-:W-:Y:S02]  /*96d0*/  ULDC UR4, c[0x0][0x32c] ;  /* 0x0000cb0000047ab9 */ /* 0x000fe40000000800 */
[----:B------:R-:W-:-:S03]  /*96e0*/  UISETP.NE.AND UP0, UPT, UR4, 0x1, UPT ;  /* 0x000000010400788c */ /* 0x000fc6000bf05270 */
[----:B------:R-:W-:Y:S02]  /*96f0*/  ULDC.64 UR4, c[0x0][0x330] ;  /* 0x0000cc0000047ab9 */ /* 0x000fe40000000a00 */
[----:B------:R-:W-:-:S07]  /*9700*/  UIMAD.WIDE.U32 UR16, UR14, UR4, URZ ;  /* 0x000000040e1072a5 */ /* 0x000fce000f8e003f */
[----:B------:R-:W-:Y:S02]  /*9710*/  @UP0 UMOV UR15, UR17 ;  /* 0x00000011000f0c82 */ /* 0x000fe40008000000 */
[----:B------:R-:W-:Y:S02]  /*9720*/  @UP0 USHF.R.U32.HI UR14, URZ, UR5, UR15 ;  /* 0x000000053f0e0299 */ /* 0x000fe4000801160f */
.L_x_1852:
[----:B------:R-:W-:Y:S02]  /*9730*/  ULDC UR4, c[0x0][0x32c] ;  /* 0x0000cb0000047ab9 */ /* 0x000fe40000000800 */
[----:B------:R-:W-:-:S04]  /*9740*/  UIMAD UR4, UR14, UR4, URZ ;  /* 0x000000040e0472a4 */ /* 0x000fc8000f8e023f */
[----:B------:R-:W-:-:S04]  /*9750*/  UISETP.LT.AND UP0, UPT, UR13, UR4, UPT ;  /* 0x000000040d00728c */ /* 0x000fc8000bf01270 */
[----:B------:R-:W-:-:S04]  /*9760*/  USEL UR13, UR13, UR4, !UP0 ;  /* 0x000000040d0d7287 */ /* 0x000fc8000c000000 */
.L_x_1850:
        /* <DEDUP_REMOVED lines=16> */
.L_x_1856:
        /* <DEDUP_REMOVED lines=32> */
[----:B------:R-:W-:Y:S01]  /*9a70*/  LEA R14, P2, R7, c[0x0][0x1f8], 0x1 ;  /* 0x00007e00070e7a11 */ /* 0x000fe200078408ff */
[----:B------:R-:W-:Y:S01]  /*9a80*/  IMAD.X R6, R5, 0x1, R242, P1 ;  /* 0x0000000105067824 */ /* 0x000fe200008e06f2 */
[----:B------:R-:W-:Y:S02]  /*9a90*/  IADD3 R8, P0, R241, R8, RZ ;  /* 0x00000008f1087210 */ /* 0x000fe40007f1e0ff */
[----:B------:R-:W-:Y:S02]  /*9aa0*/  LEA.HI.X R15, R7, c[0x0][0x1fc], R4, 0x1, P2 ;  /* 0x00007f00070f7a11 */ /* 0x000fe400010f0c04 */
[----:B------:R-:W-:Y:S01]  /*9ab0*/  LEA R12, P1, R9, c[0x0][0x1f8], 0x1 ;  /* 0x00007e00090c7a11 */ /* 0x000fe200078208ff */
[----:B------:R-:W-:Y:S01]  /*9ac0*/  IMAD.X R5, R5, 0x1, R240, P0 ;  /* 0x0000000105057824 */ /* 0x000fe200000e06f0 */
[----:B------:R-:W-:Y:S01]  /*9ad0*/  LEA R16, P0, R8, c[0x0][0x1f8], 0x1 ;  /* 0x00007e0008107a11 */ /* 0x000fe200078008ff */
[----:B------:R-:W-:Y:S01]  /*9ae0*/  @!PT LDS RZ, [RZ] ;  /* 0x00000000fffff984 */ /* 0x000fe20000000800 */
[----:B------:R-:W-:Y:S01]  /*9af0*/  @!PT LDS RZ, [RZ] ;  /* 0x00000000fffff984 */ /* 0x000fe20000000800 */
[----:B------:R-:W-:Y:S01]  /*9b00*/  @!PT LDS RZ, [RZ] ;  /* 0x00000000fffff984 */ /* 0x000fe20000000800 */
[----:B------:R4:W-:Y:S01]  /*9b10*/  LDGSTS.E.BYPASS.LTC128B.128 [R218+0x100], [R14.64], !P6 ;  /* 0x001000000eda7fae */ /* 0x0009e2000f101d4a */
[----:B------:R-:W-:Y:S02]  /*9b20*/  LEA.HI.X R13, R9, c[0x0][0x1fc], R6, 0x1, P1 ;  /* 0x00007f00090d7a11 */ /* 0x000fe400008f0c06 */
[----:B------:R-:W-:Y:S02]  /*9b30*/  @!P3 IADD3 R4, P2, R10, R220, RZ ;  /* 0x000000dc0a04b210 */ /* 0x000fe40007f5e0ff */
[----:B------:R-:W-:Y:S01]  /*9b40*/  LEA.HI.X R17, R8, c[0x0][0x1fc], R5, 0x1, P0 ;  /* 0x00007f0008117a11 */ /* 0x000fe200000f0c05 */
[----:B------:R4:W-:Y:S01]  /*9b50*/  LDGSTS.E.BYPASS.LTC128B.128 [R218+0xd00], [R12.64], !P5 ;  /* 0x00d000000cda7fae */ /* 0x0009e2000e901d4a */
[----:B------:R-:W-:Y:S01]  /*9b60*/  @!P3 IADD3 R5, P1, R10, R243, RZ ;  /* 0x000000f30a05b210 */ /* 0x000fe20007f3e0ff */
[C---:B------:R-:W-:Y:S01]  /*9b70*/  @!P3 IMAD.X R7, R11.reuse, 0x1, R227, P2 ;  /* 0x000000010b07b824 */ /* 0x040fe200010e06e3 */
[----:B------:R-:W-:Y:S02]  /*9b80*/  @!P3 LEA R18, P2, R4, c[0x0][0x1f8], 0x1 ;  /* 0x00007e000412ba11 */ /* 0x000fe400078408ff */
[----:B------:R4:W-:Y:S01]  /*9b90*/  LDGSTS.E.BYPASS.LTC128B.128 [R218+0x1900], [R16.64], !P4 ;  /* 0x0190000010da7fae */ /* 0x0009e2000e101d4a */
[----:B------:R-:W-:Y:S01]  /*9ba0*/  @!P3 IADD3 R10, P0, R10, R241, RZ ;  /* 0x000000f10a0ab210 */ /* 0x000fe20007f1e0ff */
[----:B------:R-:W-:Y:S01]  /*9bb0*/  @!P3 IMAD.X R6, R11, 0x1, R242, P1 ;  /* 0x000000010b06b824 */ /* 0x000fe200008e06f2 */
[----:B------:R-:W-:Y:S02]  /*9bc0*/  @!P3 LEA.HI.X R19, R4, c[0x0][0x1fc], R7, 0x1, P2 ;  /* 0x00007f000413ba11 */ /* 0x000fe400010f0c07 */
[----:B------:R-:W-:Y:S01]  /*9bd0*/  @!P3 LEA R8, P1, R5, c[0x0][0x1f8], 0x1 ;  /* 0x00007e000508ba11 */ /* 0x000fe200078208ff */
[----:B------:R-:W-:Y:S01]  /*9be0*/  @!P3 IMAD.X R11, R11, 0x1, R240, P0 ;  /* 0x000000010b0bb824 */ /* 0x000fe200000e06f0 */
[C---:B------:R-:W-:Y:S01]  /*9bf0*/  @!P3 LEA R20, P0, R10.reuse, c[0x0][0x1f8], 0x1 ;  /* 0x00007e000a14ba11 */ /* 0x040fe200078008ff */
[----:B------:R4:W-:Y:S01]  /*9c00*/  @!P3 LDGSTS.E.BYPASS.LTC128B.128 [R218+0x900], [R18.64], !P6 ;  /* 0x0090000012dabfae */ /* 0x0009e2000f101d4a */
[----:B------:R-:W-:Y:S02]  /*9c10*/  @!P3 LEA.HI.X R9, R5, c[0x0][0x1fc], R6, 0x1, P1 ;  /* 0x00007f000509ba11 */ /* 0x000fe400008f0c06 */
[----:B------:R-:W-:Y:S03]  /*9c20*/  @!P3 LEA.HI.X R21, R10, c[0x0][0x1fc], R11, 0x1, P0 ;  /* 0x00007f000a15ba11 */ /* 0x000fe600000f0c0b */
[----:B------:R4:W-:Y:S05]  /*9c30*/  @!P3 LDGSTS.E.BYPASS.LTC128B.128 [R218+0x1500], [R8.64], !P5 ;  /* 0x0150000008dabfae */ /* 0x0009ea000e901d4a */
[----:B------:R4:W-:Y:S02]  /*9c40*/  @!P3 LDGSTS.E.BYPASS.LTC128B.128 [R218+0x2100], [R20.64], !P4 ;  /* 0x0210000014dabfae */ /* 0x0009e4000e101d4a */
.L_x_1854:
        /* <DEDUP_REMOVED lines=10> */
[----:B------:R-:W-:Y:S07]  /*9cf0*/  LDSM.16.M88.4 R192, [R216+0x3900] ;  /* 0x00390000d8c0783b */ /* 0x000fee0000000200 */
        /* <DEDUP_REMOVED lines=9> */
[----:B------:R-:W1:Y:S07]  /*9d90*/  LDSM.16.M88.4 R156, [R216+0x3500] ;  /* 0x00350000d89c783b */ /* 0x000e6e0000000200 */
[-C--:B------:R-:W-:Y:S08]  /*9da0*/  HMMA.16816.F32.BF16 R4, R164, R168.reuse, R4 ;  /* 0x000000a8a404723c */ /* 0x080ff00000041804 */
[C---:B------:R-:W-:Y:S08]  /*9db0*/  HMMA.16816.F32.BF16 R8, R172.reuse, R168, R8 ;  /* 0x000000a8ac08723c */ /* 0x040ff00000041808 */
[-C--:B------:R-:W-:Y:S08]  /*9dc0*/  HMMA.16816.F32.BF16 R12, R172, R170.reuse, R12 ;  /* 0x000000aaac0c723c */ /* 0x080ff0000004180c */
[C---:B------:R-:W-:Y:S01]  /*9dd0*/  HMMA.16816.F32.BF16 R16, R164.reuse, R170, R16 ;  /* 0x000000aaa410723c */ /* 0x040fe20000041810 */
[----:B------:R-:W3:Y:S07]  /*9de0*/  LDSM.16.M88.4 R168, [R213+0x6900] ;  /* 0x00690000d5a8783b */ /* 0x000eee0000000200 */
        /* <DEDUP_REMOVED lines=10> */
[----:B------:R-:W4:Y:S07]  /*9e90*/  LDSM.16.M88.4 R164, [R208] ;  /* 0x00000000d0a4783b */ /* 0x000f2e0000000200 */
[-C--:B--2---:R-:W-:Y:S01]  /*9ea0*/  HMMA.16816.F32.BF16 R4, R160, R184.reuse, R4 ;  /* 0x000000b8a004723c */ /* 0x084fe20000041804 */
[----:B------:R-:W-:Y:S07]  /*9eb0*/  LDSM.16.M88.4 R180, [R216+0x4100] ;  /* 0x00410000d8b4783b */ /* 0x000fee0000000200 */
        /* <DEDUP_REMOVED lines=14> */
[----:B------:R-:W1:Y:S07]  /*9fa0*/  LDSM.16.M88.4 R160, [R216+0x3d00] ;  /* 0x003d0000d8a0783b */ /* 0x000e6e0000000200 */
[-C--:B---3--:R-:W-:Y:S01]  /*9fb0*/  HMMA.16816.F32.BF16 R4, R168, R196.reuse, R4 ;  /* 0x000000c4a804723c */ /* 0x088fe20000041804 */
[----:B------:R-:W-:Y:S07]  /*9fc0*/  LDSM.16.M88.4 R192, [R213+0x9900] ;  /* 0x00990000d5c0783b */ /* 0x000fee0000000200 */
[C---:B------:R-:W-:Y:S08]  /*9fd0*/  HMMA.16816.F32.BF16 R8, R200.reuse, R196, R8 ;  /* 0x000000c4c808723c */ /* 0x040ff00000041808 */
[-C--:B------:R-:W-:Y:S08]  /*9fe0*/  HMMA.16816.F32.BF16 R12, R200, R198.reuse, R12 ;  /* 0x000000c6c80c723c */ /* 0x080ff0000004180c */
[C---:B------:R-:W-:Y:S01]  /*9ff0*/  HMMA.16816.F32.BF16 R16, R168.reuse, R198, R16 ;  /* 0x000000c6a810723c */ /* 0x040fe20000041810 */
[----:B------:R-:W-:Y:S07]  /*a000*/  LDSM.16.M88.4 R196, [R205] ;  /* 0x00000000cdc4783b */ /* 0x000fee0000000200 */
[-C--:B----4-:R-:W-:Y:S08]  /*a010*/  HMMA.16816.F32.BF16 R20, R168, R164.reuse, R20 ;  /* 0x000000a4a814723c */ /* 0x090ff00000041814 */
[C---:B------:R-:W-:Y:S08]  /*a020*/  HMMA.16816.F32.BF16 R24, R200.reuse, R164, R24 ;  /* 0x000000a4c818723c */ /* 0x040ff00000041818 */
[-C--:B------:R-:W-:Y:S08]  /*a030*/  HMMA.16816.F32.BF16 R28, R200, R166.reuse, R28 ;  /* 0x000000a6c81c723c */ /* 0x080ff0000004181c */
[C---:B------:R-:W-:Y:S01]  /*a040*/  HMMA.16816.F32.BF16 R32, R168.reuse, R166, R32 ;  /* 0x000000a6a820723c */ /* 0x040fe20000041820 */
[----:B------:R-:W2:Y:S07]  /*a050*/  LDSM.16.M88.4 R164, [R213+0x8900] ;  /* 0x00890000d5a4783b */ /* 0x000eae0000000200 */
[-C--:B------:R-:W-:Y:S08]  /*a060*/  HMMA.16816.F32.BF16 R36, R168, R172.reuse, R36 ;  /* 0x000000aca824723c */ /* 0x080ff00000041824 */
[C---:B------:R-:W-:Y:S08]  /*a070*/  HMMA.16816.F32.BF16 R40, R200.reuse, R172, R40 ;  /* 0x000000acc828723c */ /* 0x040ff00000041828 */
[-C--:B------:R-:W-:Y:S08]  /*a080*/  HMMA.16816.F32.BF16 R44, R200, R174.reuse, R44 ;  /* 0x000000aec82c723c */ /* 0x080ff0000004182c */
[----:B------:R-:W-:Y:S01]  /*a090*/  HMMA.16816.F32.BF16 R48, R168, R174, R48 ;  /* 0x000000aea830723c */ /* 0x000fe20000041830 */
[----:B------:R-:W3:Y:S01]  /*a0a0*/  LDSM.16.M88.4 R168, [R204] ;  /* 0x00000000cca8783b */ /* 0x000ee20000000200 */
[----:B------:R-:W-:Y:S06]  /*a0b0*/  DEPBAR.LE SB0, 0x0 ;  /* 0x000080000000791a */ /* 0x000fec0000000000 */
[-C--:B-1----:R-:W-:Y:S01]  /*a0c0*/  HMMA.16816.F32.BF16 R4, R156, R160.reuse, R4 ;  /* 0x000000a09c04723c */ /* 0x082fe20000041804 */
[----:B------:R-:W-:Y:S07]  /*a0d0*/  BAR.SYNC.DEFER_BLOCKING 0x0 ;  /* 0x0000000000007b1d */ /* 0x000fee0000010000 */
        /* <DEDUP_REMOVED lines=10> */
[----:B------:R-:W-:Y:S08]  /*a180*/  HMMA.16816.F32.BF16 R48, R156, R186, R48 ;  /* 0x000000ba9c30723c */ /* 0x000ff00000041830 */
[-C--:B--2---:R-:W-:Y:S08]  /*a190*/  HMMA.16816.F32.BF16 R4, R164, R188.reuse, R4 ;  /* 0x000000bca404723c */ /* 0x084ff00000041804 */
        /* <DEDUP_REMOVED lines=10> */
[----:B------:R-:W-:Y:S01]  /*a240*/  HMMA.16816.F32.BF16 R48, R164, R170, R48 ;  /* 0x000000aaa430723c */ /* 0x000fe20000041830 */
[----:B------:R-:W-:-:S07]  /*a250*/  @!P0 BRA `(.L_x_1855) ;  /* 0x000003a000008947 */ /* 0x000fce0003800000 */
[----:B------:R-:W-:Y:S01]  /*a260*/  IMAD.U32 R164, RZ, RZ, UR7 ;  /* 0x00000007ffa47e24 */ /* 0x000fe2000f8e00ff */
[----:B------:R-:W-:Y:S01]  /*a270*/  IADD3 R154, -R232, 0x30, RZ ;  /* 0x00000030e89a7810 */ /* 0x000fe20007ffe1ff */
[----:B------:R-:W-:Y:S03]  /*a280*/  IMAD.U32 R165, RZ, RZ, UR6 ;  /* 0x00000006ffa57e24 */ /* 0x000fe6000f8e00ff */
        /* <DEDUP_REMOVED lines=17> */
[--C-:B------:R-:W-:Y:S02]  /*a3a0*/  @P1 IADD3.X R161, RZ, c[0x0][0x1cc], R150.reuse, P0, P2 ;  /* 0x00007300ffa11a10 */ /* 0x100fe400007e4496 */
[----:B------:R-:W-:Y:S04]  /*a3b0*/  @P1 IADD3 R158, P2, R153, 0x80, RZ ;  /* 0x00000080999e1810 */ /* 0x000fe80007f5e0ff */
[----:B------:R-:W-:Y:S04]  /*a3c0*/  @P1 IADD3 R158, P0, R158, c[0x0][0x1c8], RZ ;  /* 0x000072009e9e1a10 */ /* 0x000fe80007f1e0ff */
[----:B------:R-:W-:Y:S02]  /*a3d0*/  @P1 IADD3.X R159, RZ, c[0x0][0x1cc], R150, P0, P2 ;  /* 0x00007300ff9f1a10 */ /* 0x000fe400007e4496 */
[----:B------:R-:W-:Y:S11]  /*a3e0*/  ISETP.GE.AND P0, PT, R154, 0x21, PT ;  /* 0x000000219a00780c */ /* 0x000ff60003f06270 */
[----:B------:R-:W-:Y:S02]  /*a3f0*/  @!UPT UIADD3 URZ, URZ, URZ, URZ ;  /* 0x0000003f3f3ff290 */ /* 0x000fe4000fffe03f */
[----:B------:R-:W-:Y:S04]  /*a400*/  @P0 IADD3 R154, R230, -0x1, RZ ;  /* 0xffffffffe69a0810 */ /* 0x000fe80007ffe0ff */
[----:B------:R-:W-:Y:S01]  /*a410*/  @P0 SHF.R.S32.HI R155, RZ, 0x1f, R154 ;  /* 0x0000001fff9b0819 */ /* 0x000fe2000001149a */
[----:B------:R-:W-:Y:S04]  /*a420*/  @P0 IMAD.WIDE.U32 R156, R154, c[0x0][0x1e0], RZ ;  /* 0x000078009a9c0a25 */ /* 0x000fe800078e00ff */
[----:B------:R-:W-:Y:S02]  /*a430*/  @P0 IMAD R155, R155, c[0x0][0x1e0], RZ ;  /* 0x000078009b9b0a24 */ /* 0x000fe400078e02ff */
[----:B------:R-:W-:Y:S04]  /*a440*/  @P0 IMAD.WIDE.U32 R164, R156, 0x30, R164 ;  /* 0x000000309ca40825 */ /* 0x000fe800078e00a4 */
[----:B------:R-:W-:Y:S04]  /*a450*/  @P0 IMAD R155, R154, c[0x0][0x1e4], R155 ;  /* 0x000079009a9b0a24 */ /* 0x000fe800078e029b */
[----:B------:R-:W-:Y:S01]  /*a460*/  @P0 IMAD.IADD R155, R157, 0x1, R155 ;  /* 0x000000019d9b0824 */ /* 0x000fe200078e029b */
[-C--:B------:R-:W-:Y:S03]  /*a470*/  @P0 IADD3 R157, P2, R224, R164.reuse, RZ ;  /* 0x000000a4e09d0210 */ /* 0x080fe60007f5e0ff */
[----:B------:R-:W-:Y:S04]  /*a480*/  @P0 IMAD R155, R155, 0x30, RZ ;  /* 0x000000309b9b0824 */ /* 0x000fe800078e02ff */
        /* <DEDUP_REMOVED lines=23> */
.L_x_1855:
        /* <DEDUP_REMOVED lines=40> */
[C---:B------:R-:W-:Y:S02]  /*a880*/  ISETP.GT.AND P0, PT, R230.reuse, UR4, PT ;  /* 0x00000004e6007c0c */ /* 0x040fe4000bf04270 */
[----:B------:R-:W-:Y:S03]  /*a890*/  IADD3 R230, R230, -0x1, RZ ;  /* 0xffffffffe6e67810 */ /* 0x000fe60007ffe0ff */
[----:B------:R-:W1:Y:S02]  /*a8a0*/  SHFL.BFLY PT, R156, R3, 0x2, 0x1f ;  /* 0x0c401f00039c7f89 */ /* 0x000e6400000e0000 */
[----:B-1----:R-:W-:Y:S02]  /*a8b0*/  FMNMX.FTZ R156, R3, R156, !PT ;  /* 0x0000009c039c7209 */ /* 0x002fe40007810000 */
[----:B------:R-:W-:Y:S02]  /*a8c0*/  FMNMX.FTZ R155, R153, R150, !PT ;  /* 0x00000096999b7209 */ /* 0x000fe40007810000 */
[----:B------:R-:W-:Y:S02]  /*a8d0*/  FMNMX.FTZ R153, R11, R158, !PT ;  /* 0x0000009e0b997209 */ /* 0x000fe40007810000 */
[----:B------:R-:W-:Y:S01]  /*a8e0*/  FMNMX.FTZ R150, R160, R149, !PT ;  /* 0x00000095a0967209 */ /* 0x000fe20007810000 */
[----:B------:R-:W1:Y:S01]  /*a8f0*/  SHFL.BFLY PT, R154, R155, 0x1, 0x1f ;  /* 0x0c201f009b9a7f89 */ /* 0x000e6200000e0000 */
[----:B------:R-:W-:Y:S04]  /*a900*/  FMNMX.FTZ R158, R14, R153, !PT ;  /* 0x000000990e9e7209 */ /* 0x000fe80007810000 */
[----:B------:R-:W-:Y:S03]  /*a910*/  FMNMX.FTZ R153, R15, R158, !PT ;  /* 0x0000009e0f997209 */ /* 0x000fe60007810000 */
[----:B------:R-:W2:Y:S01]  /*a920*/  SHFL.BFLY PT, R149, R150, 0x1, 0x1f ;  /* 0x0c201f0096957f89 */ /* 0x000ea200000e0000 */
[----:B------:R-:W-:Y:S04]  /*a930*/  FMNMX.FTZ R158, R26, R153, !PT ;  /* 0x000000991a9e7209 */ /* 0x000fe80007810000 */
[----:B------:R-:W-:Y:S03]  /*a940*/  FMNMX.FTZ R3, R27, R158, !PT ;  /* 0x0000009e1b037209 */ /* 0x000fe60007810000 */
[----:B------:R-:W3:Y:S01]  /*a950*/  SHFL.BFLY PT, R153, R156, 0x1, 0x1f ;  /* 0x0c201f009c997f89 */ /* 0x000ee200000e0000 */
[----:B-1----:R-:W-:Y:S02]  /*a960*/  FMNMX.FTZ R151, R155, R154, !PT ;  /* 0x0000009a9b977209 */ /* 0x002fe40007810000 */
[----:B------:R-:W-:Y:S03]  /*a970*/  FMNMX.FTZ R154, R30, R3, !PT ;  /* 0x000000031e9a7209 */ /* 0x000fe60007810000 */
[----:B------:R-:W-:Y:S01]  /*a980*/  FADD.FTZ R3, -R151, R148 ;  /* 0x0000009497037221 */ /* 0x000fe20000010100 */
[----:B------:R-:W-:Y:S01]  /*a990*/  FMNMX.FTZ R155, R31, R154, !PT ;  /* 0x0000009a1f9b7209 */ /* 0x000fe20007810000 */
[----:B------:R-:W-:Y:S01]  /*a9a0*/  FMUL.FTZ R178, R151, c[0x0][0x2d0] ;  /* 0x0000b40097b27a20 */ /* 0x000fe20000410000 */
[----:B--2---:R-:W-:Y:S01]  /*a9b0*/  FMNMX.FTZ R149, R150, R149, !PT ;  /* 0x0000009596957209 */ /* 0x004fe20007810000 */
[----:B------:R-:W-:Y:S01]  /*a9c0*/  FMUL.FTZ R150, R3, c[0x0][0x2d0] ;  /* 0x0000b40003967a20 */ /* 0x000fe20000410000 */
[----:B------:R-:W-:Y:S01]  /*a9d0*/  FMNMX.FTZ R154, R42, R155, !PT ;  /* 0x0000009b2a9a7209 */ /* 0x000fe20007810000 */
[----:B------:R-:W-:Y:S02]  /*a9e0*/  FFMA.FTZ R161, R5, c[0x0][0x2d0], -R178 ;  /* 0x0000b40005a17a23 */ /* 0x000fe400000108b2 */
[----:B------:R-:W-:Y:S01]  /*a9f0*/  FADD.FTZ R155, -R149, R2 ;  /* 0x00000002959b7221 */ /* 0x000fe20000010100 */
[----:B------:R-:W-:Y:S01]  /*aa00*/  FMNMX.FTZ R3, R43, R154, !PT ;  /* 0x0000009a2b037209 */ /* 0x000fe20007810000 */
[----:B------:R-:W-:Y:S01]  /*aa10*/  FMUL.FTZ R176, R149, c[0x0][0x2d0] ;  /* 0x0000b40095b07a20 */ /* 0x000fe20000410000 */
[----:B------:R-:W1:Y:S01]  /*aa20*/  MUFU.EX2 R150, R150 ;  /* 0x0000009600967308 */ /* 0x000e620000000800 */
[----:B------:R-:W-:Y:S01]  /*aa30*/  FMUL.FTZ R148, R155, c[0x0][0x2d0] ;  /* 0x0000b4009b947a20 */ /* 0x000fe20000410000 */
[----:B------:R-:W-:Y:S01]  /*aa40*/  FMNMX.FTZ R154, R46, R3, !PT ;  /* 0x000000032e9a7209 */ /* 0x000fe20007810000 */
[----:B------:R-:W-:Y:S01]  /*aa50*/  FFMA.FTZ R162, R6, c[0x0][0x2d0], -R176 ;  /* 0x0000b40006a27a23 */ /* 0x000fe200000108b0 */
[----:B---3--:R-:W-:Y:S01]  /*aa60*/  FMNMX.FTZ R3, R156, R153, !PT ;  /* 0x000000999c037209 */ /* 0x008fe20007810000 */
[----:B------:R-:W-:Y:S01]  /*aa70*/  FFMA.FTZ R160, R4, c[0x0][0x2d0], -R178 ;  /* 0x0000b40004a07a23 */ /* 0x000fe200000108b2 */
[----:B------:R-:W-:Y:S01]  /*aa80*/  FMNMX.FTZ R153, R47, R154, !PT ;  /* 0x0000009a2f997209 */ /* 0x000fe20007810000 */
[----:B------:R-:W-:Y:S01]  /*aa90*/  FFMA.FTZ R7, R7, c[0x0][0x2d0], -R176 ;  /* 0x0000b40007077a23 */ /* 0x000fe200000108b0 */
[----:B------:R-:W-:Y:S01]  /*aaa0*/  LDSM.16.MT88.4 R156, [R212+0x100] ;  /* 0x00010000d49c783b */ /* 0x000fe20000004200 */
[C---:B------:R-:W-:Y:S01]  /*aab0*/  FADD.FTZ R154, -R3.reuse, R0 ;  /* 0x00000000039a7221 */ /* 0x040fe20000010100 */
[----:B------:R-:W2:Y:S01]  /*aac0*/  MUFU.EX2 R148, R148 ;  /* 0x0000009400947308 */ /* 0x000ea20000000800 */
[----:B------:R-:W-:Y:S02]  /*aad0*/  FMUL.FTZ R175, R3, c[0x0][0x2d0] ;  /* 0x0000b40003af7a20 */ /* 0x000fe40000410000 */
[----:B------:R-:W-:Y:S02]  /*aae0*/  FMUL.FTZ R2, R154, c[0x0][0x2d0] ;  /* 0x0000b4009a027a20 */ /* 0x000fe40000410000 */
[--C-:B------:R-:W-:Y:S01]  /*aaf0*/  FFMA.FTZ R163, R16, c[0x0][0x2d0], -R178.reuse ;  /* 0x0000b40010a37a23 */ /* 0x100fe200000108b2 */
[----:B------:R-:W3:Y:S01]  /*ab00*/  SHFL.BFLY PT, R0, R153, 0x2, 0x1f ;  /* 0x0c401f0099007f89 */ /* 0x000ee200000e0000 */
[----:B------:R-:W-:Y:S02]  /*ab10*/  FFMA.FTZ R164, R17, c[0x0][0x2d0], -R178 ;  /* 0x0000b40011a47a23 */ /* 0x000fe400000108b2 */
[--C-:B------:R-:W-:Y:S01]  /*ab20*/  FFMA.FTZ R165, R18, c[0x0][0x2d0], -R176.reuse ;  /* 0x0000b40012a57a23 */ /* 0x100fe200000108b0 */
[----:B------:R-:W-:Y:S01]  /*ab30*/  MUFU.EX2 R160, R160 ;  /* 0x000000a000a07308 */ /* 0x000fe20000000800 */
[----:B------:R-:W-:Y:S02]  /*ab40*/  FFMA.FTZ R166, R19, c[0x0][0x2d0], -R176 ;  /* 0x0000b40013a67a23 */ /* 0x000fe400000108b0 */
[--C-:B------:R-:W-:Y:S02]  /*ab50*/  FFMA.FTZ R8, R8, c[0x0][0x2d0], -R175.reuse ;  /* 0x0000b40008087a23 */ /* 0x100fe400000108af */
[--C-:B------:R-:W-:Y:S02]  /*ab60*/  FFMA.FTZ R167, R9, c[0x0][0x2d0], -R175.reuse ;  /* 0x0000b40009a77a23 */ /* 0x100fe400000108af */
[--C-:B------:R-:W-:Y:S02]  /*ab70*/  FFMA.FTZ R168, R12, c[0x0][0x2d0], -R175.reuse ;  /* 0x0000b4000ca87a23 */ /* 0x100fe400000108af */
[--C-:B------:R-:W-:Y:S01]  /*ab80*/  FFMA.FTZ R169, R13, c[0x0][0x2d0], -R175.reuse ;  /* 0x0000b4000da97a23 */ /* 0x100fe200000108af */
[----:B------:R-:W-:Y:S01]  /*ab90*/  MUFU.EX2 R161, R161 ;  /* 0x000000a100a17308 */ /* 0x000fe20000000800 */
[C---:B-1----:R-:W-:Y:S02]  /*aba0*/  FMUL.FTZ R9, R150.reuse, R145 ;  /* 0x0000009196097220 */ /* 0x042fe40000410000 */
[C---:B------:R-:W-:Y:S02]  /*abb0*/  FMUL.FTZ R100, R150.reuse, R100 ;  /* 0x0000006496647220 */ /* 0x040fe40000410000 */
[----:B------:R-:W-:Y:S02]  /*abc0*/  FMUL.FTZ R101, R150, R101 ;  /* 0x0000006596657220 */ /* 0x000fe40000410000 */
[C---:B--2---:R-:W-:Y:S02]  /*abd0*/  FMUL.FTZ R102, R148.reuse, R102 ;  /* 0x0000006694667220 */ /* 0x044fe40000410000 */
[----:B------:R-:W-:Y:S01]  /*abe0*/  FMUL.FTZ R103, R148, R103 ;  /* 0x0000006794677220 */ /* 0x000fe20000410000 */
[----:B---3--:R-:W-:Y:S01]  /*abf0*/  FMNMX.FTZ R0, R153, R0, !PT ;  /* 0x0000000099007209 */ /* 0x008fe20007810000 */
[----:B------:R-:W-:Y:S01]  /*ac00*/  MUFU.EX2 R162, R162 ;  /* 0x000000a200a27308 */ /* 0x000fe20000000800 */
[--C-:B------:R-:W-:Y:S02]  /*ac10*/  FFMA.FTZ R177, R32, c[0x0][0x2d0], -R178.reuse ;  /* 0x0000b40020b17a23 */ /* 0x100fe400000108b2 */
[----:B------:R-:W-:Y:S01]  /*ac20*/  FFMA.FTZ R180, R33, c[0x0][0x2d0], -R178 ;  /* 0x0000b40021b47a23 */ /* 0x000fe200000108b2 */
[----:B------:R-:W1:Y:S01]  /*ac30*/  SHFL.BFLY PT, R5, R0, 0x1, 0x1f ;  /* 0x0c201f0000057f89 */ /* 0x000e6200000e0000 */
[--C-:B------:R-:W-:Y:S02]  /*ac40*/  FFMA.FTZ R179, R34, c[0x0][0x2d0], -R176.reuse ;  /* 0x0000b40022b37a23 */ /* 0x100fe400000108b0 */
[----:B------:R-:W-:Y:S02]  /*ac50*/  FFMA.FTZ R182, R35, c[0x0][0x2d0], -R176 ;  /* 0x0000b40023b67a23 */ /* 0x000fe400000108b0 */
[--C-:B------:R-:W-:Y:S01]  /*ac60*/  FFMA.FTZ R189, R36, c[0x0][0x2d0], -R178.reuse ;  /* 0x0000b40024bd7a23 */ /* 0x100fe200000108b2 */
[----:B------:R-:W2:Y:S01]  /*ac70*/  MUFU.EX2 R7, R7 ;  /* 0x0000000700077308 */ /* 0x000ea20000000800 */
[----:B------:R-:W-:Y:S01]  /*ac80*/  FFMA.FTZ R192, R37, c[0x0][0x2d0], -R178 ;  /* 0x0000b40025c07a23 */ /* 0x000fe200000108b2 */
[----:B------:R-:W-:Y:S01]  /*ac90*/  LDSM.16.MT88.4 R32, [R212+0x1900] ;  /* 0x00190000d420783b */ /* 0x000fe20000004200 */
[--C-:B------:R-:W-:Y:S02]  /*aca0*/  FFMA.FTZ R191, R38, c[0x0][0x2d0], -R176.reuse ;  /* 0x0000b40026bf7a23 */ /* 0x100fe400000108b0 */
[----:B------:R-:W-:Y:S02]  /*acb0*/  FFMA.FTZ R194, R39, c[0x0][0x2d0], -R176 ;  /* 0x0000b40027c27a23 */ /* 0x000fe400000108b0 */
[--C-:B------:R-:W-:Y:S02]  /*acc0*/  FFMA.FTZ R196, R40, c[0x0][0x2d0], -R175.reuse ;  /* 0x0000b40028c47a23 */ /* 0x100fe400000108af */
[--C-:B------:R-:W-:Y:S01]  /*acd0*/  FFMA.FTZ R197, R41, c[0x0][0x2d0], -R175.reuse ;  /* 0x0000b40029c57a23 */ /* 0x100fe200000108af */
[----:B------:R-:W-:Y:S01]  /*ace0*/  MUFU.EX2 R163, R163 ;  /* 0x000000a300a37308 */ /* 0x000fe20000000800 */
[----:B------:R-:W-:Y:S01]  /*acf0*/  LDSM.16.MT88.4 R36, [R214+0x1d00] ;  /* 0x001d0000d624783b */ /* 0x000fe20000004200 */
[----:B------:R-:W-:Y:S02]  /*ad00*/  FFMA.FTZ R193, R48, c[0x0][0x2d0], -R178 ;  /* 0x0000b40030c17a23 */ /* 0x000fe400000108b2 */
[----:B------:R-:W-:Y:S02]  /*ad10*/  FFMA.FTZ R195, R50, c[0x0][0x2d0], -R176 ;  /* 0x0000b40032c37a23 */ /* 0x000fe400000108b0 */
[--C-:B------:R-:W-:Y:S01]  /*ad20*/  FFMA.FTZ R200, R44, c[0x0][0x2d0], -R175.reuse ;  /* 0x0000b4002cc87a23 */ /* 0x100fe200000108af */
[----:B-1----:R-:W-:Y:S01]  /*ad30*/  FMNMX.FTZ R5, R0, R5, !PT ;  /* 0x0000000500057209 */ /* 0x002fe20007810000 */
[C---:B------:R-:W-:Y:S02]  /*ad40*/  FMUL.FTZ R120, R150.reuse, R120 ;  /* 0x0000007896787220 */ /* 0x040fe40000410000 */
[----:B------:R-:W1:Y:S01]  /*ad50*/  MUFU.EX2 R164, R164 ;  /* 0x000000a400a47308 */ /* 0x000e620000000800 */
[----:B------:R-:W-:Y:S02]  /*ad60*/  FMUL.FTZ R121, R150, R121 ;  /* 0x0000007996797220 */ /* 0x000fe40000410000 */
[----:B------:R-:W-:Y:S01]  /*ad70*/  FADD.FTZ R6, -R5, R152 ;  /* 0x0000009805067221 */ /* 0x000fe20000010100 */
[----:B--2---:R-:W-:Y:S01]  /*ad80*/  F2FP.BF16.PACK_AB R145, R7, R162 ;  /* 0x000000a20791723e */ /* 0x004fe200000010ff */
[----:B------:R-:W2:Y:S01]  /*ad90*/  LDSM.16.MT88.4 R152, [R214+0x100] ;  /* 0x00010000d698783b */ /* 0x000ea20000004200 */
[----:B------:R-:W-:Y:S02]  /*ada0*/  FMUL.FTZ R174, R5, c[0x0][0x2d0] ;  /* 0x0000b40005ae7a20 */ /* 0x000fe40000410000 */
[----:B------:R-:W-:Y:S02]  /*adb0*/  FMUL.FTZ R0, R6, c[0x0][0x2d0] ;  /* 0x0000b40006007a20 */ /* 0x000fe40000410000 */
[----:B------:R-:W-:Y:S01]  /*adc0*/  MUFU.EX2 R165, R165 ;  /* 0x000000a500a57308 */ /* 0x000fe20000000800 */
[--C-:B------:R-:W-:Y:S02]  /*add0*/  FFMA.FTZ R170, R10, c[0x0][0x2d0], -R174.reuse ;  /* 0x0000b4000aaa7a23 */ /* 0x100fe400000108ae */
[--C-:B------:R-:W-:Y:S02]  /*ade0*/  FFMA.FTZ R171, R11, c[0x0][0x2d0], -R174.reuse ;  /* 0x0000b4000bab7a23 */ /* 0x100fe400000108ae */
[--C-:B------:R-:W-:Y:S02]  /*adf0*/  FFMA.FTZ R172, R14, c[0x0][0x2d0], -R174.reuse ;  /* 0x0000b4000eac7a23 */ /* 0x100fe400000108ae */
[--C-:B------:R-:W-:Y:S02]  /*ae00*/  FFMA.FTZ R173, R15, c[0x0][0x2d0], -R174.reuse ;  /* 0x0000b4000fad7a23 */ /* 0x100fe400000108ae */
[C---:B------:R-:W-:Y:S01]  /*ae10*/  FMUL.FTZ R10, R148.reuse, R146 ;  /* 0x00000092940a7220 */ /* 0x040fe20000410000 */
[----:B------:R-:W3:Y:S01]  /*ae20*/  MUFU.EX2 R166, R166 ;  /* 0x000000a600a67308 */ /* 0x000ee20000000800 */
[----:B------:R-:W-:Y:S02]  /*ae30*/  FMUL.FTZ R11, R148, R147 ;  /* 0x00000093940b7220 */ /* 0x000fe40000410000 */
[--C-:B------:R-:W-:Y:S01]  /*ae40*/  FFMA.FTZ R198, R42, c[0x0][0x2d0], -R174.reuse ;  /* 0x0000b4002ac67a23 */ /* 0x100fe200000108ae */
[----:B-1----:R-:W-:Y:S01]  /*ae50*/  F2FP.BF16.PACK_AB R146, R164, R163 ;  /* 0x000000a3a492723e */ /* 0x002fe200000010ff */
[--C-:B------:R-:W-:Y:S02]  /*ae60*/  FFMA.FTZ R199, R43, c[0x0][0x2d0], -R174.reuse ;  /* 0x0000b4002bc77a23 */ /* 0x100fe400000108ae */
[----:B------:R-:W-:Y:S01]  /*ae70*/  LDSM.16.MT88.4 R40, [R214+0x900] ;  /* 0x00090000d628783b */ /* 0x000fe20000004200 */
[----:B------:R-:W-:Y:S02]  /*ae80*/  FFMA.FTZ R201, R46, c[0x0][0x2d0], -R174 ;  /* 0x0000b4002ec97a23 */ /* 0x000fe400000108ae */
[----:B------:R1:W-:Y:S01]  /*ae90*/  MUFU.EX2 R6, R8 ;  /* 0x0000000800067308 */ /* 0x0003e20000000800 */
[C---:B------:R-:W-:Y:S02]  /*aea0*/  FMUL.FTZ R122, R148.reuse, R122 ;  /* 0x0000007a947a7220 */ /* 0x040fe40000410000 */
[----:B------:R-:W-:Y:S02]  /*aeb0*/  FMUL.FTZ R123, R148, R123 ;  /* 0x0000007b947b7220 */ /* 0x000fe40000410000 */
[C---:B------:R-:W-:Y:S02]  /*aec0*/  FMUL.FTZ R128, R150.reuse, R128 ;  /* 0x0000008096807220 */ /* 0x040fe40000410000 */
[----:B------:R-:W-:Y:S02]  /*aed0*/  FMUL.FTZ R129, R150, R129 ;  /* 0x0000008196817220 */ /* 0x000fe40000410000 */
[C---:B------:R-:W-:Y:S01]  /*aee0*/  FMUL.FTZ R130, R148.reuse, R130 ;  /* 0x0000008294827220 */ /* 0x040fe20000410000 */
[----:B------:R-:W4:Y:S01]  /*aef0*/  MUFU.EX2 R2, R2 ;  /* 0x0000000200027308 */ /* 0x000f220000000800 */
[----:B------:R-:W-:Y:S02]  /*af00*/  FMUL.FTZ R131, R148, R131 ;  /* 0x0000008394837220 */ /* 0x000fe40000410000 */
[----:B------:R-:W-:Y:S01]  /*af10*/  FMUL.FTZ R52, R150, R52 ;  /* 0x0000003496347220 */ /* 0x000fe20000410000 */
[----:B---3--:R-:W-:Y:S01]  /*af20*/  F2FP.BF16.PACK_AB R147, R166, R165 ;  /* 0x000000a5a693723e */ /* 0x008fe200000010ff */
[----:B------:R-:W-:Y:S02]  /*af30*/  FMUL.FTZ R53, R150, R53 ;  /* 0x0000003596357220 */ /* 0x000fe40000410000 */
[C---:B------:R-:W-:Y:S02]  /*af40*/  FMUL.FTZ R54, R148.reuse, R54 ;  /* 0x0000003694367220 */ /* 0x040fe40000410000 */
[----:B------:R-:W-:Y:S01]  /*af50*/  FMUL.FTZ R55, R148, R55 ;  /* 0x0000003794377220 */ /* 0x000fe20000410000 */
[----:B------:R-:W3:Y:S01]  /*af60*/  MUFU.EX2 R0, R0 ;  /* 0x0000000000007308 */ /* 0x000ee20000000800 */
[C---:B------:R-:W-:Y:S02]  /*af70*/  FMUL.FTZ R64, R150.reuse, R64 ;  /* 0x0000004096407220 */ /* 0x040fe40000410000 */
[C---:B------:R-:W-:Y:S02]  /*af80*/  FMUL.FTZ R65, R150.reuse, R65 ;  /* 0x0000004196417220 */ /* 0x040fe40000410000 */
[----:B-1----:R-:W-:Y:S01]  /*af90*/  FMUL.FTZ R8, R150, R144 ;  /* 0x0000009096087220 */ /* 0x002fe20000410000 */
[----:B------:R-:W-:Y:S01]  /*afa0*/  F2FP.BF16.PACK_AB R144, R161, R160 ;  /* 0x000000a0a190723e */ /* 0x000fe200000010ff */
[C---:B------:R-:W-:Y:S02]  /*afb0*/  FMUL.FTZ R66, R148.reuse, R66 ;  /* 0x0000004294427220 */ /* 0x040fe40000410000 */
[----:B------:R-:W-:Y:S01]  /*afc0*/  FMUL.FTZ R67, R148, R67 ;  /* 0x0000004394437220 */ /* 0x000fe20000410000 */
[----:B------:R-:W1:Y:S01]  /*afd0*/  MUFU.EX2 R167, R167 ;  /* 0x000000a700a77308 */ /* 0x000e620000000800 */
[----:B------:R-:W-:Y:S02]  /*afe0*/  FMUL.FTZ R68, R150, R68 ;  /* 0x0000004496447220 */ /* 0x000fe40000410000 */
[-C--:B--2---:R-:W-:Y:S05]  /*aff0*/  HMMA.16816.F32.BF16 R8, R144, R152.reuse, R8 ;  /* 0x000000989008723c */ /* 0x084fea0000041808 */
[C---:B----4-:R-:W-:Y:S02]  /*b000*/  FMUL.FTZ R12, R2.reuse, R140 ;  /* 0x0000008c020c7220 */ /* 0x050fe40000410000 */
[----:B------:R-:W-:Y:S01]  /*b010*/  MUFU.EX2 R168, R168 ;  /* 0x000000a800a87308 */ /* 0x000fe20000000800 */
[----:B------:R-:W-:Y:S04]  /*b020*/  FMUL.FTZ R13, R2, R141 ;  /* 0x0000008d020d7220 */ /* 0x000fe80000410000 */
[C---:B---3--:R-:W-:Y:S02]  /*b030*/  FMUL.FTZ R14, R0.reuse, R142 ;  /* 0x0000008e000e7220 */ /* 0x048fe40000410000 */
[----:B------:R-:W-:Y:S02]  /*b040*/  FMUL.FTZ R15, R0, R143 ;  /* 0x0000008f000f7220 */ /* 0x000fe40000410000 */
[C---:B------:R-:W-:Y:S01]  /*b050*/  FMUL.FTZ R16, R2.reuse, R136 ;  /* 0x0000008802107220 */ /* 0x040fe20000410000 */
[----:B------:R-:W2:Y:S01]  /*b060*/  MUFU.EX2 R169, R169 ;  /* 0x000000a900a97308 */ /* 0x000ea20000000800 */
[----:B------:R-:W-:Y:S02]  /*b070*/  FMUL.FTZ R17, R2, R137 ;  /* 0x0000008902117220 */ /* 0x000fe40000410000 */
[C---:B------:R-:W-:Y:S01]  /*b080*/  FMUL.FTZ R18, R0.reuse, R138 ;  /* 0x0000008a00127220 */ /* 0x040fe20000410000 */
[----:B-1----:R-:W-:Y:S01]  /*b090*/  F2FP.BF16.PACK_AB R140, R167, R6 ;  /* 0x00000006a78c723e */ /* 0x002fe200000010ff */
[----:B------:R-:W-:Y:S02]  /*b0a0*/  FMUL.FTZ R19, R0, R139 ;  /* 0x0000008b00137220 */ /* 0x000fe40000410000 */
[----:B------:R-:W1:Y:S01]  /*b0b0*/  LDSM.16.MT88.4 R136, [R214+0xd00] ;  /* 0x000d0000d688783b */ /* 0x000e620000004200 */
[C---:B------:R-:W-:Y:S02]  /*b0c0*/  FMUL.FTZ R104, R150.reuse, R104 ;  /* 0x0000006896687220 */ /* 0x040fe40000410000 */
[----:B------:R-:W-:Y:S01]  /*b0d0*/  MUFU.EX2 R170, R170 ;  /* 0x000000aa00aa7308 */ /* 0x000fe20000000800 */
[----:B------:R-:W-:Y:S02]  /*b0e0*/  FMUL.FTZ R105, R150, R105 ;  /* 0x0000006996697220 */ /* 0x000fe40000410000 */
[C---:B------:R-:W-:Y:S02]  /*b0f0*/  FMUL.FTZ R106, R148.reuse, R106 ;  /* 0x0000006a946a7220 */ /* 0x040fe40000410000 */
[----:B------:R-:W-:Y:S02]  /*b100*/  FMUL.FTZ R107, R148, R107 ;  /* 0x0000006b946b7220 */ /* 0x000fe40000410000 */
[C---:B------:R-:W-:Y:S02]  /*b110*/  FMUL.FTZ R124, R2.reuse, R124 ;  /* 0x0000007c027c7220 */ /* 0x040fe40000410000 */
[----:B------:R-:W-:Y:S01]  /*b120*/  FMUL.FTZ R125, R2, R125 ;  /* 0x0000007d027d7220 */ /* 0x000fe20000410000 */
[----:B------:R-:W3:Y:S01]  /*b130*/  MUFU.EX2 R171, R171 ;  /* 0x000000ab00ab7308 */ /* 0x000ee20000000800 */
        /* <DEDUP_REMOVED lines=9> */
[----:B------:R-:W-:Y:S02]  /*b1d0*/  FMUL.FTZ R61, R2, R61 ;  /* 0x0000003d023d7220 */ /* 0x000fe40000410000 */
[C---:B------:R-:W-:Y:S02]  /*b1e0*/  FMUL.FTZ R62, R0.reuse, R62 ;  /* 0x0000003e003e7220 */ /* 0x040fe40000410000 */
[----:B------:R-:W-:Y:S01]  /*b1f0*/  FMUL.FTZ R63, R0, R63 ;  /* 0x0000003f003f7220 */ /* 0x000fe20000410000 */
[----:B------:R-:W2:Y:S01]  /*b200*/  MUFU.EX2 R173, R173 ;  /* 0x000000ad00ad7308 */ /* 0x000ea20000000800 */
[----:B------:R-:W-:Y:S02]  /*b210*/  FMUL.FTZ R69, R150, R69 ;  /* 0x0000004596457220 */ /* 0x000fe40000410000 */
[C---:B------:R-:W-:Y:S01]  /*b220*/  FMUL.FTZ R70, R148.reuse, R70 ;  /* 0x0000004694467220 */ /* 0x040fe20000410000 */
[----:B---3--:R-:W-:Y:S01]  /*b230*/  F2FP.BF16.PACK_AB R141, R171, R170 ;  /* 0x000000aaab8d723e */ /* 0x008fe200000010ff */
[----:B------:R-:W-:Y:S02]  /*b240*/  FMUL.FTZ R71, R148, R71 ;  /* 0x0000004794477220 */ /* 0x000fe40000410000 */
[C---:B------:R-:W-:Y:S02]  /*b250*/  FMUL.FTZ R72, R2.reuse, R72 ;  /* 0x0000004802487220 */ /* 0x040fe40000410000 */
[----:B------:R-:W-:Y:S01]  /*b260*/  FMUL.FTZ R73, R2, R73 ;  /* 0x0000004902497220 */ /* 0x000fe20000410000 */
[----:B------:R-:W-:Y:S01]  /*b270*/  MUFU.EX2 R177, R177 ;  /* 0x000000b100b17308 */ /* 0x000fe20000000800 */
[C---:B------:R-:W-:Y:S02]  /*b280*/  FMUL.FTZ R74, R0.reuse, R74 ;  /* 0x0000004a004a7220 */ /* 0x040fe40000410000 */
[----:B------:R-:W-:Y:S02]  /*b290*/  FMUL.FTZ R75, R0, R75 ;  /* 0x0000004b004b7220 */ /* 0x000fe40000410000 */
[C---:B------:R-:W-:Y:S02]  /*b2a0*/  FMUL.FTZ R76, R2.reuse, R76 ;  /* 0x0000004c024c7220 */ /* 0x040fe40000410000 */
[----:B------:R-:W-:Y:S02]  /*b2b0*/  FMUL.FTZ R77, R2, R77 ;  /* 0x0000004d024d7220 */ /* 0x000fe40000410000 */
[C---:B------:R-:W-:Y:S01]  /*b2c0*/  FMUL.FTZ R78, R0.reuse, R78 ;  /* 0x0000004e004e7220 */ /* 0x040fe20000410000 */
[----:B------:R-:W3:Y:S01]  /*b2d0*/  MUFU.EX2 R180, R180 ;  /* 0x000000b400b47308 */ /* 0x000ee20000000800 */
[----:B------:R-:W-:Y:S02]  /*b2e0*/  FMUL.FTZ R79, R0, R79 ;  /* 0x0000004f004f7220 */ /* 0x000fe40000410000 */
[C---:B------:R-:W-:Y:S01]  /*b2f0*/  FMUL.FTZ R80, R150.reuse, R80 ;  /* 0x0000005096507220 */ /* 0x040fe20000410000 */
[----:B--2---:R-:W-:Y:S01]  /*b300*/  F2FP.BF16.PACK_AB R143, R173, R172 ;  /* 0x000000acad8f723e */ /* 0x004fe200000010ff */
[----:B------:R-:W-:Y:S02]  /*b310*/  FMUL.FTZ R81, R150, R81 ;  /* 0x0000005196517220 */ /* 0x000fe40000410000 */
[C---:B------:R-:W-:Y:S02]  /*b320*/  FMUL.FTZ R82, R148.reuse, R82 ;  /* 0x0000005294527220 */ /* 0x040fe40000410000 */
[----:B------:R-:W-:Y:S01]  /*b330*/  FMUL.FTZ R83, R148, R83 ;  /* 0x0000005394537220 */ /* 0x000fe20000410000 */
[----:B------:R-:W-:Y:S01]  /*b340*/  MUFU.EX2 R179, R179 ;  /* 0x000000b300b37308 */ /* 0x000fe20000000800 */
[C---:B------:R-:W-:Y:S04]  /*b350*/  HMMA.16816.F32.BF16 R12, R140.reuse, R152, R12 ;  /* 0x000000988c0c723c */ /* 0x040fe8000004180c */
[C---:B------:R-:W-:Y:S02]  /*b360*/  FMUL.FTZ R84, R150.reuse, R84 ;  /* 0x0000005496547220 */ /* 0x040fe40000410000 */
[----:B------:R-:W-:Y:S02]  /*b370*/  FMUL.FTZ R85, R150, R85 ;  /* 0x0000005596557220 */ /* 0x000fe40000410000 */
[-C--:B------:R-:W-:Y:S01]  /*b380*/  HMMA.16816.F32.BF16 R16, R140, R154.reuse, R16 ;  /* 0x0000009a8c10723c */ /* 0x080fe20000041810 */
[----:B------:R-:W-:Y:S03]  /*b390*/  MUFU.EX2 R182, R182 ;  /* 0x000000b600b67308 */ /* 0x000fe60000000800 */
[C---:B------:R-:W-:Y:S02]  /*b3a0*/  FMUL.FTZ R86, R148.reuse, R86 ;  /* 0x0000005694567220 */ /* 0x040fe40000410000 */
[----:B------:R-:W-:Y:S02]  /*b3b0*/  FMUL.FTZ R87, R148, R87 ;  /* 0x0000005794577220 */ /* 0x000fe40000410000 */
[C---:B------:R-:W-:Y:S01]  /*b3c0*/  HMMA.16816.F32.BF16 R100, R144.reuse, R154, R100 ;  /* 0x0000009a9064723c */ /* 0x040fe20000041864 */
[----:B------:R-:W2:Y:S02]  /*b3d0*/  LDSM.16.MT88.4 R152, [R212+0xd00] ;  /* 0x000d0000d498783b */ /* 0x000ea40000004200 */
[----:B------:R-:W-:Y:S01]  /*b3e0*/  MUFU.EX2 R189, R189 ;  /* 0x000000bd00bd7308 */ /* 0x000fe20000000800 */
[C---:B------:R-:W-:Y:S02]  /*b3f0*/  FMUL.FTZ R88, R2.reuse, R88 ;  /* 0x0000005802587220 */ /* 0x040fe40000410000 */
[C---:B------:R-:W-:Y:S02]  /*b400*/  FMUL.FTZ R89, R2.reuse, R89 ;  /* 0x0000005902597220 */ /* 0x040fe40000410000 */
[-C--:B------:R-:W-:Y:S04]  /*b410*/  HMMA.16816.F32.BF16 R104, R144, R156.reuse, R104 ;  /* 0x0000009c9068723c */ /* 0x080fe80000041868 */
[C---:B------:R-:W-:Y:S01]  /*b420*/  FMUL.FTZ R108, R2.reuse, R108 ;  /* 0x0000006c026c7220 */ /* 0x040fe20000410000 */
[----:B------:R-:W-:Y:S01]  /*b430*/  MUFU.EX2 R192, R192 ;  /* 0x000000c000c07308 */ /* 0x000fe20000000800 */
[----:B------:R-:W-:Y:S02]  /*b440*/  FMUL.FTZ R109, R2, R109 ;  /* 0x0000006d026d7220 */ /* 0x000fe40000410000 */
[C---:B------:R-:W-:Y:S04]  /*b450*/  FMUL.FTZ R110, R0.reuse, R110 ;  /* 0x0000006e006e7220 */ /* 0x040fe80000410000 */
[C---:B------:R-:W-:Y:S02]  /*b460*/  FMUL.FTZ R111, R0.reuse, R111 ;  /* 0x0000006f006f7220 */ /* 0x040fe40000410000 */
[C---:B------:R-:W-:Y:S01]  /*b470*/  FMUL.FTZ R90, R0.reuse, R90 ;  /* 0x0000005a005a7220 */ /* 0x040fe20000410000 */
[----:B------:R-:W-:Y:S01]  /*b480*/  MUFU.EX2 R191, R191 ;  /* 0x000000bf00bf7308 */ /* 0x000fe20000000800 */
[----:B------:R-:W-:Y:S02]  /*b490*/  FMUL.FTZ R91, R0, R91 ;  /* 0x0000005b005b7220 */ /* 0x000fe40000410000 */
[--C-:B------:R-:W-:Y:S01]  /*b4a0*/  FFMA.FTZ R181, R24, c[0x0][0x2d0], -R175.reuse ;  /* 0x0000b40018b57a23 */ /* 0x100fe200000108af */
[C---:B------:R-:W-:Y:S04]  /*b4b0*/  HMMA.16816.F32.BF16 R108, R140.reuse, R156, R108 ;  /* 0x0000009c8c6c723c */ /* 0x040fe8000004186c */
[C---:B------:R-:W-:Y:S02]  /*b4c0*/  FMUL.FTZ R112, R2.reuse, R112 ;  /* 0x0000007002707220 */ /* 0x040fe40000410000 */
[----:B------:R-:W-:Y:S01]  /*b4d0*/  FMUL.FTZ R113, R2, R113 ;  /* 0x0000007102717220 */ /* 0x000fe20000410000 */
[----:B------:R-:W-:Y:S01]  /*b4e0*/  MUFU.EX2 R181, R181 ;  /* 0x000000b500b57308 */ /* 0x000fe20000000800 */
[C---:B------:R-:W-:Y:S04]  /*b4f0*/  FMUL.FTZ R114, R0.reuse, R114 ;  /* 0x0000007200727220 */ /* 0x040fe80000410000 */
[----:B------:R-:W-:Y:S02]  /*b500*/  FMUL.FTZ R115, R0, R115 ;  /* 0x0000007300737220 */ /* 0x000fe40000410000 */
[--C-:B------:R-:W-:Y:S02]  /*b510*/  FFMA.FTZ R156, R20, c[0x0][0x2d0], -R178.reuse ;  /* 0x0000b400149c7a23 */ /* 0x100fe400000108b2 */
[----:B------:R-:W-:Y:S01]  /*b520*/  FMUL.FTZ R20, R2, R132 ;  /* 0x0000008402147220 */ /* 0x000fe20000410000 */
[----:B------:R-:W-:Y:S01]  /*b530*/  MUFU.EX2 R194, R194 ;  /* 0x000000c200c27308 */ /* 0x000fe20000000800 */
[--C-:B------:R-:W-:Y:S01]  /*b540*/  FFMA.FTZ R157, R21, c[0x0][0x2d0], -R178.reuse ;  /* 0x0000b400159d7a23 */ /* 0x100fe200000108b2 */
[-C--:B------:R-:W-:Y:S03]  /*b550*/  HMMA.16816.F32.BF16 R112, R140, R158.reuse, R112 ;  /* 0x0000009e8c70723c */ /* 0x080fe60000041870 */
[C---:B------:R-:W-:Y:S02]  /*b560*/  FMUL.FTZ R116, R150.reuse, R116 ;  /* 0x0000007496747220 */ /* 0x040fe40000410000 */
[----:B------:R-:W-:Y:S02]  /*b570*/  FMUL.FTZ R117, R150, R117 ;  /* 0x0000007596757220 */ /* 0x000fe40000410000 */
[C---:B------:R-:W-:Y:S01]  /*b580*/  FMUL.FTZ R118, R148.reuse, R118 ;  /* 0x0000007694767220 */ /* 0x040fe20000410000 */
[----:B------:R-:W-:Y:S01]  /*b590*/  MUFU.EX2 R156, R156 ;  /* 0x0000009c009c7308 */ /* 0x000fe20000000800 */
[----:B------:R-:W-:Y:S03]  /*b5a0*/  FMUL.FTZ R119, R148, R119 ;  /* 0x0000007794777220 */ /* 0x000fe60000410000 */
[----:B------:R-:W-:Y:S02]  /*b5b0*/  FMUL.FTZ R21, R2, R133 ;  /* 0x0000008502157220 */ /* 0x000fe40000410000 */
[----:B------:R-:W-:Y:S02]  /*b5c0*/  FFMA.FTZ R178, R49, c[0x0][0x2d0], -R178 ;  /* 0x0000b40031b27a23 */ /* 0x000fe400000108b2 */
[C---:B------:R-:W-:Y:S02]  /*b5d0*/  HMMA.16816.F32.BF16 R116, R144.reuse, R158, R116 ;  /* 0x0000009e9074723c */ /* 0x040fe40000041874 */
[----:B------:R-:W4:Y:S02]  /*b5e0*/  MUFU.EX2 R157, R157 ;  /* 0x0000009d009d7308 */ /* 0x000f240000000800 */
[--C-:B------:R-:W-:Y:S02]  /*b5f0*/  FFMA.FTZ R184, R25, c[0x0][0x2d0], -R175.reuse ;  /* 0x0000b40019b87a23 */ /* 0x100fe400000108af */
[----:B------:R-:W-:Y:S01]  /*b600*/  FFMA.FTZ R183, R26, c[0x0][0x2d0], -R174 ;  /* 0x0000b4001ab77a23 */ /* 0x000fe200000108ae */
[----:B---3--:R-:W-:Y:S01]  /*b610*/  F2FP.BF16.PACK_AB R26, R180, R177 ;  /* 0x000000b1b41a723e */ /* 0x008fe200000010ff */
[-C--:B-1----:R-:W-:Y:S04]  /*b620*/  HMMA.16816.F32.BF16 R120, R144, R136.reuse, R120 ;  /* 0x000000889078723c */ /* 0x082fe80000041878 */
[--C-:B------:R-:W-:Y:S01]  /*b630*/  FFMA.FTZ R158, R22, c[0x0][0x2d0], -R176.reuse ;  /* 0x0000b400169e7a23 */ /* 0x100fe200000108b0 */
[----:B------:R-:W1:Y:S01]  /*b640*/  MUFU.EX2 R184, R184 ;  /* 0x000000b800b87308 */ /* 0x000e620000000800 */
[C---:B------:R-:W-:Y:S02]  /*b650*/  FMUL.FTZ R22, R0.reuse, R134 ;  /* 0x0000008600167220 */ /* 0x040fe40000410000 */
[C---:B------:R-:W-:Y:S04]  /*b660*/  HMMA.16816.F32.BF16 R124, R140.reuse, R136, R124 ;  /* 0x000000888c7c723c */ /* 0x040fe8000004187c */
[--C-:B------:R-:W-:Y:S02]  /*b670*/  FFMA.FTZ R159, R23, c[0x0][0x2d0], -R176.reuse ;  /* 0x0000b400179f7a23 */ /* 0x100fe400000108b0 */
[----:B------:R-:W-:Y:S01]  /*b680*/  FMUL.FTZ R23, R0, R135 ;  /* 0x0000008700177220 */ /* 0x000fe20000410000 */
[----:B------:R-:W-:Y:S01]  /*b690*/  MUFU.EX2 R158, R158 ;  /* 0x0000009e009e7308 */ /* 0x000fe20000000800 */
[----:B------:R-:W3:Y:S01]  /*b6a0*/  LDSM.16.MT88.4 R132, [R214+0x1900] ;  /* 0x00190000d684783b */ /* 0x000ee20000004200 */
[----:B------:R-:W-:Y:S03]  /*b6b0*/  FFMA.FTZ R176, R51, c[0x0][0x2d0], -R176 ;  /* 0x0000b40033b07a23 */ /* 0x000fe600000108b0 */
[--C-:B------:R-:W-:Y:S01]  /*b6c0*/  FFMA.FTZ R186, R27, c[0x0][0x2d0], -R174.reuse ;  /* 0x0000b4001bba7a23 */ /* 0x100fe200000108ae */
[-C--:B------:R-:W-:Y:S03]  /*b6d0*/  HMMA.16816.F32.BF16 R20, R140, R138.reuse, R20 ;  /* 0x0000008a8c14723c */ /* 0x080fe60000041814 */
[----:B------:R-:W-:Y:S01]  /*b6e0*/  LDSM.16.MT88.4 R48, [R212+0x1500] ;  /* 0x00150000d430783b */ /* 0x000fe20000004200 */
[--C-:B------:R-:W-:Y:S01]  /*b6f0*/  FFMA.FTZ R185, R28, c[0x0][0x2d0], -R175.reuse ;  /* 0x0000b4001cb97a23 */ /* 0x100fe200000108af */
[----:B----4-:R-:W-:Y:S01]  /*b700*/  F2FP.BF16.PACK_AB R24, R157, R156 ;  /* 0x0000009c9d18723e */ /* 0x010fe200000010ff */
[--C-:B------:R-:W-:Y:S01]  /*b710*/  FFMA.FTZ R188, R29, c[0x0][0x2d0], -R175.reuse ;  /* 0x0000b4001dbc7a23 */ /* 0x100fe200000108af */
[----:B------:R-:W-:Y:S01]  /*b720*/  F2FP.BF16.PACK_AB R27, R182, R179 ;  /* 0x000000b3b61b723e */ /* 0x000fe200000010ff */
[C---:B------:R-:W-:Y:S01]  /*b730*/  HMMA.16816.F32.BF16 R128, R144.reuse, R138, R128 ;  /* 0x0000008a9080723c */ /* 0x040fe20000041880 */
[----:B------:R-:W4:Y:S02]  /*b740*/  MUFU.EX2 R159, R159 ;  /* 0x0000009f009f7308 */ /* 0x000f240000000800 */
[----:B------:R-:W-:Y:S01]  /*b750*/  LDSM.16.MT88.4 R136, [R212+0x500] ;  /* 0x00050000d488783b */ /* 0x000fe20000004200 */
[----:B------:R-:W-:Y:S01]  /*b760*/  FFMA.FTZ R175, R45, c[0x0][0x2d0], -R175 ;  /* 0x0000b4002daf7a23 */ /* 0x000fe200000108af */
[----:B-1----:R-:W-:Y:S01]  /*b770*/  F2FP.BF16.PACK_AB R28, R184, R181 ;  /* 0x000000b5b81c723e */ /* 0x002fe200000010ff */
[--C-:B------:R-:W-:Y:S02]  /*b780*/  FFMA.FTZ R187, R30, c[0x0][0x2d0], -R174.reuse ;  /* 0x0000b4001ebb7a23 */ /* 0x100fe400000108ae */
[-C--:B--2---:R-:W-:Y:S03]  /*b790*/  HMMA.16816.F32.BF16 R52, R144, R152.reuse, R52 ;  /* 0x000000989034723c */ /* 0x084fe60000041834 */
[----:B------:R-:W-:Y:S01]  /*b7a0*/  MUFU.EX2 R183, R183 ;  /* 0x000000b700b77308 */ /* 0x000fe20000000800 */
[--C-:B------:R-:W-:Y:S02]  /*b7b0*/  FFMA.FTZ R190, R31, c[0x0][0x2d0], -R174.reuse ;  /* 0x0000b4001fbe7a23 */ /* 0x100fe400000108ae */
[----:B------:R-:W-:Y:S02]  /*b7c0*/  FFMA.FTZ R174, R47, c[0x0][0x2d0], -R174 ;  /* 0x0000b4002fae7a23 */ /* 0x000fe400000108ae */
[C---:B------:R-:W-:Y:S01]  /*b7d0*/  HMMA.16816.F32.BF16 R56, R140.reuse, R152, R56 ;  /* 0x000000988c38723c */ /* 0x040fe20000041838 */
[----:B------:R-:W-:Y:S03]  /*b7e0*/  LDSM.16.MT88.4 R44, [R214+0x1500] ;  /* 0x00150000d62c783b */ /* 0x000fe60000004200 */
[C---:B------:R-:W-:Y:S01]  /*b7f0*/  FMUL.FTZ R92, R2.reuse, R92 ;  /* 0x0000005c025c7220 */ /* 0x040fe20000410000 */
[----:B------:R-:W1:Y:S01]  /*b800*/  MUFU.EX2 R186, R186 ;  /* 0x000000ba00ba7308 */ /* 0x000e620000000800 */
[----:B------:R-:W-:Y:S02]  /*b810*/  FMUL.FTZ R93, R2, R93 ;  /* 0x0000005d025d7220 */ /* 0x000fe40000410000 */
[-C--:B------:R-:W-:Y:S04]  /*b820*/  HMMA.16816.F32.BF16 R60, R140, R154.reuse, R60 ;  /* 0x0000009a8c3c723c */ /* 0x080fe8000004183c */
[C---:B------:R-:W-:Y:S01]  /*b830*/  FMUL.FTZ R94, R0.reuse, R94 ;  /* 0x0000005e005e7220 */ /* 0x040fe20000410000 */
[----:B----4-:R-:W-:Y:S01]  /*b840*/  F2FP.BF16.PACK_AB R25, R159, R158 ;  /* 0x0000009e9f19723e */ /* 0x010fe200000010ff */
[----:B------:R-:W-:Y:S01]  /*b850*/  FMUL.FTZ R95, R0, R95 ;  /* 0x0000005f005f7220 */ /* 0x000fe20000410000 */
[----:B------:R-:W-:Y:S01]  /*b860*/  MUFU.EX2 R185, R185 ;  /* 0x000000b900b97308 */ /* 0x000fe20000000800 */
[C---:B------:R-:W-:Y:S01]  /*b870*/  HMMA.16816.F32.BF16 R64, R144.reuse, R154, R64 ;  /* 0x0000009a9040723c */ /* 0x040fe20000041840 */
[----:B------:R-:W-:Y:S03]  /*b880*/  LDSM.16.MT88.4 R152, [R214+0x2100] ;  /* 0x00210000d698783b */ /* 0x000fe60000004200 */
[C---:B------:R-:W-:Y:S02]  /*b890*/  FMUL.FTZ R96, R150.reuse, R96 ;  /* 0x0000006096607220 */ /* 0x040fe40000410000 */
[----:B------:R-:W-:Y:S02]  /*b8a0*/  FMUL.FTZ R97, R150, R97 ;  /* 0x0000006196617220 */ /* 0x000fe40000410000 */
[-C--:B---3--:R-:W-:Y:S01]  /*b8b0*/  HMMA.16816.F32.BF16 R68, R144, R132.reuse, R68 ;  /* 0x000000849044723c */ /* 0x088fe20000041844 */
[----:B------:R-:W2:Y:S03]  /*b8c0*/  MUFU.EX2 R188, R188 ;  /* 0x000000bc00bc7308 */ /* 0x000ea60000000800 */
[----:B------:R-:W-:Y:S01]  /*b8d0*/  FMUL.FTZ R98, R148, R98 ;  /* 0x0000006294627220 */ /* 0x000fe20000410000 */
[----:B-1----:R-:W-:Y:S01]  /*b8e0*/  F2FP.BF16.PACK_AB R29, R186, R183 ;  /* 0x000000b7ba1d723e */ /* 0x002fe200000010ff */
[----:B------:R-:W-:Y:S02]  /*b8f0*/  FMUL.FTZ R99, R148, R99 ;  /* 0x0000006394637220 */ /* 0x000fe40000410000 */
[C---:B------:R-:W-:Y:S03]  /*b900*/  HMMA.16816.F32.BF16 R72, R140.reuse, R132, R72 ;  /* 0x000000848c48723c */ /* 0x040fe60000041848 */
[----:B------:R-:W-:Y:S01]  /*b910*/  MUFU.EX2 R187, R187 ;  /* 0x000000bb00bb7308 */ /* 0x000fe20000000800 */
[----:B------:R-:W-:Y:S02]  /*b920*/  FFMA.FTZ R160, R150, R237, R160 ;  /* 0x000000ed96a07223 */ /* 0x000fe400000100a0 */
[----:B------:R-:W-:Y:S02]  /*b930*/  FFMA.FTZ R162, R148, R235, R162 ;  /* 0x000000eb94a27223 */ /* 0x000fe400000100a2 */
[-C--:B------:R-:W-:Y:S04]  /*b940*/  HMMA.16816.F32.BF16 R76, R140, R134.reuse, R76 ;  /* 0x000000868c4c723c */ /* 0x080fe8000004184c */
[----:B------:R-:W-:Y:S01]  /*b950*/  FFMA.FTZ R6, R2, R233, R6 ;  /* 0x000000e902067223 */ /* 0x000fe20000010006 */
[----:B------:R-:W1:Y:S01]  /*b960*/  MUFU.EX2 R190, R190 ;  /* 0x000000be00be7308 */ /* 0x000e620000000800 */
[----:B------:R-:W-:Y:S02]  /*b970*/  FFMA.FTZ R170, R0, R231, R170 ;  /* 0x000000e700aa7223 */ /* 0x000fe400000100aa */
[C---:B------:R-:W-:Y:S01]  /*b980*/  HMMA.16816.F32.BF16 R80, R144.reuse, R134, R80 ;  /* 0x000000869050723c */ /* 0x040fe20000041850 */
[----:B------:R-:W3:Y:S03]  /*b990*/  LDSM.16.MT88.4 R132, [R214+0x500] ;  /* 0x00050000d684783b */ /* 0x000ee60000004200 */
[----:B--2---:R-:W-:Y:S01]  /*b9a0*/  F2FP.BF16.PACK_AB R30, R188, R185 ;  /* 0x000000b9bc1e723e */ /* 0x004fe200000010ff */
[----:B------:R-:W-:Y:S02]  /*b9b0*/  FADD.FTZ R160, R161, R160 ;  /* 0x000000a0a1a07221 */ /* 0x000fe40000010000 */
[----:B------:R-:W-:Y:S01]  /*b9c0*/  MUFU.EX2 R193, R193 ;  /* 0x000000c100c17308 */ /* 0x000fe20000000800 */
[-C--:B------:R-:W-:Y:S04]  /*b9d0*/  HMMA.16816.F32.BF16 R84, R144, R32.reuse, R84 ;  /* 0x000000209054723c */ /* 0x080fe80000041854 */
[----:B------:R-:W-:Y:S02]  /*b9e0*/  FADD.FTZ R162, R7, R162 ;  /* 0x000000a207a27221 */ /* 0x000fe40000010000 */
[----:B------:R-:W-:Y:S02]  /*b9f0*/  FADD.FTZ R167, R167, R6 ;  /* 0x00000006a7a77221 */ /* 0x000fe40000010000 */
[C---:B------:R-:W-:Y:S01]  /*ba00*/  HMMA.16816.F32.BF16 R88, R140.reuse, R32, R88 ;  /* 0x000000208c58723c */ /* 0x040fe20000041858 */
[----:B------:R-:W-:Y:S03]  /*ba10*/  MUFU.EX2 R178, R178 ;  /* 0x000000b200b27308 */ /* 0x000fe60000000800 */
[----:B------:R-:W-:Y:S01]  /*ba20*/  FADD.FTZ R171, R171, R170 ;  /* 0x000000aaabab7221 */ /* 0x000fe20000010000 */
[----:B-1----:R-:W-:Y:S01]  /*ba30*/  F2FP.BF16.PACK_AB R31, R190, R187 ;  /* 0x000000bbbe1f723e */ /* 0x002fe200000010ff */
[----:B------:R-:W-:Y:S02]  /*ba40*/  FADD.FTZ R163, R163, R160 ;  /* 0x000000a0a3a37221 */ /* 0x000fe40000010000 */
[-C--:B------:R-:W-:Y:S03]  /*ba50*/  HMMA.16816.F32.BF16 R92, R140, R34.reuse, R92 ;  /* 0x000000228c5c723c */ /* 0x080fe6000004185c */
[----:B------:R-:W-:Y:S01]  /*ba60*/  MUFU.EX2 R195, R195 ;  /* 0x000000c300c37308 */ /* 0x000fe20000000800 */
[----:B------:R-:W-:Y:S02]  /*ba70*/  FADD.FTZ R165, R165, R162 ;  /* 0x000000a2a5a57221 */ /* 0x000fe40000010000 */
[----:B------:R-:W-:Y:S02]  /*ba80*/  FADD.FTZ R168, R168, R167 ;  /* 0x000000a7a8a87221 */ /* 0x000fe40000010000 */
[----:B------:R-:W-:Y:S01]  /*ba90*/  HMMA.16816.F32.BF16 R96, R144, R34, R96 ;  /* 0x000000229060723c */ /* 0x000fe20000041860 */
[----:B------:R-:W1:Y:S03]  /*baa0*/  LDSM.16.MT88.4 R32, [R214+0x1100] ;  /* 0x00110000d620783b */ /* 0x000e660000004200 */
[----:B------:R-:W-:Y:S01]  /*bab0*/  FADD.FTZ R172, R172, R171 ;  /* 0x000000abacac7221 */ /* 0x000fe20000010000 */
[----:B------:R-:W-:Y:S01]  /*bac0*/  MUFU.EX2 R176, R176 ;  /* 0x000000b000b07308 */ /* 0x000fe20000000800 */
[----:B------:R-:W-:Y:S02]  /*bad0*/  FADD.FTZ R163, R164, R163 ;  /* 0x000000a3a4a37221 */ /* 0x000fe40000010000 */
[----:B------:R-:W-:Y:S01]  /*bae0*/  FADD.FTZ R165, R166, R165 ;  /* 0x000000a5a6a57221 */ /* 0x000fe20000010000 */
[-C--:B---3--:R-:W-:Y:S05]  /*baf0*/  HMMA.16816.F32.BF16 R8, R24, R132.reuse, R8 ;  /* 0x000000841808723c */ /* 0x088fea0000041808 */
[----:B------:R-:W-:Y:S01]  /*bb00*/  FADD.FTZ R168, R169, R168 ;  /* 0x000000a8a9a87221 */ /* 0x000fe20000010000 */
[----:B------:R-:W-:Y:S01]  /*bb10*/  MUFU.EX2 R196, R196 ;  /* 0x000000c400c47308 */ /* 0x000fe20000000800 */
[----:B------:R-:W-:Y:S01]  /*bb20*/  FADD.FTZ R172, R173, R172 ;  /* 0x000000acadac7221 */ /* 0x000fe20000010000 */
[C---:B------:R-:W-:Y:S04]  /*bb30*/  HMMA.16816.F32.BF16 R12, R28.reuse, R132, R12 ;  /* 0x000000841c0c723c */ /* 0x040fe8000004180c */
[----:B------:R-:W-:Y:S02]  /*bb40*/  FADD.FTZ R156, R156, R163 ;  /* 0x000000a39c9c7221 */ /* 0x000fe40000010000 */
[----:B------:R-:W-:Y:S02]  /*bb50*/  FADD.FTZ R158, R158, R165 ;  /* 0x000000a59e9e7221 */ /* 0x000fe40000010000 */
[-C--:B------:R-:W-:Y:S01]  /*bb60*/  HMMA.16816.F32.BF16 R16, R28, R134.reuse, R16 ;  /* 0x000000861c10723c */ /* 0x080fe20000041810 */
[----:B------:R-:W2:Y:S03]  /*bb70*/  MUFU.EX2 R197, R197 ;  /* 0x000000c500c57308 */ /* 0x000ea60000000800 */
[----:B------:R-:W-:Y:S02]  /*bb80*/  FADD.FTZ R181, R181, R168 ;  /* 0x000000a8b5b57221 */ /* 0x000fe40000010000 */
[----:B------:R-:W-:Y:S02]  /*bb90*/  FADD.FTZ R183, R183, R172 ;  /* 0x000000acb7b77221 */ /* 0x000fe40000010000 */
[C---:B------:R-:W-:Y:S01]  /*bba0*/  HMMA.16816.F32.BF16 R100, R24.reuse, R134, R100 ;  /* 0x000000861864723c */ /* 0x040fe20000041864 */
[----:B------:R-:W3:Y:S02]  /*bbb0*/  LDSM.16.MT88.4 R132, [R212+0x1100] ;  /* 0x00110000d484783b */ /* 0x000ee40000004200 */
[----:B------:R-:W-:Y:S01]  /*bbc0*/  MUFU.EX2 R198, R198 ;  /* 0x000000c600c67308 */ /* 0x000fe20000000800 */
[----:B------:R-:W-:Y:S02]  /*bbd0*/  FADD.FTZ R156, R157, R156 ;  /* 0x0000009c9d9c7221 */ /* 0x000fe40000010000 */
[----:B------:R-:W-:Y:S02]  /*bbe0*/  FADD.FTZ R158, R159, R158 ;  /* 0x0000009e9f9e7221 */ /* 0x000fe40000010000 */
[-C--:B------:R-:W-:Y:S04]  /*bbf0*/  HMMA.16816.F32.BF16 R104, R24, R136.reuse, R104 ;  /* 0x000000881868723c */ /* 0x080fe80000041868 */
[----:B------:R-:W-:Y:S01]  /*bc00*/  FADD.FTZ R184, R184, R181 ;  /* 0x000000b5b8b87221 */ /* 0x000fe20000010000 */
[----:B------:R-:W4:Y:S01]  /*bc10*/  MUFU.EX2 R199, R199 ;  /* 0x000000c700c77308 */ /* 0x000f220000000800 */
[----:B------:R-:W-:Y:S02]  /*bc20*/  FADD.FTZ R186, R186, R183 ;  /* 0x000000b7baba7221 */ /* 0x000fe40000010000 */
[C---:B------:R-:W-:Y:S04]  /*bc30*/  HMMA.16816.F32.BF16 R108, R28.reuse, R136, R108 ;  /* 0x000000881c6c723c */ /* 0x040fe8000004186c */
[----:B------:R-:W-:Y:S02]  /*bc40*/  FADD.FTZ R177, R177, R156 ;  /* 0x0000009cb1b17221 */ /* 0x000fe40000010000 */
[----:B------:R-:W-:Y:S01]  /*bc50*/  FADD.FTZ R179, R179, R158 ;  /* 0x0000009eb3b37221 */ /* 0x000fe20000010000 */
[----:B------:R-:W-:Y:S01]  /*bc60*/  MUFU.EX2 R200, R200 ;  /* 0x000000c800c87308 */ /* 0x000fe20000000800 */
[-C--:B------:R-:W-:Y:S04]  /*bc70*/  HMMA.16816.F32.BF16 R112, R28, R138.reuse, R112 ;  /* 0x0000008a1c70723c */ /* 0x080fe80000041870 */
[----:B------:R-:W-:Y:S02]  /*bc80*/  FADD.FTZ R185, R185, R184 ;  /* 0x000000b8b9b97221 */ /* 0x000fe40000010000 */
[----:B------:R-:W-:Y:S02]  /*bc90*/  FADD.FTZ R187, R187, R186 ;  /* 0x000000babbbb7221 */ /* 0x000fe40000010000 */
[C---:B------:R-:W-:Y:S01]  /*bca0*/  HMMA.16816.F32.BF16 R116, R24.reuse, R138, R116 ;  /* 0x0000008a1874723c */ /* 0x040fe20000041874 */
[----:B------:R-:W5:Y:S03]  /*bcb0*/  MUFU.EX2 R175, R175 ;  /* 0x000000af00af7308 */ /* 0x000f660000000800 */
[----:B------:R-:W-:Y:S02]  /*bcc0*/  FADD.FTZ R180, R180, R177 ;  /* 0x000000b1b4b47221 */ /* 0x000fe40000010000 */
[----:B------:R-:W-:Y:S02]  /*bcd0*/  FADD.FTZ R182, R182, R179 ;  /* 0x000000b3b6b67221 */ /* 0x000fe40000010000 */
[-C--:B-1----:R-:W-:Y:S03]  /*bce0*/  HMMA.16816.F32.BF16 R120, R24, R32.reuse, R120 ;  /* 0x000000201878723c */ /* 0x082fe60000041878 */
[----:B------:R-:W-:Y:S01]  /*bcf0*/  MUFU.EX2 R201, R201 ;  /* 0x000000c900c97308 */ /* 0x000fe20000000800 */
[----:B------:R-:W-:Y:S02]  /*bd00*/  FADD.FTZ R185, R188, R185 ;  /* 0x000000b9bcb97221 */ /* 0x000fe40000010000 */
[----:B------:R-:W-:Y:S02]  /*bd10*/  FADD.FTZ R187, R190, R187 ;  /* 0x000000bbbebb7221 */ /* 0x000fe40000010000 */
[C---:B------:R-:W-:Y:S05]  /*bd20*/  HMMA.16816.F32.BF16 R124, R28.reuse, R32, R124 ;  /* 0x000000201c7c723c */ /* 0x040fea000004187c */
[----:B------:R-:W1:Y:S03]  /*bd30*/  MUFU.EX2 R174, R174 ;  /* 0x000000ae00ae7308 */ /* 0x000e660000000800 */
        /* <DEDUP_REMOVED lines=8> */
[C---:B------:R-:W-:Y:S08]  /*bdc0*/  HMMA.16816.F32.BF16 R72, R28.reuse, R36, R72 ;  /* 0x000000241c48723c */ /* 0x040ff00000041848 */
[-C--:B------:R-:W-:Y:S08]  /*bdd0*/  HMMA.16816.F32.BF16 R76, R28, R38.reuse, R76 ;  /* 0x000000261c4c723c */ /* 0x080ff0000004184c */
[C---:B------:R-:W-:Y:S01]  /*bde0*/  HMMA.16816.F32.BF16 R80, R24.reuse, R38, R80 ;  /* 0x000000261850723c */ /* 0x040fe20000041850 */
[----:B------:R-:W3:Y:S07]  /*bdf0*/  LDSM.16.MT88.4 R36, [R212+0x900] ;  /* 0x00090000d424783b */ /* 0x000eee0000004200 */
[-C--:B-1----:R-:W-:Y:S08]  /*be00*/  HMMA.16816.F32.BF16 R84, R24, R32.reuse, R84 ;  /* 0x000000201854723c */ /* 0x082ff00000041854 */
[C---:B------:R-:W-:Y:S08]  /*be10*/  HMMA.16816.F32.BF16 R88, R28.reuse, R32, R88 ;  /* 0x000000201c58723c */ /* 0x040ff00000041858 */
[-C--:B------:R-:W-:Y:S07]  /*be20*/  HMMA.16816.F32.BF16 R92, R28, R34.reuse, R92 ;  /* 0x000000221c5c723c */ /* 0x080fee000004185c */
[----:B--2---:R-:W-:Y:S01]  /*be30*/  F2FP.BF16.PACK_AB R28, R197, R196 ;  /* 0x000000c4c51c723e */ /* 0x004fe200000010ff */
[----:B------:R-:W-:Y:S01]  /*be40*/  HMMA.16816.F32.BF16 R96, R24, R34, R96 ;  /* 0x000000221860723c */ /* 0x000fe20000041860 */
[----:B------:R-:W1:Y:S03]  /*be50*/  LDSM.16.MT88.4 R32, [R212+0x2100] ;  /* 0x00210000d420783b */ /* 0x000e660000004200 */
[----:B----4-:R-:W-:Y:S01]  /*be60*/  F2FP.BF16.PACK_AB R29, R199, R198 ;  /* 0x000000c6c71d723e */ /* 0x010fe200000010ff */
[----:B------:R-:W-:Y:S01]  /*be70*/  FADD.FTZ R196, R196, R185 ;  /* 0x000000b9c4c47221 */ /* 0x000fe20000010000 */
[----:B-----5:R-:W-:Y:S01]  /*be80*/  F2FP.BF16.PACK_AB R30, R175, R200 ;  /* 0x000000c8af1e723e */ /* 0x020fe200000010ff */
[----:B------:R-:W-:Y:S01]  /*be90*/  FADD.FTZ R198, R198, R187 ;  /* 0x000000bbc6c67221 */ /* 0x000fe20000010000 */
[----:B------:R-:W-:Y:S01]  /*bea0*/  F2FP.BF16.PACK_AB R24, R192, R189 ;  /* 0x000000bdc018723e */ /* 0x000fe200000010ff */
[----:B------:R-:W-:Y:S03]  /*beb0*/  FADD.FTZ R189, R189, R180 ;  /* 0x000000b4bdbd7221 */ /* 0x000fe60000010000 */
[----:B------:R-:W-:Y:S01]  /*bec0*/  F2FP.BF16.PACK_AB R25, R194, R191 ;  /* 0x000000bfc219723e */ /* 0x000fe200000010ff */
[----:B------:R-:W-:Y:S01]  /*bed0*/  FADD.FTZ R191, R191, R182 ;  /* 0x000000b6bfbf7221 */ /* 0x000fe20000010000 */
[----:B------:R-:W-:Y:S01]  /*bee0*/  F2FP.BF16.PACK_AB R26, R178, R193 ;  /* 0x000000c1b21a723e */ /* 0x000fe200000010ff */
[----:B------:R-:W-:Y:S01]  /*bef0*/  FADD.FTZ R192, R192, R189 ;  /* 0x000000bdc0c07221 */ /* 0x000fe20000010000 */
[----:B------:R-:W-:Y:S01]  /*bf00*/  F2FP.BF16.PACK_AB R27, R176, R195 ;  /* 0x000000c3b01b723e */ /* 0x000fe200000010ff */
[----:B------:R-:W-:Y:S01]  /*bf10*/  FADD.FTZ R194, R194, R191 ;  /* 0x000000bfc2c27221 */ /* 0x000fe20000010000 */
[----:B------:R-:W-:Y:S01]  /*bf20*/  F2FP.BF16.PACK_AB R31, R174, R201 ;  /* 0x000000c9ae1f723e */ /* 0x000fe200000010ff */
[----:B------:R-:W-:Y:S02]  /*bf30*/  FADD.FTZ R197, R197, R196 ;  /* 0x000000c4c5c57221 */ /* 0x000fe40000010000 */
[----:B------:R-:W-:Y:S02]  /*bf40*/  FADD.FTZ R198, R199, R198 ;  /* 0x000000c6c7c67221 */ /* 0x000fe40000010000 */
[-C--:B------:R-:W-:Y:S03]  /*bf50*/  HMMA.16816.F32.BF16 R144, R24, R40.reuse, R8 ;  /* 0x000000281890723c */ /* 0x080fe60000041808 */
[----:B------:R-:W-:Y:S02]  /*bf60*/  FADD.FTZ R193, R193, R192 ;  /* 0x000000c0c1c17221 */ /* 0x000fe40000010000 */
[----:B------:R-:W-:Y:S02]  /*bf70*/  FADD.FTZ R195, R195, R194 ;  /* 0x000000c2c3c37221 */ /* 0x000fe40000010000 */
[----:B------:R-:W-:Y:S01]  /*bf80*/  FADD.FTZ R200, R200, R197 ;  /* 0x000000c5c8c87221 */ /* 0x000fe20000010000 */
[C---:B------:R-:W-:Y:S04]  /*bf90*/  HMMA.16816.F32.BF16 R140, R28.reuse, R40, R12 ;  /* 0x000000281c8c723c */ /* 0x040fe8000004180c */
[----:B------:R-:W-:Y:S02]  /*bfa0*/  FADD.FTZ R201, R201, R198 ;  /* 0x000000c6c9c97221 */ /* 0x000fe40000010000 */
[----:B------:R-:W-:Y:S02]  /*bfb0*/  FADD.FTZ R237, R178, R193 ;  /* 0x000000c1b2ed7221 */ /* 0x000fe40000010000 */
[-C--:B------:R-:W-:Y:S04]  /*bfc0*/  HMMA.16816.F32.BF16 R136, R28, R42.reuse, R16 ;  /* 0x0000002a1c88723c */ /* 0x080fe80000041810 */
[----:B------:R-:W-:Y:S02]  /*bfd0*/  FADD.FTZ R235, R176, R195 ;  /* 0x000000c3b0eb7221 */ /* 0x000fe40000010000 */
[----:B------:R-:W-:Y:S02]  /*bfe0*/  FADD.FTZ R233, R175, R200 ;  /* 0x000000c8afe97221 */ /* 0x000fe40000010000 */
[C---:B------:R-:W-:Y:S04]  /*bff0*/  HMMA.16816.F32.BF16 R100, R24.reuse, R42, R100 ;  /* 0x0000002a1864723c */ /* 0x040fe80000041864 */
[----:B------:R-:W-:Y:S04]  /*c000*/  FADD.FTZ R231, R174, R201 ;  /* 0x000000c9aee77221 */ /* 0x000fe80000010000 */
[-C--:B---3--:R-:W-:Y:S08]  /*c010*/  HMMA.16816.F32.BF16 R104, R24, R36.reuse, R104 ;  /* 0x000000241868723c */ /* 0x088ff00000041868 */
        /* <DEDUP_REMOVED lines=13> */
[----:B------:R-:W-:Y:S01]  /*c0f0*/  MOV R152, R5 ;  /* 0x0000000500987202 */ /* 0x000fe20000000f00 */
[-C--:B------:R-:W-:Y:S08]  /*c100*/  HMMA.16816.F32.BF16 R76, R28, R154.reuse, R76 ;  /* 0x0000009a1c4c723c */ /* 0x080ff0000004184c */
[C---:B------:R-:W-:Y:S08]  /*c110*/  HMMA.16816.F32.BF16 R80, R24.reuse, R154, R80 ;  /* 0x0000009a1850723c */ /* 0x040ff00000041850 */
[-C--:B-1----:R-:W-:Y:S08]  /*c120*/  HMMA.16816.F32.BF16 R84, R24, R32.reuse, R84 ;  /* 0x000000201854723c */ /* 0x082ff00000041854 */
[C---:B------:R-:W-:Y:S08]  /*c130*/  HMMA.16816.F32.BF16 R88, R28.reuse, R32, R88 ;  /* 0x000000201c58723c */ /* 0x040ff00000041858 */
[-C--:B------:R-:W-:Y:S08]  /*c140*/  HMMA.16816.F32.BF16 R92, R28, R34.reuse, R92 ;  /* 0x000000221c5c723c */ /* 0x080ff0000004185c */
[----:B------:R-:W-:Y:S01]  /*c150*/  HMMA.16816.F32.BF16 R96, R24, R34, R96 ;  /* 0x000000221860723c */ /* 0x000fe20000041860 */
[----:B------:R-:W-:-:S07]  /*c160*/  @P0 BRA `(.L_x_1856) ;  /* 0xffffd70000000947 */ /* 0x000fce000383ffff */
.L_x_1853:
        /* <DEDUP_REMOVED lines=18> */
[----:B------:R-:W-:Y:S01]  /*c290*/  MOV R200, c[0x0][0x20c] ;  /* 0x0000830000c87a02 */ /* 0x000fe20000000f00 */
[----:B------:R-:W-:Y:S01]  /*c2a0*/  IMAD.MOV.U32 R201, RZ, RZ, c[0x0][0x208] ;  /* 0x00008200ffc97624 */ /* 0x000fe200078e00ff */
[----:B------:R-:W-:-:S02]  /*c2b0*/  UIADD3 UR5, UR13, UR5, URZ ;  /* 0x000000050d057290 */ /* 0x000fc4000fffe03f */
.L_x_1875:
[----:B------:R-:W-:Y:S04]  /*c2c0*/  DEPBAR.LE SB0, 0x0 ;  /* 0x000080000000791a */ /* 0x000fe80000000000 */
[----:B------:R-:W-:Y:S01]  /*c2d0*/  BAR.SYNC.DEFER_BLOCKING 0x0 ;  /* 0x0000000000007b1d */ /* 0x000fe20000010000 */
[----:B------:R-:W-:Y:S01]  /*c2e0*/  SHF.R.S32.HI R4, RZ, 0x1f, R230 ;  /* 0x0000001fff047819 */ /* 0x000fe200000114e6 */
[C---:B------:R-:W-:Y:S02]  /*c2f0*/  IMAD R3, R230.reuse, UR5, RZ ;  /* 0x00000005e6037c24 */ /* 0x040fe4000f8e02ff */
[----:B------:R-:W-:Y:S04]  /*c300*/  IMAD.WIDE.U32 R28, R230, UR12, RZ ;  /* 0x0000000ce61c7c25 */ /* 0x000fe8000f8e00ff */
[----:B------:R-:W-:Y:S01]  /*c310*/  IMAD R3, R4, UR12, R3 ;  /* 0x0000000c04037c24 */ /* 0x000fe2000f8e0203 */
[-C--:B------:R-:W-:Y:S03]  /*c320*/  IADD3 R13, P0, R220, R28.reuse, RZ ;  /* 0x0000001cdc0d7210 */ /* 0x080fe60007f1e0ff */
[----:B------:R-:W-:Y:S01]  /*c330*/  IMAD.IADD R3, R29, 0x1, R3 ;  /* 0x000000011d037824 */ /* 0x000fe200078e0203 */
[----:B------:R-:W-:Y:S03]  /*c340*/  LEA R36, P2, R13, c[0x0][0x1f8], 0x1 ;  /* 0x00007e000d247a11 */ /* 0x000fe600078408ff */
[--C-:B------:R-:W-:Y:S01]  /*c350*/  IMAD.X R12, R3, 0x1, R227.reuse, P0 ;  /* 0x00000001030c7824 */ /* 0x100fe200000e06e3 */
[-C--:B------:R-:W-:Y:S04]  /*c360*/  IADD3 R21, P0, R239, R28.reuse, RZ ;  /* 0x0000001cef157210 */ /* 0x080fe80007f1e0ff */
[----:B------:R-:W-:Y:S01]  /*c370*/  LEA.HI.X R37, R13, c[0x0][0x1fc], R12, 0x1, P2 ;  /* 0x00007f000d257a11 */ /* 0x000fe200010f0c0c */
[----:B------:R-:W-:Y:S01]  /*c380*/  IMAD.X R20, R3, 0x1, R238, P0 ;  /* 0x0000000103147824 */ /* 0x000fe200000e06ee */
[----:B------:R-:W-:Y:S07]  /*c390*/  LDSM.16.M88.4 R48, [R217+0x4900] ;  /* 0x00490000d930783b */ /* 0x000fee0000000200 */
[----:B------:R-:W1:Y:S07]  /*c3a0*/  LDSM.16.M88.4 R16, [R216+0x2500] ;  /* 0x00250000d810783b */ /* 0x000e6e0000000200 */
[----:B------:R-:W2:Y:S07]  /*c3b0*/  LDSM.16.M88.4 R44, [R217+0x5900] ;  /* 0x00590000d92c783b */ /* 0x000eae0000000200 */
[----:B------:R-:W3:Y:S07]  /*c3c0*/  LDSM.16.M88.4 R32, [R216+0x2900] ;  /* 0x00290000d820783b */ /* 0x000eee0000000200 */
[----:B------:R-:W4:Y:S07]  /*c3d0*/  LDSM.16.M88.4 R152, [R216+0x2d00] ;  /* 0x002d0000d898783b */ /* 0x000f2e0000000200 */
[----:B------:R-:W-:Y:S07]  /*c3e0*/  LDSM.16.M88.4 R156, [R213+0x4900] ;  /* 0x00490000d59c783b */ /* 0x000fee0000000200 */
[----:B------:R-:W5:Y:S01]  /*c3f0*/  LDSM.16.M88.4 R160, [R215] ;  /* 0x00000000d7a0783b */ /* 0x000f620000000200 */
[-C--:B-1----:R-:W-:Y:S06]  /*c400*/  HMMA.16816.F32.BF16 R4, R48, R16.reuse, RZ ;  /* 0x000000103004723c */ /* 0x082fec00000418ff */
[----:B------:R-:W1:Y:S02]  /*c410*/  LDSM.16.M88.4 R164, [R213+0x5900] ;  /* 0x00590000d5a4783b */ /* 0x000e640000000200 */
[C---:B--2---:R-:W-:Y:S05]  /*c420*/  HMMA.16816.F32.BF16 R8, R44.reuse, R16, RZ ;  /* 0x000000102c08723c */ /* 0x044fea00000418ff */
[----:B------:R-:W2:Y:S02]  /*c430*/  LDSM.16.M88.4 R168, [R211] ;  /* 0x00000000d3a8783b */ /* 0x000ea40000000200 */
[-C--:B------:R-:W-:Y:S01]  /*c440*/  IADD3 R17, P1, R241, R28.reuse, RZ ;  /* 0x0000001cf1117210 */ /* 0x080fe20007f3e0ff */
[-C--:B------:R-:W-:Y:S01]  /*c450*/  HMMA.16816.F32.BF16 R12, R44, R18.reuse, RZ ;  /* 0x000000122c0c723c */ /* 0x080fe200000418ff */
[----:B------:R-:W-:Y:S03]  /*c460*/  @!P3 LEA R28, P0, R201, R28, 0x5 ;  /* 0x0000001cc91cb211 */ /* 0x000fe600078028ff */
[----:B------:R-:W1:Y:S01]  /*c470*/  LDSM.16.M88.4 R172, [R210] ;  /* 0x00000000d2ac783b */ /* 0x000e620000000200 */
[----:B------:R-:W-:Y:S01]  /*c480*/  IMAD.X R16, R3, 0x1, R240, P1 ;  /* 0x0000000103107824 */ /* 0x000fe200008e06f0 */
[----:B------:R-:W-:Y:S02]  /*c490*/  LEA R40, P2, R17, c[0x0][0x1f8], 0x1 ;  /* 0x00007e0011287a11 */ /* 0x000fe400078408ff */
[----:B------:R-:W-:Y:S04]  /*c4a0*/  LEA R190, P1, R21, c[0x0][0x1f8], 0x1 ;  /* 0x00007e0015be7a11 */ /* 0x000fe800078208ff */
[----:B------:R-:W-:Y:S01]  /*c4b0*/  LEA.HI.X R41, R17, c[0x0][0x1fc], R16, 0x1, P2 ;  /* 0x00007f0011297a11 */ /* 0x000fe200010f0c10 */
[----:B------:R-:W-:Y:S01]  /*c4c0*/  @!PT LDS RZ, [RZ] ;  /* 0x00000000fffff984 */ /* 0x000fe20000000800 */
[----:B------:R-:W-:Y:S01]  /*c4d0*/  @!PT LDS RZ, [RZ] ;  /* 0x00000000fffff984 */ /* 0x000fe20000000800 */
[----:B------:R-:W-:Y:S01]  /*c4e0*/  @!PT LDS RZ, [RZ] ;  /* 0x00000000fffff984 */ /* 0x000fe20000000800 */
[----:B------:R4:W-:Y:S01]  /*c4f0*/  LDGSTS.E.BYPASS.LTC128B.128 [R218+0x100], [R36.64], !P6 ;  /* 0x0010000024da7fae */ /* 0x0009e2000f101d4a */
[C---:B------:R-:W-:Y:S02]  /*c500*/  HMMA.16816.F32.BF16 R16, R48.reuse, R18, RZ ;  /* 0x000000123010723c */ /* 0x040fe400000418ff */
[----:B------:R-:W-:Y:S02]  /*c510*/  LEA.HI.X R191, R21, c[0x0][0x1fc], R20, 0x1, P1 ;  /* 0x00007f0015bf7a11 */ /* 0x000fe400008f0c14 */
[C---:B------:R-:W-:Y:S02]  /*c520*/  @!P3 IADD3 R24, P2, R28.reuse, R220, RZ ;  /* 0x000000dc1c18b210 */ /* 0x040fe40007f5e0ff */
[C---:B------:R-:W-:Y:S01]  /*c530*/  @!P3 IADD3 R25, P1, R28.reuse, R241, RZ ;  /* 0x000000f11c19b210 */ /* 0x040fe20007f3e0ff */
[----:B------:R1:W-:Y:S01]  /*c540*/  LDGSTS.E.BYPASS.LTC128B.128 [R218+0xd00], [R40.64], !P5 ;  /* 0x00d0000028da7fae */ /* 0x0003e2000e901d4a */
[-C--:B---3--:R-:W-:Y:S01]  /*c550*/  HMMA.16816.F32.BF16 R20, R48, R32.reuse, RZ ;  /* 0x000000203014723c */ /* 0x088fe200000418ff */
[----:B------:R-:W-:Y:S03]  /*c560*/  @!P3 LEA.HI.X R3, R201, R3, R200, 0x5, P0 ;  /* 0x00000003c903b211 */ /* 0x000fe600000f2cc8 */
[----:B------:R-:W-:Y:S02]  /*c570*/  @!P3 IADD3 R28, P0, R28, R239, RZ ;  /* 0x000000ef1c1cb210 */ /* 0x000fe40007f1e0ff */
[C---:B------:R-:W-:Y:S01]  /*c580*/  @!P3 IMAD.X R27, R3.reuse, 0x1, R227, P2 ;  /* 0x00000001031bb824 */ /* 0x040fe200010e06e3 */
[C---:B------:R-:W-:Y:S01]  /*c590*/  @!P3 LEA R194, P2, R24.reuse, c[0x0][0x1f8], 0x1 ;  /* 0x00007e0018c2ba11 */ /* 0x040fe200078408ff */
[----:B------:R-:W-:Y:S01]  /*c5a0*/  @!P3 IMAD.X R26, R3, 0x1, R240, P1 ;  /* 0x00000001031ab824 */ /* 0x000fe200008e06f0 */
[----:B------:R-:W-:Y:S01]  /*c5b0*/  @!P3 LEA R192, P1, R25, c[0x0][0x1f8], 0x1 ;  /* 0x00007e0019c0ba11 */ /* 0x000fe200078208ff */
[----:B------:R3:W-:Y:S02]  /*c5c0*/  LDGSTS.E.BYPASS.LTC128B.128 [R218+0x1900], [R190.64], !P4 ;  /* 0x01900000beda7fae */ /* 0x0007e4000e101d4a */
[----:B------:R-:W-:Y:S01]  /*c5d0*/  @!P3 LEA.HI.X R195, R24, c[0x0][0x1fc], R27, 0x1, P2 ;  /* 0x00007f0018c3ba11 */ /* 0x000fe200010f0c1b */
[----:B------:R-:W-:Y:S01]  /*c5e0*/  @!P3 IMAD.X R3, R3, 0x1, R238, P0 ;  /* 0x000000010303b824 */ /* 0x000fe200000e06ee */
[----:B------:R-:W-:Y:S02]  /*c5f0*/  @!P3 LEA.HI.X R193, R25, c[0x0][0x1fc], R26, 0x1, P1 ;  /* 0x00007f0019c1ba11 */ /* 0x000fe400008f0c1a */
[C---:B------:R-:W-:Y:S01]  /*c600*/  HMMA.16816.F32.BF16 R24, R44.reuse, R32, RZ ;  /* 0x000000202c18723c */ /* 0x040fe200000418ff */
[----:B------:R1:W-:Y:S01]  /*c610*/  @!P3 LDGSTS.E.BYPASS.LTC128B.128 [R218+0x900], [R194.64], !P6 ;  /* 0x00900000c2dabfae */ /* 0x0003e2000f101d4a */
[C---:B------:R-:W-:Y:S04]  /*c620*/  @!P3 LEA R188, P0, R28.reuse, c[0x0][0x1f8], 0x1 ;  /* 0x00007e001cbcba11 */ /* 0x040fe800078008ff */
[----:B------:R-:W-:Y:S02]  /*c630*/  @!P3 LEA.HI.X R189, R28, c[0x0][0x1fc], R3, 0x1, P0 ;  /* 0x00007f001cbdba11 */ /* 0x000fe400000f0c03 */
[-C--:B------:R-:W-:Y:S01]  /*c640*/  HMMA.16816.F32.BF16 R28, R44, R34.reuse, RZ ;  /* 0x000000222c1c723c */ /* 0x080fe200000418ff */
[----:B------:R2:W-:Y:S01]  /*c650*/  @!P3 LDGSTS.E.BYPASS.LTC128B.128 [R218+0x1500], [R192.64], !P5 ;  /* 0x01500000c0dabfae */ /* 0x0005e2000e901d4a */
[----:B------:R-:W-:Y:S06]  /*c660*/  ISETP.GT.AND P0, PT, R230, R219, PT ;  /* 0x000000dbe600720c */ /* 0x000fec0003f04270 */
[C---:B------:R-:W-:Y:S01]  /*c670*/  HMMA.16816.F32.BF16 R32, R48.reuse, R34, RZ ;  /* 0x000000223020723c */ /* 0x040fe200000418ff */
[----:B------:R3:W-:Y:S07]  /*c680*/  @!P3 LDGSTS.E.BYPASS.LTC128B.128 [R218+0x2100], [R188.64], !P4 ;  /* 0x02100000bcdabfae */ /* 0x0007ee000e101d4a */
[-C--:B----4-:R-:W-:Y:S01]  /*c690*/  HMMA.16816.F32.BF16 R36, R48, R152.reuse, RZ ;  /* 0x000000983024723c */ /* 0x090fe200000418ff */
[----:B------:R-:W-:Y:S07]  /*c6a0*/  LDSM.16.M88.4 R176, [R217+0x6900] ;  /* 0x00690000d9b0783b */ /* 0x000fee0000000200 */
[C---:B-1----:R-:W-:Y:S01]  /*c6b0*/  HMMA.16816.F32.BF16 R40, R44.reuse, R152, RZ ;  /* 0x000000982c28723c */ /* 0x042fe200000418ff */
[----:B------:R-:W0:Y:S07]  /*c6c0*/  LDGDEPBAR ;  /* 0x00000000000079af */ /* 0x000e2e0000000000 */
[-C--:B------:R-:W-:Y:S01]  /*c6d0*/  HMMA.16816.F32.BF16 R44, R44, R154.reuse, RZ ;  /* 0x0000009a2c2c723c */ /* 0x080fe200000418ff */
[----:B------:R-:W1:Y:S07]  /*c6e0*/  LDSM.16.M88.4 R180, [R216+0x3100] ;  /* 0x00310000d8b4783b */ /* 0x000e6e0000000200 */
[----:B------:R-:W-:Y:S01]  /*c6f0*/  HMMA.16816.F32.BF16 R48, R48, R154, RZ ;  /* 0x0000009a3030723c */ /* 0x000fe200000418ff */
[----:B------:R-:W4:Y:S07]  /*c700*/  LDSM.16.M88.4 R184, [R217+0x7900] ;  /* 0x00790000d9b8783b */ /* 0x000f2e0000000200 */
[-C--:B-----5:R-:W-:Y:S01]  /*c710*/  HMMA.16816.F32.BF16 R4, R156, R160.reuse, R4 ;  /* 0x000000a09c04723c */ /* 0x0a0fe20000041804 */
[----:B------:R-:W5:Y:S07]  /*c720*/  LDSM.16.M88.4 R152, [R216+0x3500] ;  /* 0x00350000d898783b */ /* 0x000f6e0000000200 */
[C---:B------:R-:W-:Y:S01]  /*c730*/  HMMA.16816.F32.BF16 R8, R164.reuse, R160, R8 ;  /* 0x000000a0a408723c */ /* 0x040fe20000041808 */
[----:B---3--:R-:W3:Y:S07]  /*c740*/  LDSM.16.M88.4 R188, [R216+0x3900] ;  /* 0x00390000d8bc783b */ /* 0x008eee0000000200 */
[-C--:B------:R-:W-:Y:S01]  /*c750*/  HMMA.16816.F32.BF16 R12, R164, R162.reuse, R12 ;  /* 0x000000a2a40c723c */ /* 0x080fe2000004180c */
[----:B--2---:R-:W-:Y:S07]  /*c760*/  LDSM.16.M88.4 R192, [R209] ;  /* 0x00000000d1c0783b */ /* 0x004fee0000000200 */
[C---:B------:R-:W-:Y:S01]  /*c770*/  HMMA.16816.F32.BF16 R16, R156.reuse, R162, R16 ;  /* 0x000000a29c10723c */ /* 0x040fe20000041810 */
[----:B------:R-:W2:Y:S07]  /*c780*/  LDSM.16.M88.4 R160, [R213+0x6900] ;  /* 0x00690000d5a0783b */ /* 0x000eae0000000200 */
[-C--:B------:R-:W-:Y:S01]  /*c790*/  HMMA.16816.F32.BF16 R20, R156, R168.reuse, R20 ;  /* 0x000000a89c14723c */ /* 0x080fe20000041814 */
[----:B------:R-:W1:Y:S07]  /*c7a0*/  LDSM.16.M88.4 R196, [R213+0x7900] ;  /* 0x00790000d5c4783b */ /* 0x000e6e0000000200 */
        /* <DEDUP_REMOVED lines=10> */
[-C--:B-1----:R-:W-:Y:S01]  /*c850*/  HMMA.16816.F32.BF16 R4, R176, R180.reuse, R4 ;  /* 0x000000b4b004723c */ /* 0x082fe20000041804 */
[----:B------:R-:W-:Y:S07]  /*c860*/  LDSM.16.M88.4 R172, [R217+0x9900] ;  /* 0x00990000d9ac783b */ /* 0x000fee0000000200 */
[C---:B----4-:R-:W-:Y:S08]  /*c870*/  HMMA.16816.F32.BF16 R8, R184.reuse, R180, R8 ;  /* 0x000000b4b808723c */ /* 0x050ff00000041808 */
[-C--:B------:R-:W-:Y:S08]  /*c880*/  HMMA.16816.F32.BF16 R12, R184, R182.reuse, R12 ;  /* 0x000000b6b80c723c */ /* 0x080ff0000004180c */
[C---:B------:R-:W-:Y:S01]  /*c890*/  HMMA.16816.F32.BF16 R16, R176.reuse, R182, R16 ;  /* 0x000000b6b010723c */ /* 0x040fe20000041810 */
[----:B------:R-:W-:Y:S07]  /*c8a0*/  LDSM.16.M88.4 R180, [R216+0x4500] ;  /* 0x00450000d8b4783b */ /* 0x000fee0000000200 */
[-C--:B-----5:R-:W-:Y:S08]  /*c8b0*/  HMMA.16816.F32.BF16 R20, R176, R152.reuse, R20 ;  /* 0x00000098b014723c */ /* 0x0a0ff00000041814 */
[C---:B------:R-:W-:Y:S08]  /*c8c0*/  HMMA.16816.F32.BF16 R24, R184.reuse, R152, R24 ;  /* 0x00000098b818723c */ /* 0x040ff00000041818 */
[-C--:B------:R-:W-:Y:S08]  /*c8d0*/  HMMA.16816.F32.BF16 R28, R184, R154.reuse, R28 ;  /* 0x0000009ab81c723c */ /* 0x080ff0000004181c */
[C---:B------:R-:W-:Y:S01]  /*c8e0*/  HMMA.16816.F32.BF16 R32, R176.reuse, R154, R32 ;  /* 0x0000009ab020723c */ /* 0x040fe20000041820 */
[----:B------:R-:W1:Y:S07]  /*c8f0*/  LDSM.16.M88.4 R152, [R217+0x8900] ;  /* 0x00890000d998783b */ /* 0x000e6e0000000200 */
[-C--:B---3--:R-:W-:Y:S08]  /*c900*/  HMMA.16816.F32.BF16 R36, R176, R188.reuse, R36 ;  /* 0x000000bcb024723c */ /* 0x088ff00000041824 */
[C---:B------:R-:W-:Y:S08]  /*c910*/  HMMA.16816.F32.BF16 R40, R184.reuse, R188, R40 ;  /* 0x000000bcb828723c */ /* 0x040ff00000041828 */
[-C--:B------:R-:W-:Y:S01]  /*c920*/  HMMA.16816.F32.BF16 R44, R184, R190.reuse, R44 ;  /* 0x000000beb82c723c */ /* 0x080fe2000004182c */
[----:B------:R-:W-:Y:S07]  /*c930*/  LDSM.16.M88.4 R184, [R206] ;  /* 0x00000000ceb8783b */ /* 0x000fee0000000200 */
[----:B------:R-:W-:Y:S01]  /*c940*/  HMMA.16816.F32.BF16 R48, R176, R190, R48 ;  /* 0x000000beb030723c */ /* 0x000fe20000041830 */
[----:B------:R-:W3:Y:S07]  /*c950*/  LDSM.16.M88.4 R176, [R216+0x4100] ;  /* 0x00410000d8b0783b */ /* 0x000eee0000000200 */
[-C--:B--2---:R-:W-:Y:S01]  /*c960*/  HMMA.16816.F32.BF16 R4, R160, R192.reuse, R4 ;  /* 0x000000c0a004723c */ /* 0x084fe20000041804 */
[----:B------:R-:W-:Y:S07]  /*c970*/  LDSM.16.M88.4 R188, [R213+0x9900] ;  /* 0x00990000d5bc783b */ /* 0x000fee0000000200 */
[C---:B------:R-:W-:Y:S08]  /*c980*/  HMMA.16816.F32.BF16 R8, R196.reuse, R192, R8 ;  /* 0x000000c0c408723c */ /* 0x040ff00000041808 */
[-C--:B------:R-:W-:Y:S08]  /*c990*/  HMMA.16816.F32.BF16 R12, R196, R194.reuse, R12 ;  /* 0x000000c2c40c723c */ /* 0x080ff0000004180c */
[C---:B------:R-:W-:Y:S01]  /*c9a0*/  HMMA.16816.F32.BF16 R16, R160.reuse, R194, R16 ;  /* 0x000000c2a010723c */ /* 0x040fe20000041810 */
[----:B------:R-:W-:Y:S07]  /*c9b0*/  LDSM.16.M88.4 R192, [R205] ;  /* 0x00000000cdc0783b */ /* 0x000fee0000000200 */
[-C--:B------:R-:W-:Y:S08]  /*c9c0*/  HMMA.16816.F32.BF16 R20, R160, R156.reuse, R20 ;  /* 0x0000009ca014723c */ /* 0x080ff00000041814 */
        /* <DEDUP_REMOVED lines=8> */
[----:B------:R-:W4:Y:S01]  /*ca50*/  LDSM.16.M88.4 R160, [R204] ;  /* 0x00000000cca0783b */ /* 0x000f220000000200 */
[----:B------:R-:W-:Y:S06]  /*ca60*/  DEPBAR.LE SB0, 0x0 ;  /* 0x000080000000791a */ /* 0x000fec0000000000 */
[-C--:B-1----:R-:W-:Y:S01]  /*ca70*/  HMMA.16816.F32.BF16 R4, R152, R168.reuse, R4 ;  /* 0x000000a89804723c */ /* 0x082fe20000041804 */
[----:B------:R-:W-:Y:S07]  /*ca80*/  BAR.SYNC.DEFER_BLOCKING 0x0 ;  /* 0x0000000000007b1d */ /* 0x000fee0000010000 */
[C---:B------:R-:W-:Y:S08]  /*ca90*/  HMMA.16816.F32.BF16 R8, R172.reuse, R168, R8 ;  /* 0x000000a8ac08723c */ /* 0x040ff00000041808 */
[-C--:B------:R-:W-:Y:S08]  /*caa0*/  HMMA.16816.F32.BF16 R12, R172, R170.reuse, R12 ;  /* 0x000000aaac0c723c */ /* 0x080ff0000004180c */
[C---:B------:R-:W-:Y:S08]  /*cab0*/  HMMA.16816.F32.BF16 R16, R152.reuse, R170, R16 ;  /* 0x000000aa9810723c */ /* 0x040ff00000041810 */
[-C--:B---3--:R-:W-:Y:S08]  /*cac0*/  HMMA.16816.F32.BF16 R20, R152, R176.reuse, R20 ;  /* 0x000000b09814723c */ /* 0x088ff00000041814 */
        /* <DEDUP_REMOVED lines=15> */
[-C--:B----4-:R-:W-:Y:S08]  /*cbc0*/  HMMA.16816.F32.BF16 R36, R156, R160.reuse, R36 ;  /* 0x000000a09c24723c */ /* 0x090ff00000041824 */
[C---:B------:R-:W-:Y:S08]  /*cbd0*/  HMMA.16816.F32.BF16 R40, R188.reuse, R160, R40 ;  /* 0x000000a0bc28723c */ /* 0x040ff00000041828 */
[-C--:B------:R-:W-:Y:S08]  /*cbe0*/  HMMA.16816.F32.BF16 R44, R188, R162.reuse, R44 ;  /* 0x000000a2bc2c723c */ /* 0x080ff0000004182c */
[----:B------:R-:W-:Y:S01]  /*cbf0*/  HMMA.16816.F32.BF16 R48, R156, R162, R48 ;  /* 0x000000a29c30723c */ /* 0x000fe20000041830 */
[----:B------:R-:W-:-:S07]  /*cc00*/  @!P0 BRA `(.L_x_1858) ;  /* 0x000002e000008947 */ /* 0x000fce0003800000 */
[----:B------:R-:W-:Y:S02]  /*cc10*/  IADD3 R152, R230, -0x1, RZ ;  /* 0xffffffffe6987810 */ /* 0x000fe40007ffe0ff */
[----:B------:R-:W-:Y:S02]  /*cc20*/  ISETP.GE.AND P1, PT, R236, 0x1, PT ;  /* 0x00000001ec00780c */ /* 0x000fe40003f26270 */
[----:B------:R-:W-:Y:S01]  /*cc30*/  SHF.R.S32.HI R3, RZ, 0x1f, R152 ;  /* 0x0000001fff037819 */ /* 0x000fe20000011498 */
[C---:B------:R-:W-:Y:S04]  /*cc40*/  IMAD.WIDE.U32 R160, R152.reuse, c[0x0][0x1e0], RZ ;  /* 0x0000780098a07a25 */ /* 0x040fe800078e00ff */
        /* <DEDUP_REMOVED lines=28> */
[----:B------:R-:W-:Y:S01]  /*ce10*/  @P0 IMAD.X R151, R3, 0x1, R229, P2 ;  /* 0x0000000103970824 */ /* 0x000fe200010e06e5 */
[C---:B------:R-:W-:Y:S04]  /*ce20*/  @P0 LEA R160, P2, R152.reuse, c[0x0][0x1c8], 0x1 ;  /* 0x0000720098a00a11 */ /* 0x040fe800078408ff */
[----:B------:R-:W-:Y:S02]  /*ce30*/  @P0 LEA.HI.X R161, R152, c[0x0][0x1cc], R151, 0x1, P2 ;  /* 0x0000730098a10a11 */ /* 0x000fe400010f0c97 */
[----:B------:R-:W-:Y:S03]  /*ce40*/  @P0 IADD3 R152, P2, R149, R234, RZ ;  /* 0x000000ea95980210 */ /* 0x000fe60007f5e0ff */
        /* <DEDUP_REMOVED lines=10> */
.L_x_1858:
[----:B------:R-:W-:Y:S01]  /*cef0*/  PLOP3.LUT P1, PT, PT, PT, UP2, 0x80, 0x0 ;  /* 0x000000000000781c */ /* 0x000fe20003f2f028 */
        /* <DEDUP_REMOVED lines=31> */
.L_x_1861:
[----:B------:R-:W-:Y:S04]  /*d0f0*/  MOV R3, c[0x0][0x32c] ;  /* 0x0000cb0000037a02 */ /* 0x000fe80000000f00 */
[----:B------:R-:W-:Y:S11]  /*d100*/  ISETP.NE.AND P0, PT, R3, 0x1, PT ;  /* 0x000000010300780c */ /* 0x000ff60003f05270 */
[----:B------:R-:W-:Y:S02]  /*d110*/  @!UPT UIADD3 URZ, URZ, URZ, URZ ;  /* 0x0000003f3f3ff290 */ /* 0x000fe4000fffe03f */
[----:B------:R-:W-:Y:S05]  /*d120*/  @P0 IMAD.HI.U32 R3, R152, c[0x0][0x330], RZ ;  /* 0x0000cc0098030a27 */ /* 0x000fea00078e00ff */
[----:B------:R-:W-:Y:S02]  /*d130*/  @P0 SHF.R.U32.HI R152, RZ, c[0x0][0x334], R3 ;  /* 0x0000cd00ff980a19 */ /* 0x000fe40000011603 */
.L_x_1862:
[----:B------:R-:W-:Y:S05]  /*d140*/  BSYNC B0 ;  /* 0x0000000000007941 */ /* 0x000fea0003800000 */
.L_x_1860:
[----:B------:R-:W-:Y:S05]  /*d150*/  IMAD R154, R152, c[0x0][0x32c], R157 ;  /* 0x0000cb00989a7a24 */ /* 0x000fea00078e029d */
[----:B------:R-:W-:Y:S02]  /*d160*/  IADD3 R152, R154, c[0x0][0x32c], RZ ;  /* 0x0000cb009a987a10 */ /* 0x000fe40007ffe0ff */
[----:B------:R-:W-:Y:S02]  /*d170*/  IMNMX R163, R163, R154, !PT ;  /* 0x0000009aa3a37217 */ /* 0x000fe40007800200 */
[----:B------:R-:W-:Y:S02]  /*d180*/  IMNMX R165, R165, R152, PT ;  /* 0x00000098a5a57217 */ /* 0x000fe40003800200 */
.L_x_1859:
        /* <DEDUP_REMOVED lines=19> */
.L_x_1865:
[----:B------:R-:W-:Y:S04]  /*d2c0*/  MOV R3, c[0x0][0x32c] ;  /* 0x0000cb0000037a02 */ /* 0x000fe80000000f00 */
[----:B------:R-:W-:Y:S11]  /*d2d0*/  ISETP.NE.AND P0, PT, R3, 0x1, PT ;  /* 0x000000010300780c */ /* 0x000ff60003f05270 */
[----:B------:R-:W-:Y:S02]  /*d2e0*/  @!UPT UIADD3 URZ, URZ, URZ, URZ ;  /* 0x0000003f3f3ff290 */ /* 0x000fe4000fffe03f */
[----:B------:R-:W-:Y:S05]  /*d2f0*/  @P0 IMAD.HI.U32 R3, R152, c[0x0][0x330], RZ ;  /* 0x0000cc0098030a27 */ /* 0x000fea00078e00ff */
[----:B------:R-:W-:Y:S02]  /*d300*/  @P0 SHF.R.U32.HI R152, RZ, c[0x0][0x334], R3 ;  /* 0x0000cd00ff980a19 */ /* 0x000fe40000011603 */
.L_x_1866:
[----:B------:R-:W-:Y:S05]  /*d310*/  BSYNC B0 ;  /* 0x0000000000007941 */ /* 0x000fea0003800000 */
.L_x_1864:
[----:B------:R-:W-:Y:S05]  /*d320*/  IMAD R152, R152, c[0x0][0x32c], R157 ;  /* 0x0000cb0098987a24 */ /* 0x000fea00078e029d */
[----:B------:R-:W-:Y:S02]  /*d330*/  IADD3 R3, R152, c[0x0][0x32c], RZ ;  /* 0x0000cb0098037a10 */ /* 0x000fe40007ffe0ff */
[----:B------:R-:W-:Y:S02]  /*d340*/  IMNMX R161, R161, R152, !PT ;  /* 0x00000098a1a17217 */ /* 0x000fe40007800200 */
[----:B------:R-:W-:Y:S02]  /*d350*/  IMNMX R162, R162, R3, PT ;  /* 0x00000003a2a27217 */ /* 0x000fe40003800200 */
.L_x_1863:
[C---:B------:R-:W-:Y:S02]  /*d360*/  ISETP.GE.AND P0, PT, R166.reuse, 0x2, PT ;  /* 0x00000002a600780c */ /* 0x040fe40003f06270 */
[C---:B------:R-:W-:Y:S02]  /*d370*/  ISETP.GE.AND P1, PT, R166.reuse, 0x9, PT ;  /* 0x00000009a600780c */ /* 0x040fe40003f26270 */
[----:B------:R-:W-:Y:S02]  /*d380*/  P2R R155, PR, RZ, 0x1 ;  /* 0x00000001ff9b7803 */ /* 0x000fe40000000000 */
[----:B------:R-:W-:Y:S02]  /*d390*/  ISETP.GT.AND P0, PT, R163, 0x1, !P0 ;  /* 0x00000001a300780c */ /* 0x000fe40004704270 */
[----:B------:R-:W-:Y:S02]  /*d3a0*/  P2R R154, PR, RZ, 0x2 ;  /* 0x00000002ff9a7803 */ /* 0x000fe40000000000 */
[----:B------:R-:W-:Y:S02]  /*d3b0*/  ISETP.LT.OR P0, PT, R165, 0x2, P0 ;  /* 0x00000002a500780c */ /* 0x000fe40000701670 */
[C---:B------:R-:W-:Y:S02]  /*d3c0*/  ISETP.GE.AND P2, PT, R166.reuse, 0x1, PT ;  /* 0x00000001a600780c */ /* 0x040fe40003f46270 */
        /* <DEDUP_REMOVED lines=18> */
[C---:B------:R-:W-:Y:S02]  /*d4f0*/  ISETP.GE.AND P1, PT, R166.reuse, 0x19, PT ;  /* 0x00000019a600780c */ /* 0x040fe40003f26270 */
        /* <DEDUP_REMOVED lines=10> */
[C---:B------:R-:W-:Y:S02]  /*d5a0*/  ISETP.GE.AND P1, PT, R166.reuse, 0x21, PT ;  /* 0x00000021a600780c */ /* 0x040fe40003f26270 */
[----:B------:R-:W-:Y:S02]  /*d5b0*/  FSEL R194, R33, -INF , !P0 ;  /* 0xff80000021c27808 */ /* 0x000fe40004000000 */
[----:B------:R-:W-:Y:S02]  /*d5c0*/  ISETP.GT.AND P0, PT, R163, 0x20, !P1 ;  /* 0x00000020a300780c */ /* 0x000fe40004f04270 */
[----:B------:R-:W-:Y:S02]  /*d5d0*/  P2R R5, PR, RZ, 0x2 ;  /* 0x00000002ff057803 */ /* 0x000fe40000000000 */
[----:B------:R-:W-:Y:S02]  /*d5e0*/  ISETP.LT.OR P0, PT, R165, 0x21, P0 ;  /* 0x00000021a500780c */ /* 0x000fe40000701670 */
[----:B------:R-:W-:Y:S02]  /*d5f0*/  ISETP.GE.AND P1, PT, R166, 0x22, PT ;  /* 0x00000022a600780c */ /* 0x000fe40003f26270 */
[----:B------:R-:W-:Y:S01]  /*d600*/  FSEL R180, R36, -INF , !P0 ;  /* 0xff80000024b47808 */ /* 0x000fe20004000000 */
[--C-:B-1----:R-:W-:Y:S01]  /*d610*/  IMAD.IADD R36, R158, 0x1, R20.reuse ;  /* 0x000000019e247824 */ /* 0x102fe200078e0214 */
[----:B------:R-:W-:Y:S02]  /*d620*/  ISETP.GT.AND P0, PT, R163, 0x21, !P1 ;  /* 0x00000021a300780c */ /* 0x000fe40004f04270 */
[----:B------:R-:W-:Y:S02]  /*d630*/  P2R R3, PR, RZ, 0x2 ;  /* 0x00000002ff037803 */ /* 0x000fe40000000000 */
[----:B------:R-:W-:Y:S02]  /*d640*/  ISETP.LT.OR P0, PT, R165, 0x22, P0 ;  /* 0x00000022a500780c */ /* 0x000fe40000701670 */
[----:B------:R-:W-:Y:S02]  /*d650*/  ISETP.GE.AND P1, PT, R166, 0x29, PT ;  /* 0x00000029a600780c */ /* 0x000fe40003f26270 */
[----:B------:R-:W-:Y:S01]  /*d660*/  FSEL R177, R37, -INF , !P0 ;  /* 0xff80000025b17808 */ /* 0x000fe20004000000 */
[----:B------:R-:W-:Y:S01]  /*d670*/  IMAD.IADD R37, R159, 0x1, R20 ;  /* 0x000000019f257824 */ /* 0x000fe200078e0214 */
[----:B------:R-:W-:Y:S02]  /*d680*/  ISETP.GT.AND P0, PT, R163, 0x28, !P1 ;  /* 0x00000028a300780c */ /* 0x000fe40004f04270 */
[----:B------:R-:W-:Y:S02]  /*d690*/  P2R R33, PR, RZ, 0x4 ;  /* 0x00000004ff217803 */ /* 0x000fe40000000000 */
[----:B------:R-:W-:Y:S04]  /*d6a0*/  ISETP.LT.OR P0, PT, R165, 0x29, P0 ;  /* 0x00000029a500780c */ /* 0x000fe80000701670 */
[----:B------:R-:W-:Y:S02]  /*d6b0*/  FSEL R173, R48, -INF , !P0 ;  /* 0xff80000030ad7808 */ /* 0x000fe40004000000 */
[----:B------:R-:W-:Y:S04]  /*d6c0*/  ISETP.GT.AND P0, PT, R163, RZ, !P2 ;  /* 0x000000ffa300720c */ /* 0x000fe80005704270 */
[----:B------:R-:W-:Y:S04]  /*d6d0*/  ISETP.LT.OR P0, PT, R165, 0x1, P0 ;  /* 0x00000001a500780c */ /* 0x000fe80000701670 */
[----:B------:R-:W-:Y:S02]  /*d6e0*/  FSEL R4, R4, -INF , !P0 ;  /* 0xff80000004047808 */ /* 0x000fe40004000000 */
[----:B------:R-:W-:Y:S04]  /*d6f0*/  ISETP.GE.AND P0, PT, R166, 0x2a, PT ;  /* 0x0000002aa600780c */ /* 0x000fe80003f06270 */
        /* <DEDUP_REMOVED lines=20> */
.L_x_1869:
[----:B------:R-:W-:Y:S04]  /*d840*/  MOV R20, c[0x0][0x32c] ;  /* 0x0000cb0000147a02 */ /* 0x000fe80000000f00 */
[----:B------:R-:W-:Y:S11]  /*d850*/  ISETP.NE.AND P2, PT, R20, 0x1, PT ;  /* 0x000000011400780c */ /* 0x000ff60003f45270 */
[----:B------:R-:W-:Y:S02]  /*d860*/  @!UPT UIADD3 URZ, URZ, URZ, URZ ;  /* 0x0000003f3f3ff290 */ /* 0x000fe4000fffe03f */
[----:B------:R-:W-:Y:S05]  /*d870*/  @P2 IMAD.HI.U32 R20, R32, c[0x0][0x330], RZ ;  /* 0x0000cc0020142a27 */ /* 0x000fea00078e00ff */
[----:B------:R-:W-:Y:S02]  /*d880*/  @P2 SHF.R.U32.HI R32, RZ, c[0x0][0x334], R20 ;  /* 0x0000cd00ff202a19 */ /* 0x000fe40000011614 */
.L_x_1870:
[----:B------:R-:W-:Y:S05]  /*d890*/  BSYNC B0 ;  /* 0x0000000000007941 */ /* 0x000fea0003800000 */
.L_x_1868:
[----:B------:R-:W-:Y:S05]  /*d8a0*/  IMAD R49, R32, c[0x0][0x32c], R157 ;  /* 0x0000cb0020317a24 */ /* 0x000fea00078e029d */
[----:B------:R-:W-:Y:S02]  /*d8b0*/  IADD3 R20, R49, c[0x0][0x32c], RZ ;  /* 0x0000cb0031147a10 */ /* 0x000fe40007ffe0ff */
[----:B------:R-:W-:Y:S02]  /*d8c0*/  IMNMX R36, R36, R49, !PT ;  /* 0x0000003124247217 */ /* 0x000fe40007800200 */
[----:B------:R-:W-:Y:S02]  /*d8d0*/  IMNMX R37, R37, R20, PT ;  /* 0x0000001425257217 */ /* 0x000fe40003800200 */
.L_x_1867:
[----:B------:R-:W-:Y:S02]  /*d8e0*/  ISETP.NE.AND P2, PT, R154, RZ, PT ;  /* 0x000000ff9a00720c */ /* 0x000fe40003f45270 */
[----:B------:R-:W-:Y:S02]  /*d8f0*/  P2R R165, PR, RZ, 0x40 ;  /* 0x00000040ffa57803 */ /* 0x000fe40000000000 */
[----:B------:R-:W-:Y:S02]  /*d900*/  ISETP.GT.AND P2, PT, R161, 0x8, !P2 ;  /* 0x00000008a100780c */ /* 0x000fe40005744270 */
[----:B------:R-:W-:Y:S02]  /*d910*/  ISETP.NE.AND P6, PT, R21, RZ, PT ;  /* 0x000000ff1500720c */ /* 0x000fe40003fc5270 */
[----:B------:R-:W-:Y:S02]  /*d920*/  ISETP.LT.OR P2, PT, R162, 0x9, P2 ;  /* 0x00000009a200780c */ /* 0x000fe40001741670 */
[----:B------:R-:W-:Y:S02]  /*d930*/  P2R R163, PR, RZ, 0x20 ;  /* 0x00000020ffa37803 */ /* 0x000fe40000000000 */
[----:B------:R-:W-:Y:S02]  /*d940*/  FSEL R20, R18, -INF , !P2 ;  /* 0xff80000012147808 */ /* 0x000fe40005000000 */
[----:B------:R-:W-:Y:S02]  /*d950*/  ISETP.NE.AND P2, PT, R153, RZ, PT ;  /* 0x000000ff9900720c */ /* 0x000fe40003f45270 */
[----:B------:R-:W-:Y:S02]  /*d960*/  ISETP.NE.AND P5, PT, R17, RZ, PT ;  /* 0x000000ff1100720c */ /* 0x000fe40003fa5270 */
[----:B------:R-:W-:Y:S02]  /*d970*/  ISETP.GT.AND P2, PT, R161, 0x9, !P2 ;  /* 0x00000009a100780c */ /* 0x000fe40005744270 */
[----:B------:R-:W-:Y:S02]  /*d980*/  P2R R49, PR, RZ, 0x10 ;  /* 0x00000010ff317803 */ /* 0x000fe40000000000 */
[C---:B------:R-:W-:Y:S02]  /*d990*/  ISETP.LT.OR P2, PT, R162.reuse, 0xa, P2 ;  /* 0x0000000aa200780c */ /* 0x040fe40001741670 */
[----:B------:R-:W-:Y:S02]  /*d9a0*/  ISETP.NE.AND P4, PT, R5, RZ, PT ;  /* 0x000000ff0500720c */ /* 0x000fe40003f85270 */
[----:B------:R-:W-:Y:S02]  /*d9b0*/  FSEL R18, R19, -INF , !P2 ;  /* 0xff80000013127808 */ /* 0x000fe40005000000 */
[----:B------:R-:W-:Y:S02]  /*d9c0*/  ISETP.NE.AND P2, PT, R151, RZ, PT ;  /* 0x000000ff9700720c */ /* 0x000fe40003f45270 */
[----:B------:R-:W-:Y:S02]  /*d9d0*/  P2R R48, PR, RZ, 0x8 ;  /* 0x00000008ff307803 */ /* 0x000fe40000000000 */
[----:B------:R-:W-:Y:S02]  /*d9e0*/  ISETP.GT.AND P2, PT, R161, 0x10, !P2 ;  /* 0x00000010a100780c */ /* 0x000fe40005744270 */
[----:B------:R-:W-:Y:S02]  /*d9f0*/  ISETP.NE.AND P3, PT, R3, RZ, PT ;  /* 0x000000ff0300720c */ /* 0x000fe40003f65270 */
[----:B------:R-:W-:Y:S02]  /*da00*/  ISETP.LT.OR P2, PT, R162, 0x11, P2 ;  /* 0x00000011a200780c */ /* 0x000fe40001741670 */
[----:B------:R-:W-:Y:S02]  /*da10*/  P2R R19, PR, RZ, 0x40 ;  /* 0x00000040ff137803 */ /* 0x000fe40000000000 */
[----:B------:R-:W-:Y:S02]  /*da20*/  FSEL R172, R22, -INF , !P2 ;  /* 0xff80000016ac7808 */ /* 0x000fe40005000000 */
[----:B------:R-:W-:Y:S04]  /*da30*/  ISETP.NE.AND P2, PT, R149, RZ, PT ;  /* 0x000000ff9500720c */ /* 0x000fe80003f45270 */
[----:B------:R-:W-:Y:S04]  /*da40*/  ISETP.GT.AND P2, PT, R161, 0x11, !P2 ;  /* 0x00000011a100780c */ /* 0x000fe80005744270 */
[C---:B------:R-:W-:Y:S04]  /*da50*/  ISETP.LT.OR P2, PT, R162.reuse, 0x12, P2 ;  /* 0x00000012a200780c */ /* 0x040fe80001741670 */
[----:B------:R-:W-:Y:S02]  /*da60*/  FSEL R196, R23, -INF , !P2 ;  /* 0xff80000017c47808 */ /* 0x000fe40005000000 */
[----:B------:R-:W-:Y:S02]  /*da70*/  ISETP.GT.AND P2, PT, R161, 0x18, !P6 ;  /* 0x00000018a100780c */ /* 0x000fe40007744270 */
[----:B------:R-:W-:Y:S02]  /*da80*/  ISETP.NE.AND P6, PT, R33, RZ, PT ;  /* 0x000000ff2100720c */ /* 0x000fe40003fc5270 */
        /* <DEDUP_REMOVED lines=11> */
[----:B------:R-:W-:Y:S04]  /*db40*/  ISETP.NE.AND P2, PT, R155, RZ, PT ;  /* 0x000000ff9b00720c */ /* 0x000fe80003f45270 */
[----:B------:R-:W-:Y:S04]  /*db50*/  ISETP.GT.AND P2, PT, R161, 0x1, !P2 ;  /* 0x00000001a100780c */ /* 0x000fe80005744270 */
[C---:B------:R-:W-:Y:S04]  /*db60*/  ISETP.LT.OR P2, PT, R162.reuse, 0x2, P2 ;  /* 0x00000002a200780c */ /* 0x040fe80001741670 */
[----:B------:R-:W-:Y:S02]  /*db70*/  FSEL R32, R7, -INF , !P2 ;  /* 0xff80000007207808 */ /* 0x000fe40005000000 */
[C---:B------:R-:W-:Y:S04]  /*db80*/  ISETP.GT.AND P2, PT, R161.reuse, RZ, !P6 ;  /* 0x000000ffa100720c */ /* 0x040fe80007744270 */
        /* <DEDUP_REMOVED lines=8> */
[----:B------:R-:W-:Y:S02]  /*dc10*/  ISETP.GT.AND P2, PT, R36, RZ, !P6 ;  /* 0x000000ff2400720c */ /* 0x000fe40007744270 */
[----:B------:R-:W-:Y:S02]  /*dc20*/  ISETP.NE.AND P6, PT, R19, RZ, PT ;  /* 0x000000ff1300720c */ /* 0x000fe40003fc5270 */
        /* <DEDUP_REMOVED lines=64> */
.L_x_1873:
[----:B------:R-:W-:Y:S04]  /*e030*/  MOV R9, c[0x0][0x32c] ;  /* 0x0000cb0000097a02 */ /* 0x000fe80000000f00 */
[----:B------:R-:W-:Y:S11]  /*e040*/  ISETP.NE.AND P2, PT, R9, 0x1, PT ;  /* 0x000000010900780c */ /* 0x000ff60003f45270 */
[----:B------:R-:W-:Y:S02]  /*e050*/  @!UPT UIADD3 URZ, URZ, URZ, URZ ;  /* 0x0000003f3f3ff290 */ /* 0x000fe4000fffe03f */
[----:B------:R-:W-:Y:S05]  /*e060*/  @P2 IMAD.HI.U32 R9, R24, c[0x0][0x330], RZ ;  /* 0x0000cc0018092a27 */ /* 0x000fea00078e00ff */
[----:B------:R-:W-:Y:S02]  /*e070*/  @P2 SHF.R.U32.HI R24, RZ, c[0x0][0x334], R9 ;  /* 0x0000cd00ff182a19 */ /* 0x000fe40000011609 */
.L_x_1874:
[----:B------:R-:W-:Y:S05]  /*e080*/  BSYNC B0 ;  /* 0x0000000000007941 */ /* 0x000fea0003800000 */
.L_x_1872:
[----:B------:R-:W-:Y:S05]  /*e090*/  IMAD R157, R24, c[0x0][0x32c], R157 ;  /* 0x0000cb00189d7a24 */ /* 0x000fea00078e029d */
[----:B------:R-:W-:Y:S02]  /*e0a0*/  IADD3 R24, R157, c[0x0][0x32c], RZ ;  /* 0x0000cb009d187a10 */ /* 0x000fe40007ffe0ff */
[----:B------:R-:W-:Y:S02]  /*e0b0*/  IMNMX R158, R158, R157, !PT ;  /* 0x0000009d9e9e7217 */ /* 0x000fe40007800200 */
[----:B------:R-:W-:Y:S02]  /*e0c0*/  IMNMX R159, R159, R24, PT ;  /* 0x000000189f9f7217 */ /* 0x000fe40003800200 */
.L_x_1871:
[----:B------:R-:W-:Y:S01]  /*e0d0*/  ISETP.NE.AND P2, PT, R33, RZ, PT ;  /* 0x000000ff2100720c */ /* 0x000fe20003f45270 */
[----:B------:R-:W-:Y:S01]  /*e0e0*/  LDSM.16.MT88.4 R36, [R214+0xd00] ;  /* 0x000d0000d624783b */ /* 0x000fe20000004200 */
[C---:B------:R-:W-:Y:S02]  /*e0f0*/  ISETP.GT.AND P1, PT, R158.reuse, 0x28, !P1 ;  /* 0x000000289e00780c */ /* 0x040fe40004f24270 */
[----:B------:R-:W-:Y:S02]  /*e100*/  ISETP.GT.AND P2, PT, R158, RZ, !P2 ;  /* 0x000000ff9e00720c */ /* 0x000fe40005744270 */
[C---:B------:R-:W-:Y:S02]  /*e110*/  ISETP.LT.OR P1, PT, R159.reuse, 0x29, P1 ;  /* 0x000000299f00780c */ /* 0x040fe40000f21670 */
[----:B------:R-:W-:Y:S02]  /*e120*/  ISETP.LT.OR P2, PT, R159, 0x1, P2 ;  /* 0x000000019f00780c */ /* 0x000fe40001741670 */
[----:B------:R-:W-:Y:S02]  /*e130*/  FSEL R46, R46, -INF , !P1 ;  /* 0xff8000002e2e7808 */ /* 0x000fe40004800000 */
[----:B------:R-:W-:Y:S02]  /*e140*/  FSEL R13, R10, -INF , !P2 ;  /* 0xff8000000a0d7808 */ /* 0x000fe40005000000 */
[----:B------:R-:W-:Y:S02]  /*e150*/  ISETP.NE.AND P2, PT, R155, RZ, PT ;  /* 0x000000ff9b00720c */ /* 0x000fe40003f45270 */
[C---:B------:R-:W-:Y:S02]  /*e160*/  ISETP.GT.AND P0, PT, R158.reuse, 0x29, !P0 ;  /* 0x000000299e00780c */ /* 0x040fe40004704270 */
[----:B------:R-:W-:Y:S02]  /*e170*/  ISETP.GT.AND P2, PT, R158, 0x1, !P2 ;  /* 0x000000019e00780c */ /* 0x000fe40005744270 */
[C---:B------:R-:W-:Y:S02]  /*e180*/  ISETP.LT.OR P0, PT, R159.reuse, 0x2a, P0 ;  /* 0x0000002a9f00780c */ /* 0x040fe40000701670 */
[----:B------:R-:W-:Y:S02]  /*e190*/  ISETP.LT.OR P2, PT, R159, 0x2, P2 ;  /* 0x000000029f00780c */ /* 0x000fe40001741670 */
[----:B------:R-:W-:Y:S02]  /*e1a0*/  FSEL R23, R47, -INF , !P0 ;  /* 0xff8000002f177808 */ /* 0x000fe40004000000 */
        /* <DEDUP_REMOVED lines=49> */
[----:B------:R-:W-:Y:S01]  /*e4c0*/  ISETP.GT.AND P2, PT, R158, 0x21, !P2 ;  /* 0x000000219e00780c */ /* 0x000fe20005744270 */
[----:B------:R-:W-:Y:S01]  /*e4d0*/  SHFL.BFLY PT, R149, R24, 0x2, 0x1f ;  /* 0x0c401f0018957f89 */ /* 0x000fe200000e0000 */
[----:B------:R-:W-:Y:S02]  /*e4e0*/  FMNMX.FTZ R3, R194, R3, !PT ;  /* 0x00000003c2037209 */ /* 0x000fe40007810000 */
[----:B------:R-:W-:Y:S02]  /*e4f0*/  ISETP.LT.OR P2, PT, R159, 0x22, P2 ;  /* 0x000000229f00780c */ /* 0x000fe40001741670 */
[----:B------:R-:W-:Y:S02]  /*e500*/  FMNMX.FTZ R10, R180, R3, !PT ;  /* 0x00000003b40a7209 */ /* 0x000fe40007810000 */
[----:B------:R-:W-:Y:S02]  /*e510*/  FSEL R49, R43, -INF , !P2 ;  /* 0xff8000002b317808 */ /* 0x000fe40005000000 */
[----:B------:R-:W-:Y:S04]  /*e520*/  FMNMX.FTZ R10, R177, R10, !PT ;  /* 0x0000000ab10a7209 */ /* 0x000fe80007810000 */
[----:B------:R-:W-:Y:S04]  /*e530*/  FMNMX.FTZ R3, R173, R10, !PT ;  /* 0x0000000aad037209 */ /* 0x000fe80007810000 */
[----:B------:R-:W-:Y:S02]  /*e540*/  FMNMX.FTZ R5, R170, R3, !PT ;  /* 0x00000003aa057209 */ /* 0x000fe40007810000 */
[----:B------:R-:W-:Y:S03]  /*e550*/  FMNMX.FTZ R3, R7, R2, !PT ;  /* 0x0000000207037209 */ /* 0x000fe60007810000 */
[----:B------:R-:W1:Y:S01]  /*e560*/  SHFL.BFLY PT, R10, R5, 0x2, 0x1f ;  /* 0x0c401f00050a7f89 */ /* 0x000e6200000e0000 */
        /* <DEDUP_REMOVED lines=8> */
[----:B------:R-:W-:Y:S01]  /*e5f0*/  FMNMX.FTZ R149, R24, R149, !PT ;  /* 0x0000009518957209 */ /* 0x000fe20007810000 */
[----:B------:R-:W1:Y:S01]  /*e600*/  SHFL.BFLY PT, R151, R10, 0x1, 0x1f ;  /* 0x0c201f000a977f89 */ /* 0x000e6200000e0000 */
[----:B------:R-:W-:Y:S04]  /*e610*/  FMNMX.FTZ R3, R171, R14, !PT ;  /* 0x0000000eab037209 */ /* 0x000fe80007810000 */
[----:B------:R-:W-:Y:S03]  /*e620*/  FMNMX.FTZ R3, R50, R3, !PT ;  /* 0x0000000332037209 */ /* 0x000fe60007810000 */
[----:B------:R-:W2:Y:S01]  /*e630*/  SHFL.BFLY PT, R14, R149, 0x1, 0x1f ;  /* 0x0c201f00950e7f89 */ /* 0x000ea200000e0000 */
[----:B------:R-:W-:Y:S02]  /*e640*/  FMNMX.FTZ R24, R48, R3, !PT ;  /* 0x0000000330187209 */ /* 0x000fe40007810000 */
[----:B-1----:R-:W-:Y:S02]  /*e650*/  FMNMX.FTZ R151, R10, R151, !PT ;  /* 0x000000970a977209 */ /* 0x002fe40007810000 */
[----:B------:R-:W-:Y:S02]  /*e660*/  FMNMX.FTZ R10, R45, R24, !PT ;  /* 0x000000182d0a7209 */ /* 0x000fe40007810000 */
[C---:B------:R-:W-:Y:S01]  /*e670*/  FSETP.NEU.FTZ.AND P2, PT, R151.reuse, -INF , PT ;  /* 0xff8000009700780b */ /* 0x040fe20003f5d000 */
[----:B------:R-:W-:Y:S02]  /*e680*/  FMUL.FTZ R185, R151, c[0x0][0x2d0] ;  /* 0x0000b40097b97a20 */ /* 0x000fe40000410000 */
[----:B------:R-:W1:Y:S01]  /*e690*/  SHFL.BFLY PT, R3, R10, 0x2, 0x1f ;  /* 0x0c401f000a037f89 */ /* 0x000e6200000e0000 */
[----:B--2---:R-:W-:Y:S02]  /*e6a0*/  FMNMX.FTZ R149, R149, R14, !PT ;  /* 0x0000000e95957209 */ /* 0x004fe40007810000 */
[----:B------:R-:W-:Y:S02]  /*e6b0*/  FSEL R185, R185, RZ, P2 ;  /* 0x000000ffb9b97208 */ /* 0x000fe40001000000 */
[C---:B------:R-:W-:Y:S01]  /*e6c0*/  FSETP.NEU.FTZ.AND P1, PT, R149.reuse, -INF , PT ;  /* 0xff8000009500780b */ /* 0x040fe20003f3d000 */
[----:B------:R-:W-:Y:S02]  /*e6d0*/  FMUL.FTZ R181, R149, c[0x0][0x2d0] ;  /* 0x0000b40095b57a20 */ /* 0x000fe40000410000 */
        /* <DEDUP_REMOVED lines=8> */
[--C-:B------:R-:W-:Y:S01]  /*e760*/  FFMA.FTZ R155, R6, c[0x0][0x2d0], -R181.reuse ;  /* 0x0000b400069b7a23 */ /* 0x100fe200000108b5 */
[----:B------:R-:W-:Y:S01]  /*e770*/  FMNMX.FTZ R4, R9, R4, !PT ;  /* 0x0000000409047209 */ /* 0x000fe20007810000 */
[--C-:B------:R-:W-:Y:S02]  /*e780*/  FFMA.FTZ R160, R18, c[0x0][0x2d0], -R181.reuse ;  /* 0x0000b40012a07a23 */ /* 0x100fe400000108b5 */
[----:B------:R-:W-:Y:S01]  /*e790*/  LDSM.16.MT88.4 R16, [R214+0x100] ;  /* 0x00010000d610783b */ /* 0x000fe20000004200 */
[----:B------:R-:W-:Y:S01]  /*e7a0*/  FMNMX.FTZ R4, R15, R4, !PT ;  /* 0x000000040f047209 */ /* 0x000fe20007810000 */
[--C-:B------:R-:W-:Y:S01]  /*e7b0*/  FFMA.FTZ R156, R32, c[0x0][0x2d0], -R181.reuse ;  /* 0x0000b400209c7a23 */ /* 0x100fe200000108b5 */
[----:B-1----:R-:W-:Y:S01]  /*e7c0*/  FMNMX.FTZ R10, R10, R3, !PT ;  /* 0x000000030a0a7209 */ /* 0x002fe20007810000 */
[----:B------:R-:W-:Y:S01]  /*e7d0*/  FFMA.FTZ R161, R20, c[0x0][0x2d0], -R181 ;  /* 0x0000b40014a17a23 */ /* 0x000fe200000108b5 */
[----:B------:R-:W-:Y:S01]  /*e7e0*/  FMNMX.FTZ R4, R195, R4, !PT ;  /* 0x00000004c3047209 */ /* 0x000fe20007810000 */
[----:B------:R-:W1:Y:S02]  /*e7f0*/  MUFU.EX2 R153, R153 ;  /* 0x0000009900997308 */ /* 0x000e640000000800 */
[----:B------:R-:W-:Y:S01]  /*e800*/  LDSM.16.MT88.4 R32, [R212+0x100] ;  /* 0x00010000d420783b */ /* 0x000fe20000004200 */
[----:B------:R-:W-:Y:S01]  /*e810*/  FFMA.FTZ R179, R194, c[0x0][0x2d0], -R185 ;  /* 0x0000b400c2b37a23 */ /* 0x000fe200000108b9 */
[----:B------:R-:W-:Y:S01]  /*e820*/  FMNMX.FTZ R4, R191, R4, !PT ;  /* 0x00000004bf047209 */ /* 0x000fe20007810000 */
[----:B------:R-:W-:Y:S02]  /*e830*/  FFMA.FTZ R183, R192, c[0x0][0x2d0], -R181 ;  /* 0x0000b400c0b77a23 */ /* 0x000fe400000108b5 */
[--C-:B------:R-:W-:Y:S01]  /*e840*/  FFMA.FTZ R164, R164, c[0x0][0x2d0], -R185.reuse ;  /* 0x0000b400a4a47a23 */ /* 0x100fe200000108b9 */
[----:B------:R-:W-:Y:S01]  /*e850*/  FMNMX.FTZ R4, R193, R4, !PT ;  /* 0x00000004c1047209 */ /* 0x000fe20007810000 */
[--C-:B------:R-:W-:Y:S01]  /*e860*/  FFMA.FTZ R169, R198, c[0x0][0x2d0], -R185.reuse ;  /* 0x0000b400c6a97a23 */ /* 0x100fe200000108b9 */
[----:B------:R-:W2:Y:S01]  /*e870*/  SHFL.BFLY PT, R3, R10, 0x1, 0x1f ;  /* 0x0c201f000a037f89 */ /* 0x000ea200000e0000 */
[----:B------:R-:W-:Y:S01]  /*e880*/  MUFU.EX2 R152, R152 ;  /* 0x0000009800987308 */ /* 0x000fe20000000800 */
[----:B------:R-:W-:Y:S01]  /*e890*/  FMNMX.FTZ R4, R41, R4, !PT ;  /* 0x0000000429047209 */ /* 0x000fe20007810000 */
[--C-:B------:R-:W-:Y:S02]  /*e8a0*/  FFMA.FTZ R174, R174, c[0x0][0x2d0], -R185.reuse ;  /* 0x0000b400aeae7a23 */ /* 0x100fe400000108b9 */
[--C-:B------:R-:W-:Y:S01]  /*e8b0*/  FFMA.FTZ R180, R180, c[0x0][0x2d0], -R185.reuse ;  /* 0x0000b400b4b47a23 */ /* 0x100fe200000108b9 */
[----:B------:R-:W-:Y:S01]  /*e8c0*/  FMNMX.FTZ R4, R51, R4, !PT ;  /* 0x0000000433047209 */ /* 0x000fe20007810000 */
[--C-:B------:R-:W-:Y:S02]  /*e8d0*/  FFMA.FTZ R177, R177, c[0x0][0x2d0], -R185.reuse ;  /* 0x0000b400b1b17a23 */ /* 0x100fe400000108b9 */
[--C-:B------:R-:W-:Y:S01]  /*e8e0*/  FFMA.FTZ R173, R173, c[0x0][0x2d0], -R185.reuse ;  /* 0x0000b400adad7a23 */ /* 0x100fe200000108b9 */
[----:B------:R-:W-:Y:S01]  /*e8f0*/  FMNMX.FTZ R5, R49, R4, !PT ;  /* 0x0000000431057209 */ /* 0x000fe20007810000 */
[----:B------:R-:W3:Y:S01]  /*e900*/  MUFU.EX2 R157, R157 ;  /* 0x0000009d009d7308 */ /* 0x000ee20000000800 */
[----:B------:R-:W-:Y:S02]  /*e910*/  FFMA.FTZ R185, R170, c[0x0][0x2d0], -R185 ;  /* 0x0000b400aab97a23 */ /* 0x000fe400000108b9 */
[----:B------:R-:W-:Y:S01]  /*e920*/  FMNMX.FTZ R6, R46, R5, !PT ;  /* 0x000000052e067209 */ /* 0x000fe20007810000 */
[--C-:B------:R-:W-:Y:S01]  /*e930*/  FFMA.FTZ R172, R172, c[0x0][0x2d0], -R181.reuse ;  /* 0x0000b400acac7a23 */ /* 0x100fe200000108b5 */
[----:B-1----:R-:W-:Y:S01]  /*e940*/  F2FP.BF16.PACK_AB R24, R153, R154 ;  /* 0x0000009a9918723e */ /* 0x002fe200000010ff */
[--C-:B------:R-:W-:Y:S01]  /*e950*/  FFMA.FTZ R175, R196, c[0x0][0x2d0], -R181.reuse ;  /* 0x0000b400c4af7a23 */ /* 0x100fe200000108b5 */
[----:B------:R-:W-:Y:S01]  /*e960*/  FMNMX.FTZ R4, R23, R6, !PT ;  /* 0x0000000617047209 */ /* 0x000fe20007810000 */
[--C-:B------:R-:W-:Y:S02]  /*e970*/  FFMA.FTZ R182, R182, c[0x0][0x2d0], -R181.reuse ;  /* 0x0000b400b6b67a23 */ /* 0x100fe400000108b5 */
[----:B------:R-:W-:Y:S01]  /*e980*/  MUFU.EX2 R155, R155 ;  /* 0x0000009b009b7308 */ /* 0x000fe20000000800 */
[--C-:B------:R-:W-:Y:S01]  /*e990*/  FFMA.FTZ R178, R178, c[0x0][0x2d0], -R181.reuse ;  /* 0x0000b400b2b27a23 */ /* 0x100fe200000108b5 */
[----:B------:R-:W1:Y:S01]  /*e9a0*/  SHFL.BFLY PT, R5, R4, 0x2, 0x1f ;  /* 0x0c401f0004057f89 */ /* 0x000e6200000e0000 */
[----:B--2---:R-:W-:Y:S01]  /*e9b0*/  FMNMX.FTZ R3, R10, R3, !PT ;  /* 0x000000030a037209 */ /* 0x004fe20007810000 */
[----:B------:R-:W-:Y:S03]  /*e9c0*/  FFMA.FTZ R168, R168, c[0x0][0x2d0], -R181 ;  /* 0x0000b400a8a87a23 */ /* 0x000fe600000108b5 */
[C---:B------:R-:W-:Y:S01]  /*e9d0*/  FSETP.NEU.FTZ.AND P0, PT, R3.reuse, -INF , PT ;  /* 0xff8000000300780b */ /* 0x040fe20003f1d000 */
[----:B------:R-:W-:Y:S02]  /*e9e0*/  FMUL.FTZ R47, R3, c[0x0][0x2d0] ;  /* 0x0000b400032f7a20 */ /* 0x000fe40000410000 */
[----:B------:R-:W2:Y:S03]  /*e9f0*/  MUFU.EX2 R156, R156 ;  /* 0x0000009c009c7308 */ /* 0x000ea60000000800 */
[----:B------:R-:W-:Y:S02]  /*ea00*/  FSEL R47, R47, RZ, P0 ;  /* 0x000000ff2f2f7208 */ /* 0x000fe40000000000 */
[----:B---3--:R-:W-:Y:S03]  /*ea10*/  F2FP.BF16.PACK_AB R26, R157, R152 ;  /* 0x000000989d1a723e */ /* 0x008fe600000010ff */
[--C-:B------:R-:W-:Y:S02]  /*ea20*/  FFMA.FTZ R158, R22, c[0x0][0x2d0], -R47.reuse ;  /* 0x0000b400169e7a23 */ /* 0x100fe4000001082f */
[--C-:B------:R-:W-:Y:S01]  /*ea30*/  FFMA.FTZ R159, R7, c[0x0][0x2d0], -R47.reuse ;  /* 0x0000b400079f7a23 */ /* 0x100fe2000001082f */
[----:B------:R-:W-:Y:S01]  /*ea40*/  FSEL R7, R151, RZ, P2 ;  /* 0x000000ff97077208 */ /* 0x000fe20001000000 */
[----:B------:R-:W-:Y:S01]  /*ea50*/  MUFU.EX2 R161, R161 ;  /* 0x000000a100a17308 */ /* 0x000fe20000000800 */
[--C-:B------:R-:W-:Y:S02]  /*ea60*/  FFMA.FTZ R163, R12, c[0x0][0x2d0], -R47.reuse ;  /* 0x0000b4000ca37a23 */ /* 0x100fe4000001082f */
[--C-:B------:R-:W-:Y:S01]  /*ea70*/  FFMA.FTZ R162, R8, c[0x0][0x2d0], -R47.reuse ;  /* 0x0000b40008a27a23 */ /* 0x100fe2000001082f */
[----:B-1----:R-:W-:Y:S01]  /*ea80*/  FMNMX.FTZ R5, R4, R5, !PT ;  /* 0x0000000504057209 */ /* 0x002fe20007810000 */
[----:B------:R-:W-:Y:S01]  /*ea90*/  FADD.FTZ R4, -R7, R150 ;  /* 0x0000009607047221 */ /* 0x000fe20000010100 */
[----:B------:R-:W-:Y:S01]  /*eaa0*/  FSEL R7, R149, RZ, P1 ;  /* 0x000000ff95077208 */ /* 0x000fe20000800000 */
[--C-:B------:R-:W-:Y:S02]  /*eab0*/  FFMA.FTZ R184, R184, c[0x0][0x2d0], -R47.reuse ;  /* 0x0000b400b8b87a23 */ /* 0x100fe4000001082f */
[----:B------:R-:W1:Y:S01]  /*eac0*/  SHFL.BFLY PT, R22, R5, 0x1, 0x1f ;  /* 0x0c201f0005167f89 */ /* 0x000e6200000e0000 */
[----:B------:R-:W-:Y:S01]  /*ead0*/  FMUL.FTZ R21, R4, c[0x0][0x2d0] ;  /* 0x0000b40004157a20 */ /* 0x000fe20000410000 */
[----:B------:R-:W3:Y:S01]  /*eae0*/  MUFU.EX2 R160, R160 ;  /* 0x000000a000a07308 */ /* 0x000ee20000000800 */
[----:B------:R-:W-:Y:S01]  /*eaf0*/  FADD.FTZ R4, -R7, R148 ;  /* 0x0000009407047221 */ /* 0x000fe20000010100 */
[----:B------:R-:W-:Y:S01]  /*eb00*/  FSEL R7, R3, RZ, P0 ;  /* 0x000000ff03077208 */ /* 0x000fe20000000000 */
[--C-:B------:R-:W-:Y:S01]  /*eb10*/  FFMA.FTZ R187, R190, c[0x0][0x2d0], -R47.reuse ;  /* 0x0000b400bebb7a23 */ /* 0x100fe2000001082f */
[----:B--2---:R-:W-:Y:S01]  /*eb20*/  F2FP.BF16.PACK_AB R25, R156, R155 ;  /* 0x0000009b9c19723e */ /* 0x004fe200000010ff */
[----:B------:R-:W-:Y:S02]  /*eb30*/  FMUL.FTZ R20, R4, c[0x0][0x2d0] ;  /* 0x0000b40004147a20 */ /* 0x000fe40000410000 */
[----:B------:R-:W-:Y:S02]  /*eb40*/  FADD.FTZ R2, -R7, R2 ;  /* 0x0000000207027221 */ /* 0x000fe40000010100 */
[--C-:B------:R-:W-:Y:S01]  /*eb50*/  FFMA.FTZ R186, R186, c[0x0][0x2d0], -R47.reuse ;  /* 0x0000b400baba7a23 */ /* 0x100fe2000001082f */
[----:B------:R-:W2:Y:S01]  /*eb60*/  MUFU.EX2 R21, R21 ;  /* 0x0000001500157308 */ /* 0x000ea20000000800 */
[----:B------:R-:W-:Y:S02]  /*eb70*/  FMUL.FTZ R6, R2, c[0x0][0x2d0] ;  /* 0x0000b40002067a20 */ /* 0x000fe40000410000 */
[----:B------:R-:W-:Y:S07]  /*eb80*/  FFMA.FTZ R189, R188, c[0x0][0x2d0], -R47 ;  /* 0x0000b400bcbd7a23 */ /* 0x000fee000001082f */
[----:B------:R-:W4:Y:S01]  /*eb90*/  MUFU.EX2 R20, R20 ;  /* 0x0000001400147308 */ /* 0x000f220000000800 */
[----:B-1----:R-:W-:Y:S02]  /*eba0*/  FMNMX.FTZ R22, R5, R22, !PT ;  /* 0x0000001605167209 */ /* 0x002fe40007810000 */
[----:B---3--:R-:W-:Y:S02]  /*ebb0*/  F2FP.BF16.PACK_AB R27, R160, R161 ;  /* 0x000000a1a01b723e */ /* 0x008fe400000010ff */
[C---:B------:R-:W-:Y:S01]  /*ebc0*/  FSETP.NEU.FTZ.AND P0, PT, R22.reuse, -INF , PT ;  /* 0xff8000001600780b */ /* 0x040fe20003f1d000 */
[C---:B------:R-:W-:Y:S03]  /*ebd0*/  FMUL.FTZ R44, R22.reuse, c[0x0][0x2d0] ;  /* 0x0000b400162c7a20 */ /* 0x040fe60000410000 */
[----:B------:R-:W-:Y:S01]  /*ebe0*/  FSEL R5, R22, RZ, P0 ;  /* 0x000000ff16057208 */ /* 0x000fe20000000000 */
[----:B------:R1:W3:Y:S01]  /*ebf0*/  MUFU.EX2 R2, R6 ;  /* 0x0000000600027308 */ /* 0x0002e20000000800 */
[----:B------:R-:W-:Y:S01]  /*ec00*/  FSEL R44, R44, RZ, P0 ;  /* 0x000000ff2c2c7208 */ /* 0x000fe20000000000 */
[----:B--2---:R-:W-:Y:S01]  /*ec10*/  FMUL.FTZ R4, R21, R144 ;  /* 0x0000009015047220 */ /* 0x004fe20000410000 */
[C---:B------:R-:W-:Y:S01]  /*ec20*/  ISETP.GT.AND P0, PT, R230.reuse, R219, PT ;  /* 0x000000dbe600720c */ /* 0x040fe20003f04270 */
[----:B------:R-:W-:Y:S01]  /*ec30*/  FADD.FTZ R5, -R5, R0 ;  /* 0x0000000005057221 */ /* 0x000fe20000010100 */
[----:B------:R-:W-:Y:S01]  /*ec40*/  IADD3 R230, R230, -0x1, RZ ;  /* 0xffffffffe6e67810 */ /* 0x000fe20007ffe0ff */
[--C-:B------:R-:W-:Y:S02]  /*ec50*/  FFMA.FTZ R167, R13, c[0x0][0x2d0], -R44.reuse ;  /* 0x0000b4000da77a23 */ /* 0x100fe4000001082c */
[--C-:B------:R-:W-:Y:S02]  /*ec60*/  FFMA.FTZ R150, R11, c[0x0][0x2d0], -R44.reuse ;  /* 0x0000b4000b967a23 */ /* 0x100fe4000001082c */
[----:B------:R-:W-:Y:S01]  /*ec70*/  MUFU.EX2 R159, R159 ;  /* 0x0000009f009f7308 */ /* 0x000fe20000000800 */
[--C-:B------:R-:W-:Y:S02]  /*ec80*/  FFMA.FTZ R165, R9, c[0x0][0x2d0], -R44.reuse ;  /* 0x0000b40009a57a23 */ /* 0x100fe4000001082c */
[--C-:B------:R-:W-:Y:S02]  /*ec90*/  FFMA.FTZ R148, R15, c[0x0][0x2d0], -R44.reuse ;  /* 0x0000b4000f947a23 */ /* 0x100fe4000001082c */
[----:B------:R-:W-:Y:S02]  /*eca0*/  FMUL.FTZ R0, R5, c[0x0][0x2d0] ;  /* 0x0000b40005007a20 */ /* 0x000fe40000410000 */
[C---:B------:R-:W-:Y:S02]  /*ecb0*/  FMUL.FTZ R5, R21.reuse, R145 ;  /* 0x0000009115057220 */ /* 0x040fe40000410000 */
[C---:B----4-:R-:W-:Y:S01]  /*ecc0*/  FMUL.FTZ R7, R20.reuse, R147 ;  /* 0x0000009314077220 */ /* 0x050fe20000410000 */
[----:B------:R-:W2:Y:S01]  /*ecd0*/  MUFU.EX2 R158, R158 ;  /* 0x0000009e009e7308 */ /* 0x000ea20000000800 */
[C---:B------:R-:W-:Y:S02]  /*ece0*/  FMUL.FTZ R100, R21.reuse, R100 ;  /* 0x0000006415647220 */ /* 0x040fe40000410000 */
[----:B------:R-:W-:Y:S02]  /*ecf0*/  FMUL.FTZ R101, R21, R101 ;  /* 0x0000006515657220 */ /* 0x000fe40000410000 */
[----:B-1----:R-:W-:Y:S02]  /*ed00*/  FMUL.FTZ R6, R20, R146 ;  /* 0x0000009214067220 */ /* 0x002fe40000410000 */
[--C-:B------:R-:W-:Y:S02]  /*ed10*/  FFMA.FTZ R190, R41, c[0x0][0x2d0], -R44.reuse ;  /* 0x0000b40029be7a23 */ /* 0x100fe4000001082c */
[----:B------:R-:W-:Y:S01]  /*ed20*/  LDSM.16.MT88.4 R40, [R212+0x500] ;  /* 0x00050000d428783b */ /* 0x000fe20000004200 */
[----:B------:R-:W-:Y:S01]  /*ed30*/  MUFU.EX2 R163, R163 ;  /* 0x000000a300a37308 */ /* 0x000fe20000000800 */
[--C-:B------:R-:W-:Y:S01]  /*ed40*/  FFMA.FTZ R192, R51, c[0x0][0x2d0], -R44.reuse ;  /* 0x0000b40033c07a23 */ /* 0x100fe2000001082c */
[-C--:B------:R-:W-:Y:S01]  /*ed50*/  HMMA.16816.F32.BF16 R4, R24, R16.reuse, R4 ;  /* 0x000000101804723c */ /* 0x080fe20000041804 */
[C---:B---3--:R-:W-:Y:S02]  /*ed60*/  FMUL.FTZ R8, R2.reuse, R140 ;  /* 0x0000008c02087220 */ /* 0x048fe40000410000 */
[C---:B------:R-:W-:Y:S02]  /*ed70*/  FMUL.FTZ R9, R2.reuse, R141 ;  /* 0x0000008d02097220 */ /* 0x040fe40000410000 */
[C---:B------:R-:W-:Y:S02]  /*ed80*/  FMUL.FTZ R12, R2.reuse, R136 ;  /* 0x00000088020c7220 */ /* 0x040fe40000410000 */
[----:B------:R-:W-:Y:S01]  /*ed90*/  FMUL.FTZ R13, R2, R137 ;  /* 0x00000089020d7220 */ /* 0x000fe20000410000 */
[----:B------:R-:W1:Y:S01]  /*eda0*/  MUFU.EX2 R162, R162 ;  /* 0x000000a200a27308 */ /* 0x000e620000000800 */
[----:B------:R-:W-:Y:S03]  /*edb0*/  FMUL.FTZ R102, R20, R102 ;  /* 0x0000006614667220 */ /* 0x000fe60000410000 */
[----:B--2---:R-:W-:Y:S01]  /*edc0*/  F2FP.BF16.PACK_AB R28, R158, R159 ;  /* 0x0000009f9e1c723e */ /* 0x004fe200000010ff */
[C---:B------:R-:W-:Y:S02]  /*edd0*/  FMUL.FTZ R103, R20.reuse, R103 ;  /* 0x0000006714677220 */ /* 0x040fe40000410000 */
[C---:B------:R-:W-:Y:S02]  /*ede0*/  FMUL.FTZ R104, R21.reuse, R104 ;  /* 0x0000006815687220 */ /* 0x040fe40000410000 */
[----:B------:R-:W-:Y:S01]  /*edf0*/  FMUL.FTZ R105, R21, R105 ;  /* 0x0000006915697220 */ /* 0x000fe20000410000 */
[----:B------:R-:W-:Y:S01]  /*ee00*/  MUFU.EX2 R167, R167 ;  /* 0x000000a700a77308 */ /* 0x000fe20000000800 */
[C---:B------:R-:W-:Y:S02]  /*ee10*/  FMUL.FTZ R106, R20.reuse, R106 ;  /* 0x0000006a146a7220 */ /* 0x040fe40000410000 */
[----:B------:R-:W-:Y:S02]  /*ee20*/  FMUL.FTZ R107, R20, R107 ;  /* 0x0000006b146b7220 */ /* 0x000fe40000410000 */
[C---:B------:R-:W-:Y:S02]  /*ee30*/  FMUL.FTZ R108, R2.reuse, R108 ;  /* 0x0000006c026c7220 */ /* 0x040fe40000410000 */
[----:B------:R-:W-:Y:S02]  /*ee40*/  FMUL.FTZ R109, R2, R109 ;  /* 0x0000006d026d7220 */ /* 0x000fe40000410000 */
[--C-:B------:R-:W-:Y:S01]  /*ee50*/  FFMA.FTZ R197, R49, c[0x0][0x2d0], -R44.reuse ;  /* 0x0000b40031c57a23 */ /* 0x100fe2000001082c */
[----:B------:R-:W2:Y:S01]  /*ee60*/  MUFU.EX2 R150, R150 ;  /* 0x0000009600967308 */ /* 0x000ea20000000800 */
[--C-:B------:R-:W-:Y:S02]  /*ee70*/  FFMA.FTZ R194, R46, c[0x0][0x2d0], -R44.reuse ;  /* 0x0000b4002ec27a23 */ /* 0x100fe4000001082c */
[----:B------:R-:W-:Y:S01]  /*ee80*/  FMUL.FTZ R112, R2, R112 ;  /* 0x0000007002707220 */ /* 0x000fe20000410000 */
[----:B-1----:R-:W-:Y:S01]  /*ee90*/  F2FP.BF16.PACK_AB R30, R162, R163 ;  /* 0x000000a3a21e723e */ /* 0x002fe200000010ff */
[----:B------:R-:W-:Y:S02]  /*eea0*/  FMUL.FTZ R113, R2, R113 ;  /* 0x0000007102717220 */ /* 0x000fe40000410000 */
        /* <DEDUP_REMOVED lines=8> */
[----:B------:R-:W1:Y:S01]  /*ef30*/  MUFU.EX2 R148, R148 ;  /* 0x0000009400947308 */ /* 0x000e620000000800 */
[----:B------:R-:W-:Y:S02]  /*ef40*/  FMUL.FTZ R123, R20, R123 ;  /* 0x0000007b147b7220 */ /* 0x000fe40000410000 */
[----:B------:R-:W-:Y:S01]  /*ef50*/  FMUL.FTZ R124, R2, R124 ;  /* 0x0000007c027c7220 */ /* 0x000fe20000410000 */
[----:B--2---:R-:W-:Y:S01]  /*ef60*/  F2FP.BF16.PACK_AB R29, R150, R167 ;  /* 0x000000a7961d723e */ /* 0x004fe200000010ff */
[----:B------:R-:W-:Y:S02]  /*ef70*/  FMUL.FTZ R125, R2, R125 ;  /* 0x0000007d027d7220 */ /* 0x000fe40000410000 */
        /* <DEDUP_REMOVED lines=11> */
[----:B-1----:R-:W-:Y:S01]  /*f030*/  F2FP.BF16.PACK_AB R31, R148, R165 ;  /* 0x000000a5941f723e */ /* 0x002fe200000010ff */
[C---:B------:R-:W-:Y:S02]  /*f040*/  FMUL.FTZ R57, R2.reuse, R57 ;  /* 0x0000003902397220 */ /* 0x040fe40000410000 */
[C---:B------:R-:W-:Y:S02]  /*f050*/  FMUL.FTZ R60, R2.reuse, R60 ;  /* 0x0000003c023c7220 */ /* 0x040fe40000410000 */
[----:B------:R-:W-:Y:S01]  /*f060*/  FMUL.FTZ R61, R2, R61 ;  /* 0x0000003d023d7220 */ /* 0x000fe20000410000 */
[----:B------:R-:W-:Y:S01]  /*f070*/  MUFU.EX2 R164, R164 ;  /* 0x000000a400a47308 */ /* 0x000fe20000000800 */
[C---:B------:R-:W-:Y:S02]  /*f080*/  FMUL.FTZ R64, R21.reuse, R64 ;  /* 0x0000004015407220 */ /* 0x040fe40000410000 */
[C---:B------:R-:W-:Y:S02]  /*f090*/  FMUL.FTZ R65, R21.reuse, R65 ;  /* 0x0000004115417220 */ /* 0x040fe40000410000 */
[C---:B--2---:R-:W-:Y:S02]  /*f0a0*/  FMUL.FTZ R10, R0.reuse, R142 ;  /* 0x0000008e000a7220 */ /* 0x044fe40000410000 */
[C---:B------:R-:W-:Y:S02]  /*f0b0*/  FMUL.FTZ R11, R0.reuse, R143 ;  /* 0x0000008f000b7220 */ /* 0x040fe40000410000 */
[C---:B------:R-:W-:Y:S01]  /*f0c0*/  FMUL.FTZ R110, R0.reuse, R110 ;  /* 0x0000006e006e7220 */ /* 0x040fe20000410000 */
[----:B------:R-:W-:Y:S01]  /*f0d0*/  MUFU.EX2 R169, R169 ;  /* 0x000000a900a97308 */ /* 0x000fe20000000800 */
[C---:B------:R-:W-:Y:S02]  /*f0e0*/  FMUL.FTZ R111, R0.reuse, R111 ;  /* 0x0000006f006f7220 */ /* 0x040fe40000410000 */
[C---:B------:R-:W-:Y:S01]  /*f0f0*/  FMUL.FTZ R114, R0.reuse, R114 ;  /* 0x0000007200727220 */ /* 0x040fe20000410000 */
[C---:B------:R-:W-:Y:S01]  /*f100*/  HMMA.16816.F32.BF16 R8, R28.reuse, R16, R8 ;  /* 0x000000101c08723c */ /* 0x040fe20000041808 */
[C---:B------:R-:W-:Y:S02]  /*f110*/  FMUL.FTZ R14, R0.reuse, R138 ;  /* 0x0000008a000e7220 */ /* 0x040fe40000410000 */
[C---:B------:R-:W-:Y:S02]  /*f120*/  FMUL.FTZ R15, R0.reuse, R139 ;  /* 0x0000008b000f7220 */ /* 0x040fe40000410000 */
[C---:B------:R-:W-:Y:S01]  /*f130*/  FMUL.FTZ R115, R0.reuse, R115 ;  /* 0x0000007300737220 */ /* 0x040fe20000410000 */
[----:B------:R-:W-:Y:S01]  /*f140*/  MUFU.EX2 R172, R172 ;  /* 0x000000ac00ac7308 */ /* 0x000fe20000000800 */
[C---:B------:R-:W-:Y:S02]  /*f150*/  FMUL.FTZ R126, R0.reuse, R126 ;  /* 0x0000007e007e7220 */ /* 0x040fe40000410000 */
[----:B------:R-:W-:Y:S01]  /*f160*/  FMUL.FTZ R127, R0, R127 ;  /* 0x0000007f007f7220 */ /* 0x000fe20000410000 */
[-C--:B------:R-:W-:Y:S02]  /*f170*/  HMMA.16816.F32.BF16 R12, R28, R18.reuse, R12 ;  /* 0x000000121c0c723c */ /* 0x080fe4000004180c */
[C---:B------:R-:W-:Y:S02]  /*f180*/  FMUL.FTZ R16, R2.reuse, R132 ;  /* 0x0000008402107220 */ /* 0x040fe40000410000 */
[----:B------:R-:W-:Y:S02]  /*f190*/  FMUL.FTZ R17, R2, R133 ;  /* 0x0000008502117220 */ /* 0x000fe40000410000 */
[C---:B------:R-:W-:Y:S01]  /*f1a0*/  FMUL.FTZ R58, R0.reuse, R58 ;  /* 0x0000003a003a7220 */ /* 0x040fe20000410000 */
[----:B------:R-:W-:Y:S01]  /*f1b0*/  MUFU.EX2 R175, R175 ;  /* 0x000000af00af7308 */ /* 0x000fe20000000800 */
[C---:B------:R-:W-:Y:S01]  /*f1c0*/  HMMA.16816.F32.BF16 R100, R24.reuse, R18, R100 ;  /* 0x000000121864723c */ /* 0x040fe20000041864 */
[C---:B------:R-:W-:Y:S03]  /*f1d0*/  FMUL.FTZ R59, R0.reuse, R59 ;  /* 0x0000003b003b7220 */ /* 0x040fe60000410000 */
[C---:B------:R-:W-:Y:S02]  /*f1e0*/  FMUL.FTZ R62, R0.reuse, R62 ;  /* 0x0000003e003e7220 */ /* 0x040fe40000410000 */
[C---:B------:R-:W-:Y:S02]  /*f1f0*/  FMUL.FTZ R63, R0.reuse, R63 ;  /* 0x0000003f003f7220 */ /* 0x040fe40000410000 */
[-C--:B------:R-:W-:Y:S01]  /*f200*/  HMMA.16816.F32.BF16 R104, R24, R32.reuse, R104 ;  /* 0x000000201868723c */ /* 0x080fe20000041868 */
[C---:B------:R-:W-:Y:S01]  /*f210*/  FMUL.FTZ R18, R0.reuse, R134 ;  /* 0x0000008600127220 */ /* 0x040fe20000410000 */
[----:B------:R-:W-:Y:S02]  /*f220*/  MUFU.EX2 R174, R174 ;  /* 0x000000ae00ae7308 */ /* 0x000fe40000000800 */
[----:B------:R-:W-:Y:S02]  /*f230*/  FMUL.FTZ R19, R0, R135 ;  /* 0x0000008700137220 */ /* 0x000fe40000410000 */
[C---:B------:R-:W-:Y:S02]  /*f240*/  FMUL.FTZ R66, R20.reuse, R66 ;  /* 0x0000004214427220 */ /* 0x040fe40000410000 */
[C---:B------:R-:W-:Y:S01]  /*f250*/  HMMA.16816.F32.BF16 R108, R28.reuse, R32, R108 ;  /* 0x000000201c6c723c */ /* 0x040fe2000004186c */
[C---:B------:R-:W-:Y:S03]  /*f260*/  FMUL.FTZ R67, R20.reuse, R67 ;  /* 0x0000004314437220 */ /* 0x040fe60000410000 */
[C---:B------:R-:W-:Y:S01]  /*f270*/  FMUL.FTZ R68, R21.reuse, R68 ;  /* 0x0000004415447220 */ /* 0x040fe20000410000 */
[----:B------:R-:W-:Y:S01]  /*f280*/  MUFU.EX2 R179, R179 ;  /* 0x000000b300b37308 */ /* 0x000fe20000000800 */
[C---:B------:R-:W-:Y:S02]  /*f290*/  FMUL.FTZ R69, R21.reuse, R69 ;  /* 0x0000004515457220 */ /* 0x040fe40000410000 */
[-C--:B------:R-:W-:Y:S01]  /*f2a0*/  HMMA.16816.F32.BF16 R112, R28, R34.reuse, R112 ;  /* 0x000000221c70723c */ /* 0x080fe20000041870 */
[C---:B------:R-:W-:Y:S03]  /*f2b0*/  FMUL.FTZ R70, R20.reuse, R70 ;  /* 0x0000004614467220 */ /* 0x040fe60000410000 */
[----:B------:R-:W-:Y:S02]  /*f2c0*/  FMUL.FTZ R71, R20, R71 ;  /* 0x0000004714477220 */ /* 0x000fe40000410000 */
[C---:B------:R-:W-:Y:S01]  /*f2d0*/  FMUL.FTZ R72, R2.reuse, R72 ;  /* 0x0000004802487220 */ /* 0x040fe20000410000 */
[----:B------:R-:W-:Y:S01]  /*f2e0*/  MUFU.EX2 R182, R182 ;  /* 0x000000b600b67308 */ /* 0x000fe20000000800 */
[C---:B------:R-:W-:Y:S01]  /*f2f0*/  HMMA.16816.F32.BF16 R116, R24.reuse, R34, R116 ;  /* 0x000000221874723c */ /* 0x040fe20000041874 */
[----:B------:R-:W1:Y:S03]  /*f300*/  LDSM.16.MT88.4 R32, [R212+0xd00] ;  /* 0x000d0000d420783b */ /* 0x000e660000004200 */
[----:B------:R-:W-:Y:S02]  /*f310*/  FMUL.FTZ R73, R2, R73 ;  /* 0x0000004902497220 */ /* 0x000fe40000410000 */
[C---:B------:R-:W-:Y:S02]  /*f320*/  FMUL.FTZ R74, R0.reuse, R74 ;  /* 0x0000004a004a7220 */ /* 0x040fe40000410000 */
[-C--:B------:R-:W-:Y:S01]  /*f330*/  HMMA.16816.F32.BF16 R120, R24, R36.reuse, R120 ;  /* 0x000000241878723c */ /* 0x080fe20000041878 */
[----:B------:R-:W-:Y:S01]  /*f340*/  FMUL.FTZ R75, R0, R75 ;  /* 0x0000004b004b7220 */ /* 0x000fe20000410000 */
[----:B------:R-:W-:Y:S02]  /*f350*/  MUFU.EX2 R183, R183 ;  /* 0x000000b700b77308 */ /* 0x000fe40000000800 */
[C---:B------:R-:W-:Y:S02]  /*f360*/  FMUL.FTZ R76, R2.reuse, R76 ;  /* 0x0000004c024c7220 */ /* 0x040fe40000410000 */
[----:B------:R-:W-:Y:S02]  /*f370*/  FMUL.FTZ R77, R2, R77 ;  /* 0x0000004d024d7220 */ /* 0x000fe40000410000 */
[C---:B------:R-:W-:Y:S01]  /*f380*/  HMMA.16816.F32.BF16 R124, R28.reuse, R36, R124 ;  /* 0x000000241c7c723c */ /* 0x040fe2000004187c */
[C---:B------:R-:W-:Y:S03]  /*f390*/  FMUL.FTZ R78, R0.reuse, R78 ;  /* 0x0000004e004e7220 */ /* 0x040fe60000410000 */
[----:B------:R-:W-:Y:S01]  /*f3a0*/  FMUL.FTZ R79, R0, R79 ;  /* 0x0000004f004f7220 */ /* 0x000fe20000410000 */
[----:B------:R-:W-:Y:S01]  /*f3b0*/  MUFU.EX2 R184, R184 ;  /* 0x000000b800b87308 */ /* 0x000fe20000000800 */
[C---:B------:R-:W-:Y:S02]  /*f3c0*/  FMUL.FTZ R80, R21.reuse, R80 ;  /* 0x0000005015507220 */ /* 0x040fe40000410000 */
[-C--:B------:R-:W-:Y:S01]  /*f3d0*/  HMMA.16816.F32.BF16 R16, R28, R38.reuse, R16 ;  /* 0x000000261c10723c */ /* 0x080fe20000041810 */
[C---:B------:R-:W-:Y:S03]  /*f3e0*/  FMUL.FTZ R81, R21.reuse, R81 ;  /* 0x0000005115517220 */ /* 0x040fe60000410000 */
[C---:B------:R-:W-:Y:S02]  /*f3f0*/  FMUL.FTZ R82, R20.reuse, R82 ;  /* 0x0000005214527220 */ /* 0x040fe40000410000 */
[C---:B------:R-:W-:Y:S01]  /*f400*/  FMUL.FTZ R83, R20.reuse, R83 ;  /* 0x0000005314537220 */ /* 0x040fe20000410000 */
[----:B------:R-:W2:Y:S01]  /*f410*/  MUFU.EX2 R187, R187 ;  /* 0x000000bb00bb7308 */ /* 0x000ea20000000800 */
[C---:B------:R-:W-:Y:S01]  /*f420*/  HMMA.16816.F32.BF16 R128, R24.reuse, R38, R128 ;  /* 0x000000261880723c */ /* 0x040fe20000041880 */
[----:B------:R-:W3:Y:S03]  /*f430*/  LDSM.16.MT88.4 R36, [R214+0x1900] ;  /* 0x00190000d624783b */ /* 0x000ee60000004200 */
[C---:B------:R-:W-:Y:S02]  /*f440*/  FMUL.FTZ R84, R21.reuse, R84 ;  /* 0x0000005415547220 */ /* 0x040fe40000410000 */
[----:B------:R-:W-:Y:S02]  /*f450*/  FMUL.FTZ R85, R21, R85 ;  /* 0x0000005515557220 */ /* 0x000fe40000410000 */
[C---:B------:R-:W-:Y:S01]  /*f460*/  FMUL.FTZ R86, R20.reuse, R86 ;  /* 0x0000005614567220 */ /* 0x040fe20000410000 */
[-C--:B-1----:R-:W-:Y:S01]  /*f470*/  HMMA.16816.F32.BF16 R52, R24, R32.reuse, R52 ;  /* 0x000000201834723c */ /* 0x082fe20000041834 */
[----:B------:R-:W-:Y:S02]  /*f480*/  MUFU.EX2 R186, R186 ;  /* 0x000000ba00ba7308 */ /* 0x000fe40000000800 */
[----:B------:R-:W-:Y:S02]  /*f490*/  FMUL.FTZ R87, R20, R87 ;  /* 0x0000005714577220 */ /* 0x000fe40000410000 */
[C---:B------:R-:W-:Y:S02]  /*f4a0*/  FMUL.FTZ R88, R2.reuse, R88 ;  /* 0x0000005802587220 */ /* 0x040fe40000410000 */
[----:B------:R-:W-:Y:S01]  /*f4b0*/  FMUL.FTZ R89, R2, R89 ;  /* 0x0000005902597220 */ /* 0x000fe20000410000 */
[C---:B------:R-:W-:Y:S01]  /*f4c0*/  HMMA.16816.F32.BF16 R56, R28.reuse, R32, R56 ;  /* 0x000000201c38723c */ /* 0x040fe20000041838 */
[C---:B------:R-:W-:Y:S02]  /*f4d0*/  FMUL.FTZ R90, R0.reuse, R90 ;  /* 0x0000005a005a7220 */ /* 0x040fe40000410000 */
[----:B------:R-:W1:Y:S01]  /*f4e0*/  MUFU.EX2 R189, R189 ;  /* 0x000000bd00bd7308 */ /* 0x000e620000000800 */
[----:B------:R-:W-:Y:S02]  /*f4f0*/  FMUL.FTZ R91, R0, R91 ;  /* 0x0000005b005b7220 */ /* 0x000fe40000410000 */
[--C-:B------:R-:W-:Y:S02]  /*f500*/  FFMA.FTZ R188, R195, c[0x0][0x2d0], -R44.reuse ;  /* 0x0000b400c3bc7a23 */ /* 0x100fe4000001082c */
[-C--:B------:R-:W-:Y:S01]  /*f510*/  HMMA.16816.F32.BF16 R60, R28, R34.reuse, R60 ;  /* 0x000000221c3c723c */ /* 0x080fe2000004183c */
[--C-:B------:R-:W-:Y:S03]  /*f520*/  FFMA.FTZ R191, R191, c[0x0][0x2d0], -R44.reuse ;  /* 0x0000b400bfbf7a23 */ /* 0x100fe6000001082c */
[--C-:B------:R-:W-:Y:S01]  /*f530*/  FFMA.FTZ R193, R193, c[0x0][0x2d0], -R44.reuse ;  /* 0x0000b400c1c17a23 */ /* 0x100fe2000001082c */
[----:B------:R-:W-:Y:S01]  /*f540*/  MUFU.EX2 R188, R188 ;  /* 0x000000bc00bc7308 */ /* 0x000fe20000000800 */
[----:B------:R-:W-:Y:S02]  /*f550*/  FFMA.FTZ R44, R23, c[0x0][0x2d0], -R44 ;  /* 0x0000b400172c7a23 */ /* 0x000fe4000001082c */
[C---:B------:R-:W-:Y:S01]  /*f560*/  HMMA.16816.F32.BF16 R64, R24.reuse, R34, R64 ;  /* 0x000000221840723c */ /* 0x040fe20000041840 */
[----:B------:R-:W4:Y:S03]  /*f570*/  LDSM.16.MT88.4 R32, [R212+0x1900] ;  /* 0x00190000d420783b */ /* 0x000f260000004200 */
[C---:B------:R-:W-:Y:S02]  /*f580*/  FMUL.FTZ R92, R2.reuse, R92 ;  /* 0x0000005c025c7220 */ /* 0x040fe40000410000 */
[----:B------:R-:W-:Y:S01]  /*f590*/  FMUL.FTZ R93, R2, R93 ;  /* 0x0000005d025d7220 */ /* 0x000fe20000410000 */
[----:B------:R-:W-:Y:S01]  /*f5a0*/  MUFU.EX2 R23, R44 ;  /* 0x0000002c00177308 */ /* 0x000fe20000000800 */
[-C--:B---3--:R-:W-:Y:S01]  /*f5b0*/  HMMA.16816.F32.BF16 R68, R24, R36.reuse, R68 ;  /* 0x000000241844723c */ /* 0x088fe20000041844 */
[C---:B------:R-:W-:Y:S03]  /*f5c0*/  FMUL.FTZ R94, R0.reuse, R94 ;  /* 0x0000005e005e7220 */ /* 0x040fe60000410000 */
[----:B------:R-:W-:Y:S02]  /*f5d0*/  FMUL.FTZ R95, R0, R95 ;  /* 0x0000005f005f7220 */ /* 0x000fe40000410000 */
[C---:B------:R-:W-:Y:S02]  /*f5e0*/  FMUL.FTZ R96, R21.reuse, R96 ;  /* 0x0000006015607220 */ /* 0x040fe40000410000 */
[C---:B------:R-:W-:Y:S01]  /*f5f0*/  HMMA.16816.F32.BF16 R72, R28.reuse, R36, R72 ;  /* 0x000000241c48723c */ /* 0x040fe20000041848 */
[----:B------:R-:W-:Y:S01]  /*f600*/  FMUL.FTZ R97, R21, R97 ;  /* 0x0000006115617220 */ /* 0x000fe20000410000 */
[----:B------:R-:W3:Y:S02]  /*f610*/  MUFU.EX2 R191, R191 ;  /* 0x000000bf00bf7308 */ /* 0x000ee40000000800 */
[C---:B------:R-:W-:Y:S02]  /*f620*/  FMUL.FTZ R98, R20.reuse, R98 ;  /* 0x0000006214627220 */ /* 0x040fe40000410000 */
[----:B------:R-:W-:Y:S02]  /*f630*/  FMUL.FTZ R99, R20, R99 ;  /* 0x0000006314637220 */ /* 0x000fe40000410000 */
[-C--:B------:R-:W-:Y:S01]  /*f640*/  HMMA.16816.F32.BF16 R76, R28, R38.reuse, R76 ;  /* 0x000000261c4c723c */ /* 0x080fe2000004184c */
[----:B------:R-:W-:Y:S03]  /*f650*/  FFMA.FTZ R195, R176, c[0x0][0x2d0], -R181 ;  /* 0x0000b400b0c37a23 */ /* 0x000fe600000108b5 */
[----:B------:R-:W-:Y:S01]  /*f660*/  FFMA.FTZ R176, R48, c[0x0][0x2d0], -R47 ;  /* 0x0000b40030b07a23 */ /* 0x000fe2000001082f */
[----:B------:R-:W-:Y:S01]  /*f670*/  MUFU.EX2 R193, R193 ;  /* 0x000000c100c17308 */ /* 0x000fe20000000800 */
[----:B------:R-:W-:Y:S02]  /*f680*/  FFMA.FTZ R181, R166, c[0x0][0x2d0], -R181 ;  /* 0x0000b400a6b57a23 */ /* 0x000fe400000108b5 */
[C---:B------:R-:W-:Y:S01]  /*f690*/  HMMA.16816.F32.BF16 R80, R24.reuse, R38, R80 ;  /* 0x000000261850723c */ /* 0x040fe20000041850 */
[----:B------:R-:W5:Y:S03]  /*f6a0*/  LDSM.16.MT88.4 R36, [R214+0x500] ;  /* 0x00050000d624783b */ /* 0x000f660000004200 */
[--C-:B------:R-:W-:Y:S02]  /*f6b0*/  FFMA.FTZ R166, R171, c[0x0][0x2d0], -R47.reuse ;  /* 0x0000b400aba67a23 */ /* 0x100fe4000001082f */
[--C-:B------:R-:W-:Y:S01]  /*f6c0*/  FFMA.FTZ R171, R50, c[0x0][0x2d0], -R47.reuse ;  /* 0x0000b40032ab7a23 */ /* 0x100fe2000001082f */
[----:B------:R-:W1:Y:S01]  /*f6d0*/  MUFU.EX2 R190, R190 ;  /* 0x000000be00be7308 */ /* 0x000e620000000800 */
[----:B------:R-:W-:Y:S01]  /*f6e0*/  FFMA.FTZ R47, R45, c[0x0][0x2d0], -R47 ;  /* 0x0000b4002d2f7a23 */ /* 0x000fe2000001082f */
[-C--:B----4-:R-:W-:Y:S01]  /*f6f0*/  HMMA.16816.F32.BF16 R84, R24, R32.reuse, R84 ;  /* 0x000000201854723c */ /* 0x090fe20000041854 */
[----:B------:R-:W-:Y:S02]  /*f700*/  LDSM.16.MT88.4 R48, [R212+0x1500] ;  /* 0x00150000d430783b */ /* 0x000fe40000004200 */
[----:B------:R-:W-:Y:S02]  /*f710*/  FFMA.FTZ R154, R21, R237, R154 ;  /* 0x000000ed159a7223 */ /* 0x000fe4000001009a */
[----:B------:R-:W-:Y:S02]  /*f720*/  FFMA.FTZ R155, R20, R235, R155 ;  /* 0x000000eb149b7223 */ /* 0x000fe4000001009b */
[----:B------:R-:W-:Y:S01]  /*f730*/  FFMA.FTZ R159, R2, R233, R159 ;  /* 0x000000e9029f7223 */ /* 0x000fe2000001009f */
[C---:B------:R-:W-:Y:S01]  /*f740*/  HMMA.16816.F32.BF16 R88, R28.reuse, R32, R88 ;  /* 0x000000201c58723c */ /* 0x040fe20000041858 */
[----:B------:R4:W-:Y:S03]  /*f750*/  MUFU.EX2 R185, R47 ;  /* 0x0000002f00b97308 */ /* 0x0009e60000000800 */
[----:B------:R-:W-:Y:S01]  /*f760*/  MOV R2, R3 ;  /* 0x0000000300027202 */ /* 0x000fe20000000f00 */
[----:B------:R-:W-:Y:S01]  /*f770*/  FFMA.FTZ R167, R0, R231, R167 ;  /* 0x000000e700a77223 */ /* 0x000fe200000100a7 */
[----:B------:R-:W-:Y:S01]  /*f780*/  MOV R0, R22 ;  /* 0x0000001600007202 */ /* 0x000fe20000000f00 */
[----:B------:R-:W-:Y:S01]  /*f790*/  FADD.FTZ R153, R153, R154 ;  /* 0x0000009a99997221 */ /* 0x000fe20000010000 */
[-C--:B------:R-:W-:Y:S01]  /*f7a0*/  HMMA.16816.F32.BF16 R92, R28, R34.reuse, R92 ;  /* 0x000000221c5c723c */ /* 0x080fe2000004185c */
[----:B------:R-:W-:Y:S02]  /*f7b0*/  FADD.FTZ R156, R156, R155 ;  /* 0x0000009b9c9c7221 */ /* 0x000fe40000010000 */
[----:B------:R-:W-:Y:S01]  /*f7c0*/  MUFU.EX2 R180, R180 ;  /* 0x000000b400b47308 */ /* 0x000fe20000000800 */
[----:B------:R-:W-:Y:S02]  /*f7d0*/  FADD.FTZ R158, R158, R159 ;  /* 0x0000009f9e9e7221 */ /* 0x000fe40000010000 */
[----:B------:R-:W-:Y:S01]  /*f7e0*/  FADD.FTZ R150, R150, R167 ;  /* 0x000000a796967221 */ /* 0x000fe20000010000 */
[----:B--2---:R-:W-:Y:S01]  /*f7f0*/  F2FP.BF16.PACK_AB R28, R187, R184 ;  /* 0x000000b8bb1c723e */ /* 0x004fe200000010ff */
[----:B------:R-:W-:Y:S01]  /*f800*/  HMMA.16816.F32.BF16 R96, R24, R34, R96 ;  /* 0x000000221860723c */ /* 0x000fe20000041860 */
[----:B-1----:R-:W-:Y:S01]  /*f810*/  F2FP.BF16.PACK_AB R30, R189, R186 ;  /* 0x000000babd1e723e */ /* 0x002fe200000010ff */
[----:B------:R-:W1:Y:S02]  /*f820*/  LDSM.16.MT88.4 R32, [R214+0x1100] ;  /* 0x00110000d620783b */ /* 0x000e640000004200 */
[----:B---3--:R-:W-:Y:S01]  /*f830*/  F2FP.BF16.PACK_AB R29, R191, R188 ;  /* 0x000000bcbf1d723e */ /* 0x008fe200000010ff */
[----:B------:R-:W-:Y:S01]  /*f840*/  MUFU.EX2 R177, R177 ;  /* 0x000000b100b17308 */ /* 0x000fe20000000800 */
[----:B------:R-:W-:Y:S01]  /*f850*/  F2FP.BF16.PACK_AB R31, R190, R193 ;  /* 0x000000c1be1f723e */ /* 0x000fe200000010ff */
[----:B------:R-:W-:Y:S01]  /*f860*/  FADD.FTZ R152, R152, R153 ;  /* 0x0000009998987221 */ /* 0x000fe20000010000 */
[----:B------:R-:W-:Y:S01]  /*f870*/  F2FP.BF16.PACK_AB R24, R169, R164 ;  /* 0x000000a4a918723e */ /* 0x000fe200000010ff */
[----:B------:R-:W-:Y:S01]  /*f880*/  FADD.FTZ R161, R161, R156 ;  /* 0x0000009ca1a17221 */ /* 0x000fe20000010000 */
[----:B----4-:R-:W-:Y:S02]  /*f890*/  LDSM.16.MT88.4 R44, [R214+0x1500] ;  /* 0x00150000d62c783b */ /* 0x010fe40000004200 */
[----:B------:R-:W-:Y:S01]  /*f8a0*/  F2FP.BF16.PACK_AB R25, R175, R172 ;  /* 0x000000acaf19723e */ /* 0x000fe200000010ff */
[----:B------:R-:W-:Y:S01]  /*f8b0*/  FADD.FTZ R163, R163, R158 ;  /* 0x0000009ea3a37221 */ /* 0x000fe20000010000 */
[----:B------:R-:W-:Y:S01]  /*f8c0*/  F2FP.BF16.PACK_AB R26, R179, R174 ;  /* 0x000000aeb31a723e */ /* 0x000fe200000010ff */
[----:B------:R-:W-:Y:S01]  /*f8d0*/  MUFU.EX2 R178, R178 ;  /* 0x000000b200b27308 */ /* 0x000fe20000000800 */
[----:B------:R-:W-:Y:S01]  /*f8e0*/  F2FP.BF16.PACK_AB R27, R183, R182 ;  /* 0x000000b6b71b723e */ /* 0x000fe200000010ff */
[----:B------:R-:W-:Y:S01]  /*f8f0*/  FADD.FTZ R165, R165, R150 ;  /* 0x00000096a5a57221 */ /* 0x000fe20000010000 */
[----:B------:R-:W-:Y:S01]  /*f900*/  MOV R150, R151 ;  /* 0x0000009700967202 */ /* 0x000fe20000000f00 */
[----:B------:R-:W-:Y:S01]  /*f910*/  FADD.FTZ R157, R157, R152 ;  /* 0x000000989d9d7221 */ /* 0x000fe20000010000 */
[----:B------:R-:W-:Y:S01]  /*f920*/  MOV R152, R22 ;  /* 0x0000001600987202 */ /* 0x000fe20000000f00 */
[----:B------:R-:W-:Y:S02]  /*f930*/  FADD.FTZ R161, R160, R161 ;  /* 0x000000a1a0a17221 */ /* 0x000fe40000010000 */
[-C--:B-----5:R-:W-:Y:S01]  /*f940*/  HMMA.16816.F32.BF16 R4, R24, R36.reuse, R4 ;  /* 0x000000241804723c */ /* 0x0a0fe20000041804 */
[----:B------:R-:W-:Y:S01]  /*f950*/  FADD.FTZ R163, R162, R163 ;  /* 0x000000a3a2a37221 */ /* 0x000fe20000010000 */
[----:B------:R-:W-:Y:S01]  /*f960*/  MUFU.EX2 R195, R195 ;  /* 0x000000c300c37308 */ /* 0x000fe20000000800 */
[----:B------:R-:W-:Y:S01]  /*f970*/  FADD.FTZ R165, R148, R165 ;  /* 0x000000a594a57221 */ /* 0x000fe20000010000 */
[----:B------:R-:W-:Y:S01]  /*f980*/  MOV R148, R149 ;  /* 0x0000009500947202 */ /* 0x000fe20000000f00 */
[----:B------:R-:W-:Y:S02]  /*f990*/  FADD.FTZ R164, R164, R157 ;  /* 0x0000009da4a47221 */ /* 0x000fe40000010000 */
[----:B------:R-:W-:Y:S01]  /*f9a0*/  FADD.FTZ R172, R172, R161 ;  /* 0x000000a1acac7221 */ /* 0x000fe20000010000 */
[C---:B------:R-:W-:Y:S01]  /*f9b0*/  HMMA.16816.F32.BF16 R8, R28.reuse, R36, R8 ;  /* 0x000000241c08723c */ /* 0x040fe20000041808 */
[----:B------:R-:W-:Y:S03]  /*f9c0*/  FADD.FTZ R184, R184, R163 ;  /* 0x000000a3b8b87221 */ /* 0x000fe60000010000 */
[----:B------:R-:W-:Y:S01]  /*f9d0*/  MUFU.EX2 R173, R173 ;  /* 0x000000ad00ad7308 */ /* 0x000fe20000000800 */
[----:B------:R-:W-:Y:S02]  /*f9e0*/  FADD.FTZ R188, R188, R165 ;  /* 0x000000a5bcbc7221 */ /* 0x000fe40000010000 */
[----:B------:R-:W-:Y:S01]  /*f9f0*/  FADD.FTZ R169, R169, R164 ;  /* 0x000000a4a9a97221 */ /* 0x000fe20000010000 */
[-C--:B------:R-:W-:Y:S01]  /*fa00*/  HMMA.16816.F32.BF16 R12, R28, R38.reuse, R12 ;  /* 0x000000261c0c723c */ /* 0x080fe2000004180c */
[----:B------:R-:W-:Y:S03]  /*fa10*/  FADD.FTZ R175, R175, R172 ;  /* 0x000000acafaf7221 */ /* 0x000fe60000010000 */
[----:B------:R-:W-:Y:S02]  /*fa20*/  FADD.FTZ R187, R187, R184 ;  /* 0x000000b8bbbb7221 */ /* 0x000fe40000010000 */
[----:B------:R-:W-:Y:S01]  /*fa30*/  MUFU.EX2 R168, R168 ;  /* 0x000000a800a87308 */ /* 0x000fe20000000800 */
[----:B------:R-:W-:Y:S01]  /*fa40*/  FADD.FTZ R188, R191, R188 ;  /* 0x000000bcbfbc7221 */ /* 0x000fe20000010000 */
[C---:B------:R-:W-:Y:S01]  /*fa50*/  HMMA.16816.F32.BF16 R100, R24.reuse, R38, R100 ;  /* 0x000000261864723c */ /* 0x040fe20000041864 */
[----:B------:R-:W2:Y:S03]  /*fa60*/  LDSM.16.MT88.4 R36, [R212+0x1100] ;  /* 0x00110000d424783b */ /* 0x000ea60000004200 */
[----:B------:R-:W-:Y:S02]  /*fa70*/  FADD.FTZ R174, R174, R169 ;  /* 0x000000a9aeae7221 */ /* 0x000fe40000010000 */
[----:B------:R-:W-:Y:S02]  /*fa80*/  FADD.FTZ R182, R182, R175 ;  /* 0x000000afb6b67221 */ /* 0x000fe40000010000 */
[-C--:B------:R-:W-:Y:S01]  /*fa90*/  HMMA.16816.F32.BF16 R104, R24, R40.reuse, R104 ;  /* 0x000000281868723c */ /* 0x080fe20000041868 */
[----:B------:R-:W-:Y:S03]  /*faa0*/  MUFU.EX2 R181, R181 ;  /* 0x000000b500b57308 */ /* 0x000fe60000000800 */
[----:B------:R-:W-:Y:S02]  /*fab0*/  FADD.FTZ R186, R186, R187 ;  /* 0x000000bbbaba7221 */ /* 0x000fe40000010000 */
[----:B------:R-:W-:Y:S02]  /*fac0*/  FADD.FTZ R193, R193, R188 ;  /* 0x000000bcc1c17221 */ /* 0x000fe40000010000 */
[C---:B------:R-:W-:Y:S01]  /*fad0*/  HMMA.16816.F32.BF16 R108, R28.reuse, R40, R108 ;  /* 0x000000281c6c723c */ /* 0x040fe2000004186c */
[----:B------:R-:W-:Y:S02]  /*fae0*/  FADD.FTZ R179, R179, R174 ;  /* 0x000000aeb3b37221 */ /* 0x000fe40000010000 */
[----:B------:R-:W-:Y:S01]  /*faf0*/  MUFU.EX2 R166, R166 ;  /* 0x000000a600a67308 */ /* 0x000fe20000000800 */
[----:B------:R-:W-:Y:S02]  /*fb00*/  FADD.FTZ R183, R183, R182 ;  /* 0x000000b6b7b77221 */ /* 0x000fe40000010000 */
[----:B------:R-:W-:Y:S02]  /*fb10*/  FADD.FTZ R189, R189, R186 ;  /* 0x000000babdbd7221 */ /* 0x000fe40000010000 */
[-C--:B------:R-:W-:Y:S01]  /*fb20*/  HMMA.16816.F32.BF16 R112, R28, R42.reuse, R112 ;  /* 0x0000002a1c70723c */ /* 0x080fe20000041870 */
[----:B------:R-:W-:Y:S04]  /*fb30*/  FADD.FTZ R193, R190, R193 ;  /* 0x000000c1bec17221 */ /* 0x000fe80000010000 */
[----:B------:R-:W3:Y:S03]  /*fb40*/  MUFU.EX2 R171, R171 ;  /* 0x000000ab00ab7308 */ /* 0x000ee60000000800 */
[C---:B------:R-:W-:Y:S01]  /*fb50*/  HMMA.16816.F32.BF16 R116, R24.reuse, R42, R116 ;  /* 0x0000002a1874723c */ /* 0x040fe20000041874 */
[----:B------:R-:W4:Y:S06]  /*fb60*/  LDSM.16.MT88.4 R40, [R214+0x1d00] ;  /* 0x001d0000d628783b */ /* 0x000f2c0000004200 */
[----:B------:R-:W5:Y:S01]  /*fb70*/  MUFU.EX2 R176, R176 ;  /* 0x000000b000b07308 */ /* 0x000f620000000800 */
[-C--:B-1----:R-:W-:Y:S08]  /*fb80*/  HMMA.16816.F32.BF16 R120, R24, R32.reuse, R120 ;  /* 0x000000201878723c */ /* 0x082ff00000041878 */
[C---:B------:R-:W-:Y:S01]  /*fb90*/  HMMA.16816.F32.BF16 R124, R28.reuse, R32, R124 ;  /* 0x000000201c7c723c */ /* 0x040fe2000004187c */
[----:B------:R-:W-:Y:S07]  /*fba0*/  MUFU.EX2 R192, R192 ;  /* 0x000000c000c07308 */ /* 0x000fee0000000800 */
[-C--:B------:R-:W-:Y:S03]  /*fbb0*/  HMMA.16816.F32.BF16 R16, R28, R34.reuse, R16 ;  /* 0x000000221c10723c */ /* 0x080fe60000041810 */
[----:B------:R-:W1:Y:S05]  /*fbc0*/  MUFU.EX2 R197, R197 ;  /* 0x000000c500c57308 */ /* 0x000e6a0000000800 */
[C---:B------:R-:W-:Y:S01]  /*fbd0*/  HMMA.16816.F32.BF16 R128, R24.reuse, R34, R128 ;  /* 0x000000221880723c */ /* 0x040fe20000041880 */
[----:B------:R-:W1:Y:S04]  /*fbe0*/  LDSM.16.MT88.4 R32, [R212+0x1d00] ;  /* 0x001d0000d420783b */ /* 0x000e680000004200 */
[----:B------:R-:W1:Y:S03]  /*fbf0*/  MUFU.EX2 R194, R194 ;  /* 0x000000c200c27308 */ /* 0x000e660000000800 */
[-C--:B--2---:R-:W-:Y:S08]  /*fc00*/  HMMA.16816.F32.BF16 R52, R24, R36.reuse, R52 ;  /* 0x000000241834723c */ /* 0x084ff00000041834 */
[C---:B------:R-:W-:Y:S08]  /*fc10*/  HMMA.16816.F32.BF16 R56, R28.reuse, R36, R56 ;  /* 0x000000241c38723c */ /* 0x040ff00000041838 */
[-C--:B------:R-:W-:Y:S08]  /*fc20*/  HMMA.16816.F32.BF16 R60, R28, R38.reuse, R60 ;  /* 0x000000261c3c723c */ /* 0x080ff0000004183c */
[C---:B------:R-:W-:Y:S01]  /*fc30*/  HMMA.16816.F32.BF16 R64, R24.reuse, R38, R64 ;  /* 0x000000261840723c */ /* 0x040fe20000041840 */
[----:B------:R-:W2:Y:S07]  /*fc40*/  LDSM.16.MT88.4 R36, [R214+0x900] ;  /* 0x00090000d624783b */ /* 0x000eae0000004200 */
[-C--:B----4-:R-:W-:Y:S08]  /*fc50*/  HMMA.16816.F32.BF16 R68, R24, R40.reuse, R68 ;  /* 0x000000281844723c */ /* 0x090ff00000041844 */
[C---:B------:R-:W-:Y:S08]  /*fc60*/  HMMA.16816.F32.BF16 R72, R28.reuse, R40, R72 ;  /* 0x000000281c48723c */ /* 0x040ff00000041848 */
[-C--:B------:R-:W-:Y:S08]  /*fc70*/  HMMA.16816.F32.BF16 R76, R28, R42.reuse, R76 ;  /* 0x0000002a1c4c723c */ /* 0x080ff0000004184c */
[C---:B------:R-:W-:Y:S01]  /*fc80*/  HMMA.16816.F32.BF16 R80, R24.reuse, R42, R80 ;  /* 0x0000002a1850723c */ /* 0x040fe20000041850 */
[----:B------:R-:W4:Y:S07]  /*fc90*/  LDSM.16.MT88.4 R40, [R212+0x900] ;  /* 0x00090000d428783b */ /* 0x000f2e0000004200 */
[-C--:B-1----:R-:W-:Y:S08]  /*fca0*/  HMMA.16816.F32.BF16 R84, R24, R32.reuse, R84 ;  /* 0x000000201854723c */ /* 0x082ff00000041854 */
[C---:B------:R-:W-:Y:S08]  /*fcb0*/  HMMA.16816.F32.BF16 R88, R28.reuse, R32, R88 ;  /* 0x000000201c58723c */ /* 0x040ff00000041858 */
[-C--:B------:R-:W-:Y:S07]  /*fcc0*/  HMMA.16816.F32.BF16 R92, R28, R34.reuse, R92 ;  /* 0x000000221c5c723c */ /* 0x080fee000004185c */
[----:B---3--:R-:W-:Y:S01]  /*fcd0*/  F2FP.BF16.PACK_AB R28, R171, R166 ;  /* 0x000000a6ab1c723e */ /* 0x008fe200000010ff */
[----:B------:R-:W-:Y:S01]  /*fce0*/  HMMA.16816.F32.BF16 R96, R24, R34, R96 ;  /* 0x000000221860723c */ /* 0x000fe20000041860 */
[----:B-----5:R-:W-:Y:S01]  /*fcf0*/  F2FP.BF16.PACK_AB R30, R185, R176 ;  /* 0x000000b0b91e723e */ /* 0x020fe200000010ff */
[----:B------:R-:W1:Y:S02]  /*fd00*/  LDSM.16.MT88.4 R32, [R214+0x2100] ;  /* 0x00210000d620783b */ /* 0x000e640000004200 */
[----:B------:R-:W-:Y:S01]  /*fd10*/  F2FP.BF16.PACK_AB R29, R197, R192 ;  /* 0x000000c0c51d723e */ /* 0x000fe200000010ff */
[----:B------:R-:W-:Y:S01]  /*fd20*/  FADD.FTZ R166, R166, R189 ;  /* 0x000000bda6a67221 */ /* 0x000fe20000010000 */
[----:B------:R-:W-:Y:S01]  /*fd30*/  F2FP.BF16.PACK_AB R31, R23, R194 ;  /* 0x000000c2171f723e */ /* 0x000fe200000010ff */
        /* <DEDUP_REMOVED lines=8> */
[----:B------:R-:W-:Y:S02]  /*fdc0*/  FADD.FTZ R195, R195, R178 ;  /* 0x000000b2c3c37221 */ /* 0x000fe40000010000 */
[----:B------:R-:W-:Y:S02]  /*fdd0*/  FADD.FTZ R171, R171, R166 ;  /* 0x000000a6abab7221 */ /* 0x000fe40000010000 */
[----:B------:R-:W-:Y:S02]  /*fde0*/  FADD.FTZ R197, R197, R192 ;  /* 0x000000c0c5c57221 */ /* 0x000fe40000010000 */
[-C--:B--2---:R-:W-:Y:S01]  /*fdf0*/  HMMA.16816.F32.BF16 R144, R24, R36.reuse, R4 ;  /* 0x000000241890723c */ /* 0x084fe20000041804 */
[----:B------:R-:W2:Y:S01]  /*fe00*/  LDSM.16.MT88.4 R4, [R212+0x2100] ;  /* 0x00210000d404783b */ /* 0x000ea20000004200 */
[----:B------:R-:W-:Y:S02]  /*fe10*/  FADD.FTZ R173, R173, R180 ;  /* 0x000000b4adad7221 */ /* 0x000fe40000010000 */
        /* <DEDUP_REMOVED lines=8> */
[----:B------:R-:W-:Y:S04]  /*fea0*/  FADD.FTZ R231, R23, R194 ;  /* 0x000000c217e77221 */ /* 0x000fe80000010000 */
[C---:B------:R-:W-:Y:S08]  /*feb0*/  HMMA.16816.F32.BF16 R100, R24.reuse, R38, R100 ;  /* 0x000000261864723c */ /* 0x040ff00000041864 */
        /* <DEDUP_REMOVED lines=19> */
[----:B------:R-:W-:Y:S01]  /*fff0*/  HMMA.16816.F32.BF16 R96, R24, R6, R96 ;  /* 0x000000061860723c */ /* 0x000fe20000041860 */
[----:B------:R-:W-:-:S07]  /*10000*/  @P0 BRA `(.L_x_1875) ;  /* 0xffffc2b000000947 */ /* 0x000fce000383ffff */
.L_x_1857:
[----:B------:R-:W1:Y:S01]  /*10010*/  SHFL.BFLY PT, R2, R237, 0x2, 0x1f ;  /* 0x0c401f00ed027f89 */ /* 0x000e6200000e0000 */
[----:B------:R-:W-:-:S02]  /*10020*/  MOV R10, 0xff800000 ;  /* 0xff800000000a7802 */ /* 0x000fc40000000f00 */
[----:B------:R-:W-:Y:S01]  /*10030*/  PLOP3.LUT P4, PT, PT, PT, PT, 0x8, 0x0 ;  /* 0x000000000000781c */ /* 0x000fe20003f8e170 */
[----:B------:R-:W2:Y:S04]  /*10040*/  SHFL.BFLY PT, R4, R235, 0x2, 0x1f ;  /* 0x0c401f00eb047f89 */ /* 0x000ea800000e0000 */
[----:B------:R-:W3:Y:S04]  /*10050*/  SHFL.BFLY PT, R0, R231, 0x2, 0x1f ;  /* 0x0c401f00e7007f89 */ /* 0x000ee800000e0000 */
[----:B------:R-:W4:Y:S01]  /*10060*/  SHFL.BFLY PT, R8, R233, 0x2, 0x1f ;  /* 0x0c401f00e9087f89 */ /* 0x000f2200000e0000 */
[----:B-1----:R-:W-:-:S02]  /*10070*/  FADD.FTZ R2, R2, R237 ;  /* 0x000000ed02027221 */ /* 0x002fc40000010000 */
[----:B--2---:R-:W-:-:S03]  /*10080*/  FADD.FTZ R13, R4, R235 ;  /* 0x000000eb040d7221 */ /* 0x004fc60000010000 */
[----:B------:R-:W1:Y:S01]  /*10090*/  SHFL.BFLY PT, R7, R2, 0x1, 0x1f ;  /* 0x0c201f0002077f89 */ /* 0x000e6200000e0000 */
[----:B------:R-:W-:Y:S01]  /*100a0*/  CS2R R4, SRZ ;  /* 0x0000000000047805 */ /* 0x000fe2000001ff00 */
[----:B---3--:R-:W-:Y:S02]  /*100b0*/  FADD.FTZ R9, R0, R231 ;  /* 0x000000e700097221 */ /* 0x008fe40000010000 */
[----:B------:R-:W2:Y:S01]  /*100c0*/  SHFL.BFLY PT, R6, R13, 0x1, 0x1f ;  /* 0x0c201f000d067f89 */ /* 0x000ea200000e0000 */
[----:B----4-:R-:W-:-:S03]  /*100d0*/  FADD.FTZ R8, R8, R233 ;  /* 0x000000e908087221 */ /* 0x010fc60000010000 */
[----:B------:R-:W3:Y:S04]  /*100e0*/  SHFL.BFLY PT, R0, R9, 0x1, 0x1f ;  /* 0x0c201f0009007f89 */ /* 0x000ee800000e0000 */
[----:B------:R-:W4:Y:S01]  /*100f0*/  SHFL.BFLY PT, R11, R8, 0x1, 0x1f ;  /* 0x0c201f00080b7f89 */ /* 0x000f2200000e0000 */
[----:B-1----:R-:W-:Y:S02]  /*10100*/  FADD.FTZ R7, R2, R7 ;  /* 0x0000000702077221 */ /* 0x002fe40000010000 */
[----:B--2---:R-:W-:-:S03]  /*10110*/  FADD.FTZ R6, R13, R6 ;  /* 0x000000060d067221 */ /* 0x004fc60000010000 */
[----:B------:R-:W-:Y:S01]  /*10120*/  FSETP.NE.FTZ.AND P3, PT, R7, RZ, PT ;  /* 0x000000ff0700720b */ /* 0x000fe20003f75000 */
[----:B---3--:R-:W-:Y:S01]  /*10130*/  FADD.FTZ R0, R0, R9 ;  /* 0x0000000900007221 */ /* 0x008fe20000010000 */
[----:B------:R-:W-:Y:S02]  /*10140*/  FSETP.NE.FTZ.AND P2, PT, R6, RZ, PT ;  /* 0x000000ff0600720b */ /* 0x000fe40003f55000 */
[----:B------:R-:W-:Y:S01]  /*10150*/  MOV R9, 0xff800000 ;  /* 0xff80000000097802 */ /* 0x000fe20000000f00 */
[----:B----4-:R-:W-:Y:S01]  /*10160*/  FADD.FTZ R2, R8, R11 ;  /* 0x0000000b08027221 */ /* 0x010fe20000010000 */
[----:B------:R-:W-:Y:S02]  /*10170*/  FSETP.NE.FTZ.AND P0, PT, R0, RZ, PT ;  /* 0x000000ff0000720b */ /* 0x000fe40003f15000 */
[----:B------:R-:W-:Y:S02]  /*10180*/  MOV R8, RZ ;  /* 0x000000ff00087202 */ /* 0x000fe40000000f00 */
[----:B------:R-:W-:-:S03]  /*10190*/  FSETP.NE.FTZ.AND P1, PT, R2, RZ, PT ;  /* 0x000000ff0200720b */ /* 0x000fc60003f35000 */
[----:B------:R-:W1:Y:S01]  /*101a0*/  @P3 MUFU.RCP R5, R7 ;  /* 0x0000000700053308 */ /* 0x000e620000001000 */
[----:B------:R-:W-:Y:S02]  /*101b0*/  @P3 MOV R15, 0x3f317218 ;  /* 0x3f317218000f3802 */ /* 0x000fe40000000f00 */
[----:B------:R-:W-:-:S03]  /*101c0*/  @P2 MOV R14, 0x3f317218 ;  /* 0x3f317218000e2802 */ /* 0x000fc60000000f00 */
[----:B------:R-:W-:Y:S02]  /*101d0*/  @P3 FMUL.FTZ R15, R15, c[0x0][0x2d0] ;  /* 0x0000b4000f0f3a20 */ /* 0x000fe40000410000 */
[----:B------:R-:W-:Y:S01]  /*101e0*/  @P2 MUFU.RCP R4, R6 ;  /* 0x0000000600042308 */ /* 0x000fe20000001000 */
[----:B------:R-:W-:Y:S01]  /*101f0*/  @P0 MOV R12, 0x3f317218 ;  /* 0x3f317218000c0802 */ /* 0x000fe20000000f00 */
[----:B------:R-:W-:Y:S01]  /*10200*/  @P2 FMUL.FTZ R14, R14, c[0x0][0x2d0] ;  /* 0x0000b4000e0e2a20 */ /* 0x000fe20000410000 */
[----:B------:R-:W-:-:S03]  /*10210*/  @P1 MOV R13, 0x3f317218 ;  /* 0x3f317218000d1802 */ /* 0x000fc60000000f00 */
[----:B------:R-:W-:Y:S02]  /*10220*/  @P0 FMUL.FTZ R12, R12, c[0x0][0x2d0] ;  /* 0x0000b4000c0c0a20 */ /* 0x000fe40000410000 */
[C---:B-1----:R-:W-:Y:S01]  /*10230*/  FMUL.FTZ R144, R5.reuse, R144 ;  /* 0x0000009005907220 */ /* 0x042fe20000410000 */
[----:B------:R-:W-:Y:S01]  /*10240*/  @P0 MUFU.RCP R8, R0 ;  /* 0x0000000000080308 */ /* 0x000fe20000001000 */
[C---:B------:R-:W-:Y:S02]  /*10250*/  FMUL.FTZ R145, R5.reuse, R145 ;  /* 0x0000009105917220 */ /* 0x040fe40000410000 */
[C---:B------:R-:W-:Y:S02]  /*10260*/  FMUL.FTZ R100, R5.reuse, R100 ;  /* 0x0000006405647220 */ /* 0x040fe40000410000 */
[C---:B------:R-:W-:Y:S02]  /*10270*/  FMUL.FTZ R101, R5.reuse, R101 ;  /* 0x0000006505657220 */ /* 0x040fe40000410000 */
[C---:B------:R-:W-:Y:S01]  /*10280*/  FMUL.FTZ R104, R5.reuse, R104 ;  /* 0x0000006805687220 */ /* 0x040fe20000410000 */
[----:B------:R-:W1:Y:S01]  /*10290*/  @P3 MUFU.LG2 R7, R7 ;  /* 0x0000000700073308 */ /* 0x000e620000000c00 */
[----:B------:R-:W-:-:S02]  /*102a0*/  FMUL.FTZ R105, R5, R105 ;  /* 0x0000006905697220 */ /* 0x000fc40000410000 */
[C---:B------:R-:W-:Y:S02]  /*102b0*/  FMUL.FTZ R116, R5.reuse, R116 ;  /* 0x0000007405747220 */ /* 0x040fe40000410000 */
[C---:B------:R-:W-:Y:S02]  /*102c0*/  FMUL.FTZ R117, R5.reuse, R117 ;  /* 0x0000007505757220 */ /* 0x040fe40000410000 */
[C---:B------:R-:W-:Y:S01]  /*102d0*/  FMUL.FTZ R120, R5.reuse, R120 ;  /* 0x0000007805787220 */ /* 0x040fe20000410000 */
[----:B------:R-:W2:Y:S01]  /*102e0*/  @P2 MUFU.LG2 R6, R6 ;  /* 0x0000000600062308 */ /* 0x000ea20000000c00 */
[C---:B------:R-:W-:Y:S02]  /*102f0*/  FMUL.FTZ R121, R5.reuse, R121 ;  /* 0x0000007905797220 */ /* 0x040fe40000410000 */
[C---:B------:R-:W-:Y:S02]  /*10300*/  FMUL.FTZ R128, R5.reuse, R128 ;  /* 0x0000008005807220 */ /* 0x040fe40000410000 */
[----:B------:R-:W-:-:S02]  /*10310*/  FMUL.FTZ R129, R5, R129 ;  /* 0x0000008105817220 */ /* 0x000fc40000410000 */
[C---:B------:R-:W-:Y:S01]  /*10320*/  FMUL.FTZ R52, R5.reuse, R52 ;  /* 0x0000003405347220 */ /* 0x040fe20000410000 */
[----:B------:R-:W3:Y:S01]  /*10330*/  @P1 MUFU.LG2 R11, R2 ;  /* 0x00000002000b1308 */ /* 0x000ee20000000c00 */
[C---:B------:R-:W-:Y:S02]  /*10340*/  FMUL.FTZ R53, R5.reuse, R53 ;  /* 0x0000003505357220 */ /* 0x040fe40000410000 */
[C---:B------:R-:W-:Y:S02]  /*10350*/  FMUL.FTZ R64, R5.reuse, R64 ;  /* 0x0000004005407220 */ /* 0x040fe40000410000 */
[C---:B------:R-:W-:Y:S02]  /*10360*/  FMUL.FTZ R65, R5.reuse, R65 ;  /* 0x0000004105417220 */ /* 0x040fe40000410000 */
[C---:B------:R-:W-:Y:S01]  /*10370*/  FMUL.FTZ R68, R5.reuse, R68 ;  /* 0x0000004405447220 */ /* 0x040fe20000410000 */
[----:B------:R-:W4:Y:S01]  /*10380*/  @P0 MUFU.LG2 R0, R0 ;  /* 0x0000000000000308 */ /* 0x000f220000000c00 */
[----:B------:R-:W-:-:S02]  /*10390*/  FMUL.FTZ R69, R5, R69 ;  /* 0x0000004505457220 */ /* 0x000fc40000410000 */
[C---:B------:R-:W-:Y:S02]  /*103a0*/  FMUL.FTZ R80, R5.reuse, R80 ;  /* 0x0000005005507220 */ /* 0x040fe40000410000 */
[C---:B------:R-:W-:Y:S02]  /*103b0*/  FMUL.FTZ R81, R5.reuse, R81 ;  /* 0x0000005105517220 */ /* 0x040fe40000410000 */
[C---:B------:R-:W-:Y:S02]  /*103c0*/  FMUL.FTZ R84, R5.reuse, R84 ;  /* 0x0000005405547220 */ /* 0x040fe40000410000 */
[C---:B------:R-:W-:Y:S02]  /*103d0*/  FMUL.FTZ R85, R5.reuse, R85 ;  /* 0x0000005505557220 */ /* 0x040fe40000410000 */
[C---:B------:R-:W-:Y:S02]  /*103e0*/  FMUL.FTZ R96, R5.reuse, R96 ;  /* 0x0000006005607220 */ /* 0x040fe40000410000 */
[----:B------:R-:W-:Y:S01]  /*103f0*/  FMUL.FTZ R97, R5, R97 ;  /* 0x0000006105617220 */ /* 0x000fe20000410000 */
[----:B------:R-:W-:Y:S01]  /*10400*/  MOV R5, RZ ;  /* 0x000000ff00057202 */ /* 0x000fe20000000f00 */
[----:B-1----:R-:W-:-:S02]  /*10410*/  @P3 FMUL.FTZ R16, R7, 0.69314718246459960938 ;  /* 0x3f31721807103820 */ /* 0x002fc40000410000 */
[----:B--2---:R-:W-:Y:S02]  /*10420*/  @P2 FMUL.FTZ R6, R6, 0.69314718246459960938 ;  /* 0x3f31721806062820 */ /* 0x004fe40000410000 */
[----:B---3--:R-:W-:Y:S01]  /*10430*/  @P1 FMUL.FTZ R18, R11, 0.69314718246459960938 ;  /* 0x3f3172180b121820 */ /* 0x008fe20000410000 */
[----:B------:R1:W2:Y:S01]  /*10440*/  @P1 MUFU.RCP R5, R2 ;  /* 0x0000000200051308 */ /* 0x0002a20000001000 */
[----:B------:R-:W-:Y:S02]  /*10450*/  @P1 FMUL.FTZ R13, R13, c[0x0][0x2d0] ;  /* 0x0000b4000d0d1a20 */ /* 0x000fe40000410000 */
[----:B----4-:R-:W-:Y:S02]  /*10460*/  @P0 FMUL.FTZ R7, R0, 0.69314718246459960938 ;  /* 0x3f31721800070820 */ /* 0x010fe40000410000 */
[C---:B------:R-:W-:Y:S02]  /*10470*/  FMUL.FTZ R146, R4.reuse, R146 ;  /* 0x0000009204927220 */ /* 0x040fe40000410000 */
[----:B------:R-:W-:-:S02]  /*10480*/  FMUL.FTZ R147, R4, R147 ;  /* 0x0000009304937220 */ /* 0x000fc40000410000 */
[C---:B------:R-:W-:Y:S02]  /*10490*/  FMUL.FTZ R102, R4.reuse, R102 ;  /* 0x0000006604667220 */ /* 0x040fe40000410000 */
[C---:B------:R-:W-:Y:S02]  /*104a0*/  FMUL.FTZ R103, R4.reuse, R103 ;  /* 0x0000006704677220 */ /* 0x040fe40000410000 */
[C---:B------:R-:W-:Y:S02]  /*104b0*/  FMUL.FTZ R106, R4.reuse, R106 ;  /* 0x0000006a046a7220 */ /* 0x040fe40000410000 */
[C---:B------:R-:W-:Y:S01]  /*104c0*/  FMUL.FTZ R107, R4.reuse, R107 ;  /* 0x0000006b046b7220 */ /* 0x040fe20000410000 */
[----:B-1----:R-:W-:Y:S01]  /*104d0*/  MOV R2, 0xff800000 ;  /* 0xff80000000027802 */ /* 0x002fe20000000f00 */
        /* <DEDUP_REMOVED lines=42> */
[----:B------:R-:W-:Y:S01]  /*10780*/  MOV R8, 0xff800000 ;  /* 0xff80000000087802 */ /* 0x000fe20000000f00 */
        /* <DEDUP_REMOVED lines=24> */
[----:B------:R-:W-:Y:S02]  /*10910*/  @P3 FFMA.FTZ R2, R15, R151, R16 ;  /* 0x000000970f023223 */ /* 0x000fe40000010010 */
[----:B------:R-:W-:-:S02]  /*10920*/  @P2 FFMA.FTZ R8, R14, R149, R6 ;  /* 0x000000950e082223 */ /* 0x000fc40000010006 */
[----:B------:R-:W-:Y:S02]  /*10930*/  @P1 FFMA.FTZ R9, R13, R3, R18 ;  /* 0x000000030d091223 */ /* 0x000fe40000010012 */
[----:B------:R-:W-:Y:S02]  /*10940*/  @P0 FFMA.FTZ R10, R12, R152, R7 ;  /* 0x000000980c0a0223 */ /* 0x000fe40000010007 */
.L_x_1803:
[----:B------:R-:W-:Y:S05]  /*10950*/  @P4 BRA `(.L_x_1876) ;  /* 0x00001a9000004947 */ /* 0x000fea0003800000 */
[----:B------:R-:W1:Y:S01]  /*10960*/  S2R R12, SR_TID.X ;  /* 0x00000000000c7919 */ /* 0x000e620000002100 */
[----:B------:R-:W-:Y:S01]  /*10970*/  USHF.R.S32.HI UR6, URZ, 0x1f, UR9 ;  /* 0x0000001f3f067899 */ /* 0x000fe20008011409 */
[----:B------:R-:W-:Y:S01]  /*10980*/  IMAD R18, RZ, RZ, -UR9 ;  /* 0x80000009ff127e24 */ /* 0x000fe2000f8e02ff */
[----:B------:R-:W-:Y:S01]  /*10990*/  ULDC.64 UR4, c[0x0][0x4d0] ;  /* 0x0001340000047ab9 */ /* 0x000fe20000000a00 */
[----:B------:R-:W2:Y:S01]  /*109a0*/  S2R R11, SR_CTAID.Y ;  /* 0x00000000000b7919 */ /* 0x000ea20000002600 */
[----:B------:R-:W-:Y:S01]  /*109b0*/  UIMAD UR7, UR6, UR4, URZ ;  /* 0x00000004060772a4 */ /* 0x000fe2000f8e023f */
[----:B------:R-:W-:Y:S01]  /*109c0*/  IMAD.MOV.U32 R14, RZ, RZ, c[0x0][0x4e8] ;  /* 0x00013a00ff0e7624 */ /* 0x000fe200078e00ff */
[----:B------:R-:W-:Y:S01]  /*109d0*/  UIMAD.WIDE.U32 UR12, UR9, UR4, URZ ;  /* 0x00000004090c72a5 */ /* 0x000fe2000f8e003f */
[----:B------:R-:W3:Y:S01]  /*109e0*/  S2R R24, SR_CTAID.Z ;  /* 0x0000000000187919 */ /* 0x000ee20000002700 */
[----:B------:R-:W-:Y:S01]  /*109f0*/  UIMAD UR5, UR9, UR5, UR7 ;  /* 0x00000005090572a4 */ /* 0x000fe2000f8e0207 */
[----:B------:R-:W-:Y:S02]  /*10a00*/  BSSY B0, `(.L_x_1877) ;  /* 0x00000c0000007945 */ /* 0x000fe40003800000 */
[----:B------:R-:W-:Y:S01]  /*10a10*/  BAR.SYNC.DEFER_BLOCKING 0x1, 0x80 ;  /* 0x0042000000007b1d */ /* 0x000fe20000010000 */
[----:B------:R-:W-:Y:S01]  /*10a20*/  UIADD3 UR5, UR13, UR5, URZ ;  /* 0x000000050d057290 */ /* 0x000fe2000fffe03f */
[----:B------:R-:W-:Y:S01]  /*10a30*/  IMAD.U32 R23, RZ, RZ, UR13 ;  /* 0x0000000dff177e24 */ /* 0x000fe2000f8e00ff */
[----:B------:R-:W-:Y:S01]  /*10a40*/  ISETP.NE.AND P0, PT, R14, 0x1, PT ;  /* 0x000000010e00780c */ /* 0x000fe20003f05270 */
[----:B------:R-:W-:-:S02]  /*10a50*/  IMAD.U32 R22, RZ, RZ, UR12 ;  /* 0x0000000cff167e24 */ /* 0x000fc4000f8e00ff */
[----:B------:R-:W4:Y:S01]  /*10a60*/  S2R R15, SR_CTAID.X ;  /* 0x00000000000f7919 */ /* 0x000f220000002500 */
[----:B------:R-:W-:Y:S01]  /*10a70*/  IMAD.U32 R23, RZ, RZ, UR5 ;  /* 0x00000005ff177e24 */ /* 0x000fe2000f8e00ff */
[----:B------:R-:W-:Y:S01]  /*10a80*/  ULDC.64 UR4, c[0x0][0x438] ;  /* 0x00010e0000047ab9 */ /* 0x000fe20000000a00 */
[----:B------:R-:W-:Y:S01]  /*10a90*/  IMAD R14, R14, c[0x0][0x388], RZ ;  /* 0x0000e2000e0e7a24 */ /* 0x000fe200078e02ff */
[----:B------:R-:W-:Y:S01]  /*10aa0*/  UIMAD UR6, UR6, UR4, URZ ;  /* 0x00000004060672a4 */ /* 0x000fe2000f8e023f */
[----:B-1----:R-:W-:Y:S01]  /*10ab0*/  SHF.R.S32.HI R7, RZ, 0x1f, R12 ;  /* 0x0000001fff077819 */ /* 0x002fe2000001140c */
[----:B------:R-:W-:Y:S02]  /*10ac0*/  UIMAD.WIDE.U32 UR12, UR9, UR4, URZ ;  /* 0x00000004090c72a5 */ /* 0x000fe4000f8e003f */
[----:B------:R-:W-:Y:S01]  /*10ad0*/  UIMAD UR4, UR9, UR5, UR6 ;  /* 0x00000005090472a4 */ /* 0x000fe2000f8e0206 */
[CC--:B------:R-:W-:Y:S01]  /*10ae0*/  LEA.HI R13, R7.reuse, R12.reuse, RZ, 0x2 ;  /* 0x0000000c070d7211 */ /* 0x0c0fe200078f10ff */
[----:B--2---:R-:W-:Y:S01]  /*10af0*/  IMAD R18, R18, c[0x0][0x550], R11 ;  /* 0x0001540012127a24 */ /* 0x004fe200078e020b */
[-C--:B------:R-:W-:Y:S01]  /*10b00*/  LEA.HI R7, R7, R12.reuse, RZ, 0x5 ;  /* 0x0000000c07077211 */ /* 0x080fe200078f28ff */
[----:B------:R-:W-:Y:S01]  /*10b10*/  UIADD3 UR4, UR13, UR4, URZ ;  /* 0x000000040d047290 */ /* 0x000fe2000fffe03f */
[----:B------:R-:W-:Y:S01]  /*10b20*/  LOP3.LUT R13, R13, 0xfffffffc, RZ, 0xc0, !PT ;  /* 0xfffffffc0d0d7812 */ /* 0x000fe200078ec0ff */
[----:B------:R-:W-:Y:S01]  /*10b30*/  IMAD.U32 R17, RZ, RZ, UR13 ;  /* 0x0000000dff117e24 */ /* 0x000fe2000f8e00ff */
[----:B------:R-:W-:Y:S01]  /*10b40*/  LOP3.LUT R3, R7, 0xffffffe0, RZ, 0xc0, !PT ;  /* 0xffffffe007037812 */ /* 0x000fe200078ec0ff */
[----:B---3--:R-:W-:Y:S01]  /*10b50*/  IMAD.WIDE.U32 R22, R24, c[0x0][0x4d8], R22 ;  /* 0x0001360018167a25 */ /* 0x008fe200078e0016 */
[----:B------:R-:W-:-:S02]  /*10b60*/  IADD3 R6, -R13, R12, RZ ;  /* 0x0000000c0d067210 */ /* 0x000fc40007ffe1ff */
[----:B------:R-:W-:Y:S01]  /*10b70*/  SHF.R.S32.HI R19, RZ, 0x5, R7 ;  /* 0x00000005ff137819 */ /* 0x000fe20000011407 */
[----:B------:R-:W-:Y:S01]  /*10b80*/  IMAD.IADD R3, R12, 0x1, -R3 ;  /* 0x000000010c037824 */ /* 0x000fe200078e0a03 */
[----:B------:R-:W-:Y:S01]  /*10b90*/  LEA.HI R0, R6, R6, RZ, 0x1 ;  /* 0x0000000606007211 */ /* 0x000fe200078f08ff */
[----:B------:R-:W-:Y:S01]  /*10ba0*/  IMAD.U32 R17, RZ, RZ, UR4 ;  /* 0x00000004ff117e24 */ /* 0x000fe2000f8e00ff */
[----:B------:R-:W-:Y:S02]  /*10bb0*/  SHF.R.S32.HI R12, RZ, 0x1f, R7 ;  /* 0x0000001fff0c7819 */ /* 0x000fe40000011407 */
[----:B------:R-:W-:Y:S02]  /*10bc0*/  LOP3.LUT R11, R0, 0x1ffffffe, RZ, 0xc0, !PT ;  /* 0x1ffffffe000b7812 */ /* 0x000fe400078ec0ff */
[----:B------:R-:W-:Y:S02]  /*10bd0*/  LEA.HI R12, R12, R19, RZ, 0x2 ;  /* 0x000000130c0c7211 */ /* 0x000fe400078f10ff */
[----:B------:R-:W-:Y:S01]  /*10be0*/  SHF.R.S32.HI R7, RZ, 0x1f, R24 ;  /* 0x0000001fff077819 */ /* 0x000fe20000011418 */
[----:B------:R-:W-:Y:S01]  /*10bf0*/  IMAD.IADD R6, R6, 0x1, -R11 ;  /* 0x0000000106067824 */ /* 0x000fe200078e0a0b */
[----:B------:R-:W-:-:S02]  /*10c00*/  SHF.L.U32 R11, R0, 0x5, RZ ;  /* 0x00000005000b7819 */ /* 0x000fc400000006ff */
[----:B------:R-:W-:Y:S01]  /*10c10*/  SHF.R.S32.HI R0, RZ, 0x1f, R3 ;  /* 0x0000001fff007819 */ /* 0x000fe20000011403 */
[C---:B------:R-:W-:Y:S01]  /*10c20*/  IMAD R13, R7.reuse, c[0x0][0x4d8], RZ ;  /* 0x00013600070d7a24 */ /* 0x040fe200078e02ff */
[----:B------:R-:W-:Y:S01]  /*10c30*/  LOP3.LUT R12, R12, 0xffffffc, RZ, 0xc0, !PT ;  /* 0x0ffffffc0c0c7812 */ /* 0x000fe200078ec0ff */
[----:B------:R-:W-:Y:S01]  /*10c40*/  IMAD R7, R7, c[0x0][0x440], RZ ;  /* 0x0001100007077a24 */ /* 0x000fe200078e02ff */
[----:B------:R-:W-:Y:S01]  /*10c50*/  LEA.HI R0, R0, R3, RZ, 0x2 ;  /* 0x0000000300007211 */ /* 0x000fe200078f10ff */
[C---:B------:R-:W-:Y:S01]  /*10c60*/  IMAD R13, R24.reuse, c[0x0][0x4dc], R13 ;  /* 0x00013700180d7a24 */ /* 0x040fe200078e020d */
[----:B------:R-:W-:Y:S01]  /*10c70*/  LOP3.LUT R11, R11, 0xffffffc0, RZ, 0xc0, !PT ;  /* 0xffffffc00b0b7812 */ /* 0x000fe200078ec0ff */
[----:B------:R-:W-:Y:S01]  /*10c80*/  IMAD.IADD R19, R19, 0x1, -R12 ;  /* 0x0000000113137824 */ /* 0x000fe200078e0a0c */
[----:B------:R-:W-:Y:S01]  /*10c90*/  SHF.R.S32.HI R12, RZ, 0x2, R0 ;  /* 0x00000002ff0c7819 */ /* 0x000fe20000011400 */
[----:B------:R-:W-:Y:S01]  /*10ca0*/  IMAD R7, R24, c[0x0][0x444], R7 ;  /* 0x0001110018077a24 */ /* 0x000fe200078e0207 */
[----:B------:R-:W-:Y:S01]  /*10cb0*/  MOV R16, UR12 ;  /* 0x0000000c00107c02 */ /* 0x000fe20008000f00 */
[----:B------:R-:W-:Y:S01]  /*10cc0*/  IMAD R11, R6, 0x8, R11 ;  /* 0x00000008060b7824 */ /* 0x000fe200078e020b */
[----:B------:R-:W-:Y:S01]  /*10cd0*/  LEA R12, R19, R12, 0x4 ;  /* 0x0000000c130c7211 */ /* 0x000fe200078e20ff */
[----:B------:R-:W-:Y:S01]  /*10ce0*/  IMAD.IADD R23, R23, 0x1, R13 ;  /* 0x0000000117177824 */ /* 0x000fe200078e020d */
[----:B------:R-:W-:Y:S01]  /*10cf0*/  SHF.R.S32.HI R13, RZ, 0x1f, R18 ;  /* 0x0000001fff0d7819 */ /* 0x000fe20000011412 */
[----:B------:R-:W-:Y:S01]  /*10d00*/  IMAD.WIDE.U32 R24, R24, c[0x0][0x440], R16 ;  /* 0x0001100018187a25 */ /* 0x000fe200078e0010 */
[----:B------:R-:W-:-:S02]  /*10d10*/  LOP3.LUT P1, RZ, R3, 0x3, RZ, 0xc0, !PT ;  /* 0x0000000303ff7812 */ /* 0x000fc4000782c0ff */
[----:B------:R-:W-:Y:S01]  /*10d20*/  LOP3.LUT R0, R0, 0x7ffffffc, RZ, 0xc0, !PT ;  /* 0x7ffffffc00007812 */ /* 0x000fe200078ec0ff */
[----:B------:R-:W-:Y:S02]  /*10d30*/  IMAD.IADD R20, R12, 0x1, R11 ;  /* 0x000000010c147824 */ /* 0x000fe400078e020b */
[----:B------:R-:W-:Y:S01]  /*10d40*/  IMAD.IADD R25, R25, 0x1, R7 ;  /* 0x0000000119197824 */ /* 0x000fe200078e0207 */
[----:B------:R-:W-:Y:S01]  /*10d50*/  IADD3 R3, R3, -R0, RZ ;  /* 0x8000000003037210 */ /* 0x000fe20007ffe0ff */
[----:B------:R-:W-:Y:S01]  /*10d60*/  IMAD R17, R13, c[0x0][0x448], RZ ;  /* 0x000112000d117a24 */ /* 0x000fe200078e02ff */
[----:B----4-:R-:W-:Y:S01]  /*10d70*/  LEA R20, R15, R20, 0x7 ;  /* 0x000000140f147211 */ /* 0x010fe200078e38ff */
[----:B------:R-:W-:Y:S01]  /*10d80*/  IMAD R13, R13, c[0x0][0x4e0], RZ ;  /* 0x000138000d0d7a24 */ /* 0x000fe200078e02ff */
[----:B------:R-:W-:Y:S01]  /*10d90*/  LEA R15, R15, R12, 0x7 ;  /* 0x0000000c0f0f7211 */ /* 0x000fe200078e38ff */
[----:B------:R-:W-:Y:S01]  /*10da0*/  IMAD R17, R18, c[0x0][0x44c], R17 ;  /* 0x0001130012117a24 */ /* 0x000fe200078e0211 */
[----:B------:R-:W-:Y:S01]  /*10db0*/  MOV R7, R20 ;  /* 0x0000001400077202 */ /* 0x000fe20000000f00 */
[----:B------:R-:W-:Y:S01]  /*10dc0*/  @P0 IMAD.HI.U32 R16, R20, c[0x0][0x4ec], RZ ;  /* 0x00013b0014100a27 */ /* 0x000fe200078e00ff */
[----:B------:R-:W-:-:S03]  /*10dd0*/  ISETP.GE.OR P4, PT, R15, R14, P1 ;  /* 0x0000000e0f00720c */ /* 0x000fc60000f86670 */
[----:B------:R-:W-:Y:S01]  /*10de0*/  IMAD.MOV.U32 R6, RZ, RZ, R20 ;  /* 0x000000ffff067224 */ /* 0x000fe200078e0014 */
[----:B------:R-:W-:Y:S01]  /*10df0*/  @P0 SHF.R.U32.HI R6, RZ, c[0x0][0x4f0], R16 ;  /* 0x00013c00ff060a19 */ /* 0x000fe20000011610 */
[----:B------:R-:W-:-:S03]  /*10e00*/  @P0 IMAD.HI.U32 R11, R20, c[0x0][0x4ec], RZ ;  /* 0x00013b00140b0a27 */ /* 0x000fc600078e00ff */
[----:B------:R-:W-:Y:S01]  /*10e10*/  SHF.R.S32.HI R16, RZ, 0x1f, R6 ;  /* 0x0000001fff107819 */ /* 0x000fe20000011406 */
[----:B------:R-:W-:Y:S01]  /*10e20*/  IMAD.WIDE.U32 R24, R18, c[0x0][0x448], R24 ;  /* 0x0001120012187a25 */ /* 0x000fe200078e0018 */
[----:B------:R-:W-:-:S03]  /*10e30*/  @P0 SHF.R.U32.HI R7, RZ, c[0x0][0x4f0], R11 ;  /* 0x00013c00ff070a19 */ /* 0x000fc6000001160b */
[----:B------:R-:W-:Y:S02]  /*10e40*/  IMAD.MOV R11, RZ, RZ, -R6 ;  /* 0x000000ffff0b7224 */ /* 0x000fe400078e0a06 */
[C---:B------:R-:W-:Y:S02]  /*10e50*/  IMAD R13, R18.reuse, c[0x0][0x4e4], R13 ;  /* 0x00013900120d7a24 */ /* 0x040fe400078e020d */
[----:B------:R-:W-:Y:S01]  /*10e60*/  IMAD.WIDE.U32 R18, R18, c[0x0][0x4e0], R22 ;  /* 0x0001380012127a25 */ /* 0x000fe200078e0016 */
[----:B------:R-:W-:-:S03]  /*10e70*/  SHF.R.S32.HI R22, RZ, 0x1f, R7 ;  /* 0x0000001fff167819 */ /* 0x000fc60000011407 */
[----:B------:R-:W-:Y:S01]  /*10e80*/  IMAD R11, R11, c[0x0][0x4e8], R20 ;  /* 0x00013a000b0b7a24 */ /* 0x000fe200078e0214 */
[----:B------:R-:W-:Y:S01]  /*10e90*/  IADD3 R18, P0, R6, R18, RZ ;  /* 0x0000001206127210 */ /* 0x000fe20007f1e0ff */
[----:B------:R-:W-:Y:S02]  /*10ea0*/  IMAD.IADD R25, R25, 0x1, R17 ;  /* 0x0000000119197824 */ /* 0x000fe400078e0211 */
[----:B------:R-:W-:Y:S01]  /*10eb0*/  IMAD R22, R22, c[0x0][0x430], RZ ;  /* 0x00010c0016167a24 */ /* 0x000fe200078e02ff */
[----:B------:R-:W-:Y:S01]  /*10ec0*/  SHF.R.S32.HI R6, RZ, 0x1f, R11 ;  /* 0x0000001fff067819 */ /* 0x000fe2000001140b */
[----:B------:R-:W-:Y:S01]  /*10ed0*/  IMAD.SHL.U32 R3, R3, 0x2, RZ ;  /* 0x0000000203037824 */ /* 0x000fe200078e00ff */
[----:B------:R-:W-:Y:S01]  /*10ee0*/  IADD3.X R19, R16, R19, R13, P0, !PT ;  /* 0x0000001310137210 */ /* 0x000fe200007fe40d */
[----:B------:R-:W-:-:S04]  /*10ef0*/  IMAD.WIDE.U32 R16, R7, c[0x0][0x430], R24 ;  /* 0x00010c0007107a25 */ /* 0x000fc800078e0018 */
[----:B------:R-:W-:Y:S02]  /*10f00*/  IMAD R6, R6, c[0x0][0x4c8], RZ ;  /* 0x0001320006067a24 */ /* 0x000fe400078e02ff */
[----:B------:R-:W-:-:S04]  /*10f10*/  IMAD.WIDE.U32 R18, R11, c[0x0][0x4c8], R18 ;  /* 0x000132000b127a25 */ /* 0x000fc800078e0012 */
[----:B------:R-:W-:Y:S01]  /*10f20*/  IMAD R6, R11, c[0x0][0x4cc], R6 ;  /* 0x000133000b067a24 */ /* 0x000fe200078e0206 */
[C---:B------:R-:W-:Y:S01]  /*10f30*/  LEA R25, P0, R18.reuse, c[0x0][0x4a8], 0x2 ;  /* 0x00012a0012197a11 */ /* 0x040fe200078010ff */
[C---:B------:R-:W-:Y:S01]  /*10f40*/  IMAD R13, R7.reuse, c[0x0][0x434], R22 ;  /* 0x00010d00070d7a24 */ /* 0x040fe200078e0216 */
[----:B------:R-:W-:Y:S01]  /*10f50*/  IADD3 R7, -R7, RZ, RZ ;  /* 0x000000ff07077210 */ /* 0x000fe20007ffe1ff */
[----:B------:R-:W-:Y:S02]  /*10f60*/  IMAD.IADD R11, R19, 0x1, R6 ;  /* 0x00000001130b7824 */ /* 0x000fe400078e0206 */
[----:B------:R-:W-:Y:S01]  /*10f70*/  SHFL.IDX PT, R22, R25, RZ, 0x1c1f ;  /* 0x001c1fff19167589 */ /* 0x000fe200000e0000 */
[----:B------:R-:W-:Y:S02]  /*10f80*/  IMAD.IADD R13, R17, 0x1, R13 ;  /* 0x00000001110d7824 */ /* 0x000fe400078e020d */
[----:B------:R-:W-:Y:S01]  /*10f90*/  LEA.HI.X R24, R18, c[0x0][0x4ac], R11, 0x2, P0 ;  /* 0x00012b0012187a11 */ /* 0x000fe200000f140b */
[----:B------:R-:W-:Y:S01]  /*10fa0*/  IMAD R7, R7, c[0x0][0x4e8], R20 ;  /* 0x00013a0007077a24 */ /* 0x000fe200078e0214 */
[----:B------:R-:W-:Y:S01]  /*10fb0*/  SHFL.IDX PT, R18, R25, 0x2, 0x1c1f ;  /* 0x005c1f0019127f89 */ /* 0x000fe200000e0000 */
[----:B------:R-:W-:Y:S01]  /*10fc0*/  IMAD.MOV.U32 R12, RZ, RZ, R16 ;  /* 0x000000ffff0c7224 */ /* 0x000fe200078e0010 */
[----:B------:R-:W-:-:S02]  /*10fd0*/  IADD3 R11, R15, 0x48, RZ ;  /* 0x000000480f0b7810 */ /* 0x000fc40007ffe0ff */
[----:B------:R-:W1:Y:S01]  /*10fe0*/  SHFL.IDX PT, R23, R24, RZ, 0x1c1f ;  /* 0x001c1fff18177589 */ /* 0x000e6200000e0000 */
[----:B------:R-:W-:Y:S01]  /*10ff0*/  IMAD.WIDE.U32 R26, R7, c[0x0][0x428], R12 ;  /* 0x00010a00071a7a25 */ /* 0x000fe200078e000c */
[C---:B------:R-:W-:Y:S02]  /*11000*/  IADD3 R13, R15.reuse, 0x8, RZ ;  /* 0x000000080f0d7810 */ /* 0x040fe40007ffe0ff */
[----:B------:R-:W-:Y:S01]  /*11010*/  SHFL.IDX PT, R20, R25, 0x1, 0x1c1f ;  /* 0x003c1f0019147f89 */ /* 0x000fe200000e0000 */
[----:B------:R-:W-:Y:S02]  /*11020*/  IADD3 R12, R15, 0x40, RZ ;  /* 0x000000400f0c7810 */ /* 0x000fe40007ffe0ff */
[-C--:B------:R-:W-:Y:S01]  /*11030*/  ISETP.GE.OR P3, PT, R13, R14.reuse, P1 ;  /* 0x0000000e0d00720c */ /* 0x080fe20000f66670 */
[----:B------:R-:W2:Y:S01]  /*11040*/  SHFL.IDX PT, R21, R24, 0x1, 0x1c1f ;  /* 0x003c1f0018157f89 */ /* 0x000ea200000e0000 */
[-C--:B------:R-:W-:Y:S02]  /*11050*/  ISETP.GE.OR P2, PT, R12, R14.reuse, P1 ;  /* 0x0000000e0c00720c */ /* 0x080fe40000f46670 */
[----:B------:R-:W-:Y:S01]  /*11060*/  ISETP.GE.OR P1, PT, R11, R14, P1 ;  /* 0x0000000e0b00720c */ /* 0x000fe20000f26670 */
[----:B------:R-:W3:Y:S01]  /*11070*/  SHFL.IDX PT, R19, R24, 0x2, 0x1c1f ;  /* 0x005c1f0018137f89 */ /* 0x000ee200000e0000 */
[----:B------:R-:W-:-:S02]  /*11080*/  SHF.R.S32.HI R6, RZ, 0x1f, R7 ;  /* 0x0000001fff067819 */ /* 0x000fc40000011407 */
[-C--:B------:R-:W-:Y:S01]  /*11090*/  ISETP.GE.AND P5, PT, R12, R14.reuse, PT ;  /* 0x0000000e0c00720c */ /* 0x080fe20003fa6270 */
[----:B------:R-:W-:Y:S01]  /*110a0*/  SHFL.IDX PT, R16, R25, 0x3, 0x1c1f ;  /* 0x007c1f0019107f89 */ /* 0x000fe200000e0000 */
[----:B------:R-:W-:Y:S01]  /*110b0*/  ISETP.GE.AND P6, PT, R11, R14, PT ;  /* 0x0000000e0b00720c */ /* 0x000fe20003fc6270 */
[----:B------:R-:W-:Y:S02]  /*110c0*/  IMAD R6, R6, c[0x0][0x428], RZ ;  /* 0x00010a0006067a24 */ /* 0x000fe400078e02ff */
[----:B------:R-:W4:Y:S02]  /*110d0*/  SHFL.IDX PT, R17, R24, 0x3, 0x1c1f ;  /* 0x007c1f0018117f89 */ /* 0x000f2400000e0000 */
[----:B------:R-:W-:Y:S01]  /*110e0*/  IMAD R6, R7, c[0x0][0x42c], R6 ;  /* 0x00010b0007067a24 */ /* 0x000fe200078e0206 */
[----:B------:R-:W-:Y:S01]  /*110f0*/  LEA R7, P0, R26, c[0x0][0x400], 0x2 ;  /* 0x000100001a077a11 */ /* 0x000fe200078010ff */
[----:B-1----:R1:W-:Y:S02]  /*11100*/  @!P4 ST.E [R22.64], R2 ;  /* 0x000000021600c985 */ /* 0x0023e4000c10190a */
[----:B------:R-:W-:-:S02]  /*11110*/  IMAD.IADD R6, R27, 0x1, R6 ;  /* 0x000000011b067824 */ /* 0x000fc400078e0206 */
[----:B------:R1:W1:Y:S03]  /*11120*/  SHFL.IDX PT, R24, R7, RZ, 0x1c1f ;  /* 0x001c1fff07187589 */ /* 0x00026600000e0000 */
[----:B------:R-:W-:Y:S01]  /*11130*/  LEA.HI.X R6, R26, c[0x0][0x404], R6, 0x2, P0 ;  /* 0x000101001a067a11 */ /* 0x000fe200000f1406 */
[----:B--2---:R2:W-:Y:S01]  /*11140*/  @!P3 ST.E [R20.64], R8 ;  /* 0x000000081400b985 */ /* 0x0045e2000c10190a */
[----:B------:R-:W-:-:S03]  /*11150*/  ISETP.GE.AND P0, PT, R13, R14, PT ;  /* 0x0000000e0d00720c */ /* 0x000fc60003f06270 */
[----:B---3--:R2:W-:Y:S04]  /*11160*/  @!P2 ST.E [R18.64], R9 ;  /* 0x000000091200a985 */ /* 0x0085e8000c10190a */
[----:B------:R2:W3:Y:S04]  /*11170*/  SHFL.IDX PT, R25, R6, RZ, 0x1c1f ;  /* 0x001c1fff06197589 */ /* 0x0004e800000e0000 */
[----:B----4-:R2:W-:Y:S01]  /*11180*/  @!P1 ST.E [R16.64], R10 ;  /* 0x0000000a10009985 */ /* 0x0105e2000c10190a */
[----:B------:R-:W-:-:S13]  /*11190*/  ISETP.GE.AND P1, PT, R15, R14, PT ;  /* 0x0000000e0f00720c */ /* 0x000fda0003f26270 */
[----:B------:R-:W-:Y:S05]  /*111a0*/  @P1 BRA `(.L_x_1878) ;  /* 0x0000045000001947 */ /* 0x000fea0003800000 */
[C---:B-1----:R-:W-:Y:S02]  /*111b0*/  IADD3 R11, R3.reuse, 0x8, RZ ;  /* 0x00000008030b7810 */ /* 0x042fe40007ffe0ff */
[C---:B--2---:R-:W-:Y:S02]  /*111c0*/  IADD3 R9, R3.reuse, 0x10, RZ ;  /* 0x0000001003097810 */ /* 0x044fe40007ffe0ff */
        /* <DEDUP_REMOVED lines=11> */
[--C-:B---3--:R-:W-:Y:S01]  /*11280*/  @!P4 IMAD.WIDE R12, R3, 0x4, R24.reuse ;  /* 0x00000004030cc825 */ /* 0x108fe200078e0218 */
        /* <DEDUP_REMOVED lines=55> */
.L_x_1878:
[----:B-1----:R-:W-:Y:S05]  /*11600*/  BSYNC B0 ;  /* 0x0000000000007941 */ /* 0x002fea0003800000 */
.L_x_1877:
[----:B------:R1:W4:Y:S01]  /*11610*/  SHFL.IDX PT, R13, R6, 0x1, 0x1c1f ;  /* 0x003c1f00060d7f89 */ /* 0x00032200000e0000 */
[----:B------:R-:W-:Y:S03]  /*11620*/  BSSY B0, `(.L_x_1879) ;  /* 0x0000048000007945 */ /* 0x000fe60003800000 */
[----:B------:R1:W2:Y:S01]  /*11630*/  SHFL.IDX PT, R12, R7, 0x1, 0x1c1f ;  /* 0x003c1f00070c7f89 */ /* 0x0002a200000e0000 */
[----:B------:R-:W-:Y:S05]  /*11640*/  @P0 BRA `(.L_x_1880) ;  /* 0x0000045000000947 */ /* 0x000fea0003800000 */
[C---:B------:R-:W-:Y:S02]  /*11650*/  IADD3 R11, R3.reuse, 0x8, RZ ;  /* 0x00000008030b7810 */ /* 0x040fe40007ffe0ff */
[----:B------:R-:W-:-:S02]  /*11660*/  ISETP.GE.AND P1, PT, R3, c[0x0][0x3c8], PT ;  /* 0x0000f20003007a0c */ /* 0x000fc40003f26270 */
[----:B------:R-:W-:Y:S02]  /*11670*/  ISETP.GE.AND P0, PT, R11, c[0x0][0x3c8], PT ;  /* 0x0000f2000b007a0c */ /* 0x000fe40003f06270 */
[C---:B--2---:R-:W-:Y:S02]  /*11680*/  IADD3 R10, R3.reuse, 0x10, RZ ;  /* 0x00000010030a7810 */ /* 0x044fe40007ffe0ff */
[C---:B------:R-:W-:Y:S02]  /*11690*/  IADD3 R9, R3.reuse, 0x18, RZ ;  /* 0x0000001803097810 */ /* 0x040fe40007ffe0ff */
[----:B------:R-:W-:Y:S02]  /*116a0*/  ISETP.GE.AND P4, PT, R10, c[0x0][0x3c8], PT ;  /* 0x0000f2000a007a0c */ /* 0x000fe40003f86270 */
[----:B------:R-:W-:Y:S02]  /*116b0*/  IADD3 R8, R3, 0x20, RZ ;  /* 0x0000002003087810 */ /* 0x000fe40007ffe0ff */
[----:B------:R-:W-:Y:S01]  /*116c0*/  ISETP.GE.AND P3, PT, R9, c[0x0][0x3c8], PT ;  /* 0x0000f20009007a0c */ /* 0x000fe20003f66270 */
[C---:B----4-:R-:W-:Y:S01]  /*116d0*/  @!P1 IMAD.WIDE R14, R3.reuse, 0x4, R12 ;  /* 0x00000004030e9825 */ /* 0x050fe200078e020c */
        /* <DEDUP_REMOVED lines=23> */
[----:B--2---:R-:W-:Y:S02]  /*11850*/  @!P2 LOP3.LUT R15, R8, 0xfffffffe, RZ, 0xc0, !PT ;  /* 0xfffffffe080fa812 */ /* 0x004fe400078ec0ff */
[----:B------:R-:W-:-:S03]  /*11860*/  IADD3 R20, R3, 0x50, RZ ;  /* 0x0000005003147810 */ /* 0x000fc60007ffe0ff */
[----:B------:R-:W-:-:S04]  /*11870*/  @!P2 IMAD.WIDE R14, R15, 0x4, R12 ;  /* 0x000000040f0ea825 */ /* 0x000fc800078e020c */
[--C-:B----4-:R-:W-:Y:S01]  /*11880*/  @!P3 IMAD.WIDE R16, R9, 0x4, R12.reuse ;  /* 0x000000040910b825 */ /* 0x110fe200078e020c */
        /* <DEDUP_REMOVED lines=9> */
[----:B-----5:R-:W-:Y:S02]  /*11920*/  IADD3 R18, R3, 0x58, RZ ;  /* 0x0000005803127810 */ /* 0x020fe40007ffe0ff */
        /* <DEDUP_REMOVED lines=9> */
[----:B--2---:R-:W-:Y:S02]  /*119c0*/  @!P0 LOP3.LUT R17, R18, 0xfffffffe, RZ, 0xc0, !PT ;  /* 0xfffffffe12118812 */ /* 0x004fe400078ec0ff */
[----:B----4-:R-:W-:Y:S01]  /*119d0*/  @!P1 LOP3.LUT R15, R20, 0xfffffffe, RZ, 0xc0, !PT ;  /* 0xfffffffe140f9812 */ /* 0x010fe200078ec0ff */
[----:B------:R-:W-:Y:S01]  /*119e0*/  @!P2 IMAD.WIDE R18, R21, 0x4, R12 ;  /* 0x000000041512a825 */ /* 0x000fe200078e020c */
[----:B-1----:R-:W-:-:S03]  /*119f0*/  @!P3 LOP3.LUT R11, R2, 0xfffffffe, RZ, 0xc0, !PT ;  /* 0xfffffffe020bb812 */ /* 0x002fc600078ec0ff */
[----:B------:R-:W-:Y:S01]  /*11a00*/  @!P1 IMAD.WIDE R14, R15, 0x4, R12 ;  /* 0x000000040f0e9825 */ /* 0x000fe200078e020c */
[----:B-----5:R-:W-:-:S03]  /*11a10*/  @!P4 LOP3.LUT R9, R0, 0xfffffffe, RZ, 0xc0, !PT ;  /* 0xfffffffe0009c812 */ /* 0x020fc600078ec0ff */
        /* <DEDUP_REMOVED lines=8> */
.L_x_1880:
[----:B------:R-:W-:Y:S05]  /*11aa0*/  BSYNC B0 ;  /* 0x0000000000007941 */ /* 0x000fea0003800000 */
.L_x_1879:
[----:B-1--4-:R1:W4:Y:S01]  /*11ab0*/  SHFL.IDX PT, R13, R6, 0x2, 0x1c1f ;  /* 0x005c1f00060d7f89 */ /* 0x01232200000e0000 */
[----:B------:R-:W-:Y:S03]  /*11ac0*/  BSSY B0, `(.L_x_1881) ;  /* 0x0000048000007945 */ /* 0x000fe60003800000 */
[----:B--2---:R1:W2:Y:S01]  /*11ad0*/  SHFL.IDX PT, R12, R7, 0x2, 0x1c1f ;  /* 0x005c1f00070c7f89 */ /* 0x0042a200000e0000 */
[----:B------:R-:W-:Y:S05]  /*11ae0*/  @P5 BRA `(.L_x_1882) ;  /* 0x0000045000005947 */ /* 0x000fea0003800000 */
[C---:B------:R-:W-:Y:S02]  /*11af0*/  IADD3 R10, R3.reuse, 0x8, RZ ;  /* 0x00000008030a7810 */ /* 0x040fe40007ffe0ff */
        /* <DEDUP_REMOVED lines=15> */
[--C-:B--2-4-:R-:W-:Y:S01]  /*11bf0*/  @!P4 IMAD.WIDE R18, R11, 0x4, R12.reuse ;  /* 0x000000040b12c825 */ /* 0x114fe200078e020c */
        /* <DEDUP_REMOVED lines=28> */
[----:B----4-:R-:W-:Y:S01]  /*11dc0*/  @!P3 IMAD.WIDE R20, R23, 0x4, R12 ;  /* 0x000000041714b825 */ /* 0x010fe200078e020c */
        /* <DEDUP_REMOVED lines=11> */
[----:B----4-:R-:W-:-:S03]  /*11e80*/  @!P4 LOP3.LUT R11, R2, 0xfffffffe, RZ, 0xc0, !PT ;  /* 0xfffffffe020bc812 */ /* 0x010fc600078ec0ff */
        /* <DEDUP_REMOVED lines=11> */
.L_x_1882:
[----:B------:R-:W-:Y:S05]  /*11f40*/  BSYNC B0 ;  /* 0x0000000000007941 */ /* 0x000fea0003800000 */
.L_x_1881:
[----:B--2---:R2:W1:Y:S04]  /*11f50*/  SHFL.IDX PT, R9, R6, 0x3, 0x1c1f ;  /* 0x007c1f0006097f89 */ /* 0x00446800000e0000 */
[----:B------:R2:W4:Y:S01]  /*11f60*/  SHFL.IDX PT, R8, R7, 0x3, 0x1c1f ;  /* 0x007c1f0007087f89 */ /* 0x00052200000e0000 */
[----:B------:R-:W-:Y:S05]  /*11f70*/  @P6 EXIT ;  /* 0x000000000000694d */ /* 0x000fea0003800000 */
[C---:B-12---:R-:W-:Y:S02]  /*11f80*/  IADD3 R6, R3.reuse, 0x8, RZ ;  /* 0x0000000803067810 */ /* 0x046fe40007ffe0ff */
        /* <DEDUP_REMOVED lines=12> */
[----:B----4-:R-:W-:Y:S01]  /*12050*/  @!P3 IMAD.WIDE R10, R3, 0x4, R8 ;  /* 0x00000004030ab825 */ /* 0x010fe200078e0208 */
[----:B------:R-:W-:-:S02]  /*12060*/  @!P2 LOP3.LUT R6, R6, 0xfffffffe, RZ, 0xc0, !PT ;  /* 0xfffffffe0606a812 */ /* 0x000fc400078ec0ff */
[----:B------:R-:W-:Y:S02]  /*12070*/  @!P1 LOP3.LUT R5, R5, 0xfffffffe, RZ, 0xc0, !PT ;  /* 0xfffffffe05059812 */ /* 0x000fe400078ec0ff */
[----:B------:R-:W-:Y:S01]  /*12080*/  @!P0 LOP3.LUT R4, R4, 0xfffffffe, RZ, 0xc0, !PT ;  /* 0xfffffffe04048812 */ /* 0x000fe200078ec0ff */
[--C-:B------:R-:W-:Y:S01]  /*12090*/  @!P2 IMAD.WIDE R6, R6, 0x4, R8.reuse ;  /* 0x000000040606a825 */ /* 0x100fe200078e0208 */
[----:B------:R-:W-:Y:S01]  /*120a0*/  ISETP.GE.AND P5, PT, R0, c[0x0][0x3c8], PT ;  /* 0x0000f20000007a0c */ /* 0x000fe20003fa6270 */
[----:B------:R-:W-:Y:S01]  /*120b0*/  @!P3 ST.E.64 [R10.64], R142 ;  /* 0x0000008e0a00b985 */ /* 0x000fe2000c101b0a */
[----:B------:R-:W-:Y:S01]  /*120c0*/  IADD3 R18, R3, 0x30, RZ ;  /* 0x0000003003127810 */ /* 0x000fe20007ffe0ff */
[--C-:B------:R-:W-:Y:S01]  /*120d0*/  @!P1 IMAD.WIDE R12, R5, 0x4, R8.reuse ;  /* 0x00000004050c9825 */ /* 0x100fe200078e0208 */
[C---:B------:R-:W-:Y:S01]  /*120e0*/  IADD3 R17, R3.reuse, 0x38, RZ ;  /* 0x0000003803117810 */ /* 0x040fe20007ffe0ff */
[----:B------:R1:W-:Y:S01]  /*120f0*/  @!P2 ST.E.64 [R6.64], R138 ;  /* 0x0000008a0600a985 */ /* 0x0003e2000c101b0a */
[C---:B------:R-:W-:Y:S01]  /*12100*/  IADD3 R16, R3.reuse, 0x40, RZ ;  /* 0x0000004003107810 */ /* 0x040fe20007ffe0ff */
[----:B------:R-:W-:Y:S01]  /*12110*/  @!P0 IMAD.WIDE R4, R4, 0x4, R8 ;  /* 0x0000000404048825 */ /* 0x000fe200078e0208 */
[C---:B------:R-:W-:Y:S01]  /*12120*/  IADD3 R15, R3.reuse, 0x48, RZ ;  /* 0x00000048030f7810 */ /* 0x040fe20007ffe0ff */
[----:B------:R-:W-:Y:S01]  /*12130*/  @!P1 ST.E.64 [R12.64], R110 ;  /* 0x0000006e0c009985 */ /* 0x000fe2000c101b0a */
        /* <DEDUP_REMOVED lines=11> */
[----:B------:R-:W-:Y:S02]  /*121f0*/  @!P2 LEA.HI R16, R16, R16, RZ, 0x1 ;  /* 0x000000101010a211 */ /* 0x000fe400078f08ff */
[----:B------:R-:W-:Y:S02]  /*12200*/  @!P1 LEA.HI R15, R15, R15, RZ, 0x1 ;  /* 0x0000000f0f0f9211 */ /* 0x000fe400078f08ff */
[----:B-1----:R-:W-:-:S02]  /*12210*/  @!P5 LOP3.LUT R7, R0, 0xfffffffe, RZ, 0xc0, !PT ;  /* 0xfffffffe0007d812 */ /* 0x002fc400078ec0ff */
[----:B------:R-:W-:Y:S02]  /*12220*/  @!P0 LEA.HI R14, R14, R14, RZ, 0x1 ;  /* 0x0000000e0e0e8211 */ /* 0x000fe400078f08ff */
[----:B------:R-:W-:Y:S01]  /*12230*/  @!P4 LOP3.LUT R11, R18, 0xfffffffe, RZ, 0xc0, !PT ;  /* 0xfffffffe120bc812 */ /* 0x000fe200078ec0ff */
[--C-:B------:R-:W-:Y:S01]  /*12240*/  @!P5 IMAD.WIDE R6, R7, 0x4, R8.reuse ;  /* 0x000000040706d825 */ /* 0x100fe200078e0208 */
[----:B------:R-:W-:Y:S02]  /*12250*/  @!P3 LOP3.LUT R17, R17, 0xfffffffe, RZ, 0xc0, !PT ;  /* 0xfffffffe1111b812 */ /* 0x000fe400078ec0ff */
[----:B--2---:R-:W-:Y:S02]  /*12260*/  @!P6 LOP3.LUT R5, R2, 0xfffffffe, RZ, 0xc0, !PT ;  /* 0xfffffffe0205e812 */ /* 0x004fe400078ec0ff */
[----:B------:R-:W-:Y:S02]  /*12270*/  @!P2 LOP3.LUT R13, R16, 0xfffffffe, RZ, 0xc0, !PT ;  /* 0xfffffffe100da812 */ /* 0x000fe400078ec0ff */
[----:B------:R-:W-:Y:S01]  /*12280*/  @!P1 LOP3.LUT R15, R15, 0xfffffffe, RZ, 0xc0, !PT ;  /* 0xfffffffe0f0f9812 */ /* 0x000fe200078ec0ff */
[----:B------:R-:W-:Y:S01]  /*12290*/  @!P6 IMAD.WIDE R4, R5, 0x4, R8 ;  /* 0x000000040504e825 */ /* 0x000fe200078e0208 */
[----:B------:R-:W-:-:S03]  /*122a0*/  IADD3 R3, R3, 0x58, RZ ;  /* 0x0000005803037810 */ /* 0x000fc60007ffe0ff */
[--C-:B------:R-:W-:Y:S01]  /*122b0*/  @!P2 IMAD.WIDE R12, R13, 0x4, R8.reuse ;  /* 0x000000040d0ca825 */ /* 0x100fe200078e0208 */
[----:B------:R1:W-:Y:S04]  /*122c0*/  @!P6 ST.E.64 [R4.64], R126 ;  /* 0x0000007e0400e985 */ /* 0x0003e8000c101b0a */
[----:B------:R2:W-:Y:S01]  /*122d0*/  @!P5 ST.E.64 [R6.64], R134 ;  /* 0x000000860600d985 */ /* 0x0005e2000c101b0a */
[----:B-1----:R-:W-:Y:S01]  /*122e0*/  @!P0 LOP3.LUT R5, R14, 0xfffffffe, RZ, 0xc0, !PT ;  /* 0xfffffffe0e058812 */ /* 0x002fe200078ec0ff */
[----:B------:R-:W-:-:S04]  /*122f0*/  @!P1 IMAD.WIDE R14, R15, 0x4, R8 ;  /* 0x000000040f0e9825 */ /* 0x000fc800078e0208 */
[----:B--2---:R-:W-:-:S04]  /*12300*/  @!P4 IMAD.WIDE R6, R11, 0x4, R8 ;  /* 0x000000040b06c825 */ /* 0x004fc800078e0208 */
[--C-:B------:R-:W-:Y:S01]  /*12310*/  @!P3 IMAD.WIDE R10, R17, 0x4, R8.reuse ;  /* 0x00000004110ab825 */ /* 0x100fe200078e0208 */
[----:B------:R1:W-:Y:S03]  /*12320*/  @!P4 ST.E.64 [R6.64], R58 ;  /* 0x0000003a0600c985 */ /* 0x0003e6000c101b0a */
[----:B------:R-:W-:Y:S01]  /*12330*/  @!P0 IMAD.WIDE R4, R5, 0x4, R8 ;  /* 0x0000000405048825 */ /* 0x000fe200078e0208 */
[----:B------:R1:W-:Y:S04]  /*12340*/  @!P3 ST.E.64 [R10.64], R62 ;  /* 0x0000003e0a00b985 */ /* 0x0003e8000c101b0a */
[----:B------:R1:W-:Y:S04]  /*12350*/  @!P2 ST.E.64 [R12.64], R74 ;  /* 0x0000004a0c00a985 */ /* 0x0003e8000c101b0a */
        /* <DEDUP_REMOVED lines=9> */
.L_x_1876:
        /* <DEDUP_REMOVED lines=50> */
.L_x_1883:
        /* <DEDUP_REMOVED lines=15> */
.L_x_2894:


//--------------------- .text._ZN7cutlass13device_kernelIN5flash19enable_sm80_to_sm89INS1_16FlashAttnFwdSm80INS1_25CollectiveMainloopFwdSm80ILi4ELi1ELb0EN4cute5tupleIJNS5_1CILi128EEENS7_ILi48EEENS7_ILi96EEEEEELi96ENS_10bfloat16_tEfNS_4arch4Sm80ELb0ELb1ELb0ELb1ELb0ELb0ELb1ELb1EEENS1_21CollectiveEpilogueFwdINS6_IJS8_SA_S9_EEENS6_IJNS7_ILi1EEESI_SI_EEESC_SE_Li128ELb1ELb1ELb1ELb0EEENS1_36VarlenDynamicPersistentTileSchedulerILi128ELi48ELi128ELi128ELb1ELb1ELb0ELb1ELb0ELb1EEEEEEEEEvNT_6ParamsE --------------------------
	.section	.text._ZN7cutlass13device_kernelIN5flash19enable_sm80_to_sm89INS1_16FlashAttnFwdSm80INS1_25CollectiveMainloopFwdSm80ILi4ELi1ELb0EN4cute5tupleIJNS5_1CILi128EEENS7_ILi48EEENS7_ILi96EEEEEELi96ENS_10bfloat16_tEfNS_4arch4Sm80ELb0ELb1ELb0ELb1ELb0ELb0ELb1ELb1EEENS1_21CollectiveEpilogueFwdINS6_IJS8_SA_S9_EEENS6_IJNS7_ILi1EEESI_SI_EEESC_SE_Li128ELb1ELb1ELb1ELb0EEENS1_36VarlenDynamicPersistentTileSchedulerILi128ELi48ELi128ELi128ELb1ELb1ELb0ELb1ELb0ELb1EEEEEEEEEvNT_6ParamsE,"ax",@progbits
	.sectioninfo	@"SHI_REGISTERS=255"
	.align	128
.text._ZN7cutlass13device_kernelIN5flash19enable_sm80_to_sm89INS1_16FlashAttnFwdSm80INS1_25CollectiveMainloopFwdSm80ILi4ELi1ELb0EN4cute5tupleIJNS5_1CILi128EEENS7_ILi48EEENS7_ILi96EEEEEELi96ENS_10bfloat16_tEfNS_4arch4Sm80ELb0ELb1ELb0ELb1ELb0ELb0ELb1ELb1EEENS1_21CollectiveEpilogueFwdINS6_IJS8_SA_S9_EEENS6_IJNS7_ILi1EEESI_SI_EEESC_SE_Li128ELb1ELb1ELb1ELb0EEENS1_36VarlenDynamicPersistentTileSchedulerILi128ELi48ELi128ELi128ELb1ELb1ELb0ELb1ELb0ELb1EEEEEEEEEvNT_6ParamsE:
        .type           _ZN7cutlass13device_kernelIN5flash19enable_sm80_to_sm89INS1_16FlashAttnFwdSm80INS1_25CollectiveMainloopFwdSm80ILi4ELi1ELb0EN4cute5tupleIJNS5_1CILi128EEENS7_ILi48EEENS7_ILi96EEEEEELi96ENS_10bfloat16_tEfNS_4arch4Sm80ELb0ELb1ELb0ELb1ELb0ELb0ELb1ELb1EEENS1_21CollectiveEpilogueFwdINS6_IJS8_SA_S9_EEENS6_IJNS7_ILi1EEESI_SI_EEESC_SE_Li128ELb1ELb1ELb1ELb0EEENS1_36VarlenDynamicPersistentTileSchedulerILi128ELi48ELi128ELi128ELb1ELb1ELb0ELb1ELb0ELb1EEEEEEEEEvNT_6ParamsE,@function
        .size           _ZN7cutlass13device_kernelIN5flash19enable_sm80_to_sm89INS1_16FlashAttnFwdSm80INS1_25CollectiveMainloopFwdSm80ILi4ELi1ELb0EN4cute5tupleIJNS5_1CILi128EEENS7_ILi48EEENS7_ILi96EEEEEELi96ENS_10bfloat16_tEfNS_4arch4Sm80ELb0ELb1ELb0ELb1ELb0ELb0ELb1ELb1EEENS1_21CollectiveEpilogueFwdINS6_IJS8_SA_S9_EEENS6_IJNS7_ILi1EEESI_SI_EEESC_SE_Li128ELb1ELb1ELb1ELb0EEENS1_36VarlenDynamicPersistentTileSchedulerILi128ELi48ELi128ELi128ELb1ELb1ELb0ELb1ELb0ELb1EEEEEEEEEvNT_6ParamsE,(.L_x_2895 - _ZN7cutlass13device_kernelIN5flash19enable_sm80_to_sm89INS1_16FlashAttnFwdSm80INS1_25CollectiveMainloopFwdSm80ILi4ELi1ELb0EN4cute5tupleIJNS5_1CILi128EEENS7_ILi48EEENS7_ILi96EEEEEELi96ENS_10bfloat16_tEfNS_4arch4Sm80ELb0ELb1ELb0ELb1ELb0ELb0ELb1ELb1EEENS1_21CollectiveEpilogueFwdINS6_IJS8_SA_S9_EEENS6_IJNS7_ILi1EEESI_SI_EEESC_SE_Li128ELb1ELb1ELb1ELb0EEENS1_36VarlenDynamicPersistentTileSchedulerILi128ELi48ELi128ELi128ELb1ELb1ELb0ELb1ELb0ELb1EEEEEEEEEvNT_6ParamsE)
        .other          _ZN7cutlass13device_kernelIN5flash19enable_sm80_to_sm89INS1_16FlashAttnFwdSm80INS1_25CollectiveMainloopFwdSm80ILi4ELi1ELb0EN4cute5tupleIJNS5_1CILi128EEENS7_ILi48EEENS7_ILi96EEEEEELi96ENS_10bfloat16_tEfNS_4arch4Sm80ELb0ELb1ELb0ELb1ELb0ELb0ELb1ELb1EEENS1_21CollectiveEpilogueFwdINS6_IJS8_SA_S9_EEENS6_IJNS7_ILi1EEESI_SI_EEESC_SE_Li128ELb1ELb1ELb1ELb0EEENS1_36VarlenDynamicPersistentTileSchedulerILi128ELi48ELi128ELi128ELb1ELb1ELb0ELb1ELb0ELb1EEEEEEEEEvNT_6ParamsE,@"STO_CUDA_ENTRY STV_DEFAULT"
_ZN7cutlass13device_kernelIN5flash19enable_sm80_to_sm89INS1_16FlashAttnFwdSm80INS1_25CollectiveMainloopFwdSm80ILi4ELi1ELb0EN4cute5tupleIJNS5_1CILi128EEENS7_ILi48EEENS7_ILi96EEEEEELi96ENS_10bfloat16_tEfNS_4arch4Sm80ELb0ELb1ELb0ELb1ELb0ELb0ELb1ELb1EEENS1_21CollectiveEpilogueFwdINS6_IJS8_SA_S9_EEENS6_IJNS7_ILi1EEESI_SI_EEESC_SE_Li128ELb1ELb1ELb1ELb0EEENS1_36VarlenDynamicPersistentTileSchedulerILi128ELi48ELi128ELi128ELb1ELb1ELb0ELb1ELb0ELb1EEEEEEEEEvNT_6ParamsE:
        /* <DEDUP_REMOVED lines=54> */
.L_x_1889:
        /* <DEDUP_REMOVED lines=16> */
.L_x_2069:
        /* <DEDUP_REMOVED lines=16> */
.L_x_2070:
[----:B--2---:R-:W-:-:S05]  /*0560*/  IMAD R0, R0, c[0x0][0x538], RZ ;  /* 0x00014e0000007a24 */ /* 0x004fca00078e02ff */
[----:B------:R-:W-:-:S04]  /*0570*/  IADD3 R6, R0, R6, RZ ;  /* 0x0000000600067210 */ /* 0x000fc80007ffe0ff */
[----:B------:R-:W-:-:S13]  /*0580*/  ISETP.GT.AND P0, PT, R6, UR4, PT ;  /* 0x0000000406007c0c */ /* 0x000fda000bf04270 */
[----:B-1----:R-:W-:Y:S05]  /*0590*/  @!P0 BRA `(.L_x_1889) ;  /* 0xfffffdc000008947 */ /* 0x002fea000383ffff */
.L_x_1885:
[----:B------:R-:W-:-:S05]  /*05a0*/  IADD3 R11, -R0, R6, RZ ;  /* 0x00000006000b7210 */ /* 0x000fca0007ffe1ff */
[----:B------:R-:W-:-:S05]  /*05b0*/  IMAD R0, R4, c[0x0][0x538], R11 ;  /* 0x00014e0004007a24 */ /* 0x000fca00078e020b */
[----:B------:R-:W-:Y:S01]  /*05c0*/  ISETP.GT.AND P0, PT, R0, UR4, PT ;  /* 0x0000000400007c0c */ /* 0x000fe2000bf04270 */
[----:B------:R-:W-:-:S12]  /*05d0*/  BRA.DIV ~URZ, `(.L_x_1890) ;  /* 0x000169127f007947 */ /* 0x000fd8000b800000 */
[----:B------:R-:W-:-:S04]  /*05e0*/  VOTE.ANY R10, PT, !P0 ;  /* 0x00000000000a7806 */ /* 0x000fc800040e0100 */
.L_x_2071:
[----:B------:R-:W1:Y:S02]  /*05f0*/  POPC R6, R10 ;  /* 0x0000000a00067309 */ /* 0x000e640000000000 */
[----:B-1----:R-:W-:-:S05]  /*0600*/  IADD3 R0, R6, R7, RZ ;  /* 0x0000000706007210 */ /* 0x002fca0007ffe0ff */
[----:B------:R1:W-:Y:S01]  /*0610*/  STL [R1+0x24], R0 ;  /* 0x0000240001007387 */ /* 0x0003e20000100800 */
[----:B------:R-:W-:Y:S05]  /*0620*/  BRA.DIV ~URZ, `(.L_x_1891) ;  /* 0x000169127f007947 */ /* 0x000fea000b800000 */
[----:B------:R2:W3:Y:S01]  /*0630*/  SHFL.IDX PT, R12, R9, R6, 0x1f ;  /* 0x00001f06090c7589 */ /* 0x0004e200000e0000 */
[----:B------:R-:W-:-:S03]  /*0640*/  MOV R7, RZ ;  /* 0x000000ff00077202 */ /* 0x000fc60000000f00 */
[----:B------:R2:W4:Y:S04]  /*0650*/  SHFL.IDX PT, R9, R8, R6, 0x1f ;  /* 0x00001f0608097589 */ /* 0x00052800000e0000 */
.L_x_2072:
[----:B------:R-:W-:Y:S01]  /*0660*/  ISETP.NE.AND P0, PT, R10, RZ, PT ;  /* 0x000000ff0a00720c */ /* 0x000fe20003f05270 */
[----:B------:R-:W-:-:S12]  /*0670*/  BSSY B0, `(.L_x_1892) ;  /* 0x0000005000007945 */ /* 0x000fd80003800000 */
[----:B------:R-:W-:Y:S05]  /*0680*/  @!P0 BRA `(.L_x_1893) ;  /* 0x0000003000008947 */ /* 0x000fea0003800000 */
[----:B------:R-:W-:Y:S01]  /*0690*/  IADD3 R3, R6, -0x1, RZ ;  /* 0xffffffff06037810 */ /* 0x000fe20007ffe0ff */
[----:B------:R-:W-:Y:S05]  /*06a0*/  BRA.DIV ~URZ, `(.L_x_1894) ;  /* 0x000169727f007947 */ /* 0x000fea000b800000 */
[----:B------:R1:W2:Y:S02]  /*06b0*/  SHFL.IDX PT, R7, R4, R3, 0x1f ;  /* 0x00001f0304077589 */ /* 0x0002a400000e0000 */
.L_x_1893:
[----:B------:R-:W-:Y:S05]  /*06c0*/  BSYNC B0 ;  /* 0x0000000000007941 */ /* 0x000fea0003800000 */
.L_x_1892:
        /* <DEDUP_REMOVED lines=69> */
.L_x_1896:
        /* <DEDUP_REMOVED lines=70> */
.L_x_1897:
[----:B------:R-:W-:Y:S05]  /*0f80*/  BSYNC B0 ;  /* 0x0000000000007941 */ /* 0x000fea0003800000 */
.L_x_1895:
[----:B------:R-:W-:-:S04]  /*0f90*/  LOP3.LUT R0, RZ, R0, RZ, 0x33, !PT ;  /* 0x00000000ff007212 */ /* 0x000fc800078e33ff */
[----:B------:R-:W-:-:S05]  /*0fa0*/  IADD3 R0, R0, R12, RZ ;  /* 0x0000000c00007210 */ /* 0x000fca0007ffe0ff */
[----:B------:R2:W-:Y:S01]  /*0fb0*/  STL [R1+0x1c], R0 ;  /* 0x00001c0001007387 */ /* 0x0005e20000100800 */
[----:B------:R-:W-:Y:S05]  /*0fc0*/  BRA `(.L_x_1898) ;  /* 0x0000006000007947 */ /* 0x000fea0003800000 */
.L_x_1886:
[----:B------:R-:W-:Y:S01]  /*0fd0*/  MOV R0, UR4 ;  /* 0x0000000400007c02 */ /* 0x000fe20008000f00 */
[----:B------:R-:W-:Y:S04]  /*0fe0*/  STL [R1+0x1c], RZ ;  /* 0x00001cff01007387 */ /* 0x000fe80000100800 */
[----:B------:R-:W-:Y:S04]  /*0ff0*/  STL [R1+0x20], RZ ;  /* 0x000020ff01007387 */ /* 0x000fe80000100800 */
[----:B------:R1:W-:Y:S02]  /*1000*/  STL [R1+0x18], R0 ;  /* 0x0000180001007387 */ /* 0x0003e40000100800 */
[----:B-1----:R-:W-:-:S05]  /*1010*/  MOV R0, c[0x0][0x53c] ;  /* 0x00014f0000007a02 */ /* 0x002fca0000000f00 */
[----:B------:R1:W-:Y:S02]  /*1020*/  STL [R1+0x24], R0 ;  /* 0x0000240001007387 */ /* 0x0003e40000100800 */
.L_x_1898:
        /* <DEDUP_REMOVED lines=8> */
.L_x_1884:
        /* <DEDUP_REMOVED lines=49> */
[----:B------:R-:W-:Y:S01]  /*13c0*/  IMAD.U32 R5, R0, 0x20, R5 ;  /* 0x0000002000057824 */ /* 0x000fe200078e0005 */
[----:B------:R-:W-:Y:S01]  /*13d0*/  LOP3.LUT R2, R2, 0xfffffff8, RZ, 0xc0, !PT ;  /* 0xfffffff802027812 */ /* 0x000fe200078ec0ff */
[C---:B------:R-:W-:Y:S01]  /*13e0*/  IMAD.IADD R4, R8.reuse, 0x1, -R3 ;  /* 0x0000000108047824 */ /* 0x040fe200078e0a03 */
[----:B------:R-:W-:Y:S01]  /*13f0*/  SHF.R.S32.HI R3, RZ, 0x2, R11 ;  /* 0x00000002ff037819 */ /* 0x000fe2000001140b */
[----:B------:R-:W-:Y:S01]  /*1400*/  IMAD.SHL.U32 R8, R8, 0x200, RZ ;  /* 0x0000020008087824 */ /* 0x000fe200078e00ff */
[----:B------:R-:W-:Y:S01]  /*1410*/  LEA.HI R0, R18, R18, RZ, 0x1 ;  /* 0x0000001212007211 */ /* 0x000fe200078f08ff */
[----:B------:R1:W-:Y:S01]  /*1420*/  STL [R1+0x58], R5 ;  /* 0x0000580501007387 */ /* 0x0003e20000100800 */
[----:B------:R-:W-:Y:S01]  /*1430*/  IADD3 R20, R22, 0x20, RZ ;  /* 0x0000002016147810 */ /* 0x000fe20007ffe0ff */
[----:B------:R-:W-:Y:S01]  /*1440*/  IMAD R19, R4, 0x10, R3 ;  /* 0x0000001004137824 */ /* 0x000fe200078e0203 */
[----:B------:R-:W-:-:S02]  /*1450*/  SHF.R.S32.HI R3, RZ, 0x1, R7 ;  /* 0x00000001ff037819 */ /* 0x000fc40000011407 */
[--C-:B------:R-:W-:Y:S02]  /*1460*/  SHF.R.S32.HI R7, RZ, 0x1, R10.reuse ;  /* 0x00000001ff077819 */ /* 0x100fe4000001140a */
[----:B------:R-:W-:Y:S01]  /*1470*/  SHF.R.S32.HI R10, RZ, 0x1f, R10 ;  /* 0x0000001fff0a7819 */ /* 0x000fe2000001140a */
[----:B------:R-:W-:Y:S01]  /*1480*/  STL [R1+0x60], R19 ;  /* 0x0000601301007387 */ /* 0x000fe20000100800 */
[----:B------:R-:W-:Y:S02]  /*1490*/  LOP3.LUT P2, RZ, R3, 0x2, RZ, 0xc0, !PT ;  /* 0x0000000203ff7812 */ /* 0x000fe4000784c0ff */
[----:B------:R-:W-:Y:S01]  /*14a0*/  SHF.R.S32.HI R23, RZ, 0x1f, R22 ;  /* 0x0000001fff177819 */ /* 0x000fe20000011416 */
[----:B-1----:R-:W-:Y:S01]  /*14b0*/  IMAD.IADD R5, R14, 0x1, -R2 ;  /* 0x000000010e057824 */ /* 0x002fe200078e0a02 */
[C---:B------:R-:W-:Y:S01]  /*14c0*/  LOP3.LUT R2, R0.reuse, 0x1ffffffe, RZ, 0xc0, !PT ;  /* 0x1ffffffe00027812 */ /* 0x040fe200078ec0ff */
[----:B------:R-:W-:-:S03]  /*14d0*/  IMAD.SHL.U32 R0, R0, 0x20, RZ ;  /* 0x0000002000007824 */ /* 0x000fc600078e00ff */
[----:B------:R-:W-:Y:S01]  /*14e0*/  LEA.HI R6, R5, R5, RZ, 0x1 ;  /* 0x0000000505067211 */ /* 0x000fe200078f08ff */
[----:B------:R-:W-:Y:S01]  /*14f0*/  IMAD.IADD R4, R18, 0x1, -R2 ;  /* 0x0000000112047824 */ /* 0x000fe200078e0a02 */
[----:B------:R-:W-:Y:S01]  /*1500*/  LOP3.LUT R0, R0, 0xffffffc0, RZ, 0xc0, !PT ;  /* 0xffffffc000007812 */ /* 0x000fe200078ec0ff */
[----:B------:R-:W-:Y:S01]  /*1510*/  IMAD.SHL.U32 R2, R3, 0x40, RZ ;  /* 0x0000004003027824 */ /* 0x000fe200078e00ff */
[----:B------:R-:W-:Y:S02]  /*1520*/  LOP3.LUT R9, R6, 0x3fffffe, RZ, 0xc0, !PT ;  /* 0x03fffffe06097812 */ /* 0x000fe400078ec0ff */
[----:B------:R-:W-:Y:S01]  /*1530*/  LEA.HI R3, R10, R7, RZ, 0x2 ;  /* 0x000000070a037211 */ /* 0x000fe200078f10ff */
[----:B------:R-:W-:Y:S01]  /*1540*/  IMAD R14, R4, 0x8, R0 ;  /* 0x00000008040e7824 */ /* 0x000fe200078e0200 */
[----:B------:R-:W-:Y:S01]  /*1550*/  LOP3.LUT R0, R2, 0xc0, RZ, 0xc0, !PT ;  /* 0x000000c002007812 */ /* 0x000fe200078ec0ff */
[----:B------:R-:W-:Y:S01]  /*1560*/  IMAD.IADD R9, R5, 0x1, -R9 ;  /* 0x0000000105097824 */ /* 0x000fe200078e0a09 */
[----:B------:R-:W-:Y:S01]  /*1570*/  LOP3.LUT R2, R3, 0xfffffffc, RZ, 0xc0, !PT ;  /* 0xfffffffc03027812 */ /* 0x000fe200078ec0ff */
[----:B------:R-:W-:Y:S01]  /*1580*/  IMAD R3, R18, 0x2, R8 ;  /* 0x0000000212037824 */ /* 0x000fe200078e0208 */
[----:B------:R-:W-:-:S02]  /*1590*/  LOP3.LUT R5, R0, 0x8, R17, 0xf8, !PT ;  /* 0x0000000800057812 */ /* 0x000fc400078ef811 */
[----:B------:R-:W-:Y:S01]  /*15a0*/  SHF.R.U32.HI R4, RZ, 0x3, R0 ;  /* 0x00000003ff047819 */ /* 0x000fe20000011600 */
[----:B------:R-:W-:Y:S01]  /*15b0*/  IMAD.IADD R2, R7, 0x1, -R2 ;  /* 0x0000000107027824 */ /* 0x000fe200078e0a02 */
[----:B------:R-:W-:Y:S01]  /*15c0*/  SHF.R.S32.HI R0, RZ, 0x1, R6 ;  /* 0x00000001ff007819 */ /* 0x000fe20000011406 */
[----:B------:R-:W-:Y:S01]  /*15d0*/  IMAD R6, R9, 0x20, R3 ;  /* 0x0000002009067824 */ /* 0x000fe200078e0203 */
[----:B------:R-:W-:Y:S01]  /*15e0*/  LOP3.LUT R10, R5, R4, RZ, 0x3c, !PT ;  /* 0x00000004050a7212 */ /* 0x000fe200078e3cff */
[----:B------:R-:W-:Y:S01]  /*15f0*/  IMAD.SHL.U32 R5, R16, 0x20, RZ ;  /* 0x0000002010057824 */ /* 0x000fe200078e00ff */
[----:B------:R-:W-:Y:S01]  /*1600*/  LOP3.LUT P3, RZ, R2, 0x2, RZ, 0xc0, !PT ;  /* 0x0000000202ff7812 */ /* 0x000fe2000786c0ff */
[C---:B------:R-:W-:Y:S01]  /*1610*/  IMAD.SHL.U32 R3, R0.reuse, 0x40, RZ ;  /* 0x0000004000037824 */ /* 0x040fe200078e00ff */
[----:B------:R-:W-:Y:S01]  /*1620*/  LOP3.LUT P0, RZ, R0, 0x2, RZ, 0xc0, !PT ;  /* 0x0000000200ff7812 */ /* 0x000fe2000780c0ff */
[----:B------:R-:W-:Y:S01]  /*1630*/  IMAD.SHL.U32 R2, R2, 0x40, RZ ;  /* 0x0000004002027824 */ /* 0x000fe200078e00ff */
[----:B------:R-:W-:Y:S01]  /*1640*/  LOP3.LUT R4, R0, 0x1, RZ, 0xc0, !PT ;  /* 0x0000000100047812 */ /* 0x000fe200078ec0ff */
[C---:B------:R-:W-:Y:S01]  /*1650*/  IMAD.SHL.U32 R7, R12.reuse, 0x8, RZ ;  /* 0x000000080c077824 */ /* 0x040fe200078e00ff */
        /* <DEDUP_REMOVED lines=11> */
[----:B------:R-:W-:Y:S01]  /*1710*/  IMAD R2, R13, 0x20, R4 ;  /* 0x000000200d027824 */ /* 0x000fe200078e0204 */
[----:B------:R-:W-:Y:S01]  /*1720*/  LOP3.LUT R4, R11, 0x7ffffffc, RZ, 0xc0, !PT ;  /* 0x7ffffffc0b047812 */ /* 0x000fe200078ec0ff */
[----:B------:R-:W-:Y:S01]  /*1730*/  IMAD R7, R13, 0x20, R0 ;  /* 0x000000200d077824 */ /* 0x000fe200078e0200 */
[----:B------:R-:W-:Y:S01]  /*1740*/  LOP3.LUT R3, R6, R5, RZ, 0x3c, !PT ;  /* 0x0000000506037212 */ /* 0x000fe200078e3cff */
[----:B------:R-:W-:Y:S01]  /*1750*/  IMAD.MOV.U32 R6, RZ, RZ, 0x20 ;  /* 0x00000020ff067424 */ /* 0x000fe200078e00ff */
[C---:B------:R-:W-:Y:S01]  /*1760*/  IADD3 R5, R18.reuse, 0x80, RZ ;  /* 0x0000008012057810 */ /* 0x040fe20007ffe0ff */
[----:B------:R-:W-:Y:S01]  /*1770*/  IMAD.IADD R4, R21, 0x1, -R4 ;  /* 0x0000000115047824 */ /* 0x000fe200078e0a04 */
[----:B------:R-:W-:Y:S01]  /*1780*/  IADD3 R17, R18, 0x70, RZ ;  /* 0x0000007012117810 */ /* 0x000fe20007ffe0ff */
[----:B------:R-:W-:Y:S01]  /*1790*/  STL [R1+0x40], R18 ;  /* 0x0000401201007387 */ /* 0x000fe20000100800 */
[----:B------:R-:W-:Y:S01]  /*17a0*/  @P1 IADD3 R17, R5, 0x10, RZ ;  /* 0x0000001005111810 */ /* 0x000fe20007ffe0ff */
[----:B------:R-:W-:Y:S01]  /*17b0*/  IMAD.SHL.U32 R235, R4, 0x2, RZ ;  /* 0x0000000204eb7824 */ /* 0x000fe200078e00ff */
[----:B------:R-:W-:Y:S01]  /*17c0*/  IADD3 R5, R22, 0x40, RZ ;  /* 0x0000004016057810 */ /* 0x000fe20007ffe0ff */
[----:B------:R-:W-:-:S02]  /*17d0*/  IMAD.IADD R2, R3, 0x1, R2 ;  /* 0x0000000103027824 */ /* 0x000fc400078e0202 */
[----:B------:R-:W-:Y:S01]  /*17e0*/  IMAD.U32 R0, R9, 0x20, R10 ;  /* 0x0000002009007824 */ /* 0x000fe200078e000a */
[----:B------:R-:W-:Y:S01]  /*17f0*/  STL [R1+0x44], R17 ;  /* 0x0000441101007387 */ /* 0x000fe20000100800 */
[----:B------:R-:W-:Y:S01]  /*1800*/  IMAD.IADD R3, R3, 0x1, R7 ;  /* 0x0000000103037824 */ /* 0x000fe200078e0207 */
[----:B------:R-:W-:Y:S02]  /*1810*/  SHF.R.S32.HI R7, RZ, 0x1f, R20 ;  /* 0x0000001fff077819 */ /* 0x000fe40000011414 */
[----:B------:R-:W-:Y:S01]  /*1820*/  STL [R1+0x30], R20 ;  /* 0x0000301401007387 */ /* 0x000fe20000100800 */
[----:B------:R-:W-:Y:S02]  /*1830*/  SHF.R.S32.HI R4, RZ, 0x1f, R5 ;  /* 0x0000001fff047819 */ /* 0x000fe40000011405 */
[C---:B------:R-:W-:Y:S01]  /*1840*/  IADD3 R10, R235.reuse, 0x40, RZ ;  /* 0x00000040eb0a7810 */ /* 0x040fe20007ffe0ff */
[----:B------:R1:W-:Y:S01]  /*1850*/  STL [R1+0x34], R5 ;  /* 0x0000340501007387 */ /* 0x0003e20000100800 */
[----:B------:R-:W-:-:S02]  /*1860*/  IADD3 R8, R235, 0x50, RZ ;  /* 0x00000050eb087810 */ /* 0x000fc40007ffe0ff */
[----:B------:R-:W-:Y:S01]  /*1870*/  LEA R180, R0, 0x3c80, 0x1 ;  /* 0x00003c8000b47811 */ /* 0x000fe200078e08ff */
[----:B------:R-:W-:Y:S01]  /*1880*/  STL.64 [R1+0x28], R22 ;  /* 0x0000281601007387 */ /* 0x000fe20000100a00 */
[----:B------:R-:W-:Y:S02]  /*1890*/  SHF.R.S32.HI R0, RZ, 0x1f, R10 ;  /* 0x0000001fff007819 */ /* 0x000fe4000001140a */
[----:B------:R-:W-:Y:S01]  /*18a0*/  SHF.R.S32.HI R0, RZ, 0x1f, R8 ;  /* 0x0000001fff007819 */ /* 0x000fe20000011408 */
[----:B------:R2:W-:Y:S01]  /*18b0*/  STL [R1+0x54], R7 ;  /* 0x0000540701007387 */ /* 0x0005e20000100800 */
[C---:B------:R-:W-:Y:S02]  /*18c0*/  IADD3 R16, R235.reuse, 0x10, RZ ;  /* 0x00000010eb107810 */ /* 0x040fe40007ffe0ff */
[C---:B------:R-:W-:Y:S01]  /*18d0*/  IADD3 R13, R235.reuse, 0x28, RZ ;  /* 0x00000028eb0d7810 */ /* 0x040fe20007ffe0ff */
[----:B------:R3:W-:Y:S01]  /*18e0*/  STL [R1+0x50], R4 ;  /* 0x0000500401007387 */ /* 0x0007e20000100800 */
[----:B------:R-:W-:-:S02]  /*18f0*/  IADD3 R11, R235, 0x38, RZ ;  /* 0x00000038eb0b7810 */ /* 0x000fc40007ffe0ff */
[----:B------:R-:W-:Y:S02]  /*1900*/  IADD3 R185, R180, 0x20, RZ ;  /* 0x00000020b4b97810 */ /* 0x000fe40007ffe0ff */
[----:B------:R-:W-:Y:S02]  /*1910*/  LEA R183, R2, 0x6080, 0x1 ;  /* 0x0000608002b77811 */ /* 0x000fe400078e08ff */
[----:B------:R-:W-:Y:S02]  /*1920*/  LEA R181, R3, 0x1880, 0x1 ;  /* 0x0000188003b57811 */ /* 0x000fe400078e08ff */
[C---:B------:R-:W-:Y:S02]  /*1930*/  IADD3 R15, R235.reuse, 0x18, RZ ;  /* 0x00000018eb0f7810 */ /* 0x040fe40007ffe0ff */
[----:B------:R-:W-:Y:S02]  /*1940*/  IADD3 R12, R235, 0x30, RZ ;  /* 0x00000030eb0c7810 */ /* 0x000fe40007ffe0ff */
[----:B-1----:R-:W-:-:S02]  /*1950*/  SEL R5, R6, 0xffffffe0, !P0 ;  /* 0xffffffe006057807 */ /* 0x002fc40004000000 */
[----:B------:R-:W-:Y:S02]  /*1960*/  IADD3 R9, R235, 0x48, RZ ;  /* 0x00000048eb097810 */ /* 0x000fe40007ffe0ff */
[----:B------:R-:W-:Y:S01]  /*1970*/  @P2 IADD3 R185, R180, -0x20, RZ ;  /* 0xffffffe0b4b92810 */ /* 0x000fe20007ffe0ff */
[----:B------:R-:W-:Y:S01]  /*1980*/  IMAD.IADD R0, R18, 0x1, R5 ;  /* 0x0000000112007824 */ /* 0x000fe200078e0205 */
[----:B------:R-:W-:Y:S01]  /*1990*/  SHF.R.S32.HI R15, RZ, 0x1f, R15 ;  /* 0x0000001fff0f7819 */ /* 0x000fe2000001140f */
[----:B--2---:R-:W-:Y:S01]  /*19a0*/  IMAD.IADD R7, R19, 0x1, R14 ;  /* 0x0000000113077824 */ /* 0x004fe200078e020e */
[C---:B------:R-:W-:Y:S02]  /*19b0*/  IADD3 R19, R235.reuse, 0x8, RZ ;  /* 0x00000008eb137810 */ /* 0x040fe40007ffe0ff */
[----:B------:R-:W-:Y:S02]  /*19c0*/  IADD3 R14, R235, 0x20, RZ ;  /* 0x00000020eb0e7810 */ /* 0x000fe40007ffe0ff */
[----:B------:R1:W-:Y:S01]  /*19d0*/  STL [R1+0x38], R7 ;  /* 0x0000380701007387 */ /* 0x0003e20000100800 */
[----:B---3--:R-:W-:-:S02]  /*19e0*/  SHF.R.S32.HI R4, RZ, 0x1f, R235 ;  /* 0x0000001fff047819 */ /* 0x008fc400000114eb */
[----:B------:R-:W-:Y:S01]  /*19f0*/  SEL R4, R6, 0xffffffe0, !P3 ;  /* 0xffffffe006047807 */ /* 0x000fe20005800000 */
[----:B------:R2:W-:Y:S01]  /*1a00*/  STL [R1+0x4c], R0 ;  /* 0x00004c0001007387 */ /* 0x0005e20000100800 */
[----:B------:R-:W-:Y:S02]  /*1a10*/  SHF.R.S32.HI R6, RZ, 0x1f, R16 ;  /* 0x0000001fff067819 */ /* 0x000fe40000011410 */
[----:B------:R-:W-:Y:S01]  /*1a20*/  SHF.R.S32.HI R6, RZ, 0x1f, R13 ;  /* 0x0000001fff067819 */ /* 0x000fe2000001140d */
[----:B------:R-:W-:Y:S01]  /*1a30*/  IMAD.IADD R184, R183, 0x1, R4 ;  /* 0x00000001b7b87824 */ /* 0x000fe200078e0204 */
[----:B------:R-:W-:Y:S01]  /*1a40*/  SHF.R.S32.HI R6, RZ, 0x1f, R11 ;  /* 0x0000001fff067819 */ /* 0x000fe2000001140b */
[----:B------:R-:W-:Y:S01]  /*1a50*/  IMAD.IADD R182, R4, 0x1, R181 ;  /* 0x0000000104b67824 */ /* 0x000fe200078e02b5 */
[----:B------:R-:W-:Y:S02]  /*1a60*/  SHF.R.S32.HI R19, RZ, 0x1f, R19 ;  /* 0x0000001fff137819 */ /* 0x000fe40000011413 */
[----:B------:R-:W-:-:S02]  /*1a70*/  SHF.R.S32.HI R14, RZ, 0x1f, R14 ;  /* 0x0000001fff0e7819 */ /* 0x000fc4000001140e */
[----:B------:R-:W-:Y:S02]  /*1a80*/  SHF.R.S32.HI R12, RZ, 0x1f, R12 ;  /* 0x0000001fff0c7819 */ /* 0x000fe4000001140c */
[----:B------:R-:W-:Y:S02]  /*1a90*/  SHF.R.S32.HI R9, RZ, 0x1f, R9 ;  /* 0x0000001fff097819 */ /* 0x000fe40000011409 */
[C---:B------:R-:W-:Y:S02]  /*1aa0*/  IADD3 R193, R185.reuse, 0x400, RZ ;  /* 0x00000400b9c17810 */ /* 0x040fe40007ffe0ff */
[C---:B------:R-:W-:Y:S02]  /*1ab0*/  IADD3 R192, R185.reuse, 0x800, RZ ;  /* 0x00000800b9c07810 */ /* 0x040fe40007ffe0ff */
[----:B------:R-:W-:Y:S02]  /*1ac0*/  IADD3 R191, R185, 0xc00, RZ ;  /* 0x00000c00b9bf7810 */ /* 0x000fe40007ffe0ff */
[----:B-1----:R-:W-:-:S02]  /*1ad0*/  IADD3 R7, R235, 0x58, RZ ;  /* 0x00000058eb077810 */ /* 0x002fc40007ffe0ff */
[----:B------:R-:W-:Y:S01]  /*1ae0*/  IADD3 R190, R185, 0x1000, RZ ;  /* 0x00001000b9be7810 */ /* 0x000fe20007ffe0ff */
[----:B--2---:R-:W-:Y:S01]  /*1af0*/  IMAD.IADD R0, R5, 0x1, R17 ;  /* 0x0000000105007824 */ /* 0x004fe200078e0211 */
[----:B------:R-:W-:Y:S02]  /*1b00*/  SHF.R.S32.HI R6, RZ, 0x1f, R7 ;  /* 0x0000001fff067819 */ /* 0x000fe40000011407 */
[C---:B------:R-:W-:Y:S02]  /*1b10*/  IADD3 R189, R185.reuse, 0x1400, RZ ;  /* 0x00001400b9bd7810 */ /* 0x040fe40007ffe0ff */
[----:B------:R1:W-:Y:S01]  /*1b20*/  STL [R1+0x48], R0 ;  /* 0x0000480001007387 */ /* 0x0003e20000100800 */
[C---:B------:R-:W-:Y:S02]  /*1b30*/  IADD3 R188, R185.reuse, 0x1800, RZ ;  /* 0x00001800b9bc7810 */ /* 0x040fe40007ffe0ff */
[C---:B------:R-:W-:Y:S02]  /*1b40*/  IADD3 R187, R185.reuse, 0x1c00, RZ ;  /* 0x00001c00b9bb7810 */ /* 0x040fe40007ffe0ff */
[----:B------:R-:W-:-:S02]  /*1b50*/  IADD3 R186, R185, 0x2000, RZ ;  /* 0x00002000b9ba7810 */ /* 0x000fc40007ffe0ff */
.L_x_2068:
        /* <DEDUP_REMOVED lines=30> */
.L_x_1899:
[----:B------:R-:W-:-:S04]  /*1d40*/  ISETP.NE.U32.AND P0, PT, RZ, c[0x0][0x368], PT ;  /* 0x0000da00ff007a0c */ /* 0x000fc80003f05070 */
[----:B------:R-:W-:-:S13]  /*1d50*/  ISETP.NE.AND.EX P0, PT, RZ, c[0x0][0x36c], PT, P0 ;  /* 0x0000db00ff007a0c */ /* 0x000fda0003f05300 */
[----:B------:R-:W-:Y:S05]  /*1d60*/  @!P0 BRA `(.L_x_1900) ;  /* 0x0000003000008947 */ /* 0x000fea0003800000 */
[----:B--2---:R-:W-:-:S05]  /*1d70*/  IMAD.WIDE R2, R77, R14, c[0x0][0x368] ;  /* 0x0000da004d027625 */ /* 0x004fca00078e020e */
[----:B-1----:R1:W5:Y:S01]  /*1d80*/  LDG.E R0, [R2.64] ;  /* 0x0000000602007981 */ /* 0x002362000c1e1900 */
[----:B------:R-:W-:Y:S05]  /*1d90*/  BRA `(.L_x_1901) ;  /* 0x0000005000007947 */ /* 0x000fea0003800000 */
.L_x_1900:
[----:B-1----:R-:W-:Y:S01]  /*1da0*/  MOV R0, c[0x0][0x1d0] ;  /* 0x0000740000007a02 */ /* 0x002fe20000000f00 */
[----:B------:R-:W-:Y:S05]  /*1db0*/  @!P4 BRA `(.L_x_1901) ;  /* 0x000000300000c947 */ /* 0x000fea0003800000 */
[----:B------:R-:W3:Y:S04]  /*1dc0*/  LDG.E R5, [R2.64] ;  /* 0x0000000602057981 */ /* 0x000ee8000c1e1900 */
[----:B------:R-:W3:Y:S02]  /*1dd0*/  LDG.E R0, [R2.64+0x4] ;  /* 0x0000040602007981 */ /* 0x000ee4000c1e1900 */
[----:B---3--:R-:W-:Y:S02]  /*1de0*/  IADD3 R0, -R5, R0, RZ ;  /* 0x0000000005007210 */ /* 0x008fe40007ffe1ff */
.L_x_1901:
        /* <DEDUP_REMOVED lines=31> */
.L_x_1904:
[----:B------:R-:W-:-:S13]  /*1fe0*/  ISETP.NE.AND P0, PT, R6, 0x1, PT ;  /* 0x000000010600780c */ /* 0x000fda0003f05270 */
[----:B------:R-:W-:-:S05]  /*1ff0*/  @P0 IMAD.HI.U32 R0, R2, c[0x0][0x330], RZ ;  /* 0x0000cc0002000a27 */ /* 0x000fca00078e00ff */
[----:B------:R-:W-:Y:S02]  /*2000*/  @P0 SHF.R.U32.HI R2, RZ, c[0x0][0x334], R0 ;  /* 0x0000cd00ff020a19 */ /* 0x000fe40000011600 */
.L_x_1905:
[----:B------:R-:W-:Y:S05]  /*2010*/  BSYNC B0 ;  /* 0x0000000000007941 */ /* 0x000fea0003800000 */
.L_x_1903:
[----:B------:R-:W-:-:S05]  /*2020*/  IMAD R2, R2, R6, c[0x0][0x32c] ;  /* 0x0000cb0002027624 */ /* 0x000fca00078e0206 */
[----:B------:R-:W-:-:S04]  /*2030*/  IMNMX R3, R3, R2, PT ;  /* 0x0000000203037217 */ /* 0x000fc80003800200 */
.L_x_1902:
        /* <DEDUP_REMOVED lines=25> */
.L_x_1908:
[----:B------:R-:W-:-:S13]  /*21d0*/  ISETP.NE.AND P0, PT, R6, 0x1, PT ;  /* 0x000000010600780c */ /* 0x000fda0003f05270 */
[----:B------:R-:W-:-:S05]  /*21e0*/  @P0 IMAD.HI.U32 R3, R0, c[0x0][0x330], RZ ;  /* 0x0000cc0000030a27 */ /* 0x000fca00078e00ff */
[----:B------:R-:W-:Y:S02]  /*21f0*/  @P0 SHF.R.U32.HI R0, RZ, c[0x0][0x334], R3 ;  /* 0x0000cd00ff000a19 */ /* 0x000fe40000011603 */
.L_x_1909:
[----:B------:R-:W-:Y:S05]  /*2200*/  BSYNC B0 ;  /* 0x0000000000007941 */ /* 0x000fea0003800000 */
.L_x_1907:
[----:B------:R-:W-:-:S05]  /*2210*/  IMAD R0, R0, c[0x0][0x32c], RZ ;  /* 0x0000cb0000007a24 */ /* 0x000fca00078e02ff */
[----:B------:R-:W-:-:S05]  /*2220*/  IMNMX R2, R2, R0, !PT ;  /* 0x0000000002027217 */ /* 0x000fca0007800200 */
.L_x_1906:
        /* <DEDUP_REMOVED lines=47> */
.L_x_1911:
[----:B------:R-:W-:Y:S05]  /*2520*/  BSYNC B0 ;  /* 0x0000000000007941 */ /* 0x000fea0003800000 */
.L_x_1910:
        /* <DEDUP_REMOVED lines=101> */
[----:B------:R-:W-:Y:S01]  /*2b80*/  LOP3.LUT R194, R194, 0xffffff7f, RZ, 0xc0, !PT ;  /* 0xffffff7fc2c27812 */ /* 0x000fe200078ec0ff */
        /* <DEDUP_REMOVED lines=14> */
[----:B------:R-:W-:Y:S02]  /*2c70*/  IMAD.IADD R5, R3, 0x1, R5 ;  /* 0x0000000103057824 */ /* 0x000fe400078e0205 */
[----:B------:R-:W-:Y:S01]  /*2c80*/  IMAD.MOV.U32 R4, RZ, RZ, R2 ;  /* 0x000000ffff047224 */ /* 0x000fe200078e0002 */
[----:B-----5:R-:W-:Y:S01]  /*2c90*/  @P0 SHF.R.S32.HI R3, RZ, 0x1f, R15 ;  /* 0x0000001fff030819 */ /* 0x020fe2000001140f */
[----:B------:R-:W-:Y:S02]  /*2ca0*/  IMAD.IADD R9, R7, 0x1, R13 ;  /* 0x0000000107097824 */ /* 0x000fe400078e020d */
[----:B------:R-:W-:-:S02]  /*2cb0*/  IMAD.MOV.U32 R8, RZ, RZ, R6 ;  /* 0x000000ffff087224 */ /* 0x000fc400078e0006 */
[----:B------:R-:W-:Y:S01]  /*2cc0*/  @P0 IMAD.MOV.U32 R2, RZ, RZ, R15 ;  /* 0x000000ffff020224 */ /* 0x000fe200078e000f */
[----:B------:R-:W-:Y:S01]  /*2cd0*/  @!P0 MOV R2, R77 ;  /* 0x0000004d00028202 */ /* 0x000fe20000000f00 */
[----:B------:R-:W-:Y:S01]  /*2ce0*/  IMAD R0, R0, c[0x0][0x1a8], RZ ;  /* 0x00006a0000007a24 */ /* 0x000fe200078e02ff */
[----:B------:R-:W-:Y:S01]  /*2cf0*/  IADD3 R7, R11, R16, RZ ;  /* 0x000000100b077210 */ /* 0x000fe20007ffe0ff */
[----:B------:R-:W-:Y:S01]  /*2d00*/  @!P0 IMAD.MOV.U32 R3, RZ, RZ, R14 ;  /* 0x000000ffff038224 */ /* 0x000fe200078e000e */
[----:B------:R-:W-:Y:S01]  /*2d10*/  MOV R6, R10 ;  /* 0x0000000a00067202 */ /* 0x000fe20000000f00 */
[----:B------:R-:W-:Y:S01]  /*2d20*/  IMAD.WIDE.U32 R10, R12, c[0x0][0x1a8], R4 ;  /* 0x00006a000c0a7a25 */ /* 0x000fe200078e0004 */
[----:B------:R-:W-:-:S03]  /*2d30*/  ISETP.GE.AND P1, PT, R18, c[0x0][0x1d4], PT ;  /* 0x0000750012007a0c */ /* 0x000fc60003f26270 */
[----:B------:R-:W-:Y:S01]  /*2d40*/  IMAD.WIDE.U32 R4, R76, c[0x0][0x1e8], R8 ;  /* 0x00007a004c047a25 */ /* 0x000fe200078e0008 */
[----:B------:R-:W-:Y:S02]  /*2d50*/  SEL R8, R2, RZ, !P4 ;  /* 0x000000ff02087207 */ /* 0x000fe40006000000 */
[----:B------:R-:W-:Y:S01]  /*2d60*/  @P3 LOP3.LUT R194, R194, 0x80, RZ, 0xfc, !PT ;  /* 0x00000080c2c23812 */ /* 0x000fe200078efcff */
[----:B------:R-:W-:Y:S01]  /*2d70*/  IMAD R13, R12, c[0x0][0x1ac], R0 ;  /* 0x00006b000c0d7a24 */ /* 0x000fe200078e0200 */
[----:B------:R-:W-:Y:S01]  /*2d80*/  SEL R2, RZ, 0x4, P1 ;  /* 0x00000004ff027807 */ /* 0x000fe20000800000 */
[----:B------:R-:W-:Y:S01]  /*2d90*/  IMAD.WIDE.U32 R6, R76, c[0x0][0x210], R6 ;  /* 0x000084004c067a25 */ /* 0x000fe200078e0006 */
[----:B------:R-:W-:Y:S02]  /*2da0*/  SEL R0, R3, RZ, !P4 ;  /* 0x000000ff03007207 */ /* 0x000fe40006000000 */
[----:B------:R-:W-:Y:S02]  /*2db0*/  LOP3.LUT R194, R194, 0xfffffeff, RZ, 0xc0, !PT ;  /* 0xfffffeffc2c27812 */ /* 0x000fe400078ec0ff */
[----:B------:R-:W-:Y:S01]  /*2dc0*/  LOP3.LUT R36, R17, R2, RZ, 0xfc, !PT ;  /* 0x0000000211247212 */ /* 0x000fe200078efcff */
[----:B------:R-:W-:-:S02]  /*2dd0*/  IMAD.MOV.U32 R2, RZ, RZ, R6 ;  /* 0x000000ffff027224 */ /* 0x000fc400078e0006 */
[----:B------:R-:W-:Y:S01]  /*2de0*/  IMAD R6, R0, c[0x0][0x1f0], RZ ;  /* 0x00007c0000067a24 */ /* 0x000fe200078e02ff */
[----:B------:R-:W-:Y:S01]  /*2df0*/  @P2 LOP3.LUT R194, R194, 0x100, RZ, 0xfc, !PT ;  /* 0x00000100c2c22812 */ /* 0x000fe200078efcff */
[----:B------:R-:W-:Y:S02]  /*2e00*/  IMAD R3, R76, c[0x0][0x214], R7 ;  /* 0x000085004c037a24 */ /* 0x000fe400078e0207 */
[----:B------:R-:W-:Y:S02]  /*2e10*/  IMAD R0, R0, c[0x0][0x218], RZ ;  /* 0x0000860000007a24 */ /* 0x000fe400078e02ff */
[----:B------:R-:W-:Y:S01]  /*2e20*/  IMAD R5, R76, c[0x0][0x1ec], R5 ;  /* 0x00007b004c057a24 */ /* 0x000fe200078e0205 */
[----:B------:R-:W-:Y:S01]  /*2e30*/  LOP3.LUT R194, R194, 0xffffffbf, RZ, 0xc0, !PT ;  /* 0xffffffbfc2c27812 */ /* 0x000fe200078ec0ff */
[----:B------:R-:W-:Y:S01]  /*2e40*/  IMAD.WIDE.U32 R220, R8, c[0x0][0x218], R2 ;  /* 0x0000860008dc7a25 */ /* 0x000fe200078e0002 */
[----:B------:R-:W-:Y:S02]  /*2e50*/  IADD3 R7, R11, R13, RZ ;  /* 0x0000000d0b077210 */ /* 0x000fe40007ffe0ff */
[----:B------:R-:W-:Y:S01]  /*2e60*/  LEA R12, P0, R10, c[0x0][0x160], 0x1 ;  /* 0x000058000a0c7a11 */ /* 0x000fe200078008ff */
[----:B------:R-:W-:-:S02]  /*2e70*/  IMAD R0, R8, c[0x0][0x21c], R0 ;  /* 0x0000870008007a24 */ /* 0x000fc400078e0200 */
[----:B------:R-:W-:Y:S01]  /*2e80*/  IMAD.WIDE.U32 R236, R8, c[0x0][0x1f0], R4 ;  /* 0x00007c0008ec7a25 */ /* 0x000fe200078e0004 */
[----:B------:R-:W-:-:S03]  /*2e90*/  ISETP.GE.AND P3, PT, R21, c[0x0][0x198], PT ;  /* 0x0000660015007a0c */ /* 0x000fc60003f66270 */
[----:B------:R-:W-:Y:S01]  /*2ea0*/  IMAD R2, R8, c[0x0][0x1f4], R6 ;  /* 0x00007d0008027a24 */ /* 0x000fe200078e0206 */
[----:B------:R-:W-:Y:S02]  /*2eb0*/  @P1 LOP3.LUT R194, R194, 0x40, RZ, 0xfc, !PT ;  /* 0x00000040c2c21812 */ /* 0x000fe400078efcff */
[----:B------:R-:W-:Y:S01]  /*2ec0*/  LEA.HI.X R11, R10, c[0x0][0x164], R7, 0x1, P0 ;  /* 0x000059000a0b7a11 */ /* 0x000fe200000f0c07 */
[----:B------:R-:W-:Y:S01]  /*2ed0*/  IMAD.IADD R238, R237, 0x1, R2 ;  /* 0x00000001edee7824 */ /* 0x000fe200078e0202 */
[----:B------:R-:W-:Y:S02]  /*2ee0*/  ISETP.GE.AND P4, PT, R74, c[0x0][0x198], PT ;  /* 0x000066004a007a0c */ /* 0x000fe40003f86270 */
[----:B------:R-:W-:Y:S02]  /*2ef0*/  IADD3 R21, R204, -0x1, RZ ;  /* 0xffffffffcc157810 */ /* 0x000fe40007ffe0ff */
[----:B------:R-:W-:Y:S02]  /*2f00*/  IADD3 R9, R19, R20, RZ ;  /* 0x0000001413097210 */ /* 0x000fe40007ffe0ff */
[----:B------:R-:W-:-:S02]  /*2f10*/  IADD3 R222, R221, R0, RZ ;  /* 0x00000000ddde7210 */ /* 0x000fc40007ffe0ff */
[----:B------:R-:W-:Y:S01]  /*2f20*/  ISETP.GE.AND P2, PT, R18, c[0x0][0x198], PT ;  /* 0x0000660012007a0c */ /* 0x000fe20003f46270 */
[----:B------:R-:W-:Y:S10]  /*2f30*/  BRA.DIV ~URZ, `(.L_x_1913) ;  /* 0x000141427f007947 */ /* 0x000ff4000b800000 */
[----:B------:R1:W2:Y:S02]  /*2f40*/  SHFL.IDX PT, R8, R11, RZ, 0x1c1f ;  /* 0x001c1fff0b087589 */ /* 0x0002a400000e0000 */
.L_x_2073:
[----:B------:R-:W-:Y:S05]  /*2f50*/  BRA.DIV ~URZ, `(.L_x_1914) ;  /* 0x000141927f007947 */ /* 0x000fea000b800000 */
[----:B------:R3:W4:Y:S02]  /*2f60*/  SHFL.IDX PT, R0, R12, RZ, 0x1c1f ;  /* 0x001c1fff0c007589 */ /* 0x00072400000e0000 */
.L_x_2074:
        /* <DEDUP_REMOVED lines=23> */
.L_x_1916:
[----:B------:R-:W-:Y:S05]  /*30e0*/  BSYNC B0 ;  /* 0x0000000000007941 */ /* 0x000fea0003800000 */
.L_x_1915:
[----:B------:R-:W-:Y:S05]  /*30f0*/  BRA.DIV ~URZ, `(.L_x_1917) ;  /* 0x000140527f007947 */ /* 0x000fea000b800000 */
[----:B--2---:R2:W1:Y:S04]  /*3100*/  SHFL.IDX PT, R8, R11, 0x1, 0x1c1f ;  /* 0x003c1f000b087f89 */ /* 0x00446800000e0000 */
[----:B----4-:R2:W4:Y:S02]  /*3110*/  SHFL.IDX PT, R0, R12, 0x1, 0x1c1f ;  /* 0x003c1f000c007f89 */ /* 0x01052400000e0000 */
.L_x_2075:
        /* <DEDUP_REMOVED lines=23> */
.L_x_1919:
[----:B------:R-:W-:Y:S05]  /*3290*/  BSYNC B0 ;  /* 0x0000000000007941 */ /* 0x000fea0003800000 */
.L_x_1918:
[----:B------:R-:W-:Y:S05]  /*32a0*/  BRA.DIV ~URZ, `(.L_x_1920) ;  /* 0x00013f627f007947 */ /* 0x000fea000b800000 */
[----:B-1----:R1:W2:Y:S02]  /*32b0*/  SHFL.IDX PT, R8, R11, 0x2, 0x1c1f ;  /* 0x005c1f000b087f89 */ /* 0x0022a400000e0000 */
.L_x_2076:
[----:B------:R-:W-:Y:S05]  /*32c0*/  BRA.DIV ~URZ, `(.L_x_1921) ;  /* 0x00013fb27f007947 */ /* 0x000fea000b800000 */
[----:B----4-:R4:W1:Y:S02]  /*32d0*/  SHFL.IDX PT, R0, R12, 0x2, 0x1c1f ;  /* 0x005c1f000c007f89 */ /* 0x01086400000e0000 */
.L_x_2077:
        /* <DEDUP_REMOVED lines=23> */
.L_x_1923:
[----:B------:R-:W-:Y:S05]  /*3450*/  BSYNC B0 ;  /* 0x0000000000007941 */ /* 0x000fea0003800000 */
.L_x_1922:
[----:B------:R-:W-:Y:S05]  /*3460*/  BRA.DIV ~URZ, `(.L_x_1924) ;  /* 0x00013e727f007947 */ /* 0x000fea000b800000 */
[----:B-1----:R1:W3:Y:S04]  /*3470*/  SHFL.IDX PT, R7, R11, 0x3, 0x1c1f ;  /* 0x007c1f000b077f89 */ /* 0x0022e800000e0000 */
[----:B------:R1:W4:Y:S02]  /*3480*/  SHFL.IDX PT, R0, R12, 0x3, 0x1c1f ;  /* 0x007c1f000c007f89 */ /* 0x00032400000e0000 */
.L_x_2078:
[----:B------:R-:W5:Y:S04]  /*3490*/  LDL.64 R14, [R1+0x28] ;  /* 0x00002800010e7983 */ /* 0x000f680000100a00 */
[----:B----4-:R-:W4:Y:S04]  /*34a0*/  LDL R6, [R1+0x30] ;  /* 0x0000300001067983 */ /* 0x010f280000100800 */
[----:B---3--:R-:W3:Y:S04]  /*34b0*/  LDL R13, [R1+0x54] ;  /* 0x00005400010d7983 */ /* 0x008ee80000100800 */
[----:B-12---:R-:W2:Y:S04]  /*34c0*/  LDL R11, [R1+0x34] ;  /* 0x00003400010b7983 */ /* 0x006ea80000100800 */
[----:B------:R-:W2:Y:S04]  /*34d0*/  LDL R8, [R1+0x58] ;  /* 0x0000580001087983 */ /* 0x000ea80000100800 */
[----:B------:R-:W2:Y:S04]  /*34e0*/  LDL R12, [R1+0x50] ;  /* 0x00005000010c7983 */ /* 0x000ea80000100800 */
[----:B------:R-:W1:Y:S01]  /*34f0*/  S2R R37, SR_TID.X ;  /* 0x0000000000257919 */ /* 0x000e620000002100 */
[----:B------:R-:W-:Y:S01]  /*3500*/  IADD3 R2, R9, 0x60, RZ ;  /* 0x0000006009027810 */ /* 0x000fe20007ffe0ff */
[----:B------:R-:W-:-:S02]  /*3510*/  IMAD.MOV.U32 R20, RZ, RZ, 0x30 ;  /* 0x00000030ff147424 */ /* 0x000fc400078e00ff */
[----:B------:R-:W2:Y:S01]  /*3520*/  LDL R242, [R1+0x8] ;  /* 0x0000080001f27983 */ /* 0x000ea20000100800 */
[----:B------:R-:W-:Y:S01]  /*3530*/  ISETP.GE.AND P0, PT, R2, R10, PT ;  /* 0x0000000a0200720c */ /* 0x000fe20003f06270 */
[----:B------:R-:W-:-:S04]  /*3540*/  IMAD R20, R204, -0x30, R20 ;  /* 0xffffffd0cc147824 */ /* 0x000fc800078e0214 */
[----:B------:R-:W-:Y:S01]  /*3550*/  IMAD.IADD R120, R219, 0x1, R20 ;  /* 0x00000001db787824 */ /* 0x000fe200078e0214 */
[----:B------:R-:W-:Y:S02]  /*3560*/  SHF.R.S32.HI R9, RZ, 0x1f, R21 ;  /* 0x0000001fff097819 */ /* 0x000fe40000011415 */
[----:B-1----:R-:W-:-:S04]  /*3570*/  SHF.R.S32.HI R121, RZ, 0x1f, R37 ;  /* 0x0000001fff797819 */ /* 0x002fc80000011425 */
[----:B------:R-:W-:-:S04]  /*3580*/  LEA.HI R121, R121, R37, RZ, 0x2 ;  /* 0x0000002579797211 */ /* 0x000fc800078f10ff */
[----:B------:R-:W-:Y:S01]  /*3590*/  SHF.R.S32.HI R121, RZ, 0x2, R121 ;  /* 0x00000002ff797819 */ /* 0x000fe20000011479 */
[----:B------:R-:W-:Y:S02]  /*35a0*/  IMAD.MOV.U32 R122, RZ, RZ, R236 ;  /* 0x000000ffff7a7224 */ /* 0x000fe400078e00ec */
[----:B------:R-:W-:Y:S01]  /*35b0*/  IMAD.MOV.U32 R123, RZ, RZ, R238 ;  /* 0x000000ffff7b7224 */ /* 0x000fe200078e00ee */
[C---:B------:R-:W-:Y:S02]  /*35c0*/  LOP3.LUT P6, RZ, R194.reuse, 0x80, RZ, 0xc0, !PT ;  /* 0x00000080c2ff7812 */ /* 0x040fe400078cc0ff */
[----:B------:R-:W-:Y:S02]  /*35d0*/  LOP3.LUT P5, RZ, R194, 0x40, RZ, 0xc0, !PT ;  /* 0x00000040c2ff7812 */ /* 0x000fe400078ac0ff */
[----:B-----5:R-:W-:-:S04]  /*35e0*/  @!P0 LEA R4, P1, R14, R0, 0x1 ;  /* 0x000000000e048211 */ /* 0x020fc800078208ff */
[----:B------:R-:W-:Y:S02]  /*35f0*/  @!P0 LEA.HI.X R5, R14, R7, R15, 0x1, P1 ;  /* 0x000000070e058211 */ /* 0x000fe400008f0c0f */
[----:B----4-:R-:W-:-:S04]  /*3600*/  @!P0 LEA R2, P1, R6, R0, 0x1 ;  /* 0x0000000006028211 */ /* 0x010fc800078208ff */
[----:B---3--:R-:W-:Y:S02]  /*3610*/  @!P0 LEA.HI.X R3, R6, R7, R13, 0x1, P1 ;  /* 0x0000000706038211 */ /* 0x008fe400008f0c0d */
[----:B--2---:R-:W-:Y:S02]  /*3620*/  @!P0 LEA R6, P1, R11, R0, 0x1 ;  /* 0x000000000b068211 */ /* 0x004fe400078208ff */
[----:B------:R-:W-:Y:S01]  /*3630*/  IMNMX R0, R120, 0x30, PT ;  /* 0x0000003078007817 */ /* 0x000fe20003800200 */
[----:B------:R-:W-:-:S04]  /*3640*/  IMAD.SHL.U32 R195, R8, 0x2, RZ ;  /* 0x0000000208c37824 */ /* 0x000fc800078e00ff */
[----:B------:R-:W-:Y:S01]  /*3650*/  IMAD.IADD R8, R0, 0x1, -R121 ;  /* 0x0000000100087824 */ /* 0x000fe200078e0a79 */
[----:B------:R-:W-:Y:S01]  /*3660*/  @!P0 LEA.HI.X R7, R11, R7, R12, 0x1, P1 ;  /* 0x000000070b078211 */ /* 0x000fe200008f0c0c */
[----:B------:R-:W-:Y:S01]  /*3670*/  @!PT LDS RZ, [RZ] ;  /* 0x00000000fffff984 */ /* 0x000fe20000000800 */
[----:B------:R-:W-:Y:S01]  /*3680*/  @!PT LDS RZ, [RZ] ;  /* 0x00000000fffff984 */ /* 0x000fe20000000800 */
[----:B------:R-:W-:Y:S01]  /*3690*/  @!PT LDS RZ, [RZ] ;  /* 0x00000000fffff984 */ /* 0x000fe20000000800 */
[----:B------:R1:W-:Y:S03]  /*36a0*/  @!P0 LDGSTS.E.BYPASS.LTC128B.128 [R195+0x7880], [R4.64], !P4 ;  /* 0x0788000004c38fae */ /* 0x0003e6000e101d46 */
[----:B------:R-:W-:Y:S01]  /*36b0*/  ISETP.GE.AND P1, PT, R8, 0x1, PT ;  /* 0x000000010800780c */ /* 0x000fe20003f26270 */
[----:B------:R2:W-:Y:S04]  /*36c0*/  @!P0 LDGSTS.E.BYPASS.LTC128B.128 [R195+0x9880], [R2.64], !P3 ;  /* 0x0988000002c38fae */ /* 0x0005e8000d901d46 */
[----:B------:R3:W-:Y:S04]  /*36d0*/  @!P0 LDGSTS.E.BYPASS.LTC128B.128 [R195+0xb880], [R6.64], !P2 ;  /* 0x0b88000006c38fae */ /* 0x0007e8000d101d46 */
[----:B------:R-:W0:Y:S01]  /*36e0*/  LDGDEPBAR ;  /* 0x00000000000079af */ /* 0x000e220000000000 */
[----:B------:R-:W-:Y:S03]  /*36f0*/  WARPSYNC 0xffffffff ;  /* 0xffffffff00007948 */ /* 0x000fe60003800000 */
[----:B------:R-:W-:Y:S01]  /*3700*/  BAR.SYNC.DEFER_BLOCKING 0x0 ;  /* 0x0000000000007b1d */ /* 0x000fe20000010000 */
[----:B-1----:R-:W-:-:S02]  /*3710*/  IMAD R4, R9, c[0x0][0x1e0], RZ ;  /* 0x0000780009047a24 */ /* 0x002fc400078e02ff */
[----:B--2---:R-:W-:-:S04]  /*3720*/  IMAD.WIDE.U32 R2, R21, c[0x0][0x1e0], RZ ;  /* 0x0000780015027a25 */ /* 0x004fc800078e00ff */
[----:B------:R-:W-:-:S04]  /*3730*/  IMAD R0, R21, c[0x0][0x1e4], R4 ;  /* 0x0000790015007a24 */ /* 0x000fc800078e0204 */
[----:B------:R-:W-:Y:S02]  /*3740*/  IMAD.IADD R0, R3, 0x1, R0 ;  /* 0x0000000103007824 */ /* 0x000fe400078e0200 */
[----:B------:R-:W-:-:S04]  /*3750*/  IMAD.WIDE.U32 R2, R2, 0x30, R122 ;  /* 0x0000003002027825 */ /* 0x000fc800078e007a */
[----:B------:R-:W-:Y:S01]  /*3760*/  IMAD R0, R0, 0x30, RZ ;  /* 0x0000003000007824 */ /* 0x000fe200078e02ff */
[----:B------:R-:W-:-:S03]  /*3770*/  @P1 LEA R4, P0, R2, c[0x0][0x1c8], 0x1 ;  /* 0x0000720002041a11 */ /* 0x000fc600078008ff */
[----:B------:R-:W-:Y:S01]  /*3780*/  IMAD.IADD R0, R3, 0x1, R0 ;  /* 0x0000000103007824 */ /* 0x000fe200078e0200 */
[----:B------:R-:W-:-:S04]  /*3790*/  LOP3.LUT P4, RZ, R194, 0x100, RZ, 0xc0, !PT ;  /* 0x00000100c2ff7812 */ /* 0x000fc8000788c0ff */
[----:B------:R-:W-:Y:S02]  /*37a0*/  @P1 LEA.HI.X R5, R2, c[0x0][0x1cc], R0, 0x1, P0 ;  /* 0x0000730002051a11 */ /* 0x000fe400000f0c00 */
[----:B------:R-:W-:Y:S01]  /*37b0*/  ISETP.GE.AND P0, PT, R8, 0x21, PT ;  /* 0x000000210800780c */ /* 0x000fe20003f06270 */
[----:B------:R-:W-:-:S04]  /*37c0*/  IMAD.MOV.U32 R3, RZ, RZ, 0x20 ;  /* 0x00000020ff037424 */ /* 0x000fc800078e00ff */
[C---:B---3--:R-:W-:Y:S02]  /*37d0*/  IMAD.WIDE.U32 R6, R3.reuse, c[0x0][0x1e0], RZ ;  /* 0x0000780003067a25 */ /* 0x048fe400078e00ff */
[----:B------:R-:W-:Y:S01]  /*37e0*/  @!PT LDS RZ, [RZ] ;  /* 0x00000000fffff984 */ /* 0x000fe20000000800 */
[----:B------:R-:W-:Y:S01]  /*37f0*/  @!PT LDS RZ, [RZ] ;  /* 0x00000000fffff984 */ /* 0x000fe20000000800 */
[----:B------:R-:W-:Y:S01]  /*3800*/  @!PT LDS RZ, [RZ] ;  /* 0x00000000fffff984 */ /* 0x000fe20000000800 */
[----:B------:R1:W-:Y:S04]  /*3810*/  @P1 LDGSTS.E.BYPASS.LTC128B.128 [R195+0x3c80], [R4.64], !P4 ;  /* 0x03c8000004c31fae */ /* 0x0003e8000e101d46 */
        /* <DEDUP_REMOVED lines=11> */
[----:B------:R-:W-:Y:S01]  /*38d0*/  IMAD R6, R9, c[0x0][0x208], RZ ;  /* 0x0000820009067a24 */ /* 0x000fe200078e02ff */
[----:B------:R-:W-:Y:S01]  /*38e0*/  ISETP.GT.AND P3, PT, R37, 0x3f, PT ;  /* 0x0000003f2500780c */ /* 0x000fe20003f64270 */
[----:B------:R-:W-:-:S04]  /*38f0*/  IMAD.WIDE.U32 R4, R21, c[0x0][0x208], RZ ;  /* 0x0000820015047a25 */ /* 0x000fc800078e00ff */
[----:B------:R-:W-:-:S04]  /*3900*/  IMAD R0, R21, c[0x0][0x20c], R6 ;  /* 0x0000830015007a24 */ /* 0x000fc800078e0206 */
[----:B------:R-:W-:-:S04]  /*3910*/  IMAD.IADD R0, R5, 0x1, R0 ;  /* 0x0000000105007824 */ /* 0x000fc800078e0200 */
[----:B------:R-:W-:Y:S02]  /*3920*/  IMAD R0, R0, 0x30, RZ ;  /* 0x0000003000007824 */ /* 0x000fe400078e02ff */
[----:B-1----:R-:W-:Y:S01]  /*3930*/  IMAD.MOV.U32 R2, RZ, RZ, R220 ;  /* 0x000000ffff027224 */ /* 0x002fe200078e00dc */
[----:B------:R-:W-:-:S04]  /*3940*/  DEPBAR.LE SB0, 0x1 ;  /* 0x000080400000791a */ /* 0x000fc80000000000 */
[----:B------:R-:W-:Y:S01]  /*3950*/  IMAD.MOV.U32 R3, RZ, RZ, R222 ;  /* 0x000000ffff037224 */ /* 0x000fe200078e00de */
[----:B------:R-:W-:-:S04]  /*3960*/  DEPBAR.LE SB0, 0x0 ;  /* 0x000080000000791a */ /* 0x000fc80000000000 */
[----:B------:R-:W-:Y:S01]  /*3970*/  IMAD.WIDE.U32 R4, R4, 0x30, R2 ;  /* 0x0000003004047825 */ /* 0x000fe200078e0002 */
[----:B------:R-:W-:Y:S03]  /*3980*/  BAR.SYNC.DEFER_BLOCKING 0x0 ;  /* 0x0000000000007b1d */ /* 0x000fe60000010000 */
[----:B------:R-:W-:Y:S01]  /*3990*/  IMAD.IADD R3, R5, 0x1, R0 ;  /* 0x0000000105037824 */ /* 0x000fe200078e0200 */
[----:B------:R-:W-:Y:S01]  /*39a0*/  LEA R2, P0, R4, c[0x0][0x1f8], 0x1 ;  /* 0x00007e0004027a11 */ /* 0x000fe200078008ff */
[----:B------:R-:W-:-:S03]  /*39b0*/  @!P3 IMAD.MOV.U32 R0, RZ, RZ, c[0x0][0x208] ;  /* 0x00008200ff00b624 */ /* 0x000fc600078e00ff */
[----:B------:R-:W-:Y:S01]  /*39c0*/  LEA.HI.X R3, R4, c[0x0][0x1fc], R3, 0x1, P0 ;  /* 0x00007f0004037a11 */ /* 0x000fe200000f0c03 */
[----:B------:R-:W-:Y:S01]  /*39d0*/  @!P3 IMAD.MOV.U32 R4, RZ, RZ, c[0x0][0x20c] ;  /* 0x00008300ff04b624 */ /* 0x000fe200078e00ff */
[----:B------:R-:W-:Y:S02]  /*39e0*/  @!P3 LEA R22, P0, R0, R2, 0x6 ;  /* 0x000000020016b211 */ /* 0x000fe400078030ff */
[----:B------:R-:W-:Y:S02]  /*39f0*/  LOP3.LUT P2, RZ, R36, 0x1, RZ, 0xc0, !PT ;  /* 0x0000000124ff7812 */ /* 0x000fe4000784c0ff */
[----:B------:R-:W-:Y:S02]  /*3a00*/  @!P3 LEA.HI.X R23, R0, R3, R4, 0x6, P0 ;  /* 0x000000030017b211 */ /* 0x000fe400000f3404 */
[----:B------:R-:W-:-:S04]  /*3a10*/  IADD3 R0, R20, R219, -R121 ;  /* 0x000000db14007210 */ /* 0x000fc80007ffe879 */
        /* <DEDUP_REMOVED lines=9> */
[----:B------:R-:W5:Y:S04]  /*3ab0*/  LDSM.16.M88.4 R44, [R193] ;  /* 0x00000000c12c783b */ /* 0x000f680000000200 */
[----:B------:R-:W1:Y:S04]  /*3ac0*/  LDSM.16.M88.4 R48, [R192] ;  /* 0x00000000c030783b */ /* 0x000e680000000200 */
        /* <DEDUP_REMOVED lines=12> */
[----:B------:R-:W-:Y:S01]  /*3b90*/  ISETP.GT.AND P3, PT, R37, 0x3f, PT ;  /* 0x0000003f2500780c */ /* 0x000fe20003f64270 */
[C---:B-1----:R-:W-:Y:S08]  /*3ba0*/  HMMA.16816.F32.BF16 R64, R8.reuse, R32, RZ ;  /* 0x000000200840723c */ /* 0x042ff000000418ff */
[----:B--2---:R-:W-:Y:S04]  /*3bb0*/  HMMA.16816.F32.BF16 R56, R8, R28, RZ ;  /* 0x0000001c0838723c */ /* 0x004fe800000418ff */
[----:B------:R-:W-:-:S02]  /*3bc0*/  @!P3 ISETP.LT.OR P2, PT, R0, 0x21, !P2 ;  /* 0x000000210000b80c */ /* 0x000fc40005741670 */
[C---:B------:R-:W-:Y:S02]  /*3bd0*/  @!P3 ISETP.LT.OR P0, PT, R0.reuse, 0x21, !P0 ;  /* 0x000000210000b80c */ /* 0x040fe40004701670 */
[C---:B---3--:R-:W-:Y:S08]  /*3be0*/  HMMA.16816.F32.BF16 R36, R8.reuse, R24, RZ ;  /* 0x000000180824723c */ /* 0x048ff000000418ff */
[C---:B------:R-:W-:Y:S01]  /*3bf0*/  HMMA.16816.F32.BF16 R60, R8.reuse, R34, RZ ;  /* 0x00000022083c723c */ /* 0x040fe200000418ff */
[----:B------:R1:W-:Y:S04]  /*3c00*/  @!P3 LDGSTS.E.BYPASS.LTC128B.128 [R195+0x2080], [R22.64], !P2 ;  /* 0x0208000016c3bfae */ /* 0x0003e8000d101d46 */
[----:B------:R1:W-:Y:S03]  /*3c10*/  @!P3 LDGSTS.E.BYPASS.LTC128B.128 [R195+0x2c80], [R22.64+0x40], !P0 ;  /* 0x02c8004016c3bfae */ /* 0x0003e6000c101d46 */
[C---:B------:R-:W-:Y:S08]  /*3c20*/  HMMA.16816.F32.BF16 R52, R8.reuse, R30, RZ ;  /* 0x0000001e0834723c */ /* 0x040ff000000418ff */
[----:B------:R-:W-:Y:S01]  /*3c30*/  HMMA.16816.F32.BF16 R8, R8, R26, RZ ;  /* 0x0000001a0808723c */ /* 0x000fe200000418ff */
[----:B------:R-:W-:-:S07]  /*3c40*/  @!P3 ISETP.LT.OR P0, PT, R0, 0x21, !P1 ;  /* 0x000000210000b80c */ /* 0x000fce0004f01670 */
[C---:B------:R-:W-:Y:S06]  /*3c50*/  HMMA.16816.F32.BF16 R68, R12.reuse, R32, RZ ;  /* 0x000000200c44723c */ /* 0x040fec00000418ff */
[----:B------:R1:W-:Y:S02]  /*3c60*/  @!P3 LDGSTS.E.BYPASS.LTC128B.128 [R195+0x3880], [R22.64+0x80], !P0 ;  /* 0x0388008016c3bfae */ /* 0x0003e4000c101d46 */
[C---:B------:R-:W-:Y:S02]  /*3c70*/  HMMA.16816.F32.BF16 R88, R12.reuse, R34, RZ ;  /* 0x000000220c58723c */ /* 0x040fe400000418ff */
[----:B------:R-:W-:Y:S04]  /*3c80*/  LDSM.16.M88.4 R32, [R180+0x1000] ;  /* 0x00100000b420783b */ /* 0x000fe80000000200 */
[----:B------:R-:W0:Y:S02]  /*3c90*/  LDGDEPBAR ;  /* 0x00000000000079af */ /* 0x000e240000000000 */
[C---:B------:R-:W-:Y:S08]  /*3ca0*/  HMMA.16816.F32.BF16 R76, R12.reuse, R28, RZ ;  /* 0x0000001c0c4c723c */ /* 0x040ff000000418ff */
[C---:B------:R-:W-:Y:S08]  /*3cb0*/  HMMA.16816.F32.BF16 R84, R12.reuse, R30, RZ ;  /* 0x0000001e0c54723c */ /* 0x040ff000000418ff */
[C---:B------:R-:W-:Y:S08]  /*3cc0*/  HMMA.16816.F32.BF16 R28, R12.reuse, R24, RZ ;  /* 0x000000180c1c723c */ /* 0x040ff000000418ff */
[----:B------:R-:W-:Y:S01]  /*3cd0*/  HMMA.16816.F32.BF16 R96, R12, R26, RZ ;  /* 0x0000001a0c60723c */ /* 0x000fe200000418ff */
[----:B------:R-:W-:Y:S04]  /*3ce0*/  LDSM.16.M88.4 R12, [R180+0x1400] ;  /* 0x00140000b40c783b */ /* 0x000fe80000000200 */
[----:B------:R-:W-:Y:S03]  /*3cf0*/  LDSM.16.M88.4 R24, [R184+0x3000] ;  /* 0x00300000b818783b */ /* 0x000fe60000000200 */
[C---:B----4-:R-:W-:Y:S08]  /*3d00*/  HMMA.16816.F32.BF16 R112, R4.reuse, R40, R64 ;  /* 0x000000280470723c */ /* 0x050ff00000041840 */
[C---:B-----5:R-:W-:Y:S01]  /*3d10*/  HMMA.16816.F32.BF16 R108, R4.reuse, R44, R56 ;  /* 0x0000002c046c723c */ /* 0x060fe20000041838 */
[----:B------:R-:W-:Y:S07]  /*3d20*/  LDSM.16.M88.4 R56, [R191] ;  /* 0x00000000bf38783b */ /* 0x000fee0000000200 */
[C---:B------:R-:W-:Y:S01]  /*3d30*/  HMMA.16816.F32.BF16 R104, R4.reuse, R48, R36 ;  /* 0x000000300468723c */ /* 0x040fe20000041824 */
[----:B------:R-:W-:Y:S07]  /*3d40*/  LDSM.16.M88.4 R36, [R180+0xc00] ;  /* 0x000c0000b424783b */ /* 0x000fee0000000200 */
[C---:B------:R-:W-:Y:S01]  /*3d50*/  HMMA.16816.F32.BF16 R100, R4.reuse, R42, R60 ;  /* 0x0000002a0464723c */ /* 0x040fe2000004183c */
[----:B------:R-:W-:Y:S07]  /*3d60*/  LDSM.16.M88.4 R60, [R189] ;  /* 0x00000000bd3c783b */ /* 0x000fee0000000200 */
[C---:B------:R-:W-:Y:S01]  /*3d70*/  HMMA.16816.F32.BF16 R92, R4.reuse, R46, R52 ;  /* 0x0000002e045c723c */ /* 0x040fe20000041834 */
[----:B------:R-:W-:Y:S07]  /*3d80*/  LDSM.16.M88.4 R52, [R190] ;  /* 0x00000000be34783b */ /* 0x000fee0000000200 */
[----:B------:R-:W-:Y:S01]  /*3d90*/  HMMA.16816.F32.BF16 R80, R4, R50, R8 ;  /* 0x000000320450723c */ /* 0x000fe20000041808 */
[----:B------:R-:W2:Y:S04]  /*3da0*/  LDSM.16.M88.4 R4, [R183+0x3000] ;  /* 0x00300000b704783b */ /* 0x000ea80000000200 */
[----:B------:R-:W3:Y:S03]  /*3db0*/  LDSM.16.M88.4 R8, [R183+0x2000] ;  /* 0x00200000b708783b */ /* 0x000ee60000000200 */
[C---:B------:R-:W-:Y:S08]  /*3dc0*/  HMMA.16816.F32.BF16 R72, R16.reuse, R40, R68 ;  /* 0x000000281048723c */ /* 0x040ff00000041844 */
[C---:B------:R-:W-:Y:S08]  /*3dd0*/  HMMA.16816.F32.BF16 R40, R16.reuse, R42, R88 ;  /* 0x0000002a1028723c */ /* 0x040ff00000041858 */
[C---:B------:R-:W-:Y:S08]  /*3de0*/  HMMA.16816.F32.BF16 R64, R16.reuse, R44, R76 ;  /* 0x0000002c1040723c */ /* 0x040ff0000004184c */
[C---:B------:R-:W-:Y:S01]  /*3df0*/  HMMA.16816.F32.BF16 R68, R16.reuse, R48, R28 ;  /* 0x000000301044723c */ /* 0x040fe2000004181c */
[----:B------:R-:W4:Y:S07]  /*3e00*/  LDSM.16.M88.4 R28, [R184+0x2000] ;  /* 0x00200000b81c783b */ /* 0x000f2e0000000200 */
[C---:B------:R-:W-:Y:S08]  /*3e10*/  HMMA.16816.F32.BF16 R44, R16.reuse, R46, R84 ;  /* 0x0000002e102c723c */ /* 0x040ff00000041854 */
[----:B------:R-:W-:Y:S01]  /*3e20*/  HMMA.16816.F32.BF16 R16, R16, R50, R96 ;  /* 0x000000321010723c */ /* 0x000fe20000041860 */
[----:B------:R-:W-:Y:S07]  /*3e30*/  LDSM.16.M88.4 R48, [R180+0x1800] ;  /* 0x00180000b430783b */ /* 0x000fee0000000200 */
[----:B--2---:R-:W-:Y:S08]  /*3e40*/  HMMA.16816.F32.BF16 R108, R4, R32, R108 ;  /* 0x00000020046c723c */ /* 0x004ff0000004186c */
[-C--:B---3--:R-:W-:Y:S08]  /*3e50*/  HMMA.16816.F32.BF16 R76, R8, R36.reuse, R72 ;  /* 0x00000024084c723c */ /* 0x088ff00000041848 */
[C---:B------:R-:W-:Y:S08]  /*3e60*/  HMMA.16816.F32.BF16 R84, R4.reuse, R36, R112 ;  /* 0x000000240454723c */ /* 0x040ff00000041870 */
[C---:B------:R-:W-:Y:S08]  /*3e70*/  HMMA.16816.F32.BF16 R104, R4.reuse, R12, R104 ;  /* 0x0000000c0468723c */ /* 0x040ff00000041868 */
[C---:B------:R-:W-:Y:S08]  /*3e80*/  HMMA.16816.F32.BF16 R100, R4.reuse, R38, R100 ;  /* 0x000000260464723c */ /* 0x040ff00000041864 */
[----:B------:R-:W-:Y:S08]  /*3e90*/  HMMA.16816.F32.BF16 R92, R4, R34, R92 ;  /* 0x00000022045c723c */ /* 0x000ff0000004185c */
[----:B------:R-:W-:Y:S01]  /*3ea0*/  HMMA.16816.F32.BF16 R72, R8, R38, R40 ;  /* 0x000000260848723c */ /* 0x000fe20000041828 */
[----:B------:R-:W-:Y:S07]  /*3eb0*/  LDSM.16.M88.4 R40, [R180+0x2000] ;  /* 0x00200000b428783b */ /* 0x000fee0000000200 */
[----:B------:R-:W-:Y:S08]  /*3ec0*/  HMMA.16816.F32.BF16 R80, R4, R14, R80 ;  /* 0x0000000e0450723c */ /* 0x000ff00000041850 */
[C---:B------:R-:W-:Y:S08]  /*3ed0*/  HMMA.16816.F32.BF16 R36, R8.reuse, R32, R64 ;  /* 0x000000200824723c */ /* 0x040ff00000041840 */
[C---:B------:R-:W-:Y:S01]  /*3ee0*/  HMMA.16816.F32.BF16 R32, R8.reuse, R34, R44 ;  /* 0x000000220820723c */ /* 0x040fe2000004182c */
[----:B------:R-:W-:Y:S07]  /*3ef0*/  LDSM.16.M88.4 R44, [R180+0x1c00] ;  /* 0x001c0000b42c783b */ /* 0x000fee0000000200 */
[C---:B------:R-:W-:Y:S08]  /*3f00*/  HMMA.16816.F32.BF16 R4, R8.reuse, R12, R68 ;  /* 0x0000000c0804723c */ /* 0x040ff00000041844 */
[----:B------:R-:W-:Y:S01]  /*3f10*/  HMMA.16816.F32.BF16 R8, R8, R14, R16 ;  /* 0x0000000e0808723c */ /* 0x000fe20000041810 */
[----:B------:R-:W2:Y:S04]  /*3f20*/  LDSM.16.M88.4 R12, [R183+0x5000] ;  /* 0x00500000b70c783b */ /* 0x000ea80000000200 */
        /* <DEDUP_REMOVED lines=17> */
[----:B------:R-:W5:Y:S01]  /*4040*/  LDSM.16.M88.4 R8, [R184+0x4000] ;  /* 0x00400000b808783b */ /* 0x000f620000000200 */
[----:B------:R-:W-:Y:S01]  /*4050*/  ISETP.GT.AND P0, PT, R21, R242, PT ;  /* 0x000000f21500720c */ /* 0x000fe20003f04270 */
[----:B------:R-:W-:-:S05]  /*4060*/  DEPBAR.LE SB0, 0x0 ;  /* 0x000080000000791a */ /* 0x000fca0000000000 */
[C---:B--2---:R-:W-:Y:S08]  /*4070*/  HMMA.16816.F32.BF16 R76, R12.reuse, R48, R68 ;  /* 0x000000300c4c723c */ /* 0x044ff00000041844 */
        /* <DEDUP_REMOVED lines=10> */
[----:B------:R-:W-:Y:S01]  /*4120*/  HMMA.16816.F32.BF16 R16, R16, R42, R80 ;  /* 0x0000002a1010723c */ /* 0x000fe20000041850 */
[----:B------:R-:W-:Y:S07]  /*4130*/  BSSY B0, `(.L_x_1925) ;  /* 0x0000031000007945 */ /* 0x000fee0003800000 */
[C---:B----4-:R-:W-:Y:S08]  /*4140*/  HMMA.16816.F32.BF16 R76, R4.reuse, R36, R76 ;  /* 0x00000024044c723c */ /* 0x050ff0000004184c */
[----:B------:R-:W-:Y:S08]  /*4150*/  HMMA.16816.F32.BF16 R72, R4, R38, R72 ;  /* 0x000000260448723c */ /* 0x000ff00000041848 */
[C---:B-----5:R-:W-:Y:S08]  /*4160*/  HMMA.16816.F32.BF16 R52, R8.reuse, R36, R52 ;  /* 0x000000240834723c */ /* 0x060ff00000041834 */
        /* <DEDUP_REMOVED lines=14> */
[----:B------:R-:W-:Y:S02]  /*4250*/  ISETP.GE.AND P0, PT, R6, 0x21, PT ;  /* 0x000000210600780c */ /* 0x000fe40003f06270 */
[----:B------:R-:W-:-:S05]  /*4260*/  SHF.R.S32.HI R2, RZ, 0x1f, R0 ;  /* 0x0000001fff027819 */ /* 0x000fca0000011400 */
        /* <DEDUP_REMOVED lines=29> */
.L_x_1926:
[----:B-1----:R-:W-:Y:S05]  /*4440*/  BSYNC B0 ;  /* 0x0000000000007941 */ /* 0x002fea0003800000 */
.L_x_1925:
[----:B------:R-:W2:Y:S01]  /*4450*/  LDL R0, [R1+0x38] ;  /* 0x0000380001007983 */ /* 0x000ea20000100800 */
[----:B------:R-:W-:-:S03]  /*4460*/  IMAD.MOV.U32 R245, RZ, RZ, c[0x0][0x2c4] ;  /* 0x0000b100fff57624 */ /* 0x000fc600078e00ff */
[----:B------:R-:W2:Y:S01]  /*4470*/  LDL R244, [R1+0x10] ;  /* 0x0000100001f47983 */ /* 0x000ea20000100800 */
[----:B------:R-:W-:Y:S01]  /*4480*/  IMAD.MOV.U32 R243, RZ, RZ, c[0x0][0x32c] ;  /* 0x0000cb00fff37624 */ /* 0x000fe200078e00ff */
[----:B------:R-:W-:Y:S01]  /*4490*/  ISETP.NE.AND P0, PT, R245, 0x1, PT ;  /* 0x00000001f500780c */ /* 0x000fe20003f05270 */
[----:B------:R-:W-:Y:S01]  /*44a0*/  ULDC UR4, c[0x0][0x324] ;  /* 0x0000c90000047ab9 */ /* 0x000fe20000000800 */
[--C-:B------:R-:W-:Y:S01]  /*44b0*/  IMAD.IADD R9, R120, 0x1, -R235.reuse ;  /* 0x0000000178097824 */ /* 0x100fe200078e0aeb */
[----:B------:R-:W-:Y:S01]  /*44c0*/  ULOP3.LUT UR4, URZ, UR4, URZ, 0x33, !UPT ;  /* 0x000000043f047292 */ /* 0x000fe2000f8e333f */
[----:B------:R-:W-:Y:S01]  /*44d0*/  ISETP.GE.AND P1, PT, R243, 0x1, PT ;  /* 0x00000001f300780c */ /* 0x000fe20003f26270 */
[----:B------:R-:W0:Y:S01]  /*44e0*/  LDGDEPBAR ;  /* 0x00000000000079af */ /* 0x000e220000000000 */
[----:B------:R-:W-:Y:S02]  /*44f0*/  IMAD.IADD R10, R20, 0x1, -R235 ;  /* 0x00000001140a7824 */ /* 0x000fe400078e0aeb */
[----:B--2---:R-:W-:-:S05]  /*4500*/  IMAD.IADD R0, R0, 0x1, R244 ;  /* 0x0000000100007824 */ /* 0x004fca00078e02f4 */
[----:B------:R-:W-:-:S04]  /*4510*/  @P0 IMAD.HI.U32 R2, R0, c[0x0][0x2c8], RZ ;  /* 0x0000b20000020a27 */ /* 0x000fc800078e00ff */
[----:B------:R-:W-:Y:S01]  /*4520*/  IMAD.MOV.U32 R6, RZ, RZ, R0 ;  /* 0x000000ffff067224 */ /* 0x000fe200078e0000 */
[----:B------:R-:W-:Y:S02]  /*4530*/  @P0 SHF.R.U32.HI R6, RZ, c[0x0][0x2cc], R2 ;  /* 0x0000b300ff060a19 */ /* 0x000fe40000011602 */
[----:B------:R-:W-:-:S03]  /*4540*/  IADD3 R0, -R235, 0x1, R120 ;  /* 0x00000001eb007810 */ /* 0x000fc60007ffe178 */
        /* <DEDUP_REMOVED lines=19> */
.L_x_1929:
[----:B------:R-:W-:-:S04]  /*4680*/  MOV R4, c[0x0][0x32c] ;  /* 0x0000cb0000047a02 */ /* 0x000fc80000000f00 */
[----:B------:R-:W-:-:S13]  /*4690*/  ISETP.NE.AND P0, PT, R4, 0x1, PT ;  /* 0x000000010400780c */ /* 0x000fda0003f05270 */
[----:B------:R-:W-:-:S05]  /*46a0*/  @P0 IMAD.HI.U32 R4, R3, c[0x0][0x330], RZ ;  /* 0x0000cc0003040a27 */ /* 0x000fca00078e00ff */
[----:B------:R-:W-:Y:S02]  /*46b0*/  @P0 SHF.R.U32.HI R3, RZ, c[0x0][0x334], R4 ;  /* 0x0000cd00ff030a19 */ /* 0x000fe40000011604 */
.L_x_1930:
[----:B------:R-:W-:Y:S05]  /*46c0*/  BSYNC B0 ;  /* 0x0000000000007941 */ /* 0x000fea0003800000 */
.L_x_1928:
[----:B------:R-:W-:-:S05]  /*46d0*/  IMAD R3, R3, c[0x0][0x32c], R10 ;  /* 0x0000cb0003037a24 */ /* 0x000fca00078e020a */
[----:B------:R-:W-:Y:S02]  /*46e0*/  IADD3 R4, R3, c[0x0][0x32c], RZ ;  /* 0x0000cb0003047a10 */ /* 0x000fe40007ffe0ff */
[----:B------:R-:W-:Y:S02]  /*46f0*/  IMNMX R0, R0, R3, !PT ;  /* 0x0000000300007217 */ /* 0x000fe40007800200 */
[----:B------:R-:W-:Y:S02]  /*4700*/  IMNMX R2, R2, R4, PT ;  /* 0x0000000402027217 */ /* 0x000fe40003800200 */
.L_x_1927:
[----:B------:R-:W1:Y:S02]  /*4710*/  SHFL.IDX PT, R5, R6, 0x1, 0x1c1f ;  /* 0x003c1f0006057f89 */ /* 0x000e6400000e0000 */
[----:B-1----:R-:W-:Y:S01]  /*4720*/  IMAD.IADD R4, R7, 0x1, R5 ;  /* 0x0000000107047824 */ /* 0x002fe200078e0205 */
[----:B------:R-:W-:-:S04]  /*4730*/  IADD3 R3, R8, R5, RZ ;  /* 0x0000000508037210 */ /* 0x000fc80007ffe0ff */
        /* <DEDUP_REMOVED lines=13> */
.L_x_1933:
[----:B------:R-:W-:-:S04]  /*4810*/  MOV R11, c[0x0][0x32c] ;  /* 0x0000cb00000b7a02 */ /* 0x000fc80000000f00 */
[----:B------:R-:W-:-:S13]  /*4820*/  ISETP.NE.AND P0, PT, R11, 0x1, PT ;  /* 0x000000010b00780c */ /* 0x000fda0003f05270 */
[----:B------:R-:W-:-:S05]  /*4830*/  @P0 IMAD.HI.U32 R11, R5, c[0x0][0x330], RZ ;  /* 0x0000cc00050b0a27 */ /* 0x000fca00078e00ff */
[----:B------:R-:W-:Y:S02]  /*4840*/  @P0 SHF.R.U32.HI R5, RZ, c[0x0][0x334], R11 ;  /* 0x0000cd00ff050a19 */ /* 0x000fe4000001160b */
.L_x_1934:
[----:B------:R-:W-:Y:S05]  /*4850*/  BSYNC B0 ;  /* 0x0000000000007941 */ /* 0x000fea0003800000 */
.L_x_1932:
[----:B------:R-:W-:-:S05]  /*4860*/  IMAD R5, R5, c[0x0][0x32c], R10 ;  /* 0x0000cb0005057a24 */ /* 0x000fca00078e020a */
[----:B------:R-:W-:Y:S02]  /*4870*/  IADD3 R11, R5, c[0x0][0x32c], RZ ;  /* 0x0000cb00050b7a10 */ /* 0x000fe40007ffe0ff */
[----:B------:R-:W-:Y:S02]  /*4880*/  IMNMX R3, R3, R5, !PT ;  /* 0x0000000503037217 */ /* 0x000fe40007800200 */
[----:B------:R-:W-:Y:S02]  /*4890*/  IMNMX R4, R4, R11, PT ;  /* 0x0000000b04047217 */ /* 0x000fe40003800200 */
.L_x_1931:
        /* <DEDUP_REMOVED lines=12> */
[----:B------:R-:W-:Y:S02]  /*4960*/  ISETP.GE.AND P5, PT, R20, 0x12, PT ;  /* 0x000000121400780c */ /* 0x000fe40003fa6270 */
        /* <DEDUP_REMOVED lines=9> */
[----:B------:R-:W-:-:S02]  /*4a00*/  P2R R13, PR, RZ, 0x2 ;  /* 0x00000002ff0d7803 */ /* 0x000fc40000000000 */
[----:B------:R-:W-:Y:S02]  /*4a10*/  FSEL R23, R28, -INF , !P0 ;  /* 0xff8000001c177808 */ /* 0x000fe40004000000 */
        /* <DEDUP_REMOVED lines=47> */
.L_x_1937:
[----:B------:R-:W-:-:S04]  /*4d10*/  MOV R16, c[0x0][0x32c] ;  /* 0x0000cb0000107a02 */ /* 0x000fc80000000f00 */
[----:B------:R-:W-:-:S13]  /*4d20*/  ISETP.NE.AND P0, PT, R16, 0x1, PT ;  /* 0x000000011000780c */ /* 0x000fda0003f05270 */
[----:B------:R-:W-:-:S05]  /*4d30*/  @P0 IMAD.HI.U32 R16, R5, c[0x0][0x330], RZ ;  /* 0x0000cc0005100a27 */ /* 0x000fca00078e00ff */
[----:B------:R-:W-:Y:S02]  /*4d40*/  @P0 SHF.R.U32.HI R5, RZ, c[0x0][0x334], R16 ;  /* 0x0000cd00ff050a19 */ /* 0x000fe40000011610 */
.L_x_1938:
[----:B------:R-:W-:Y:S05]  /*4d50*/  BSYNC B0 ;  /* 0x0000000000007941 */ /* 0x000fea0003800000 */
.L_x_1936:
[----:B------:R-:W-:-:S05]  /*4d60*/  IMAD R5, R5, c[0x0][0x32c], R10 ;  /* 0x0000cb0005057a24 */ /* 0x000fca00078e020a */
[----:B------:R-:W-:Y:S02]  /*4d70*/  IADD3 R16, R5, c[0x0][0x32c], RZ ;  /* 0x0000cb0005107a10 */ /* 0x000fe40007ffe0ff */
[----:B------:R-:W-:Y:S02]  /*4d80*/  IMNMX R0, R0, R5, !PT ;  /* 0x0000000500007217 */ /* 0x000fe40007800200 */
[----:B------:R-:W-:Y:S02]  /*4d90*/  IMNMX R2, R2, R16, PT ;  /* 0x0000001002027217 */ /* 0x000fe40003800200 */
.L_x_1935:
[----:B------:R-:W-:Y:S02]  /*4da0*/  ISETP.NE.AND P0, PT, R14, RZ, PT ;  /* 0x000000ff0e00720c */ /* 0x000fe40003f05270 */
[----:B------:R-:W-:Y:S02]  /*4db0*/  P2R R5, PR, RZ, 0x40 ;  /* 0x00000040ff057803 */ /* 0x000fe40000000000 */
        /* <DEDUP_REMOVED lines=33> */
[----:B------:R-:W-:-:S04]  /*4fd0*/  ISETP.NE.AND P0, PT, R12, RZ, PT ;  /* 0x000000ff0c00720c */ /* 0x000fc80003f05270 */
[----:B------:R-:W-:-:S04]  /*4fe0*/  ISETP.GT.AND P0, PT, R3, 0x28, !P0 ;  /* 0x000000280300780c */ /* 0x000fc80004704270 */
[----:B------:R-:W-:-:S04]  /*4ff0*/  ISETP.LT.OR P0, PT, R4, 0x29, P0 ;  /* 0x000000290400780c */ /* 0x000fc80000701670 */
[----:B------:R-:W-:Y:S02]  /*5000*/  FSEL R116, R38, -INF , !P0 ;  /* 0xff80000026747808 */ /* 0x000fe40004000000 */
[----:B------:R-:W-:-:S04]  /*5010*/  ISETP.NE.AND P0, PT, R11, RZ, PT ;  /* 0x000000ff0b00720c */ /* 0x000fc80003f05270 */
[----:B------:R-:W-:Y:S02]  /*5020*/  ISETP.GT.AND P0, PT, R3, 0x29, !P0 ;  /* 0x000000290300780c */ /* 0x000fe40004704270 */
[----:B------:R-:W1:Y:S02]  /*5030*/  SHFL.IDX PT, R3, R6, 0x3, 0x1c1f ;  /* 0x007c1f0006037f89 */ /* 0x000e6400000e0000 */
        /* <DEDUP_REMOVED lines=60> */
.L_x_1941:
[----:B------:R-:W-:-:S04]  /*5400*/  MOV R4, c[0x0][0x32c] ;  /* 0x0000cb0000047a02 */ /* 0x000fc80000000f00 */
[----:B------:R-:W-:-:S13]  /*5410*/  ISETP.NE.AND P0, PT, R4, 0x1, PT ;  /* 0x000000010400780c */ /* 0x000fda0003f05270 */
[----:B------:R-:W-:-:S05]  /*5420*/  @P0 IMAD.HI.U32 R4, R3, c[0x0][0x330], RZ ;  /* 0x0000cc0003040a27 */ /* 0x000fca00078e00ff */
[----:B------:R-:W-:Y:S02]  /*5430*/  @P0 SHF.R.U32.HI R3, RZ, c[0x0][0x334], R4 ;  /* 0x0000cd00ff030a19 */ /* 0x000fe40000011604 */
.L_x_1942:
[----:B------:R-:W-:Y:S05]  /*5440*/  BSYNC B0 ;  /* 0x0000000000007941 */ /* 0x000fea0003800000 */
.L_x_1940:
[----:B------:R-:W-:-:S05]  /*5450*/  IMAD R3, R3, c[0x0][0x32c], R10 ;  /* 0x0000cb0003037a24 */ /* 0x000fca00078e020a */
[----:B------:R-:W-:Y:S02]  /*5460*/  IADD3 R4, R3, c[0x0][0x32c], RZ ;  /* 0x0000cb0003047a10 */ /* 0x000fe40007ffe0ff */
[----:B------:R-:W-:Y:S02]  /*5470*/  IMNMX R0, R0, R3, !PT ;  /* 0x0000000300007217 */ /* 0x000fe40007800200 */
[----:B------:R-:W-:Y:S02]  /*5480*/  IMNMX R2, R2, R4, PT ;  /* 0x0000000402027217 */ /* 0x000fe40003800200 */
.L_x_1939:
[----:B------:R-:W-:Y:S01]  /*5490*/  ISETP.NE.AND P0, PT, R14, RZ, PT ;  /* 0x000000ff0e00720c */ /* 0x000fe20003f05270 */
[----:B------:R-:W-:Y:S01]  /*54a0*/  LDSM.16.MT88.4 R44, [R181] ;  /* 0x00000000b52c783b */ /* 0x000fe20000004200 */
[----:B------:R-:W-:Y:S02]  /*54b0*/  FMNMX.FTZ R3, R18, R19, !PT ;  /* 0x0000001312037209 */ /* 0x000fe40007810000 */
[----:B------:R-:W-:Y:S01]  /*54c0*/  ISETP.GT.AND P0, PT, R0, 0x8, !P0 ;  /* 0x000000080000780c */ /* 0x000fe20004704270 */
[----:B------:R-:W-:Y:S01]  /*54d0*/  LDSM.16.MT88.4 R40, [R182] ;  /* 0x00000000b628783b */ /* 0x000fe20000004200 */
        /* <DEDUP_REMOVED lines=13> */
[----:B------:R-:W-:Y:S02]  /*55b0*/  ISETP.GT.AND P0, PT, R0, 0x10, !P6 ;  /* 0x000000100000780c */ /* 0x000fe40007704270 */
[----:B------:R-:W-:-:S02]  /*55c0*/  FMNMX.FTZ R3, R29, R3, !PT ;  /* 0x000000031d037209 */ /* 0x000fc40007810000 */
[----:B------:R-:W-:Y:S02]  /*55d0*/  ISETP.LT.OR P0, PT, R2, 0x11, P0 ;  /* 0x000000110200780c */ /* 0x000fe40000701670 */
[----:B------:R-:W-:Y:S02]  /*55e0*/  FMNMX.FTZ R3, R126, R3, !PT ;  /* 0x000000037e037209 */ /* 0x000fe40007810000 */
[----:B------:R-:W-:Y:S02]  /*55f0*/  FSEL R50, R70, -INF , !P0 ;  /* 0xff80000046327808 */ /* 0x000fe40004000000 */
[----:B------:R-:W-:Y:S02]  /*5600*/  ISETP.GT.AND P0, PT, R0, 0x11, !P5 ;  /* 0x000000110000780c */ /* 0x000fe40006f04270 */
[----:B------:R-:W-:Y:S02]  /*5610*/  FMNMX.FTZ R3, R125, R3, !PT ;  /* 0x000000037d037209 */ /* 0x000fe40007810000 */
[----:B------:R-:W-:-:S02]  /*5620*/  ISETP.LT.OR P0, PT, R2, 0x12, P0 ;  /* 0x000000120200780c */ /* 0x000fc40000701670 */
[----:B------:R-:W-:Y:S02]  /*5630*/  FMNMX.FTZ R3, R124, R3, !PT ;  /* 0x000000037c037209 */ /* 0x000fe40007810000 */
[----:B------:R-:W-:Y:S02]  /*5640*/  FSEL R49, R71, -INF , !P0 ;  /* 0xff80000047317808 */ /* 0x000fe40004000000 */
[----:B------:R-:W-:Y:S02]  /*5650*/  FMNMX.FTZ R3, R119, R3, !PT ;  /* 0x0000000377037209 */ /* 0x000fe40007810000 */
[----:B------:R-:W-:Y:S02]  /*5660*/  ISETP.GT.AND P0, PT, R0, 0x18, !P4 ;  /* 0x000000180000780c */ /* 0x000fe40006704270 */
[----:B------:R-:W-:Y:S01]  /*5670*/  ISETP.NE.AND P4, PT, R15, RZ, PT ;  /* 0x000000ff0f00720c */ /* 0x000fe20003f85270 */
[----:B------:R-:W1:Y:S01]  /*5680*/  SHFL.BFLY PT, R4, R3, 0x2, 0x1f ;  /* 0x0c401f0003047f89 */ /* 0x000e6200000e0000 */
[----:B------:R-:W-:-:S02]  /*5690*/  ISETP.LT.OR P0, PT, R2, 0x19, P0 ;  /* 0x000000190200780c */ /* 0x000fc40000701670 */
[----:B------:R-:W-:Y:S02]  /*56a0*/  ISETP.NE.AND P5, PT, R17, RZ, PT ;  /* 0x000000ff1100720c */ /* 0x000fe40003fa5270 */
[----:B------:R-:W-:Y:S02]  /*56b0*/  FSEL R68, R66, -INF , !P0 ;  /* 0xff80000042447808 */ /* 0x000fe40004000000 */
[----:B------:R-:W-:Y:S02]  /*56c0*/  ISETP.GT.AND P0, PT, R0, 0x19, !P3 ;  /* 0x000000190000780c */ /* 0x000fe40005f04270 */
[----:B------:R-:W-:Y:S02]  /*56d0*/  ISETP.NE.AND P6, PT, R12, RZ, PT ;  /* 0x000000ff0c00720c */ /* 0x000fe40003fc5270 */
[----:B------:R-:W-:-:S04]  /*56e0*/  ISETP.LT.OR P0, PT, R2, 0x1a, P0 ;  /* 0x0000001a0200780c */ /* 0x000fc80000701670 */
[----:B------:R-:W-:Y:S02]  /*56f0*/  FSEL R69, R67, -INF , !P0 ;  /* 0xff80000043457808 */ /* 0x000fe40004000000 */
[----:B------:R-:W-:Y:S01]  /*5700*/  ISETP.GT.AND P0, PT, R0, 0x20, !P2 ;  /* 0x000000200000780c */ /* 0x000fe20005704270 */
[----:B------:R-:W-:Y:S03]  /*5710*/  LDSM.16.MT88.4 R64, [R182+0xc00] ;  /* 0x000c0000b640783b */ /* 0x000fe60000004200 */
[----:B------:R-:W-:Y:S02]  /*5720*/  ISETP.LT.OR P0, PT, R2, 0x21, P0 ;  /* 0x000000210200780c */ /* 0x000fe40000701670 */
[----:B-1----:R-:W-:Y:S02]  /*5730*/  FMNMX.FTZ R3, R3, R4, !PT ;  /* 0x0000000403037209 */ /* 0x002fe40007810000 */
[----:B------:R-:W-:-:S02]  /*5740*/  FSEL R109, R62, -INF , !P0 ;  /* 0xff8000003e6d7808 */ /* 0x000fc40004000000 */
[----:B------:R-:W-:Y:S01]  /*5750*/  ISETP.GT.AND P0, PT, R0, 0x21, !P1 ;  /* 0x000000210000780c */ /* 0x000fe20004f04270 */
[----:B------:R-:W1:Y:S03]  /*5760*/  SHFL.BFLY PT, R4, R3, 0x1, 0x1f ;  /* 0x0c201f0003047f89 */ /* 0x000e6600000e0000 */
[----:B------:R-:W-:-:S04]  /*5770*/  ISETP.LT.OR P0, PT, R2, 0x22, P0 ;  /* 0x000000220200780c */ /* 0x000fc80000701670 */
[----:B------:R-:W-:Y:S02]  /*5780*/  FSEL R110, R63, -INF , !P0 ;  /* 0xff8000003f6e7808 */ /* 0x000fe40004000000 */
[----:B------:R-:W-:Y:S01]  /*5790*/  ISETP.GT.AND P0, PT, R0, 0x1, !P4 ;  /* 0x000000010000780c */ /* 0x000fe20006704270 */
[----:B------:R-:W-:Y:S03]  /*57a0*/  LDSM.16.MT88.4 R60, [R181+0x1800] ;  /* 0x00180000b53c783b */ /* 0x000fe60000004200 */
[----:B------:R-:W-:-:S04]  /*57b0*/  ISETP.LT.OR P0, PT, R2, 0x2, P0 ;  /* 0x000000020200780c */ /* 0x000fc80000701670 */
[----:B------:R-:W-:Y:S02]  /*57c0*/  FSEL R9, R79, -INF , !P0 ;  /* 0xff8000004f097808 */ /* 0x000fe40004000000 */
[----:B------:R-:W-:-:S04]  /*57d0*/  ISETP.GT.AND P0, PT, R0, RZ, !P5 ;  /* 0x000000ff0000720c */ /* 0x000fc80006f04270 */
[----:B------:R-:W-:Y:S02]  /*57e0*/  ISETP.LT.OR P0, PT, R2, 0x1, P0 ;  /* 0x000000010200780c */ /* 0x000fe40000701670 */
[----:B-1----:R-:W-:Y:S02]  /*57f0*/  FMNMX.FTZ R138, R3, R4, !PT ;  /* 0x00000004038a7209 */ /* 0x002fe40007810000 */
[----:B------:R-:W-:Y:S02]  /*5800*/  FSEL R8, R78, -INF , !P0 ;  /* 0xff8000004e087808 */ /* 0x000fe40004000000 */
[----:B------:R-:W-:Y:S01]  /*5810*/  ISETP.GT.AND P0, PT, R0, 0x28, !P6 ;  /* 0x000000280000780c */ /* 0x000fe20007704270 */
[----:B------:R-:W-:Y:S01]  /*5820*/  FMUL.FTZ R3, R138, c[0x0][0x2d0] ;  /* 0x0000b4008a037a20 */ /* 0x000fe20000410000 */
[----:B------:R-:W-:Y:S02]  /*5830*/  FMNMX.FTZ R6, R8, R9, !PT ;  /* 0x0000000908067209 */ /* 0x000fe40007810000 */
[----:B------:R-:W-:-:S02]  /*5840*/  ISETP.LT.OR P0, PT, R2, 0x29, P0 ;  /* 0x000000290200780c */ /* 0x000fc40000701670 */
[----:B------:R-:W-:Y:S02]  /*5850*/  FMNMX.FTZ R6, R14, R6, !PT ;  /* 0x000000060e067209 */ /* 0x000fe40007810000 */
[----:B------:R-:W-:Y:S02]  /*5860*/  FSEL R108, R58, -INF , !P0 ;  /* 0xff8000003a6c7808 */ /* 0x000fe40004000000 */
[----:B------:R-:W-:Y:S02]  /*5870*/  FSETP.NEU.FTZ.AND P0, PT, R138, -INF , PT ;  /* 0xff8000008a00780b */ /* 0x000fe40003f1d000 */
[----:B------:R-:W-:Y:S02]  /*5880*/  FMNMX.FTZ R6, R10, R6, !PT ;  /* 0x000000060a067209 */ /* 0x000fe40007810000 */
[----:B------:R-:W-:Y:S02]  /*5890*/  FSEL R20, R3, RZ, P0 ;  /* 0x000000ff03147208 */ /* 0x000fe40000000000 */
[----:B------:R-:W-:-:S02]  /*58a0*/  FMNMX.FTZ R3, R16, R25, !PT ;  /* 0x0000001910037209 */ /* 0x000fc40007810000 */
[----:B------:R-:W-:Y:S01]  /*58b0*/  FMNMX.FTZ R6, R50, R6, !PT ;  /* 0x0000000632067209 */ /* 0x000fe20007810000 */
[----:B------:R-:W-:Y:S01]  /*58c0*/  FFMA.FTZ R5, R18, c[0x0][0x2d0], -R20 ;  /* 0x0000b40012057a23 */ /* 0x000fe20000010814 */
[----:B------:R-:W-:Y:S02]  /*58d0*/  FMNMX.FTZ R3, R27, R3, !PT ;  /* 0x000000031b037209 */ /* 0x000fe40007810000 */
[----:B------:R-:W-:Y:S01]  /*58e0*/  FMNMX.FTZ R6, R49, R6, !PT ;  /* 0x0000000631067209 */ /* 0x000fe20007810000 */
[----:B------:R1:W-:Y:S01]  /*58f0*/  MUFU.EX2 R234, R5 ;  /* 0x0000000500ea7308 */ /* 0x0003e20000000800 */
[----:B------:R-:W-:Y:S02]  /*5900*/  FMNMX.FTZ R3, R28, R3, !PT ;  /* 0x000000031c037209 */ /* 0x000fe40007810000 */
[----:B------:R-:W-:Y:S02]  /*5910*/  FMNMX.FTZ R6, R68, R6, !PT ;  /* 0x0000000644067209 */ /* 0x000fe40007810000 */
[----:B------:R-:W-:-:S02]  /*5920*/  FMNMX.FTZ R3, R30, R3, !PT ;  /* 0x000000031e037209 */ /* 0x000fc40007810000 */
[----:B------:R-:W-:Y:S02]  /*5930*/  ISETP.NE.AND P6, PT, R11, RZ, PT ;  /* 0x000000ff0b00720c */ /* 0x000fe40003fc5270 */
[----:B------:R-:W-:-:S04]  /*5940*/  FMNMX.FTZ R3, R31, R3, !PT ;  /* 0x000000031f037209 */ /* 0x000fc80007810000 */
[----:B------:R-:W-:Y:S01]  /*5950*/  FMNMX.FTZ R3, R33, R3, !PT ;  /* 0x0000000321037209 */ /* 0x000fe20007810000 */
[----:B-1----:R-:W-:-:S03]  /*5960*/  FFMA.FTZ R5, R19, c[0x0][0x2d0], -R20 ;  /* 0x0000b40013057a23 */ /* 0x002fc60000010814 */
[----:B------:R-:W-:Y:S01]  /*5970*/  FMNMX.FTZ R3, R35, R3, !PT ;  /* 0x0000000323037209 */ /* 0x000fe20007810000 */
[----:B------:R1:W-:Y:S03]  /*5980*/  MUFU.EX2 R231, R5 ;  /* 0x0000000500e77308 */ /* 0x0003e60000000800 */
[----:B------:R-:W-:-:S04]  /*5990*/  FMNMX.FTZ R3, R118, R3, !PT ;  /* 0x0000000376037209 */ /* 0x000fc80007810000 */
[----:B------:R-:W-:-:S04]  /*59a0*/  FMNMX.FTZ R3, R117, R3, !PT ;  /* 0x0000000375037209 */ /* 0x000fc80007810000 */
[----:B------:R-:W-:-:S04]  /*59b0*/  FMNMX.FTZ R3, R116, R3, !PT ;  /* 0x0000000374037209 */ /* 0x000fc80007810000 */
[----:B------:R-:W-:Y:S01]  /*59c0*/  FMNMX.FTZ R3, R115, R3, !PT ;  /* 0x0000000373037209 */ /* 0x000fe20007810000 */
[----:B-1----:R-:W-:-:S04]  /*59d0*/  FFMA.FTZ R5, R21, c[0x0][0x2d0], -R20 ;  /* 0x0000b40015057a23 */ /* 0x002fc80000010814 */
        /* <DEDUP_REMOVED lines=11> */
[C---:B------:R-:W-:Y:S01]  /*5a90*/  FSETP.NEU.FTZ.AND P0, PT, R137.reuse, -INF , PT ;  /* 0xff8000008900780b */ /* 0x040fe20003f1d000 */
[----:B--2---:R-:W-:Y:S01]  /*5aa0*/  FFMA.FTZ R5, R24, c[0x0][0x2d0], -R20 ;  /* 0x0000b40018057a23 */ /* 0x004fe20000010814 */
[----:B------:R-:W-:Y:S01]  /*5ab0*/  FMNMX.FTZ R4, R36, R4, !PT ;  /* 0x0000000424047209 */ /* 0x000fe20007810000 */
[----:B------:R-:W-:Y:S02]  /*5ac0*/  FMUL.FTZ R3, R137, c[0x0][0x2d0] ;  /* 0x0000b40089037a20 */ /* 0x000fe40000410000 */
[----:B------:R1:W-:Y:S01]  /*5ad0*/  MUFU.EX2 R232, R5 ;  /* 0x0000000500e87308 */ /* 0x0003e20000000800 */
[----:B------:R-:W-:-:S02]  /*5ae0*/  FMNMX.FTZ R4, R37, R4, !PT ;  /* 0x0000000425047209 */ /* 0x000fc40007810000 */
[----:B------:R-:W-:Y:S02]  /*5af0*/  FSEL R3, R3, RZ, P0 ;  /* 0x000000ff03037208 */ /* 0x000fe40000000000 */
[----:B------:R-:W-:Y:S02]  /*5b00*/  FMNMX.FTZ R4, R38, R4, !PT ;  /* 0x0000000426047209 */ /* 0x000fe40007810000 */
[----:B------:R-:W-:Y:S02]  /*5b10*/  ISETP.GT.AND P0, PT, R0, 0x29, !P6 ;  /* 0x000000290000780c */ /* 0x000fe40007704270 */
[----:B------:R-:W-:Y:S02]  /*5b20*/  FMNMX.FTZ R4, R39, R4, !PT ;  /* 0x0000000427047209 */ /* 0x000fe40007810000 */
[----:B------:R-:W-:Y:S02]  /*5b30*/  ISETP.LT.OR P0, PT, R2, 0x2a, P0 ;  /* 0x0000002a0200780c */ /* 0x000fe40000701670 */
[----:B------:R-:W-:-:S02]  /*5b40*/  FMNMX.FTZ R4, R48, R4, !PT ;  /* 0x0000000430047209 */ /* 0x000fc40007810000 */
[----:B------:R-:W-:Y:S01]  /*5b50*/  FSEL R21, R59, -INF , !P0 ;  /* 0xff8000003b157808 */ /* 0x000fe20004000000 */
[----:B-1----:R-:W-:Y:S01]  /*5b60*/  FFMA.FTZ R5, R26, c[0x0][0x2d0], -R20 ;  /* 0x0000b4001a057a23 */ /* 0x002fe20000010814 */
[----:B------:R-:W-:Y:S01]  /*5b70*/  FMNMX.FTZ R4, R51, R4, !PT ;  /* 0x0000000433047209 */ /* 0x000fe20007810000 */
[----:B------:R-:W-:Y:S01]  /*5b80*/  LDSM.16.MT88.4 R56, [R181+0xc00] ;  /* 0x000c0000b538783b */ /* 0x000fe20000004200 */
[----:B------:R-:W-:Y:S01]  /*5b90*/  ISETP.NE.AND P6, PT, R245, 0x1, PT ;  /* 0x00000001f500780c */ /* 0x000fe20003fc5270 */
[----:B------:R1:W-:Y:S01]  /*5ba0*/  MUFU.EX2 R239, R5 ;  /* 0x0000000500ef7308 */ /* 0x0003e20000000800 */
[----:B------:R-:W-:-:S04]  /*5bb0*/  FMNMX.FTZ R4, R114, R4, !PT ;  /* 0x0000000472047209 */ /* 0x000fc80007810000 */
[----:B------:R-:W-:-:S04]  /*5bc0*/  FMNMX.FTZ R4, R113, R4, !PT ;  /* 0x0000000471047209 */ /* 0x000fc80007810000 */
[----:B------:R-:W-:-:S04]  /*5bd0*/  FMNMX.FTZ R4, R112, R4, !PT ;  /* 0x0000000470047209 */ /* 0x000fc80007810000 */
[----:B------:R-:W-:Y:S02]  /*5be0*/  FMNMX.FTZ R4, R111, R4, !PT ;  /* 0x000000046f047209 */ /* 0x000fe40007810000 */
[----:B-1----:R-:W-:Y:S01]  /*5bf0*/  FMNMX.FTZ R5, R69, R6, !PT ;  /* 0x0000000645057209 */ /* 0x002fe20007810000 */
[----:B------:R-:W-:Y:S02]  /*5c00*/  FFMA.FTZ R6, R29, c[0x0][0x2d0], -R20 ;  /* 0x0000b4001d067a23 */ /* 0x000fe40000010814 */
[----:B------:R-:W1:Y:S01]  /*5c10*/  SHFL.BFLY PT, R7, R4, 0x2, 0x1f ;  /* 0x0c401f0004077f89 */ /* 0x000e6200000e0000 */
[----:B------:R-:W-:Y:S01]  /*5c20*/  FMNMX.FTZ R0, R109, R5, !PT ;  /* 0x000000056d007209 */ /* 0x000fe20007810000 */
[----:B------:R-:W-:Y:S03]  /*5c30*/  MUFU.EX2 R241, R6 ;  /* 0x0000000600f17308 */ /* 0x000fe60000000800 */
[----:B------:R-:W-:Y:S01]  /*5c40*/  FMNMX.FTZ R2, R110, R0, !PT ;  /* 0x000000006e027209 */ /* 0x000fe20007810000 */
[----:B------:R-:W-:Y:S01]  /*5c50*/  FFMA.FTZ R0, R16, c[0x0][0x2d0], -R3 ;  /* 0x0000b40010007a23 */ /* 0x000fe20000010803 */
[----:B------:R-:W-:-:S02]  /*5c60*/  F2FP.BF16.PACK_AB R16, R231, R234 ;  /* 0x000000eae710723e */ /* 0x000fc400000010ff */
[----:B------:R-:W-:Y:S01]  /*5c70*/  FMNMX.FTZ R2, R108, R2, !PT ;  /* 0x000000026c027209 */ /* 0x000fe20007810000 */
[----:B------:R1:W-:Y:S03]  /*5c80*/  MUFU.EX2 R224, R0 ;  /* 0x0000000000e07308 */ /* 0x0003e60000000800 */
[----:B------:R-:W-:-:S05]  /*5c90*/  FMNMX.FTZ R2, R21, R2, !PT ;  /* 0x0000000215027209 */ /* 0x000fca0007810000 */
[----:B------:R-:W-:Y:S01]  /*5ca0*/  SHFL.BFLY PT, R5, R2, 0x2, 0x1f ;  /* 0x0c401f0002057f89 */ /* 0x000fe200000e0000 */
[----:B-1----:R-:W-:Y:S01]  /*5cb0*/  FMNMX.FTZ R0, R4, R7, !PT ;  /* 0x0000000704007209 */ /* 0x002fe20007810000 */
[----:B------:R-:W-:-:S04]  /*5cc0*/  FFMA.FTZ R4, R25, c[0x0][0x2d0], -R3 ;  /* 0x0000b40019047a23 */ /* 0x000fc80000010803 */
[----:B------:R-:W1:Y:S01]  /*5cd0*/  SHFL.BFLY PT, R6, R0, 0x1, 0x1f ;  /* 0x0c201f0000067f89 */ /* 0x000e6200000e0000 */
[----:B------:R2:W3:Y:S02]  /*5ce0*/  MUFU.EX2 R216, R4 ;  /* 0x0000000400d87308 */ /* 0x0004e40000000800 */
[----:B--2---:R-:W-:Y:S01]  /*5cf0*/  FFMA.FTZ R4, R27, c[0x0][0x2d0], -R3 ;  /* 0x0000b4001b047a23 */ /* 0x004fe20000010803 */
[----:B---3--:R-:W-:Y:S01]  /*5d00*/  F2FP.BF16.PACK_AB R17, R216, R224 ;  /* 0x000000e0d811723e */ /* 0x008fe200000010ff */
[----:B------:R-:W-:Y:S04]  /*5d10*/  LDSM.16.MT88.4 R24, [R182+0x1800] ;  /* 0x00180000b618783b */ /* 0x000fe80000004200 */
[----:B------:R2:W-:Y:S01]  /*5d20*/  MUFU.EX2 R217, R4 ;  /* 0x0000000400d97308 */ /* 0x0005e20000000800 */
[----:B-1----:R-:W-:-:S02]  /*5d30*/  FMNMX.FTZ R136, R0, R6, !PT ;  /* 0x0000000600887209 */ /* 0x002fc40007810000 */
[----:B------:R-:W-:Y:S02]  /*5d40*/  FMNMX.FTZ R0, R2, R5, !PT ;  /* 0x0000000502007209 */ /* 0x000fe40007810000 */
[C---:B------:R-:W-:Y:S01]  /*5d50*/  FSETP.NEU.FTZ.AND P0, PT, R136.reuse, -INF , PT ;  /* 0xff8000008800780b */ /* 0x040fe20003f1d000 */
[----:B------:R-:W-:Y:S02]  /*5d60*/  FMUL.FTZ R2, R136, c[0x0][0x2d0] ;  /* 0x0000b40088027a20 */ /* 0x000fe40000410000 */
[----:B------:R-:W1:Y:S03]  /*5d70*/  SHFL.BFLY PT, R5, R0, 0x1, 0x1f ;  /* 0x0c201f0000057f89 */ /* 0x000e6600000e0000 */
[----:B------:R-:W-:Y:S01]  /*5d80*/  FSEL R2, R2, RZ, P0 ;  /* 0x000000ff02027208 */ /* 0x000fe20000000000 */
[----:B--2---:R-:W-:-:S04]  /*5d90*/  FFMA.FTZ R4, R28, c[0x0][0x2d0], -R3 ;  /* 0x0000b4001c047a23 */ /* 0x004fc80000010803 */
        /* <DEDUP_REMOVED lines=13> */
[C---:B------:R-:W-:Y:S01]  /*5e70*/  HMMA.16816.F32.BF16 R88, R16.reuse, R60, RZ ;  /* 0x0000003c1058723c */ /* 0x040fe200000418ff */
[----:B------:R-:W-:Y:S01]  /*5e80*/  FSEL R0, R0, RZ, P0 ;  /* 0x000000ff00007208 */ /* 0x000fe20000000000 */
[--C-:B--2---:R-:W-:Y:S02]  /*5e90*/  FFMA.FTZ R4, R31, c[0x0][0x2d0], -R3.reuse ;  /* 0x0000b4001f047a23 */ /* 0x104fe40000010803 */
[----:B------:R-:W1:Y:S02]  /*5ea0*/  LDSM.16.MT88.4 R28, [R181+0x1000] ;  /* 0x00100000b51c783b */ /* 0x000e640000004200 */
[----:B------:R2:W-:Y:S02]  /*5eb0*/  MUFU.EX2 R227, R4 ;  /* 0x0000000400e37308 */ /* 0x0005e40000000800 */
[C---:B------:R-:W-:Y:S08]  /*5ec0*/  HMMA.16816.F32.BF16 R104, R16.reuse, R44, RZ ;  /* 0x0000002c1068723c */ /* 0x040ff000000418ff */
[----:B------:R-:W-:Y:S01]  /*5ed0*/  HMMA.16816.F32.BF16 R100, R16, R40, RZ ;  /* 0x000000281064723c */ /* 0x000fe200000418ff */
[----:B--2---:R-:W-:-:S04]  /*5ee0*/  FFMA.FTZ R4, R33, c[0x0][0x2d0], -R3 ;  /* 0x0000b40021047a23 */ /* 0x004fc80000010803 */
[----:B------:R2:W-:Y:S02]  /*5ef0*/  MUFU.EX2 R226, R4 ;  /* 0x0000000400e27308 */ /* 0x0005e40000000800 */
[----:B--2---:R-:W-:-:S06]  /*5f00*/  FFMA.FTZ R4, R35, c[0x0][0x2d0], -R3 ;  /* 0x0000b40023047a23 */ /* 0x004fcc0000010803 */
[----:B------:R2:W3:Y:S02]  /*5f10*/  MUFU.EX2 R228, R4 ;  /* 0x0000000400e47308 */ /* 0x0004e40000000800 */
[----:B--2---:R-:W-:Y:S01]  /*5f20*/  FFMA.FTZ R4, R32, c[0x0][0x2d0], -R2 ;  /* 0x0000b40020047a23 */ /* 0x004fe20000010802 */
[----:B---3--:R-:W-:-:S05]  /*5f30*/  F2FP.BF16.PACK_AB R11, R228, R226 ;  /* 0x000000e2e40b723e */ /* 0x008fca00000010ff */
[----:B------:R2:W-:Y:S02]  /*5f40*/  MUFU.EX2 R210, R4 ;  /* 0x0000000400d27308 */ /* 0x0005e40000000800 */
[--C-:B--2---:R-:W-:Y:S02]  /*5f50*/  FFMA.FTZ R4, R34, c[0x0][0x2d0], -R2.reuse ;  /* 0x0000b40022047a23 */ /* 0x104fe40000010802 */
[----:B------:R-:W2:Y:S04]  /*5f60*/  LDSM.16.MT88.4 R32, [R182+0x400] ;  /* 0x00040000b620783b */ /* 0x000ea80000004200 */
[----:B------:R3:W4:Y:S02]  /*5f70*/  MUFU.EX2 R208, R4 ;  /* 0x0000000400d07308 */ /* 0x0007240000000800 */
[----:B---3--:R-:W-:Y:S01]  /*5f80*/  FFMA.FTZ R4, R36, c[0x0][0x2d0], -R2 ;  /* 0x0000b40024047a23 */ /* 0x008fe20000010802 */
[----:B----4-:R-:W-:-:S05]  /*5f90*/  F2FP.BF16.PACK_AB R12, R208, R210 ;  /* 0x000000d2d00c723e */ /* 0x010fca00000010ff */
[----:B------:R3:W4:Y:S02]  /*5fa0*/  MUFU.EX2 R209, R4 ;  /* 0x0000000400d17308 */ /* 0x0007240000000800 */
[----:B---3--:R-:W-:-:S06]  /*5fb0*/  FFMA.FTZ R4, R38, c[0x0][0x2d0], -R2 ;  /* 0x0000b40026047a23 */ /* 0x008fcc0000010802 */
[----:B------:R3:W-:Y:S02]  /*5fc0*/  MUFU.EX2 R214, R4 ;  /* 0x0000000400d67308 */ /* 0x0007e40000000800 */
[----:B---3--:R-:W-:Y:S01]  /*5fd0*/  FFMA.FTZ R4, R8, c[0x0][0x2d0], -R0 ;  /* 0x0000b40008047a23 */ /* 0x008fe20000010800 */
[----:B------:R-:W-:-:S05]  /*5fe0*/  F2FP.BF16.PACK_AB R8, R232, R233 ;  /* 0x000000e9e808723e */ /* 0x000fca00000010ff */
[----:B------:R3:W-:Y:S02]  /*5ff0*/  MUFU.EX2 R23, R4 ;  /* 0x0000000400177308 */ /* 0x0007e40000000800 */
[----:B---3--:R-:W-:Y:S01]  /*6000*/  FFMA.FTZ R4, R9, c[0x0][0x2d0], -R0 ;  /* 0x0000b40009047a23 */ /* 0x008fe20000010800 */
[----:B------:R-:W-:-:S05]  /*6010*/  F2FP.BF16.PACK_AB R9, R227, R225 ;  /* 0x000000e1e309723e */ /* 0x000fca00000010ff */
[----:B------:R3:W5:Y:S02]  /*6020*/  MUFU.EX2 R22, R4 ;  /* 0x0000000400167308 */ /* 0x0007640000000800 */
[----:B---3--:R-:W-:Y:S01]  /*6030*/  FFMA.FTZ R4, R14, c[0x0][0x2d0], -R0 ;  /* 0x0000b4000e047a23 */ /* 0x008fe20000010800 */
[----:B----4-:R-:W-:Y:S02]  /*6040*/  F2FP.BF16.PACK_AB R14, R213, R209 ;  /* 0x000000d1d50e723e */ /* 0x010fe400000010ff */
[----:B-----5:R-:W-:-:S03]  /*6050*/  F2FP.BF16.PACK_AB R13, R22, R23 ;  /* 0x00000017160d723e */ /* 0x020fc600000010ff */
[----:B------:R3:W-:Y:S02]  /*6060*/  MUFU.EX2 R207, R4 ;  /* 0x0000000400cf7308 */ /* 0x0007e40000000800 */
[----:B---3--:R-:W-:Y:S01]  /*6070*/  FFMA.FTZ R4, R10, c[0x0][0x2d0], -R0 ;  /* 0x0000b4000a047a23 */ /* 0x008fe20000010800 */
[----:B------:R-:W-:-:S05]  /*6080*/  F2FP.BF16.PACK_AB R10, R241, R239 ;  /* 0x000000eff10a723e */ /* 0x000fca00000010ff */
[----:B------:R3:W4:Y:S02]  /*6090*/  MUFU.EX2 R140, R4 ;  /* 0x00000004008c7308 */ /* 0x0007240000000800 */
[C---:B-1----:R-:W-:Y:S08]  /*60a0*/  HMMA.16816.F32.BF16 R164, R8.reuse, R28, R96 ;  /* 0x0000001c08a4723c */ /* 0x042ff00000041860 */
[C---:B------:R-:W-:Y:S01]  /*60b0*/  HMMA.16816.F32.BF16 R104, R8.reuse, R52, R104 ;  /* 0x000000340868723c */ /* 0x040fe20000041868 */
[--C-:B---3--:R-:W-:Y:S01]  /*60c0*/  FFMA.FTZ R4, R39, c[0x0][0x2d0], -R2.reuse ;  /* 0x0000b40027047a23 */ /* 0x108fe20000010802 */
[----:B----4-:R-:W-:Y:S01]  /*60d0*/  F2FP.BF16.PACK_AB R15, R140, R207 ;  /* 0x000000cf8c0f723e */ /* 0x010fe200000010ff */
[----:B------:R-:W1:Y:S02]  /*60e0*/  LDSM.16.MT88.4 R36, [R182+0x1000] ;  /* 0x00100000b624783b */ /* 0x000e640000004200 */
[----:B------:R3:W-:Y:S03]  /*60f0*/  MUFU.EX2 R211, R4 ;  /* 0x0000000400d37308 */ /* 0x0007e60000000800 */
[----:B--2---:R-:W-:Y:S08]  /*6100*/  HMMA.16816.F32.BF16 R100, R8, R32, R100 ;  /* 0x000000200864723c */ /* 0x004ff00000041864 */
[----:B------:R-:W-:Y:S01]  /*6110*/  HMMA.16816.F32.BF16 R84, R12, R44, RZ ;  /* 0x0000002c0c54723c */ /* 0x000fe200000418ff */
[----:B---3--:R-:W-:-:S07]  /*6120*/  FFMA.FTZ R4, R48, c[0x0][0x2d0], -R2 ;  /* 0x0000b40030047a23 */ /* 0x008fce0000010802 */
[C---:B------:R-:W-:Y:S01]  /*6130*/  HMMA.16816.F32.BF16 R80, R12.reuse, R40, RZ ;  /* 0x000000280c50723c */ /* 0x040fe200000418ff */
[----:B------:R2:W3:Y:S07]  /*6140*/  MUFU.EX2 R212, R4 ;  /* 0x0000000400d47308 */ /* 0x0004ee0000000800 */
[C---:B------:R-:W-:Y:S08]  /*6150*/  HMMA.16816.F32.BF16 R76, R12.reuse, R56, RZ ;  /* 0x000000380c4c723c */ /* 0x040ff000000418ff */
[----:B------:R-:W-:Y:S01]  /*6160*/  HMMA.16816.F32.BF16 R72, R12, R64, RZ ;  /* 0x000000400c48723c */ /* 0x000fe200000418ff */
[----:B--2---:R-:W-:Y:S01]  /*6170*/  FFMA.FTZ R4, R50, c[0x0][0x2d0], -R0 ;  /* 0x0000b40032047a23 */ /* 0x004fe20000010800 */
[----:B---3--:R-:W-:-:S03]  /*6180*/  F2FP.BF16.PACK_AB R6, R215, R212 ;  /* 0x000000d4d706723e */ /* 0x008fc600000010ff */
[----:B------:R2:W-:Y:S03]  /*6190*/  MUFU.EX2 R133, R4 ;  /* 0x0000000400857308 */ /* 0x0005e60000000800 */
[----:B-1----:R-:W-:Y:S08]  /*61a0*/  HMMA.16816.F32.BF16 R176, R8, R36, R92 ;  /* 0x0000002408b0723c */ /* 0x002ff0000004185c */
[----:B------:R-:W-:Y:S01]  /*61b0*/  HMMA.16816.F32.BF16 R96, R12, R62, RZ ;  /* 0x0000003e0c60723c */ /* 0x000fe200000418ff */
[----:B--2---:R-:W-:-:S07]  /*61c0*/  FFMA.FTZ R4, R49, c[0x0][0x2d0], -R0 ;  /* 0x0000b40031047a23 */ /* 0x004fce0000010800 */
[----:B------:R-:W-:Y:S01]  /*61d0*/  HMMA.16816.F32.BF16 R92, R12, R26, RZ ;  /* 0x0000001a0c5c723c */ /* 0x000fe200000418ff */
[----:B------:R-:W1:Y:S01]  /*61e0*/  LDSM.16.MT88.4 R48, [R181+0x1c00] ;  /* 0x001c0000b530783b */ /* 0x000e620000004200 */
[----:B------:R2:W3:Y:S02]  /*61f0*/  MUFU.EX2 R132, R4 ;  /* 0x0000000400847308 */ /* 0x0004e40000000800 */
[----:B--2---:R-:W-:Y:S01]  /*6200*/  FFMA.FTZ R4, R68, c[0x0][0x2d0], -R0 ;  /* 0x0000b40044047a23 */ /* 0x004fe20000010800 */
[----:B---3--:R-:W-:-:S05]  /*6210*/  F2FP.BF16.PACK_AB R5, R132, R133 ;  /* 0x000000858405723e */ /* 0x008fca00000010ff */
[----:B------:R2:W-:Y:S02]  /*6220*/  MUFU.EX2 R139, R4 ;  /* 0x00000004008b7308 */ /* 0x0005e40000000800 */
[----:B--2---:R-:W-:Y:S02]  /*6230*/  FFMA.FTZ R4, R69, c[0x0][0x2d0], -R0 ;  /* 0x0000b40045047a23 */ /* 0x004fe40000010800 */
[----:B------:R-:W-:Y:S04]  /*6240*/  HMMA.16816.F32.BF16 R68, R12, R60, RZ ;  /* 0x0000003c0c44723c */ /* 0x000fe800000418ff */
[----:B------:R2:W3:Y:S04]  /*6250*/  MUFU.EX2 R135, R4 ;  /* 0x0000000400877308 */ /* 0x0004e80000000800 */
[----:B-1----:R-:W-:Y:S08]  /*6260*/  HMMA.16816.F32.BF16 R172, R8, R48, R88 ;  /* 0x0000003008ac723c */ /* 0x002ff00000041858 */
[----:B------:R-:W-:Y:S01]  /*6270*/  HMMA.16816.F32.BF16 R88, R12, R66, RZ ;  /* 0x000000420c58723c */ /* 0x000fe200000418ff */
[----:B--2---:R-:W-:-:S02]  /*6280*/  F2FP.BF16.PACK_AB R4, R211, R214 ;  /* 0x000000d6d304723e */ /* 0x004fc400000010ff */
[----:B---3--:R-:W-:-:S05]  /*6290*/  F2FP.BF16.PACK_AB R7, R135, R139 ;  /* 0x0000008b8707723e */ /* 0x008fca00000010ff */
        /* <DEDUP_REMOVED lines=50> */
[----:B------:R-:W-:Y:S01]  /*65c0*/  LDSM.16.MT88.4 R124, [R181+0x1400] ;  /* 0x00140000b57c783b */ /* 0x000fe20000004200 */
[----:B------:R1:W-:Y:S05]  /*65d0*/  MUFU.EX2 R206, R8 ;  /* 0x0000000800ce7308 */ /* 0x0003ea0000000800 */
        /* <DEDUP_REMOVED lines=12> */
[----:B------:R-:W-:-:S04]  /*66a0*/  FFMA.FTZ R3, R115, c[0x0][0x2d0], -R3 ;  /* 0x0000b40073037a23 */ /* 0x000fc80000010803 */
[----:B------:R-:W-:Y:S08]  /*66b0*/  MUFU.EX2 R142, R8 ;  /* 0x00000008008e7308 */ /* 0x000ff00000000800 */
[----:B------:R1:W3:Y:S02]  /*66c0*/  MUFU.EX2 R246, R3 ;  /* 0x0000000300f67308 */ /* 0x0002e40000000800 */
[----:B-1----:R-:W-:Y:S01]  /*66d0*/  FFMA.FTZ R3, R114, c[0x0][0x2d0], -R2 ;  /* 0x0000b40072037a23 */ /* 0x002fe20000010802 */
[----:B---3--:R-:W-:-:S05]  /*66e0*/  F2FP.BF16.PACK_AB R99, R246, R142 ;  /* 0x0000008ef663723e */ /* 0x008fca00000010ff */
[----:B------:R1:W-:Y:S02]  /*66f0*/  MUFU.EX2 R20, R3 ;  /* 0x0000000300147308 */ /* 0x0003e40000000800 */
[C---:B------:R-:W-:Y:S08]  /*6700*/  HMMA.16816.F32.BF16 R144, R96.reuse, R152, R104 ;  /* 0x000000986090723c */ /* 0x040ff00000041868 */
[----:B------:R-:W-:Y:S01]  /*6710*/  HMMA.16816.F32.BF16 R156, R96, R154, R68 ;  /* 0x0000009a609c723c */ /* 0x000fe20000041844 */
[----:B-1----:R-:W-:-:S04]  /*6720*/  FFMA.FTZ R3, R113, c[0x0][0x2d0], -R2 ;  /* 0x0000b40071037a23 */ /* 0x002fc80000010802 */
[----:B------:R1:W3:Y:S03]  /*6730*/  MUFU.EX2 R36, R3 ;  /* 0x0000000300247308 */ /* 0x0002e60000000800 */
[C---:B--2---:R-:W-:Y:S08]  /*6740*/  HMMA.16816.F32.BF16 R84, R96.reuse, R4, R128 ;  /* 0x000000046054723c */ /* 0x044ff00000041880 */
[----:B------:R-:W-:Y:S01]  /*6750*/  HMMA.16816.F32.BF16 R128, R96, R126, R56 ;  /* 0x0000007e6080723c */ /* 0x000fe20000041838 */
[--C-:B-1----:R-:W-:Y:S01]  /*6760*/  FFMA.FTZ R3, R112, c[0x0][0x2d0], -R2.reuse ;  /* 0x0000b40070037a23 */ /* 0x102fe20000010802 */
[----:B---3--:R-:W-:Y:S01]  /*6770*/  F2FP.BF16.PACK_AB R92, R36, R20 ;  /* 0x00000014245c723e */ /* 0x008fe200000010ff */
        /* <DEDUP_REMOVED lines=14> */
[----:B------:R-:W1:Y:S01]  /*6860*/  LDSM.16.MT88.4 R108, [R182+0x800] ;  /* 0x00080000b66c783b */ /* 0x000e620000004200 */
[----:B------:R-:W-:-:S03]  /*6870*/  FFMA.FTZ R0, R21, c[0x0][0x2d0], -R0 ;  /* 0x0000b40015007a23 */ /* 0x000fc60000010800 */
[----:B------:R2:W-:Y:S08]  /*6880*/  MUFU.EX2 R3, R2 ;  /* 0x0000000200037308 */ /* 0x0005f00000000800 */
[----:B------:R3:W4:Y:S01]  /*6890*/  MUFU.EX2 R8, R0 ;  /* 0x0000000000087308 */ /* 0x0007220000000800 */
[----:B--2---:R-:W-:-:S04]  /*68a0*/  @P6 IMAD.HI.U32 R2, R244, c[0x0][0x2c8], RZ ;  /* 0x0000b200f4026a27 */ /* 0x004fc800078e00ff */
[----:B---3--:R-:W-:Y:S01]  /*68b0*/  IMAD.MOV.U32 R0, RZ, RZ, R244 ;  /* 0x000000ffff007224 */ /* 0x008fe200078e00f4 */
[----:B------:R-:W-:Y:S02]  /*68c0*/  @P6 SHF.R.U32.HI R0, RZ, c[0x0][0x2cc], R2 ;  /* 0x0000b300ff006a19 */ /* 0x000fe40000011602 */
[----:B----4-:R-:W-:Y:S02]  /*68d0*/  F2FP.BF16.PACK_AB R95, R8, R3 ;  /* 0x00000003085f723e */ /* 0x010fe400000010ff */
[----:B------:R-:W-:Y:S01]  /*68e0*/  ISETP.GE.AND P6, PT, R243, 0x1, PT ;  /* 0x00000001f300780c */ /* 0x000fe20003fc6270 */
[----:B------:R-:W-:Y:S02]  /*68f0*/  IMAD.IADD R2, R240, 0x1, R0 ;  /* 0x00000001f0027824 */ /* 0x000fe400078e0200 */
[----:B------:R-:W-:Y:S02]  /*6900*/  FADD.FTZ R0, R23, R22 ;  /* 0x0000001617007221 */ /* 0x000fe40000010000 */
[----:B------:R-:W-:Y:S02]  /*6910*/  HMMA.16816.F32.BF16 R148, R92, R152, R148 ;  /* 0x000000985c94723c */ /* 0x000fe40000041894 */
[----:B------:R-:W-:-:S04]  /*6920*/  FADD.FTZ R0, R207, R0 ;  /* 0x00000000cf007221 */ /* 0x000fc80000010000 */
[----:B------:R-:W-:Y:S02]  /*6930*/  FADD.FTZ R0, R140, R0 ;  /* 0x000000008c007221 */ /* 0x000fe40000010000 */
[----:B------:R-:W-:Y:S08]  /*6940*/  HMMA.16816.F32.BF16 R152, R92, R154, R52 ;  /* 0x0000009a5c98723c */ /* 0x000ff00000041834 */
[-C--:B------:R-:W-:Y:S08]  /*6950*/  HMMA.16816.F32.BF16 R52, R96, R60.reuse, R176 ;  /* 0x0000003c6034723c */ /* 0x080ff000000418b0 */
[C---:B------:R-:W-:Y:S08]  /*6960*/  HMMA.16816.F32.BF16 R56, R92.reuse, R60, R200 ;  /* 0x0000003c5c38723c */ /* 0x040ff000000418c8 */
[C---:B------:R-:W-:Y:S08]  /*6970*/  HMMA.16816.F32.BF16 R60, R92.reuse, R62, R88 ;  /* 0x0000003e5c3c723c */ /* 0x040ff00000041858 */
[C---:B------:R-:W-:Y:S07]  /*6980*/  HMMA.16816.F32.BF16 R88, R92.reuse, R4, R168 ;  /* 0x000000045c58723c */ /* 0x040fee00000418a8 */
[----:B------:R-:W-:Y:S01]  /*6990*/  FADD.FTZ R5, R133, R0 ;  /* 0x0000000085057221 */ /* 0x000fe20000010000 */
[----:B-1----:R-:W-:Y:S01]  /*69a0*/  HMMA.16816.F32.BF16 R104, R92, R108, R120 ;  /* 0x0000006c5c68723c */ /* 0x002fe20000041878 */
        /* <DEDUP_REMOVED lines=14> */
[C---:B------:R-:W-:Y:S08]  /*6a90*/  HMMA.16816.F32.BF16 R120, R92.reuse, R124, R160 ;  /* 0x0000007c5c78723c */ /* 0x040ff000000418a0 */
[C---:B------:R-:W-:Y:S07]  /*6aa0*/  HMMA.16816.F32.BF16 R72, R92.reuse, R76, R196 ;  /* 0x0000004c5c48723c */ /* 0x040fee00000418c4 */
[----:B------:R-:W-:Y:S01]  /*6ab0*/  IADD3 R196, R204, -0x2, RZ ;  /* 0xfffffffeccc47810 */ /* 0x000fe20007ffe0ff */
        /* <DEDUP_REMOVED lines=19> */
[----:B------:R-:W-:Y:S01]  /*6bf0*/  IADD3 R3, R2, c[0x0][0x328], RZ ;  /* 0x0000ca0002037a10 */ /* 0x000fe20007ffe0ff */
[----:B------:R-:W-:Y:S01]  /*6c00*/  FADD.FTZ R246, R246, R5 ;  /* 0x00000005f6f67221 */ /* 0x000fe20000010000 */
[----:B------:R1:W-:Y:S04]  /*6c10*/  STL [R1], R4 ;  /* 0x0000000401007387 */ /* 0x0003e80000100800 */
[----:B------:R1:W-:Y:S01]  /*6c20*/  STL [R1+0x4], R0 ;  /* 0x0000040001007387 */ /* 0x0003e20000100800 */
[----:B------:R-:W-:Y:S05]  /*6c30*/  @!P6 BRA `(.L_x_1943) ;  /* 0x000001100000e947 */ /* 0x000fea0003800000 */
[C---:B------:R-:W-:Y:S01]  /*6c40*/  ISETP.GT.AND P0, PT, R2.reuse, RZ, PT ;  /* 0x000000ff0200720c */ /* 0x040fe20003f04270 */
[----:B------:R-:W-:Y:S01]  /*6c50*/  BSSY B0, `(.L_x_1944) ;  /* 0x000000d000007945 */ /* 0x000fe20003800000 */
[----:B-1----:R-:W-:Y:S01]  /*6c60*/  IADD3 R0, R2, -0x1, RZ ;  /* 0xffffffff02007810 */ /* 0x002fe20007ffe0ff */
        /* <DEDUP_REMOVED lines=8> */
.L_x_1945:
[----:B------:R-:W-:-:S13]  /*6cf0*/  ISETP.NE.AND P0, PT, R4, 0x1, PT ;  /* 0x000000010400780c */ /* 0x000fda0003f05270 */
[----:B------:R-:W-:-:S05]  /*6d00*/  @P0 IMAD.HI.U32 R2, R0, c[0x0][0x330], RZ ;  /* 0x0000cc0000020a27 */ /* 0x000fca00078e00ff */
[----:B------:R-:W-:Y:S02]  /*6d10*/  @P0 SHF.R.U32.HI R0, RZ, c[0x0][0x334], R2 ;  /* 0x0000cd00ff000a19 */ /* 0x000fe40000011602 */
.L_x_1946:
[----:B------:R-:W-:Y:S05]  /*6d20*/  BSYNC B0 ;  /* 0x0000000000007941 */ /* 0x000fea0003800000 */
.L_x_1944:
[----:B------:R-:W-:-:S05]  /*6d30*/  IMAD R0, R0, R4, c[0x0][0x32c] ;  /* 0x0000cb0000007624 */ /* 0x000fca00078e0204 */
[----:B------:R-:W-:-:S05]  /*6d40*/  IMNMX R3, R3, R0, PT ;  /* 0x0000000003037217 */ /* 0x000fca0003800200 */
.L_x_1943:
[----:B------:R-:W-:-:S05]  /*6d50*/  IMAD.HI R3, R3, 0x2aaaaaab, RZ ;  /* 0x2aaaaaab03037827 */ /* 0x000fca00078e02ff */
[----:B-1----:R-:W-:-:S04]  /*6d60*/  SHF.R.U32.HI R0, RZ, 0x1f, R3 ;  /* 0x0000001fff007819 */ /* 0x002fc80000011603 */
        /* <DEDUP_REMOVED lines=9> */
.L_x_1968:
        /* <DEDUP_REMOVED lines=52> */
.L_x_1949:
[----:B-1-34-:R-:W-:Y:S05]  /*7140*/  BSYNC B0 ;  /* 0x0000000000007941 */ /* 0x01afea0003800000 */
.L_x_1948:
        /* <DEDUP_REMOVED lines=81> */
[----:B------:R-:W3:Y:S07]  /*7660*/  LDSM.16.M88.4 R140, [R187] ;  /* 0x00000000bb8c783b */ /* 0x000eee0000000200 */
[-C--:B-1----:R-:W-:Y:S01]  /*7670*/  HMMA.16816.F32.BF16 R4, R160, R164.reuse, R4 ;  /* 0x000000a4a004723c */ /* 0x082fe20000041804 */
[----:B------:R-:W1:Y:S01]  /*7680*/  LDSM.16.M88.4 R172, [R186] ;  /* 0x00000000baac783b */ /* 0x000e620000000200 */
[----:B------:R-:W-:Y:S07]  /*7690*/  DEPBAR.LE SB0, 0x0 ;  /* 0x000080000000791a */ /* 0x000fee0000000000 */
[----:B------:R-:W-:Y:S01]  /*76a0*/  BAR.SYNC.DEFER_BLOCKING 0x0 ;  /* 0x0000000000007b1d */ /* 0x000fe20000010000 */
[C---:B--2---:R-:W-:Y:S08]  /*76b0*/  HMMA.16816.F32.BF16 R8, R168.reuse, R164, R8 ;  /* 0x000000a4a808723c */ /* 0x044ff00000041808 */
[-C--:B------:R-:W-:Y:S08]  /*76c0*/  HMMA.16816.F32.BF16 R12, R168, R166.reuse, R12 ;  /* 0x000000a6a80c723c */ /* 0x080ff0000004180c */
[C---:B------:R-:W-:Y:S08]  /*76d0*/  HMMA.16816.F32.BF16 R16, R160.reuse, R166, R16 ;  /* 0x000000a6a010723c */ /* 0x040ff00000041810 */
[-C--:B---3--:R-:W-:Y:S08]  /*76e0*/  HMMA.16816.F32.BF16 R20, R160, R140.reuse, R20 ;  /* 0x0000008ca014723c */ /* 0x088ff00000041814 */
[C---:B------:R-:W-:Y:S08]  /*76f0*/  HMMA.16816.F32.BF16 R24, R168.reuse, R140, R24 ;  /* 0x0000008ca818723c */ /* 0x040ff00000041818 */
[-C--:B------:R-:W-:Y:S08]  /*7700*/  HMMA.16816.F32.BF16 R28, R168, R142.reuse, R28 ;  /* 0x0000008ea81c723c */ /* 0x080ff0000004181c */
[C---:B------:R-:W-:Y:S08]  /*7710*/  HMMA.16816.F32.BF16 R32, R160.reuse, R142, R32 ;  /* 0x0000008ea020723c */ /* 0x040ff00000041820 */
[-C--:B-1----:R-:W-:Y:S08]  /*7720*/  HMMA.16816.F32.BF16 R36, R160, R172.reuse, R36 ;  /* 0x000000aca024723c */ /* 0x082ff00000041824 */
[C---:B------:R-:W-:Y:S08]  /*7730*/  HMMA.16816.F32.BF16 R40, R168.reuse, R172, R40 ;  /* 0x000000aca828723c */ /* 0x040ff00000041828 */
[-C--:B------:R-:W-:Y:S08]  /*7740*/  HMMA.16816.F32.BF16 R44, R168, R174.reuse, R44 ;  /* 0x000000aea82c723c */ /* 0x080ff0000004182c */
[----:B------:R-:W-:Y:S01]  /*7750*/  HMMA.16816.F32.BF16 R48, R160, R174, R48 ;  /* 0x000000aea030723c */ /* 0x000fe20000041830 */
[----:B------:R-:W-:Y:S07]  /*7760*/  @!UPT UIADD3 URZ, URZ, URZ, URZ ;  /* 0x0000003f3f3ff290 */ /* 0x000fee000fffe03f */
[----:B------:R-:W-:-:S11]  /*7770*/  @!P0 BRA `(.L_x_1951) ;  /* 0x0000025000008947 */ /* 0x000fd60003800000 */
[----:B------:R-:W-:Y:S02]  /*7780*/  SHF.R.S32.HI R3, RZ, 0x1f, R134 ;  /* 0x0000001fff037819 */ /* 0x000fe40000011486 */
[----:B------:R-:W-:Y:S02]  /*7790*/  IADD3 R0, R196, -0x1, RZ ;  /* 0xffffffffc4007810 */ /* 0x000fe40007ffe0ff */
        /* <DEDUP_REMOVED lines=35> */
.L_x_1951:
[----:B------:R-:W-:Y:S05]  /*79d0*/  BSYNC B0 ;  /* 0x0000000000007941 */ /* 0x000fea0003800000 */
.L_x_1950:
[----:B-1----:R-:W2:Y:S01]  /*79e0*/  LDL R2, [R1+0x10] ;  /* 0x0000100001027983 */ /* 0x002ea20000100800 */
[----:B------:R-:W-:Y:S01]  /*79f0*/  IMAD.MOV.U32 R3, RZ, RZ, c[0x0][0x2c4] ;  /* 0x0000b100ff037624 */ /* 0x000fe200078e00ff */
[----:B------:R-:W-:Y:S01]  /*7a00*/  ULDC UR4, c[0x0][0x324] ;  /* 0x0000c90000047ab9 */ /* 0x000fe20000000800 */
[----:B------:R-:W-:Y:S01]  /*7a10*/  IMAD.MOV.U32 R167, RZ, RZ, c[0x0][0x32c] ;  /* 0x0000cb00ffa77624 */ /* 0x000fe200078e00ff */
[----:B------:R-:W2:Y:S01]  /*7a20*/  LDL R0, [R1+0x38] ;  /* 0x0000380001007983 */ /* 0x000ea20000100800 */
[----:B------:R-:W-:Y:S01]  /*7a30*/  ULOP3.LUT UR4, URZ, UR4, URZ, 0x33, !UPT ;  /* 0x000000043f047292 */ /* 0x000fe2000f8e333f */
[----:B------:R-:W-:Y:S01]  /*7a40*/  ISETP.NE.AND P0, PT, R3, 0x1, PT ;  /* 0x000000010300780c */ /* 0x000fe20003f05270 */
[----:B------:R-:W-:Y:S01]  /*7a50*/  IMAD R3, R196, -0x30, RZ ;  /* 0xffffffd0c4037824 */ /* 0x000fe200078e02ff */
[----:B------:R-:W-:Y:S01]  /*7a60*/  ISETP.GE.AND P1, PT, R167, 0x1, PT ;  /* 0x00000001a700780c */ /* 0x000fe20003f26270 */
[----:B------:R-:W0:Y:S01]  /*7a70*/  LDGDEPBAR ;  /* 0x00000000000079af */ /* 0x000e220000000000 */
[----:B--2---:R-:W-:Y:S09]  /*7a80*/  IMAD.IADD R141, R0, 0x1, R2 ;  /* 0x00000001008d7824 */ /* 0x004ff200078e0202 */
[----:B------:R-:W-:Y:S05]  /*7a90*/  @P0 IMAD.HI.U32 R0, R141, c[0x0][0x2c8], RZ ;  /* 0x0000b2008d000a27 */ /* 0x000fea00078e00ff */
[----:B------:R-:W-:Y:S02]  /*7aa0*/  @P0 SHF.R.U32.HI R141, RZ, c[0x0][0x2cc], R0 ;  /* 0x0000b300ff8d0a19 */ /* 0x000fe40000011600 */
[----:B------:R-:W-:Y:S03]  /*7ab0*/  IADD3 R0, -R235, 0x1, R3 ;  /* 0x00000001eb007810 */ /* 0x000fe60007ffe103 */
[----:B------:R-:W1:Y:S01]  /*7ac0*/  SHFL.IDX PT, R2, R141, RZ, 0x1c1f ;  /* 0x001c1fff8d027589 */ /* 0x000e6200000e0000 */
        /* <DEDUP_REMOVED lines=19> */
.L_x_1954:
[----:B------:R-:W-:Y:S04]  /*7c00*/  MOV R134, c[0x0][0x32c] ;  /* 0x0000cb0000867a02 */ /* 0x000fe80000000f00 */
[----:B------:R-:W-:Y:S11]  /*7c10*/  ISETP.NE.AND P0, PT, R134, 0x1, PT ;  /* 0x000000018600780c */ /* 0x000ff60003f05270 */
[----:B------:R-:W-:Y:S02]  /*7c20*/  @!UPT UIADD3 URZ, URZ, URZ, URZ ;  /* 0x0000003f3f3ff290 */ /* 0x000fe4000fffe03f */
[----:B------:R-:W-:Y:S05]  /*7c30*/  @P0 IMAD.HI.U32 R134, R2, c[0x0][0x330], RZ ;  /* 0x0000cc0002860a27 */ /* 0x000fea00078e00ff */
[----:B------:R-:W-:Y:S02]  /*7c40*/  @P0 SHF.R.U32.HI R2, RZ, c[0x0][0x334], R134 ;  /* 0x0000cd00ff020a19 */ /* 0x000fe40000011686 */
.L_x_1955:
[----:B------:R-:W-:Y:S05]  /*7c50*/  BSYNC B0 ;  /* 0x0000000000007941 */ /* 0x000fea0003800000 */
.L_x_1953:
[----:B------:R-:W-:Y:S04]  /*7c60*/  IMAD.IADD R134, R3, 0x1, -R235 ;  /* 0x0000000103867824 */ /* 0x000fe800078e0aeb */
[----:B------:R-:W-:Y:S05]  /*7c70*/  IMAD R2, R2, c[0x0][0x32c], R134 ;  /* 0x0000cb0002027a24 */ /* 0x000fea00078e0286 */
[----:B------:R-:W-:Y:S02]  /*7c80*/  IADD3 R134, R2, c[0x0][0x32c], RZ ;  /* 0x0000cb0002867a10 */ /* 0x000fe40007ffe0ff */
[----:B------:R-:W-:Y:S02]  /*7c90*/  IMNMX R0, R0, R2, !PT ;  /* 0x0000000200007217 */ /* 0x000fe40007800200 */
[----:B------:R-:W-:Y:S02]  /*7ca0*/  IMNMX R138, R138, R134, PT ;  /* 0x000000868a8a7217 */ /* 0x000fe40003800200 */
.L_x_1952:
[----:B------:R-:W1:Y:S02]  /*7cb0*/  SHFL.IDX PT, R2, R141, 0x1, 0x1c1f ;  /* 0x003c1f008d027f89 */ /* 0x000e6400000e0000 */
[-C--:B-1----:R-:W-:Y:S02]  /*7cc0*/  IADD3 R137, R142, R2.reuse, RZ ;  /* 0x000000028e897210 */ /* 0x082fe40007ffe0ff */
[----:B------:R-:W-:Y:S01]  /*7cd0*/  IADD3 R134, R143, R2, RZ ;  /* 0x000000028f867210 */ /* 0x000fe20007ffe0ff */
        /* <DEDUP_REMOVED lines=14> */
.L_x_1958:
[----:B------:R-:W-:Y:S04]  /*7dc0*/  MOV R136, c[0x0][0x32c] ;  /* 0x0000cb0000887a02 */ /* 0x000fe80000000f00 */
[----:B------:R-:W-:Y:S11]  /*7dd0*/  ISETP.NE.AND P0, PT, R136, 0x1, PT ;  /* 0x000000018800780c */ /* 0x000ff60003f05270 */
[----:B------:R-:W-:Y:S02]  /*7de0*/  @!UPT UIADD3 URZ, URZ, URZ, URZ ;  /* 0x0000003f3f3ff290 */ /* 0x000fe4000fffe03f */
[----:B------:R-:W-:Y:S05]  /*7df0*/  @P0 IMAD.HI.U32 R136, R2, c[0x0][0x330], RZ ;  /* 0x0000cc0002880a27 */ /* 0x000fea00078e00ff */
[----:B------:R-:W-:Y:S02]  /*7e00*/  @P0 SHF.R.U32.HI R2, RZ, c[0x0][0x334], R136 ;  /* 0x0000cd00ff020a19 */ /* 0x000fe40000011688 */
.L_x_1959:
[----:B------:R-:W-:Y:S05]  /*7e10*/  BSYNC B0 ;  /* 0x0000000000007941 */ /* 0x000fea0003800000 */
.L_x_1957:
[----:B------:R-:W-:Y:S04]  /*7e20*/  IMAD.IADD R136, R3, 0x1, -R235 ;  /* 0x0000000103887824 */ /* 0x000fe800078e0aeb */
[----:B------:R-:W-:Y:S05]  /*7e30*/  IMAD R2, R2, c[0x0][0x32c], R136 ;  /* 0x0000cb0002027a24 */ /* 0x000fea00078e0288 */
[----:B------:R-:W-:Y:S02]  /*7e40*/  IADD3 R136, R2, c[0x0][0x32c], RZ ;  /* 0x0000cb0002887a10 */ /* 0x000fe40007ffe0ff */
[----:B------:R-:W-:Y:S02]  /*7e50*/  IMNMX R134, R134, R2, !PT ;  /* 0x0000000286867217 */ /* 0x000fe40007800200 */
[----:B------:R-:W-:Y:S02]  /*7e60*/  IMNMX R137, R137, R136, PT ;  /* 0x0000008889897217 */ /* 0x000fe40003800200 */
.L_x_1956:
        /* <DEDUP_REMOVED lines=17> */
.L_x_1962:
[----:B------:R-:W-:Y:S04]  /*7f80*/  MOV R160, c[0x0][0x32c] ;  /* 0x0000cb0000a07a02 */ /* 0x000fe80000000f00 */
[----:B------:R-:W-:Y:S11]  /*7f90*/  ISETP.NE.AND P0, PT, R160, 0x1, PT ;  /* 0x00000001a000780c */ /* 0x000ff60003f05270 */
[----:B------:R-:W-:Y:S02]  /*7fa0*/  @!UPT UIADD3 URZ, URZ, URZ, URZ ;  /* 0x0000003f3f3ff290 */ /* 0x000fe4000fffe03f */
[----:B------:R-:W-:Y:S05]  /*7fb0*/  @P0 IMAD.HI.U32 R160, R140, c[0x0][0x330], RZ ;  /* 0x0000cc008ca00a27 */ /* 0x000fea00078e00ff */
[----:B------:R-:W-:Y:S02]  /*7fc0*/  @P0 SHF.R.U32.HI R140, RZ, c[0x0][0x334], R160 ;  /* 0x0000cd00ff8c0a19 */ /* 0x000fe400000116a0 */
.L_x_1963:
[----:B------:R-:W-:Y:S05]  /*7fd0*/  BSYNC B0 ;  /* 0x0000000000007941 */ /* 0x000fea0003800000 */
.L_x_1961:
[----:B------:R-:W-:Y:S04]  /*7fe0*/  IMAD.IADD R160, R3, 0x1, -R235 ;  /* 0x0000000103a07824 */ /* 0x000fe800078e0aeb */
[----:B------:R-:W-:Y:S05]  /*7ff0*/  IMAD R140, R140, c[0x0][0x32c], R160 ;  /* 0x0000cb008c8c7a24 */ /* 0x000fea00078e02a0 */
[----:B------:R-:W-:Y:S02]  /*8000*/  IADD3 R160, R140, c[0x0][0x32c], RZ ;  /* 0x0000cb008ca07a10 */ /* 0x000fe40007ffe0ff */
[----:B------:R-:W-:Y:S02]  /*8010*/  IMNMX R2, R2, R140, !PT ;  /* 0x0000008c02027217 */ /* 0x000fe40007800200 */
[----:B------:R-:W-:Y:S02]  /*8020*/  IMNMX R136, R136, R160, PT ;  /* 0x000000a088887217 */ /* 0x000fe40003800200 */
.L_x_1960:
[C---:B------:R-:W-:Y:S02]  /*8030*/  ISETP.GE.AND P2, PT, R3.reuse, 0x9, PT ;  /* 0x000000090300780c */ /* 0x040fe40003f46270 */
[C---:B------:R-:W-:Y:S02]  /*8040*/  ISETP.GE.AND P1, PT, R3.reuse, 0xa, PT ;  /* 0x0000000a0300780c */ /* 0x040fe40003f26270 */
[----:B------:R-:W-:Y:S02]  /*8050*/  ISETP.GT.AND P0, PT, R0, 0x8, !P2 ;  /* 0x000000080000780c */ /* 0x000fe40005704270 */
[----:B------:R-:W-:Y:S02]  /*8060*/  LOP3.LUT R194, R194, 0xffffffdf, RZ, 0xc0, !PT ;  /* 0xffffffdfc2c27812 */ /* 0x000fe400078ec0ff */
[----:B------:R-:W-:Y:S02]  /*8070*/  ISETP.LT.OR P0, PT, R138, 0x9, P0 ;  /* 0x000000098a00780c */ /* 0x000fe40000701670 */
[----:B------:R-:W-:Y:S02]  /*8080*/  ISETP.GE.AND P5, PT, R3, 0x21, PT ;  /* 0x000000210300780c */ /* 0x000fe40003fa6270 */
[----:B------:R-:W-:Y:S02]  /*8090*/  FSEL R160, R16, -INF , !P0 ;  /* 0xff80000010a07808 */ /* 0x000fe40004000000 */
[----:B------:R-:W-:Y:S02]  /*80a0*/  ISETP.GT.AND P0, PT, R0, 0x9, !P1 ;  /* 0x000000090000780c */ /* 0x000fe40004f04270 */
[----:B------:R-:W-:Y:S02]  /*80b0*/  @P2 LOP3.LUT R194, R194, 0x20, RZ, 0xfc, !PT ;  /* 0x00000020c2c22812 */ /* 0x000fe400078efcff */
[----:B------:R-:W-:Y:S02]  /*80c0*/  ISETP.LT.OR P0, PT, R138, 0xa, P0 ;  /* 0x0000000a8a00780c */ /* 0x000fe40000701670 */
[----:B------:R-:W-:Y:S02]  /*80d0*/  LOP3.LUT R194, R194, 0xffffffef, RZ, 0xc0, !PT ;  /* 0xffffffefc2c27812 */ /* 0x000fe400078ec0ff */
[----:B------:R-:W-:Y:S02]  /*80e0*/  FSEL R161, R17, -INF , !P0 ;  /* 0xff80000011a17808 */ /* 0x000fe40004000000 */
[----:B------:R-:W-:Y:S02]  /*80f0*/  ISETP.GT.AND P0, PT, R134, 0x8, !P2 ;  /* 0x000000088600780c */ /* 0x000fe40005704270 */
[----:B------:R-:W-:Y:S02]  /*8100*/  ISETP.GE.AND P2, PT, R3, 0x11, PT ;  /* 0x000000110300780c */ /* 0x000fe40003f46270 */
        /* <DEDUP_REMOVED lines=9> */
[----:B------:R-:W-:Y:S02]  /*81a0*/  @P2 LOP3.LUT R194, R194, 0x8, RZ, 0xfc, !PT ;  /* 0x00000008c2c22812 */ /* 0x000fe400078efcff */
[----:B------:R-:W-:Y:S02]  /*81b0*/  ISETP.LT.OR P0, PT, R138, 0x11, P0 ;  /* 0x000000118a00780c */ /* 0x000fe40000701670 */
[----:B------:R-:W-:Y:S02]  /*81c0*/  LOP3.LUT R194, R194, 0xfffffffb, RZ, 0xc0, !PT ;  /* 0xfffffffbc2c27812 */ /* 0x000fe400078ec0ff */
[----:B------:R-:W-:Y:S02]  /*81d0*/  FSEL R165, R20, -INF , !P0 ;  /* 0xff80000014a57808 */ /* 0x000fe40004000000 */
[----:B------:R-:W-:Y:S02]  /*81e0*/  ISETP.GT.AND P0, PT, R0, 0x11, !P1 ;  /* 0x000000110000780c */ /* 0x000fe40004f04270 */
[----:B------:R-:W-:Y:S02]  /*81f0*/  @P1 LOP3.LUT R194, R194, 0x4, RZ, 0xfc, !PT ;  /* 0x00000004c2c21812 */ /* 0x000fe400078efcff */
[----:B------:R-:W-:Y:S02]  /*8200*/  ISETP.LT.OR P0, PT, R138, 0x12, P0 ;  /* 0x000000128a00780c */ /* 0x000fe40000701670 */
[----:B------:R-:W-:Y:S02]  /*8210*/  ISETP.GE.AND P4, PT, R3, 0x22, PT ;  /* 0x000000220300780c */ /* 0x000fe40003f86270 */
        /* <DEDUP_REMOVED lines=12> */
[----:B------:R-:W-:Y:S02]  /*82e0*/  LOP3.LUT R194, R194, 0xfffffffe, RZ, 0xc0, !PT ;  /* 0xfffffffec2c27812 */ /* 0x000fe400078ec0ff */
[----:B------:R-:W-:Y:S02]  /*82f0*/  ISETP.LT.OR P0, PT, R138, 0x19, P0 ;  /* 0x000000198a00780c */ /* 0x000fe40000701670 */
[----:B------:R-:W-:Y:S02]  /*8300*/  @P1 LOP3.LUT R194, R194, 0x1, RZ, 0xfc, !PT ;  /* 0x00000001c2c21812 */ /* 0x000fe400078efcff */
[----:B------:R-:W-:Y:S02]  /*8310*/  FSEL R174, R32, -INF , !P0 ;  /* 0xff80000020ae7808 */ /* 0x000fe40004000000 */
[----:B------:R-:W-:Y:S02]  /*8320*/  ISETP.GT.AND P0, PT, R0, 0x19, !P1 ;  /* 0x000000190000780c */ /* 0x000fe40004f04270 */
[C---:B------:R-:W-:Y:S02]  /*8330*/  ISETP.GE.AND P3, PT, R3.reuse, 0x29, PT ;  /* 0x000000290300780c */ /* 0x040fe40003f66270 */
[----:B------:R-:W-:Y:S02]  /*8340*/  ISETP.LT.OR P0, PT, R138, 0x1a, P0 ;  /* 0x0000001a8a00780c */ /* 0x000fe40000701670 */
[----:B------:R-:W-:Y:S02]  /*8350*/  ISETP.GE.AND P6, PT, R3, 0x2a, PT ;  /* 0x0000002a0300780c */ /* 0x000fe40003fc6270 */
[----:B------:R-:W-:Y:S02]  /*8360*/  FSEL R179, R33, -INF , !P0 ;  /* 0xff80000021b37808 */ /* 0x000fe40004000000 */
[----:B------:R-:W-:Y:S02]  /*8370*/  ISETP.GT.AND P0, PT, R134, 0x18, !P2 ;  /* 0x000000188600780c */ /* 0x000fe40005704270 */
[----:B------:R-:W-:Y:S02]  /*8380*/  ISETP.GE.AND P2, PT, R3, 0x1, PT ;  /* 0x000000010300780c */ /* 0x000fe40003f46270 */
[----:B------:R-:W-:Y:S04]  /*8390*/  ISETP.LT.OR P0, PT, R137, 0x19, P0 ;  /* 0x000000198900780c */ /* 0x000fe80000701670 */
[----:B------:R-:W-:Y:S02]  /*83a0*/  FSEL R178, R34, -INF , !P0 ;  /* 0xff80000022b27808 */ /* 0x000fe40004000000 */
[----:B------:R-:W-:Y:S02]  /*83b0*/  ISETP.GT.AND P0, PT, R134, 0x19, !P1 ;  /* 0x000000198600780c */ /* 0x000fe40004f04270 */
[----:B------:R-:W-:Y:S02]  /*83c0*/  ISETP.GE.AND P1, PT, R3, 0x2, PT ;  /* 0x000000020300780c */ /* 0x000fe40003f26270 */
[----:B------:R-:W-:Y:S04]  /*83d0*/  ISETP.LT.OR P0, PT, R137, 0x1a, P0 ;  /* 0x0000001a8900780c */ /* 0x000fe80000701670 */
[----:B------:R-:W-:Y:S02]  /*83e0*/  FSEL R177, R35, -INF , !P0 ;  /* 0xff80000023b17808 */ /* 0x000fe40004000000 */
[----:B------:R-:W-:Y:S04]  /*83f0*/  ISETP.GT.AND P0, PT, R0, 0x20, !P5 ;  /* 0x000000200000780c */ /* 0x000fe80006f04270 */
[----:B------:R-:W-:Y:S04]  /*8400*/  ISETP.LT.OR P0, PT, R138, 0x21, P0 ;  /* 0x000000218a00780c */ /* 0x000fe80000701670 */
[----:B------:R-:W-:Y:S02]  /*8410*/  FSEL R199, R36, -INF , !P0 ;  /* 0xff80000024c77808 */ /* 0x000fe40004000000 */
        /* <DEDUP_REMOVED lines=10> */
[----:B------:R-:W-:Y:S04]  /*84c0*/  ISETP.LT.OR P0, PT, R138, 0x1, P0 ;  /* 0x000000018a00780c */ /* 0x000fe80000701670 */
[----:B------:R-:W-:Y:S02]  /*84d0*/  FSEL R16, R4, -INF , !P0 ;  /* 0xff80000004107808 */ /* 0x000fe40004000000 */
[----:B------:R-:W-:Y:S01]  /*84e0*/  ISETP.GT.AND P0, PT, R0, 0x1, !P1 ;  /* 0x000000010000780c */ /* 0x000fe20004f04270 */
[----:B------:R-:W1:Y:S03]  /*84f0*/  SHFL.IDX PT, R4, R141, 0x3, 0x1c1f ;  /* 0x007c1f008d047f89 */ /* 0x000e6600000e0000 */
        /* <DEDUP_REMOVED lines=9> */
[----:B------:R-:W-:Y:S04]  /*8590*/  ISETP.LT.OR P0, PT, R138, 0x29, P0 ;  /* 0x000000298a00780c */ /* 0x000fe80000701670 */
[----:B------:R-:W-:Y:S02]  /*85a0*/  FSEL R198, R48, -INF , !P0 ;  /* 0xff80000030c67808 */ /* 0x000fe40004000000 */
[----:B------:R-:W-:Y:S01]  /*85b0*/  ISETP.GT.AND P0, PT, R0, 0x29, !P6 ;  /* 0x000000290000780c */ /* 0x000fe20007704270 */
[--C-:B-1----:R-:W-:Y:S03]  /*85c0*/  IMAD.IADD R0, R143, 0x1, R4.reuse ;  /* 0x000000018f007824 */ /* 0x102fe600078e0204 */
        /* <DEDUP_REMOVED lines=48> */
[----:B------:R-:W-:Y:S03]  /*88d0*/  IMAD.IADD R2, R142, 0x1, R4 ;  /* 0x000000018e027824 */ /* 0x000fe600078e0204 */
[----:B------:R-:W-:Y:S04]  /*88e0*/  ISETP.LT.OR P0, PT, R136, 0x2a, P0 ;  /* 0x0000002a8800780c */ /* 0x000fe80000701670 */
        /* <DEDUP_REMOVED lines=17> */
.L_x_1966:
[----:B------:R-:W-:Y:S04]  /*8a00*/  MOV R5, c[0x0][0x32c] ;  /* 0x0000cb0000057a02 */ /* 0x000fe80000000f00 */
[----:B------:R-:W-:Y:S11]  /*8a10*/  ISETP.NE.AND P0, PT, R5, 0x1, PT ;  /* 0x000000010500780c */ /* 0x000ff60003f05270 */
[----:B------:R-:W-:Y:S02]  /*8a20*/  @!UPT UIADD3 URZ, URZ, URZ, URZ ;  /* 0x0000003f3f3ff290 */ /* 0x000fe4000fffe03f */
[----:B------:R-:W-:Y:S05]  /*8a30*/  @P0 IMAD.HI.U32 R5, R4, c[0x0][0x330], RZ ;  /* 0x0000cc0004050a27 */ /* 0x000fea00078e00ff */
[----:B------:R-:W-:Y:S02]  /*8a40*/  @P0 SHF.R.U32.HI R4, RZ, c[0x0][0x334], R5 ;  /* 0x0000cd00ff040a19 */ /* 0x000fe40000011605 */
.L_x_1967:
[----:B------:R-:W-:Y:S05]  /*8a50*/  BSYNC B0 ;  /* 0x0000000000007941 */ /* 0x000fea0003800000 */
.L_x_1965:
[----:B------:R-:W-:Y:S04]  /*8a60*/  IMAD.IADD R3, R3, 0x1, -R235 ;  /* 0x0000000103037824 */ /* 0x000fe800078e0aeb */
[----:B------:R-:W-:Y:S05]  /*8a70*/  IMAD R3, R4, c[0x0][0x32c], R3 ;  /* 0x0000cb0004037a24 */ /* 0x000fea00078e0203 */
[----:B------:R-:W-:Y:S02]  /*8a80*/  IADD3 R4, R3, c[0x0][0x32c], RZ ;  /* 0x0000cb0003047a10 */ /* 0x000fe40007ffe0ff */
[----:B------:R-:W-:Y:S02]  /*8a90*/  IMNMX R0, R0, R3, !PT ;  /* 0x0000000300007217 */ /* 0x000fe40007800200 */
[----:B------:R-:W-:Y:S02]  /*8aa0*/  IMNMX R2, R2, R4, PT ;  /* 0x0000000402027217 */ /* 0x000fe40003800200 */
.L_x_1964:
[----:B------:R-:W-:Y:S01]  /*8ab0*/  ISETP.GT.AND P0, PT, R0, RZ, !P2 ;  /* 0x000000ff0000720c */ /* 0x000fe20005704270 */
[----:B------:R-:W-:Y:S01]  /*8ac0*/  LDSM.16.MT88.4 R36, [R182] ;  /* 0x00000000b624783b */ /* 0x000fe20000004200 */
        /* <DEDUP_REMOVED lines=28> */
[----:B------:R-:W-:Y:S01]  /*8c90*/  FMNMX.FTZ R4, R18, R133, !PT ;  /* 0x0000008512047209 */ /* 0x000fe20007810000 */
[----:B------:R-:W1:Y:S01]  /*8ca0*/  SHFL.BFLY PT, R6, R3, 0x2, 0x1f ;  /* 0x0c401f0003067f89 */ /* 0x000e6200000e0000 */
[----:B------:R-:W-:Y:S02]  /*8cb0*/  FSEL R167, R26, -INF , !P0 ;  /* 0xff8000001aa77808 */ /* 0x000fe40004000000 */
[C---:B------:R-:W-:Y:S02]  /*8cc0*/  LOP3.LUT P0, RZ, R194.reuse, 0x4, RZ, 0xc0, !PT ;  /* 0x00000004c2ff7812 */ /* 0x040fe4000780c0ff */
[----:B------:R-:W-:Y:S02]  /*8cd0*/  LOP3.LUT P1, RZ, R194, 0x2, RZ, 0xc0, !PT ;  /* 0x00000002c2ff7812 */ /* 0x000fe4000782c0ff */
[----:B------:R-:W-:Y:S02]  /*8ce0*/  ISETP.GT.AND P0, PT, R0, 0x11, !P0 ;  /* 0x000000110000780c */ /* 0x000fe40004704270 */
[----:B------:R-:W-:Y:S02]  /*8cf0*/  FMNMX.FTZ R4, R19, R4, !PT ;  /* 0x0000000413047209 */ /* 0x000fe40007810000 */
[----:B------:R-:W-:Y:S02]  /*8d00*/  ISETP.LT.OR P0, PT, R2, 0x12, P0 ;  /* 0x000000120200780c */ /* 0x000fe40000701670 */
[----:B------:R-:W-:Y:S02]  /*8d10*/  FMNMX.FTZ R4, R162, R4, !PT ;  /* 0x00000004a2047209 */ /* 0x000fe40007810000 */
[----:B------:R-:W-:Y:S02]  /*8d20*/  FSEL R172, R27, -INF , !P0 ;  /* 0xff8000001bac7808 */ /* 0x000fe40004000000 */
[----:B------:R-:W-:Y:S02]  /*8d30*/  ISETP.GT.AND P0, PT, R0, 0x18, !P1 ;  /* 0x000000180000780c */ /* 0x000fe40004f04270 */
        /* <DEDUP_REMOVED lines=18> */
[----:B------:R-:W-:Y:S02]  /*8e60*/  FMNMX.FTZ R5, R8, R135, !PT ;  /* 0x0000008708057209 */ /* 0x000fe40007810000 */
[----:B------:R-:W-:Y:S02]  /*8e70*/  ISETP.LT.OR P0, PT, R2, 0x22, P0 ;  /* 0x000000220200780c */ /* 0x000fe40000701670 */
[----:B------:R-:W-:Y:S02]  /*8e80*/  FMNMX.FTZ R4, R211, R4, !PT ;  /* 0x00000004d3047209 */ /* 0x000fe40007810000 */
        /* <DEDUP_REMOVED lines=8> */
[----:B------:R-:W-:Y:S01]  /*8f10*/  FSEL R205, R46, -INF , !P0 ;  /* 0xff8000002ecd7808 */ /* 0x000fe20004000000 */
[----:B------:R-:W2:Y:S01]  /*8f20*/  SHFL.BFLY PT, R7, R4, 0x2, 0x1f ;  /* 0x0c401f0004077f89 */ /* 0x000ea200000e0000 */
[----:B------:R-:W-:Y:S02]  /*8f30*/  ISETP.GT.AND P0, PT, R0, 0x29, !P6 ;  /* 0x000000290000780c */ /* 0x000fe40007704270 */
[----:B-1----:R-:W-:Y:S02]  /*8f40*/  FMNMX.FTZ R138, R3, R6, !PT ;  /* 0x00000006038a7209 */ /* 0x002fe40007810000 */
[----:B------:R-:W-:Y:S02]  /*8f50*/  FMNMX.FTZ R5, R171, R5, !PT ;  /* 0x00000005ab057209 */ /* 0x000fe40007810000 */
[----:B------:R-:W-:Y:S01]  /*8f60*/  ISETP.LT.OR P0, PT, R2, 0x2a, P0 ;  /* 0x0000002a0200780c */ /* 0x000fe20000701670 */
[----:B------:R-:W-:Y:S01]  /*8f70*/  FMUL.FTZ R3, R138, c[0x0][0x2d0] ;  /* 0x0000b4008a037a20 */ /* 0x000fe20000410000 */
[----:B------:R-:W-:Y:S02]  /*8f80*/  FMNMX.FTZ R5, R170, R5, !PT ;  /* 0x00000005aa057209 */ /* 0x000fe40007810000 */
[----:B------:R-:W-:Y:S02]  /*8f90*/  FSEL R140, R47, -INF , !P0 ;  /* 0xff8000002f8c7808 */ /* 0x000fe40004000000 */
[----:B------:R-:W-:Y:S02]  /*8fa0*/  FSETP.NEU.FTZ.AND P0, PT, R138, -INF , PT ;  /* 0xff8000008a00780b */ /* 0x000fe40003f1d000 */
[----:B------:R-:W-:Y:S02]  /*8fb0*/  FMNMX.FTZ R5, R169, R5, !PT ;  /* 0x00000005a9057209 */ /* 0x000fe40007810000 */
[----:B------:R-:W-:Y:S02]  /*8fc0*/  FSEL R141, R3, RZ, P0 ;  /* 0x000000ff038d7208 */ /* 0x000fe40000000000 */
[----:B------:R-:W-:Y:S03]  /*8fd0*/  FMNMX.FTZ R5, R175, R5, !PT ;  /* 0x00000005af057209 */ /* 0x000fe60007810000 */
[--C-:B------:R-:W-:Y:S01]  /*8fe0*/  FFMA.FTZ R3, R16, c[0x0][0x2d0], -R141.reuse ;  /* 0x0000b40010037a23 */ /* 0x100fe2000001088d */
[----:B------:R-:W-:Y:S03]  /*8ff0*/  FMNMX.FTZ R5, R209, R5, !PT ;  /* 0x00000005d1057209 */ /* 0x000fe60007810000 */
[----:B------:R1:W-:Y:S01]  /*9000*/  MUFU.EX2 R248, R3 ;  /* 0x0000000300f87308 */ /* 0x0003e20000000800 */
[----:B------:R-:W-:Y:S04]  /*9010*/  FMNMX.FTZ R0, R208, R5, !PT ;  /* 0x00000005d0007209 */ /* 0x000fe80007810000 */
[----:B------:R-:W-:Y:S02]  /*9020*/  FMNMX.FTZ R2, R207, R0, !PT ;  /* 0x00000000cf027209 */ /* 0x000fe40007810000 */
[----:B--2---:R-:W-:Y:S01]  /*9030*/  FMNMX.FTZ R0, R4, R7, !PT ;  /* 0x0000000704007209 */ /* 0x004fe20007810000 */
[--C-:B------:R-:W-:Y:S01]  /*9040*/  FFMA.FTZ R4, R17, c[0x0][0x2d0], -R141.reuse ;  /* 0x0000b40011047a23 */ /* 0x100fe2000001088d */
[----:B------:R-:W-:Y:S03]  /*9050*/  FMNMX.FTZ R2, R206, R2, !PT ;  /* 0x00000002ce027209 */ /* 0x000fe60007810000 */
[----:B------:R2:W3:Y:S01]  /*9060*/  MUFU.EX2 R251, R4 ;  /* 0x0000000400fb7308 */ /* 0x0004e20000000800 */
[----:B------:R-:W4:Y:S08]  /*9070*/  SHFL.BFLY PT, R5, R0, 0x1, 0x1f ;  /* 0x0c201f0000057f89 */ /* 0x000f3000000e0000 */
[----:B------:R-:W5:Y:S01]  /*9080*/  SHFL.BFLY PT, R6, R2, 0x2, 0x1f ;  /* 0x0c401f0002067f89 */ /* 0x000f6200000e0000 */
[----:B-1----:R-:W-:Y:S04]  /*9090*/  FMNMX.FTZ R3, R10, R139, !PT ;  /* 0x0000008b0a037209 */ /* 0x002fe80007810000 */
[----:B------:R-:W-:Y:S04]  /*90a0*/  FMNMX.FTZ R3, R11, R3, !PT ;  /* 0x000000030b037209 */ /* 0x000fe80007810000 */
[----:B------:R-:W-:Y:S01]  /*90b0*/  FMNMX.FTZ R3, R9, R3, !PT ;  /* 0x0000000309037209 */ /* 0x000fe20007810000 */
[----:B--2---:R-:W-:Y:S01]  /*90c0*/  FFMA.FTZ R4, R160, c[0x0][0x2d0], -R141 ;  /* 0x0000b400a0047a23 */ /* 0x004fe2000001088d */
[----:B----4-:R-:W-:Y:S02]  /*90d0*/  FMNMX.FTZ R137, R0, R5, !PT ;  /* 0x0000000500897209 */ /* 0x010fe40007810000 */
[----:B------:R-:W-:Y:S01]  /*90e0*/  FMNMX.FTZ R0, R15, R3, !PT ;  /* 0x000000030f007209 */ /* 0x000fe20007810000 */
[----:B------:R1:W-:Y:S01]  /*90f0*/  MUFU.EX2 R249, R4 ;  /* 0x0000000400f97308 */ /* 0x0003e20000000800 */
[----:B------:R-:W-:Y:S02]  /*9100*/  FSEL R3, R138, RZ, P0 ;  /* 0x000000ff8a037208 */ /* 0x000fe40000000000 */
[----:B------:R-:W-:Y:S01]  /*9110*/  FMNMX.FTZ R5, R167, R0, !PT ;  /* 0x00000000a7057209 */ /* 0x000fe20007810000 */
[C---:B------:R-:W-:Y:S01]  /*9120*/  FMUL.FTZ R0, R137.reuse, c[0x0][0x2d0] ;  /* 0x0000b40089007a20 */ /* 0x040fe20000410000 */
[----:B------:R-:W-:Y:S02]  /*9130*/  FSETP.NEU.FTZ.AND P0, PT, R137, -INF , PT ;  /* 0xff8000008900780b */ /* 0x000fe40003f1d000 */
[----:B-----5:R-:W-:Y:S02]  /*9140*/  FMNMX.FTZ R2, R2, R6, !PT ;  /* 0x0000000602027209 */ /* 0x020fe40007810000 */
[----:B------:R-:W-:Y:S02]  /*9150*/  FSEL R143, R0, RZ, P0 ;  /* 0x000000ff008f7208 */ /* 0x000fe40000000000 */
[----:B------:R-:W-:Y:S02]  /*9160*/  FMNMX.FTZ R6, R172, R5, !PT ;  /* 0x00000005ac067209 */ /* 0x000fe40007810000 */
[----:B------:R-:W2:Y:S01]  /*9170*/  SHFL.BFLY PT, R5, R2, 0x1, 0x1f ;  /* 0x0c201f0002057f89 */ /* 0x000ea200000e0000 */
[----:B------:R-:W-:Y:S01]  /*9180*/  FFMA.FTZ R0, R18, c[0x0][0x2d0], -R143 ;  /* 0x0000b40012007a23 */ /* 0x000fe2000001088f */
[----:B---3--:R-:W-:Y:S03]  /*9190*/  F2FP.BF16.PACK_AB R160, R251, R248 ;  /* 0x000000f8fba0723e */ /* 0x008fe600000010ff */
[----:B------:R3:W-:Y:S01]  /*91a0*/  MUFU.EX2 R241, R0 ;  /* 0x0000000000f17308 */ /* 0x0007e20000000800 */
[----:B-1----:R-:W-:Y:S09]  /*91b0*/  FFMA.FTZ R4, R161, c[0x0][0x2d0], -R141 ;  /* 0x0000b400a1047a23 */ /* 0x002ff2000001088d */
[----:B------:R1:W4:Y:S01]  /*91c0*/  MUFU.EX2 R25, R4 ;  /* 0x0000000400197308 */ /* 0x0003220000000800 */
[----:B--2---:R-:W-:Y:S02]  /*91d0*/  FMNMX.FTZ R136, R2, R5, !PT ;  /* 0x0000000502887209 */ /* 0x004fe40007810000 */
[----:B------:R-:W-:Y:S02]  /*91e0*/  FSEL R5, R137, RZ, P0 ;  /* 0x000000ff89057208 */ /* 0x000fe40000000000 */
[----:B------:R-:W-:Y:S01]  /*91f0*/  FSETP.NEU.FTZ.AND P0, PT, R136, -INF , PT ;  /* 0xff8000008800780b */ /* 0x000fe20003f1d000 */
[--C-:B---3--:R-:W-:Y:S04]  /*9200*/  FFMA.FTZ R0, R19, c[0x0][0x2d0], -R143.reuse ;  /* 0x0000b40013007a23 */ /* 0x108fe8000001088f */
[----:B------:R2:W3:Y:S01]  /*9210*/  MUFU.EX2 R242, R0 ;  /* 0x0000000000f27308 */ /* 0x0004e20000000800 */
[----:B-1----:R-:W-:Y:S01]  /*9220*/  FMNMX.FTZ R4, R173, R6, !PT ;  /* 0x00000006ad047209 */ /* 0x002fe20007810000 */
[--C-:B------:R-:W-:Y:S03]  /*9230*/  FFMA.FTZ R6, R163, c[0x0][0x2d0], -R143.reuse ;  /* 0x0000b400a3067a23 */ /* 0x100fe6000001088f */
[----:B------:R-:W-:Y:S05]  /*9240*/  FMNMX.FTZ R4, R176, R4, !PT ;  /* 0x00000004b0047209 */ /* 0x000fea0007810000 */
[----:B------:R-:W-:Y:S01]  /*9250*/  MUFU.EX2 R24, R6 ;  /* 0x0000000600187308 */ /* 0x000fe20000000800 */
[----:B------:R-:W-:Y:S04]  /*9260*/  FMNMX.FTZ R4, R203, R4, !PT ;  /* 0x00000004cb047209 */ /* 0x000fe80007810000 */
[----:B------:R-:W-:Y:S04]  /*9270*/  FMNMX.FTZ R4, R204, R4, !PT ;  /* 0x00000004cc047209 */ /* 0x000fe80007810000 */
[----:B--2---:R-:W-:Y:S01]  /*9280*/  FMNMX.FTZ R0, R205, R4, !PT ;  /* 0x00000004cd007209 */ /* 0x004fe20007810000 */
[----:B------:R-:W-:Y:S01]  /*9290*/  FFMA.FTZ R4, R162, c[0x0][0x2d0], -R143 ;  /* 0x0000b400a2047a23 */ /* 0x000fe2000001088f */
[----:B----4-:R-:W-:Y:S02]  /*92a0*/  F2FP.BF16.PACK_AB R162, R25, R249 ;  /* 0x000000f919a2723e */ /* 0x010fe400000010ff */
[----:B------:R-:W-:Y:S01]  /*92b0*/  FMNMX.FTZ R0, R140, R0, !PT ;  /* 0x000000008c007209 */ /* 0x000fe20007810000 */
[----:B------:R1:W2:Y:S01]  /*92c0*/  MUFU.EX2 R243, R4 ;  /* 0x0000000400f37308 */ /* 0x0002a20000000800 */
[----:B---3--:R-:W-:Y:S03]  /*92d0*/  F2FP.BF16.PACK_AB R161, R242, R241 ;  /* 0x000000f1f2a1723e */ /* 0x008fe600000010ff */
[----:B------:R-:W3:Y:S01]  /*92e0*/  SHFL.BFLY PT, R2, R0, 0x2, 0x1f ;  /* 0x0c401f0000027f89 */ /* 0x000ee200000e0000 */
[----:B-1----:R-:W-:Y:S01]  /*92f0*/  FMUL.FTZ R4, R136, c[0x0][0x2d0] ;  /* 0x0000b40088047a20 */ /* 0x002fe20000410000 */
[----:B--2---:R-:W-:Y:S04]  /*9300*/  F2FP.BF16.PACK_AB R163, R24, R243 ;  /* 0x000000f318a3723e */ /* 0x004fe800000010ff */
[----:B------:R-:W-:Y:S05]  /*9310*/  FSEL R142, R4, RZ, P0 ;  /* 0x000000ff048e7208 */ /* 0x000fea0000000000 */
[--C-:B------:R-:W-:Y:S04]  /*9320*/  FFMA.FTZ R4, R8, c[0x0][0x2d0], -R142.reuse ;  /* 0x0000b40008047a23 */ /* 0x100fe8000001088e */
[----:B------:R1:W-:Y:S02]  /*9330*/  MUFU.EX2 R239, R4 ;  /* 0x0000000400ef7308 */ /* 0x0003e40000000800 */
[--C-:B-1----:R-:W-:Y:S02]  /*9340*/  FFMA.FTZ R4, R20, c[0x0][0x2d0], -R142.reuse ;  /* 0x0000b40014047a23 */ /* 0x102fe4000001088e */
[----:B------:R-:W-:Y:S06]  /*9350*/  LDSM.16.MT88.4 R20, [R181] ;  /* 0x00000000b514783b */ /* 0x000fec0000004200 */
        /* <DEDUP_REMOVED lines=27> */
[----:B------:R-:W-:Y:S01]  /*9510*/  FMUL.FTZ R33, R132, R113 ;  /* 0x0000007184217220 */ /* 0x000fe20000410000 */
[----:B------:R-:W-:Y:S01]  /*9520*/  LDSM.16.MT88.4 R156, [R181+0x800] ;  /* 0x00080000b59c783b */ /* 0x000fe20000004200 */
[----:B------:R-:W-:Y:S02]  /*9530*/  FMUL.FTZ R0, R0, c[0x0][0x2d0] ;  /* 0x0000b40000007a20 */ /* 0x000fe40000410000 */
[--C-:B------:R-:W-:Y:S02]  /*9540*/  FFMA.FTZ R5, R9, c[0x0][0x2d0], -R133.reuse ;  /* 0x0000b40009057a23 */ /* 0x100fe40000010885 */
[----:B------:R1:W2:Y:S01]  /*9550*/  MUFU.EX2 R2, R0 ;  /* 0x0000000000027308 */ /* 0x0002a20000000800 */
[--C-:B------:R-:W-:Y:S02]  /*9560*/  FFMA.FTZ R4, R15, c[0x0][0x2d0], -R133.reuse ;  /* 0x0000b4000f047a23 */ /* 0x100fe40000010885 */
        /* <DEDUP_REMOVED lines=9> */
[C---:B------:R-:W-:Y:S02]  /*9600*/  FMUL.FTZ R53, R132.reuse, R53 ;  /* 0x0000003584357220 */ /* 0x040fe40000410000 */
[C---:B------:R-:W-:Y:S01]  /*9610*/  FMUL.FTZ R54, R3.reuse, R54 ;  /* 0x0000003603367220 */ /* 0x040fe20000410000 */
[----:B------:R-:W4:Y:S01]  /*9620*/  MUFU.EX2 R245, R4 ;  /* 0x0000000400f57308 */ /* 0x000f220000000800 */
[----:B------:R-:W-:Y:S02]  /*9630*/  FMUL.FTZ R55, R3, R55 ;  /* 0x0000003703377220 */ /* 0x000fe40000410000 */
[----:B------:R-:W-:Y:S02]  /*9640*/  FMUL.FTZ R64, R132, R64 ;  /* 0x0000004084407220 */ /* 0x000fe40000410000 */
[----:B-1----:R-:W-:Y:S02]  /*9650*/  FFMA.FTZ R0, R10, c[0x0][0x2d0], -R133 ;  /* 0x0000b4000a007a23 */ /* 0x002fe40000010885 */
[C---:B--2---:R-:W-:Y:S02]  /*9660*/  FMUL.FTZ R8, R2.reuse, R148 ;  /* 0x0000009402087220 */ /* 0x044fe40000410000 */
[C---:B------:R-:W-:Y:S01]  /*9670*/  FMUL.FTZ R9, R2.reuse, R149 ;  /* 0x0000009502097220 */ /* 0x040fe20000410000 */
[----:B------:R1:W-:Y:S01]  /*9680*/  MUFU.EX2 R201, R0 ;  /* 0x0000000000c97308 */ /* 0x0003e20000000800 */
[C---:B------:R-:W-:Y:S01]  /*9690*/  FMUL.FTZ R12, R2.reuse, R152 ;  /* 0x00000098020c7220 */ /* 0x040fe20000410000 */
[----:B------:R-:W-:Y:S01]  /*96a0*/  MOV R149, R25 ;  /* 0x0000001900957202 */ /* 0x000fe20000000f00 */
[----:B------:R-:W-:Y:S01]  /*96b0*/  FMUL.FTZ R13, R2, R153 ;  /* 0x00000099020d7220 */ /* 0x000fe20000410000 */
[----:B------:R-:W2:Y:S01]  /*96c0*/  LDL.LU R148, [R1+0x4] ;  /* 0x0000040001947983 */ /* 0x000ea20000300800 */
[----:B---3--:R-:W-:Y:S02]  /*96d0*/  FMUL.FTZ R5, R132, R145 ;  /* 0x0000009184057220 */ /* 0x008fe40000410000 */
[C---:B------:R-:W-:Y:S02]  /*96e0*/  FMUL.FTZ R25, R2.reuse, R105 ;  /* 0x0000006902197220 */ /* 0x040fe40000410000 */
[C---:B------:R-:W-:Y:S02]  /*96f0*/  FMUL.FTZ R28, R2.reuse, R108 ;  /* 0x0000006c021c7220 */ /* 0x040fe40000410000 */
[C---:B------:R-:W-:Y:S02]  /*9700*/  FMUL.FTZ R29, R2.reuse, R109 ;  /* 0x0000006d021d7220 */ /* 0x040fe40000410000 */
[----:B------:R-:W-:Y:S01]  /*9710*/  FMUL.FTZ R40, R2, R120 ;  /* 0x0000007802287220 */ /* 0x000fe20000410000 */
[----:B----4-:R-:W-:Y:S01]  /*9720*/  F2FP.BF16.PACK_AB R147, R245, R244 ;  /* 0x000000f4f593723e */ /* 0x010fe200000010ff */
[----:B------:R-:W-:Y:S01]  /*9730*/  FMUL.FTZ R4, R132, R144 ;  /* 0x0000009084047220 */ /* 0x000fe20000410000 */
[----:B------:R-:W-:Y:S01]  /*9740*/  F2FP.BF16.PACK_AB R144, R240, R239 ;  /* 0x000000eff090723e */ /* 0x000fe200000010ff */
[--C-:B------:R-:W-:Y:S02]  /*9750*/  FFMA.FTZ R114, R198, c[0x0][0x2d0], -R141.reuse ;  /* 0x0000b400c6727a23 */ /* 0x100fe4000001088d */
[----:B------:R-:W-:Y:S02]  /*9760*/  FFMA.FTZ R113, R199, c[0x0][0x2d0], -R141 ;  /* 0x0000b400c7717a23 */ /* 0x000fe4000001088d */
[C---:B------:R-:W-:Y:S01]  /*9770*/  FMUL.FTZ R41, R2.reuse, R121 ;  /* 0x0000007902297220 */ /* 0x040fe20000410000 */
[-C--:B------:R-:W-:Y:S01]  /*9780*/  HMMA.16816.F32.BF16 R4, R160, R20.reuse, R4 ;  /* 0x00000014a004723c */ /* 0x080fe20000041804 */
[C---:B------:R-:W-:Y:S01]  /*9790*/  FMUL.FTZ R44, R2.reuse, R124 ;  /* 0x0000007c022c7220 */ /* 0x040fe20000410000 */
[----:B------:R-:W-:Y:S01]  /*97a0*/  MUFU.EX2 R215, R113 ;  /* 0x0000007100d77308 */ /* 0x000fe20000000800 */
[----:B-1----:R-:W-:Y:S02]  /*97b0*/  FFMA.FTZ R0, R11, c[0x0][0x2d0], -R133 ;  /* 0x0000b4000b007a23 */ /* 0x002fe40000010885 */
[C---:B------:R-:W-:Y:S02]  /*97c0*/  FMUL.FTZ R45, R2.reuse, R125 ;  /* 0x0000007d022d7220 */ /* 0x040fe40000410000 */
[C---:B------:R-:W-:Y:S02]  /*97d0*/  FMUL.FTZ R56, R2.reuse, R56 ;  /* 0x0000003802387220 */ /* 0x040fe40000410000 */
[C---:B------:R-:W-:Y:S03]  /*97e0*/  FMUL.FTZ R57, R2.reuse, R57 ;  /* 0x0000003902397220 */ /* 0x040fe60000410000 */
[----:B------:R1:W3:Y:S01]  /*97f0*/  MUFU.EX2 R202, R0 ;  /* 0x0000000000ca7308 */ /* 0x0002e20000000800 */
[C---:B------:R-:W-:Y:S02]  /*9800*/  FMUL.FTZ R60, R2.reuse, R60 ;  /* 0x0000003c023c7220 */ /* 0x040fe40000410000 */
[----:B------:R-:W-:Y:S02]  /*9810*/  FMUL.FTZ R61, R2, R61 ;  /* 0x0000003d023d7220 */ /* 0x000fe40000410000 */
[C---:B------:R-:W-:Y:S02]  /*9820*/  FMUL.FTZ R65, R132.reuse, R65 ;  /* 0x0000004184417220 */ /* 0x040fe40000410000 */
[C---:B------:R-:W-:Y:S02]  /*9830*/  FMUL.FTZ R66, R3.reuse, R66 ;  /* 0x0000004203427220 */ /* 0x040fe40000410000 */
[C---:B------:R-:W-:Y:S02]  /*9840*/  FMUL.FTZ R67, R3.reuse, R67 ;  /* 0x0000004303437220 */ /* 0x040fe40000410000 */
[C---:B------:R-:W-:Y:S02]  /*9850*/  FMUL.FTZ R68, R132.reuse, R68 ;  /* 0x0000004484447220 */ /* 0x040fe40000410000 */
[----:B------:R-:W-:Y:S02]  /*9860*/  FMUL.FTZ R69, R132, R69 ;  /* 0x0000004584457220 */ /* 0x000fe40000410000 */
[C---:B------:R-:W-:Y:S02]  /*9870*/  FMUL.FTZ R70, R3.reuse, R70 ;  /* 0x0000004603467220 */ /* 0x040fe40000410000 */
[C---:B------:R-:W-:Y:S02]  /*9880*/  FMUL.FTZ R71, R3.reuse, R71 ;  /* 0x0000004703477220 */ /* 0x040fe40000410000 */
[C---:B------:R-:W-:Y:S02]  /*9890*/  FMUL.FTZ R72, R2.reuse, R72 ;  /* 0x0000004802487220 */ /* 0x040fe40000410000 */
[C---:B------:R-:W-:Y:S02]  /*98a0*/  FMUL.FTZ R73, R2.reuse, R73 ;  /* 0x0000004902497220 */ /* 0x040fe40000410000 */
[----:B------:R-:W-:Y:S01]  /*98b0*/  FMUL.FTZ R76, R2, R76 ;  /* 0x0000004c024c7220 */ /* 0x000fe20000410000 */
[----:B-1----:R-:W-:Y:S01]  /*98c0*/  FSEL R0, R134, RZ, P0 ;  /* 0x000000ff86007208 */ /* 0x002fe20000000000 */
[----:B------:R-:W-:Y:S01]  /*98d0*/  FMUL.FTZ R77, R2, R77 ;  /* 0x0000004d024d7220 */ /* 0x000fe20000410000 */
[----:B---3--:R-:W-:Y:S01]  /*98e0*/  F2FP.BF16.PACK_AB R145, R202, R201 ;  /* 0x000000c9ca91723e */ /* 0x008fe200000010ff */
[----:B------:R-:W-:Y:S02]  /*98f0*/  FMUL.FTZ R80, R132, R80 ;  /* 0x0000005084507220 */ /* 0x000fe40000410000 */
[----:B------:R-:W-:Y:S02]  /*9900*/  FADD.FTZ R0, -R0, R139 ;  /* 0x0000008b00007221 */ /* 0x000fe40000010100 */
[----:B------:R-:W-:Y:S02]  /*9910*/  FMUL.FTZ R81, R132, R81 ;  /* 0x0000005184517220 */ /* 0x000fe40000410000 */
[----:B------:R-:W-:Y:S02]  /*9920*/  FMUL.FTZ R0, R0, c[0x0][0x2d0] ;  /* 0x0000b40000007a20 */ /* 0x000fe40000410000 */
[C---:B------:R-:W-:Y:S02]  /*9930*/  FMUL.FTZ R82, R3.reuse, R82 ;  /* 0x0000005203527220 */ /* 0x040fe40000410000 */
[C---:B------:R-:W-:Y:S02]  /*9940*/  FMUL.FTZ R83, R3.reuse, R83 ;  /* 0x0000005303537220 */ /* 0x040fe40000410000 */
[----:B------:R-:W1:Y:S01]  /*9950*/  MUFU.EX2 R0, R0 ;  /* 0x0000000000007308 */ /* 0x000e620000000800 */
[C---:B------:R-:W-:Y:S02]  /*9960*/  FMUL.FTZ R84, R132.reuse, R84 ;  /* 0x0000005484547220 */ /* 0x040fe40000410000 */
[----:B------:R-:W-:Y:S02]  /*9970*/  FMUL.FTZ R85, R132, R85 ;  /* 0x0000005584557220 */ /* 0x000fe40000410000 */
[C---:B------:R-:W-:Y:S02]  /*9980*/  FMUL.FTZ R86, R3.reuse, R86 ;  /* 0x0000005603567220 */ /* 0x040fe40000410000 */
[C---:B------:R-:W-:Y:S02]  /*9990*/  FMUL.FTZ R87, R3.reuse, R87 ;  /* 0x0000005703577220 */ /* 0x040fe40000410000 */
        /* <DEDUP_REMOVED lines=8> */
[C---:B-1----:R-:W-:Y:S02]  /*9a20*/  FMUL.FTZ R11, R0.reuse, R151 ;  /* 0x00000097000b7220 */ /* 0x042fe40000410000 */
[C---:B------:R-:W-:Y:S01]  /*9a30*/  FMUL.FTZ R10, R0.reuse, R150 ;  /* 0x00000096000a7220 */ /* 0x040fe20000410000 */
[----:B------:R-:W3:Y:S01]  /*9a40*/  LDL.LU R151, [R1] ;  /* 0x0000000001977983 */ /* 0x000ee20000300800 */
[C---:B------:R-:W-:Y:S01]  /*9a50*/  FMUL.FTZ R26, R0.reuse, R106 ;  /* 0x0000006a001a7220 */ /* 0x040fe20000410000 */
[----:B------:R-:W-:Y:S01]  /*9a60*/  MOV R150, R24 ;  /* 0x0000001800967202 */ /* 0x000fe20000000f00 */
[----:B------:R-:W-:Y:S02]  /*9a70*/  FMUL.FTZ R27, R0, R107 ;  /* 0x0000006b001b7220 */ /* 0x000fe40000410000 */
[----:B------:R-:W-:Y:S01]  /*9a80*/  FMUL.FTZ R24, R2, R104 ;  /* 0x0000006802187220 */ /* 0x000fe20000410000 */
[C---:B------:R-:W-:Y:S01]  /*9a90*/  HMMA.16816.F32.BF16 R8, R144.reuse, R20, R8 ;  /* 0x000000149008723c */ /* 0x040fe20000041808 */
[C---:B------:R-:W-:Y:S02]  /*9aa0*/  FMUL.FTZ R14, R0.reuse, R154 ;  /* 0x0000009a000e7220 */ /* 0x040fe40000410000 */
[----:B------:R-:W-:Y:S02]  /*9ab0*/  FMUL.FTZ R15, R0, R155 ;  /* 0x0000009b000f7220 */ /* 0x000fe40000410000 */
[--C-:B------:R-:W-:Y:S02]  /*9ac0*/  FFMA.FTZ R104, R165, c[0x0][0x2d0], -R141.reuse ;  /* 0x0000b400a5687a23 */ /* 0x100fe4000001088d */
[C---:B------:R-:W-:Y:S02]  /*9ad0*/  FMUL.FTZ R20, R132.reuse, R100 ;  /* 0x0000006484147220 */ /* 0x040fe40000410000 */
[----:B------:R-:W-:Y:S01]  /*9ae0*/  FMUL.FTZ R21, R132, R101 ;  /* 0x0000006584157220 */ /* 0x000fe20000410000 */
[-C--:B------:R-:W-:Y:S01]  /*9af0*/  HMMA.16816.F32.BF16 R12, R144, R22.reuse, R12 ;  /* 0x00000016900c723c */ /* 0x080fe2000004180c */
[----:B------:R1:W-:Y:S01]  /*9b00*/  MUFU.EX2 R233, R104 ;  /* 0x0000006800e97308 */ /* 0x0003e20000000800 */
[C---:B------:R-:W-:Y:S02]  /*9b10*/  FMUL.FTZ R42, R0.reuse, R122 ;  /* 0x0000007a002a7220 */ /* 0x040fe40000410000 */
[C---:B------:R-:W-:Y:S02]  /*9b20*/  FMUL.FTZ R43, R0.reuse, R123 ;  /* 0x0000007b002b7220 */ /* 0x040fe40000410000 */
[C---:B------:R-:W-:Y:S02]  /*9b30*/  FMUL.FTZ R46, R0.reuse, R126 ;  /* 0x0000007e002e7220 */ /* 0x040fe40000410000 */
[C---:B------:R-:W-:Y:S01]  /*9b40*/  HMMA.16816.F32.BF16 R16, R160.reuse, R22, R16 ;  /* 0x00000016a010723c */ /* 0x040fe20000041810 */
[C---:B------:R-:W-:Y:S03]  /*9b50*/  FMUL.FTZ R30, R0.reuse, R110 ;  /* 0x0000006e001e7220 */ /* 0x040fe60000410000 */
[C---:B------:R-:W-:Y:S02]  /*9b60*/  FMUL.FTZ R31, R0.reuse, R111 ;  /* 0x0000006f001f7220 */ /* 0x040fe40000410000 */
[C---:B------:R-:W-:Y:S02]  /*9b70*/  FMUL.FTZ R47, R0.reuse, R127 ;  /* 0x0000007f002f7220 */ /* 0x040fe40000410000 */
[C---:B------:R-:W-:Y:S04]  /*9b80*/  FMUL.FTZ R22, R3.reuse, R102 ;  /* 0x0000006603167220 */ /* 0x040fe80000410000 */
[C---:B------:R-:W-:Y:S02]  /*9b90*/  FMUL.FTZ R23, R3.reuse, R103 ;  /* 0x0000006703177220 */ /* 0x040fe40000410000 */
[----:B------:R-:W4:Y:S01]  /*9ba0*/  LDSM.16.MT88.4 R100, [R181+0xc00] ;  /* 0x000c0000b564783b */ /* 0x000f220000004200 */
[----:B------:R-:W-:Y:S02]  /*9bb0*/  FMUL.FTZ R58, R0, R58 ;  /* 0x0000003a003a7220 */ /* 0x000fe40000410000 */
[--C-:B-1----:R-:W-:Y:S02]  /*9bc0*/  FFMA.FTZ R104, R164, c[0x0][0x2d0], -R141.reuse ;  /* 0x0000b400a4687a23 */ /* 0x102fe4000001088d */
[-C--:B------:R-:W-:Y:S01]  /*9bd0*/  HMMA.16816.F32.BF16 R20, R160, R36.reuse, R20 ;  /* 0x00000024a014723c */ /* 0x080fe20000041814 */
[C---:B------:R-:W-:Y:S01]  /*9be0*/  FMUL.FTZ R59, R0.reuse, R59 ;  /* 0x0000003b003b7220 */ /* 0x040fe20000410000 */
[----:B------:R1:W-:Y:S01]  /*9bf0*/  MUFU.EX2 R234, R104 ;  /* 0x0000006800ea7308 */ /* 0x0003e20000000800 */
[C---:B------:R-:W-:Y:S02]  /*9c00*/  FMUL.FTZ R62, R0.reuse, R62 ;  /* 0x0000003e003e7220 */ /* 0x040fe40000410000 */
[C---:B------:R-:W-:Y:S02]  /*9c10*/  FMUL.FTZ R63, R0.reuse, R63 ;  /* 0x0000003f003f7220 */ /* 0x040fe40000410000 */
[C---:B------:R-:W-:Y:S01]  /*9c20*/  FMUL.FTZ R74, R0.reuse, R74 ;  /* 0x0000004a004a7220 */ /* 0x040fe20000410000 */
[C---:B------:R-:W-:Y:S01]  /*9c30*/  HMMA.16816.F32.BF16 R24, R144.reuse, R36, R24 ;  /* 0x000000249018723c */ /* 0x040fe20000041818 */
[C---:B------:R-:W-:Y:S03]  /*9c40*/  FMUL.FTZ R75, R0.reuse, R75 ;  /* 0x0000004b004b7220 */ /* 0x040fe60000410000 */
[C---:B------:R-:W-:Y:S02]  /*9c50*/  FMUL.FTZ R78, R0.reuse, R78 ;  /* 0x0000004e004e7220 */ /* 0x040fe40000410000 */
[----:B------:R-:W-:Y:S02]  /*9c60*/  FMUL.FTZ R79, R0, R79 ;  /* 0x0000004f004f7220 */ /* 0x000fe40000410000 */
[-C--:B------:R-:W-:Y:S01]  /*9c70*/  HMMA.16816.F32.BF16 R28, R144, R38.reuse, R28 ;  /* 0x00000026901c723c */ /* 0x080fe2000004181c */
[C---:B------:R-:W-:Y:S03]  /*9c80*/  FMUL.FTZ R36, R132.reuse, R116 ;  /* 0x0000007484247220 */ /* 0x040fe60000410000 */
[----:B------:R-:W-:Y:S02]  /*9c90*/  FMUL.FTZ R37, R132, R117 ;  /* 0x0000007584257220 */ /* 0x000fe40000410000 */
[----:B------:R-:W-:Y:S02]  /*9ca0*/  FFMA.FTZ R112, R200, c[0x0][0x2d0], -R141 ;  /* 0x0000b400c8707a23 */ /* 0x000fe4000001088d */
[C---:B------:R-:W-:Y:S01]  /*9cb0*/  HMMA.16816.F32.BF16 R32, R160.reuse, R38, R32 ;  /* 0x00000026a020723c */ /* 0x040fe20000041820 */
[----:B------:R-:W-:Y:S01]  /*9cc0*/  FMUL.FTZ R90, R0, R90 ;  /* 0x0000005a005a7220 */ /* 0x000fe20000410000 */
[----:B------:R5:W-:Y:S02]  /*9cd0*/  MUFU.EX2 R216, R112 ;  /* 0x0000007000d87308 */ /* 0x000be40000000800 */
[----:B-1----:R-:W-:Y:S02]  /*9ce0*/  FFMA.FTZ R104, R166, c[0x0][0x2d0], -R143 ;  /* 0x0000b400a6687a23 */ /* 0x002fe4000001088f */
[C---:B------:R-:W-:Y:S02]  /*9cf0*/  FMUL.FTZ R91, R0.reuse, R91 ;  /* 0x0000005b005b7220 */ /* 0x040fe40000410000 */
[C---:B------:R-:W-:Y:S04]  /*9d00*/  FMUL.FTZ R38, R3.reuse, R118 ;  /* 0x0000007603267220 */ /* 0x040fe80000410000 */
[C---:B------:R-:W-:Y:S01]  /*9d10*/  FMUL.FTZ R39, R3.reuse, R119 ;  /* 0x0000007703277220 */ /* 0x040fe20000410000 */
[----:B------:R-:W-:Y:S01]  /*9d20*/  MUFU.EX2 R200, R114 ;  /* 0x0000007200c87308 */ /* 0x000fe20000000800 */
[C---:B------:R-:W-:Y:S02]  /*9d30*/  FMUL.FTZ R94, R0.reuse, R94 ;  /* 0x0000005e005e7220 */ /* 0x040fe40000410000 */
[----:B------:R-:W-:Y:S02]  /*9d40*/  FMUL.FTZ R95, R0, R95 ;  /* 0x0000005f005f7220 */ /* 0x000fe40000410000 */
[----:B------:R-:W-:Y:S01]  /*9d50*/  FFMA.FTZ R3, R3, R246, R241 ;  /* 0x000000f603037223 */ /* 0x000fe200000100f1 */
[-C--:B----4-:R-:W-:Y:S03]  /*9d60*/  HMMA.16816.F32.BF16 R36, R160, R100.reuse, R36 ;  /* 0x00000064a024723c */ /* 0x090fe60000041824 */
[----:B------:R-:W-:Y:S01]  /*9d70*/  FADD.FTZ R3, R242, R3 ;  /* 0x00000003f2037221 */ /* 0x000fe20000010000 */
[----:B------:R1:W-:Y:S01]  /*9d80*/  MUFU.EX2 R232, R104 ;  /* 0x0000006800e87308 */ /* 0x0003e20000000800 */
[----:B-----5:R-:W-:Y:S03]  /*9d90*/  FFMA.FTZ R112, R210, c[0x0][0x2d0], -R143 ;  /* 0x0000b400d2707a23 */ /* 0x020fe6000001088f */
[C---:B------:R-:W-:Y:S06]  /*9da0*/  HMMA.16816.F32.BF16 R40, R144.reuse, R100, R40 ;  /* 0x000000649028723c */ /* 0x040fec0000041828 */
[----:B------:R4:W-:Y:S02]  /*9db0*/  MUFU.EX2 R214, R112 ;  /* 0x0000007000d67308 */ /* 0x0009e40000000800 */
[-C--:B------:R-:W-:Y:S08]  /*9dc0*/  HMMA.16816.F32.BF16 R44, R144, R102.reuse, R44 ;  /* 0x00000066902c723c */ /* 0x080ff0000004182c */
[C---:B------:R-:W-:Y:S01]  /*9dd0*/  HMMA.16816.F32.BF16 R48, R160.reuse, R102, R48 ;  /* 0x00000066a030723c */ /* 0x040fe20000041830 */
[----:B------:R-:W5:Y:S03]  /*9de0*/  LDSM.16.MT88.4 R100, [R182+0xc00] ;  /* 0x000c0000b664783b */ /* 0x000f660000004200 */
[----:B-1----:R-:W-:Y:S04]  /*9df0*/  FFMA.FTZ R104, R179, c[0x0][0x2d0], -R141 ;  /* 0x0000b400b3687a23 */ /* 0x002fe8000001088d */
[----:B------:R1:W-:Y:S01]  /*9e00*/  MUFU.EX2 R229, R104 ;  /* 0x0000006800e57308 */ /* 0x0003e20000000800 */
[--C-:B----4-:R-:W-:Y:S03]  /*9e10*/  FFMA.FTZ R112, R213, c[0x0][0x2d0], -R143.reuse ;  /* 0x0000b400d5707a23 */ /* 0x110fe6000001088f */
[----:B------:R-:W-:Y:S06]  /*9e20*/  MOV R213, R150 ;  /* 0x0000009600d57202 */ /* 0x000fec0000000f00 */
[----:B------:R4:W-:Y:S01]  /*9e30*/  MUFU.EX2 R198, R112 ;  /* 0x0000007000c67308 */ /* 0x0009e20000000800 */
[--C-:B-1----:R-:W-:Y:S09]  /*9e40*/  FFMA.FTZ R104, R178, c[0x0][0x2d0], -R143.reuse ;  /* 0x0000b400b2687a23 */ /* 0x102ff2000001088f */
[----:B------:R1:W-:Y:S01]  /*9e50*/  MUFU.EX2 R227, R104 ;  /* 0x0000006800e37308 */ /* 0x0003e20000000800 */
[-C--:B-----5:R-:W-:Y:S01]  /*9e60*/  HMMA.16816.F32.BF16 R52, R160, R100.reuse, R52 ;  /* 0x00000064a034723c */ /* 0x0a0fe20000041834 */
[--C-:B----4-:R-:W-:Y:S07]  /*9e70*/  FFMA.FTZ R112, R209, c[0x0][0x2d0], -R142.reuse ;  /* 0x0000b400d1707a23 */ /* 0x110fee000001088e */
[C---:B------:R-:W-:Y:S08]  /*9e80*/  HMMA.16816.F32.BF16 R56, R144.reuse, R100, R56 ;  /* 0x000000649038723c */ /* 0x040ff00000041838 */
[-C--:B------:R-:W-:Y:S01]  /*9e90*/  HMMA.16816.F32.BF16 R60, R144, R102.reuse, R60 ;  /* 0x00000066903c723c */ /* 0x080fe2000004183c */
[--C-:B-1----:R-:W-:Y:S02]  /*9ea0*/  FFMA.FTZ R104, R177, c[0x0][0x2d0], -R143.reuse ;  /* 0x0000b400b1687a23 */ /* 0x102fe4000001088f */
[----:B------:R1:W-:Y:S05]  /*9eb0*/  MUFU.EX2 R177, R112 ;  /* 0x0000007000b17308 */ /* 0x0003ea0000000800 */
[C---:B------:R-:W-:Y:S01]  /*9ec0*/  HMMA.16816.F32.BF16 R64, R160.reuse, R102, R64 ;  /* 0x00000066a040723c */ /* 0x040fe20000041840 */
[----:B------:R-:W4:Y:S04]  /*9ed0*/  LDSM.16.MT88.4 R100, [R181+0x1800] ;  /* 0x00180000b564783b */ /* 0x000f280000004200 */
[----:B------:R5:W-:Y:S01]  /*9ee0*/  MUFU.EX2 R228, R104 ;  /* 0x0000006800e47308 */ /* 0x000be20000000800 */
[--C-:B-1----:R-:W-:Y:S09]  /*9ef0*/  FFMA.FTZ R112, R208, c[0x0][0x2d0], -R142.reuse ;  /* 0x0000b400d0707a23 */ /* 0x102ff2000001088e */
[----:B------:R1:W-:Y:S01]  /*9f00*/  MUFU.EX2 R178, R112 ;  /* 0x0000007000b27308 */ /* 0x0003e20000000800 */
[--C-:B-----5:R-:W-:Y:S09]  /*9f10*/  FFMA.FTZ R104, R171, c[0x0][0x2d0], -R142.reuse ;  /* 0x0000b400ab687a23 */ /* 0x120ff2000001088e */
[----:B------:R5:W-:Y:S01]  /*9f20*/  MUFU.EX2 R224, R104 ;  /* 0x0000006800e07308 */ /* 0x000be20000000800 */
[-C--:B----4-:R-:W-:Y:S08]  /*9f30*/  HMMA.16816.F32.BF16 R68, R160, R100.reuse, R68 ;  /* 0x00000064a044723c */ /* 0x090ff00000041844 */
[C---:B------:R-:W-:Y:S01]  /*9f40*/  HMMA.16816.F32.BF16 R72, R144.reuse, R100, R72 ;  /* 0x000000649048723c */ /* 0x040fe20000041848 */
[--C-:B-1----:R-:W-:Y:S06]  /*9f50*/  FFMA.FTZ R112, R207, c[0x0][0x2d0], -R142.reuse ;  /* 0x0000b400cf707a23 */ /* 0x102fec000001088e */
[----:B------:R-:W-:Y:S01]  /*9f60*/  FFMA.FTZ R100, R168, c[0x0][0x2d0], -R143 ;  /* 0x0000b400a8647a23 */ /* 0x000fe2000001088f */
[-C--:B------:R-:W-:Y:S03]  /*9f70*/  HMMA.16816.F32.BF16 R76, R144, R102.reuse, R76 ;  /* 0x00000066904c723c */ /* 0x080fe6000004184c */
[----:B------:R1:W-:Y:S01]  /*9f80*/  MUFU.EX2 R231, R100 ;  /* 0x0000006400e77308 */ /* 0x0003e20000000800 */
[--C-:B-----5:R-:W-:Y:S04]  /*9f90*/  FFMA.FTZ R104, R170, c[0x0][0x2d0], -R142.reuse ;  /* 0x0000b400aa687a23 */ /* 0x120fe8000001088e */
[C---:B------:R-:W-:Y:S05]  /*9fa0*/  HMMA.16816.F32.BF16 R80, R160.reuse, R102, R80 ;  /* 0x00000066a050723c */ /* 0x040fea0000041850 */
[----:B------:R4:W5:Y:S01]  /*9fb0*/  MUFU.EX2 R225, R104 ;  /* 0x0000006800e17308 */ /* 0x0009620000000800 */
[--C-:B-1----:R-:W-:Y:S02]  /*9fc0*/  FFMA.FTZ R100, R174, c[0x0][0x2d0], -R141.reuse ;  /* 0x0000b400ae647a23 */ /* 0x102fe4000001088d */
[----:B------:R-:W-:Y:S07]  /*9fd0*/  FFMA.FTZ R141, R197, c[0x0][0x2d0], -R141 ;  /* 0x0000b400c58d7a23 */ /* 0x000fee000001088d */
[----:B------:R1:W-:Y:S01]  /*9fe0*/  MUFU.EX2 R230, R100 ;  /* 0x0000006400e67308 */ /* 0x0003e20000000800 */
[--C-:B----4-:R-:W-:Y:S01]  /*9ff0*/  FFMA.FTZ R104, R169, c[0x0][0x2d0], -R142.reuse ;  /* 0x0000b400a9687a23 */ /* 0x110fe2000001088e */
[----:B-----5:R-:W-:Y:S01]  /*a000*/  F2FP.BF16.PACK_AB R108, R225, R224 ;  /* 0x000000e0e16c723e */ /* 0x020fe200000010ff */
[----:B------:R-:W-:Y:S07]  /*a010*/  LDSM.16.MT88.4 R168, [R181+0x2000] ;  /* 0x00200000b5a8783b */ /* 0x000fee0000004200 */
[----:B------:R4:W-:Y:S10]  /*a020*/  MUFU.EX2 R226, R104 ;  /* 0x0000006800e27308 */ /* 0x0009f40000000800 */
[----:B------:R5:W-:Y:S01]  /*a030*/  MUFU.EX2 R197, R112 ;  /* 0x0000007000c57308 */ /* 0x000be20000000800 */
[----:B-1----:R-:W1:Y:S09]  /*a040*/  LDSM.16.MT88.4 R100, [R182+0x1800] ;  /* 0x00180000b664783b */ /* 0x002e720000004200 */
[----:B------:R-:W-:Y:S01]  /*a050*/  MUFU.EX2 R210, R141 ;  /* 0x0000008d00d27308 */ /* 0x000fe20000000800 */
[--C-:B----4-:R-:W-:Y:S02]  /*a060*/  FFMA.FTZ R104, R175, c[0x0][0x2d0], -R142.reuse ;  /* 0x0000b400af687a23 */ /* 0x110fe4000001088e */
[----:B------:R-:W-:Y:S07]  /*a070*/  FFMA.FTZ R142, R206, c[0x0][0x2d0], -R142 ;  /* 0x0000b400ce8e7a23 */ /* 0x000fee000001088e */
[----:B------:R4:W1:Y:S01]  /*a080*/  MUFU.EX2 R223, R104 ;  /* 0x0000006800df7308 */ /* 0x0008620000000800 */
[--C-:B-----5:R-:W-:Y:S09]  /*a090*/  FFMA.FTZ R112, R203, c[0x0][0x2d0], -R133.reuse ;  /* 0x0000b400cb707a23 */ /* 0x120ff20000010885 */
[----:B------:R5:W-:Y:S10]  /*a0a0*/  MUFU.EX2 R139, R112 ;  /* 0x00000070008b7308 */ /* 0x000bf40000000800 */
[----:B------:R2:W2:Y:S01]  /*a0b0*/  MUFU.EX2 R179, R142 ;  /* 0x0000008e00b37308 */ /* 0x0004a20000000800 */
[-C--:B-1----:R-:W-:Y:S01]  /*a0c0*/  HMMA.16816.F32.BF16 R84, R160, R100.reuse, R84 ;  /* 0x00000064a054723c */ /* 0x082fe20000041854 */
[----:B----4-:R-:W1:Y:S01]  /*a0d0*/  LDSM.16.MT88.4 R104, [R181+0x400] ;  /* 0x00040000b568783b */ /* 0x010e620000004200 */
[----:B------:R-:W-:Y:S06]  /*a0e0*/  F2FP.BF16.PACK_AB R110, R223, R226 ;  /* 0x000000e2df6e723e */ /* 0x000fec00000010ff */
[C---:B------:R-:W-:Y:S01]  /*a0f0*/  HMMA.16816.F32.BF16 R88, R144.reuse, R100, R88 ;  /* 0x000000649058723c */ /* 0x040fe20000041858 */
[----:B-----5:R-:W-:Y:S06]  /*a100*/  LDSM.16.MT88.4 R112, [R182+0x800] ;  /* 0x00080000b670783b */ /* 0x020fec0000004200 */
[--C-:B------:R-:W-:Y:S01]  /*a110*/  FFMA.FTZ R100, R167, c[0x0][0x2d0], -R133.reuse ;  /* 0x0000b400a7647a23 */ /* 0x100fe20000010885 */
[-C--:B------:R-:W-:Y:S01]  /*a120*/  HMMA.16816.F32.BF16 R92, R144, R102.reuse, R92 ;  /* 0x00000066905c723c */ /* 0x080fe2000004185c */
[----:B------:R-:W-:Y:S01]  /*a130*/  F2FP.BF16.PACK_AB R101, R231, R232 ;  /* 0x000000e8e765723e */ /* 0x000fe200000010ff */
[----:B------:R-:W-:Y:S01]  /*a140*/  LDSM.16.MT88.4 R164, [R182+0x1400] ;  /* 0x00140000b6a4783b */ /* 0x000fe20000004200 */
[----:B------:R4:W-:Y:S01]  /*a150*/  MUFU.EX2 R217, R100 ;  /* 0x0000006400d97308 */ /* 0x0009e20000000800 */
[----:B--2---:R-:W-:Y:S04]  /*a160*/  F2FP.BF16.PACK_AB R142, R210, R200 ;  /* 0x000000c8d28e723e */ /* 0x004fe800000010ff */
[----:B------:R-:W-:Y:S07]  /*a170*/  HMMA.16816.F32.BF16 R96, R160, R102, R96 ;  /* 0x00000066a060723c */ /* 0x000fee0000041860 */
[----:B------:R-:W-:Y:S02]  /*a180*/  F2FP.BF16.PACK_AB R102, R229, R230 ;  /* 0x000000e6e566723e */ /* 0x000fe400000010ff */
[----:B------:R-:W-:Y:S03]  /*a190*/  F2FP.BF16.PACK_AB R103, R228, R227 ;  /* 0x000000e3e467723e */ /* 0x000fe600000010ff */
[----:B------:R-:W-:Y:S02]  /*a1a0*/  F2FP.BF16.PACK_AB R160, R178, R177 ;  /* 0x000000b1b2a0723e */ /* 0x000fe400000010ff */
[----:B------:R-:W-:Y:S01]  /*a1b0*/  F2FP.BF16.PACK_AB R162, R179, R197 ;  /* 0x000000c5b3a2723e */ /* 0x000fe200000010ff */
[--C-:B----4-:R-:W-:Y:S04]  /*a1c0*/  FFMA.FTZ R100, R172, c[0x0][0x2d0], -R133.reuse ;  /* 0x0000b400ac647a23 */ /* 0x110fe80000010885 */
[----:B------:R2:W4:Y:S02]  /*a1d0*/  MUFU.EX2 R174, R100 ;  /* 0x0000006400ae7308 */ /* 0x0005240000000800 */
[----:B--2---:R-:W-:Y:S01]  /*a1e0*/  FFMA.FTZ R100, R173, c[0x0][0x2d0], -R133 ;  /* 0x0000b400ad647a23 */ /* 0x004fe20000010885 */
[----:B----4-:R-:W-:Y:S01]  /*a1f0*/  F2FP.BF16.PACK_AB R109, R174, R217 ;  /* 0x000000d9ae6d723e */ /* 0x010fe200000010ff */
[----:B------:R-:W-:Y:S06]  /*a200*/  FADD.FTZ R173, R243, R3 ;  /* 0x00000003f3ad7221 */ /* 0x000fec0000010000 */
[----:B------:R2:W4:Y:S01]  /*a210*/  MUFU.EX2 R175, R100 ;  /* 0x0000006400af7308 */ /* 0x0005220000000800 */
[----:B------:R-:W-:Y:S04]  /*a220*/  FFMA.FTZ R3, R0, R148, R201 ;  /* 0x0000009400037223 */ /* 0x000fe800000100c9 */
[----:B------:R-:W-:Y:S04]  /*a230*/  FADD.FTZ R3, R202, R3 ;  /* 0x00000003ca037221 */ /* 0x000fe80000010000 */
[----:B------:R-:W-:Y:S04]  /*a240*/  FADD.FTZ R3, R244, R3 ;  /* 0x00000003f4037221 */ /* 0x000fe80000010000 */
[----:B------:R-:W-:Y:S04]  /*a250*/  FADD.FTZ R3, R245, R3 ;  /* 0x00000003f5037221 */ /* 0x000fe80000010000 */
[----:B------:R-:W-:Y:S04]  /*a260*/  FADD.FTZ R3, R217, R3 ;  /* 0x00000003d9037221 */ /* 0x000fe80000010000 */
[----:B------:R-:W-:Y:S02]  /*a270*/  FADD.FTZ R3, R174, R3 ;  /* 0x00000003ae037221 */ /* 0x000fe40000010000 */
[----:B--2---:R-:W-:Y:S02]  /*a280*/  FFMA.FTZ R100, R176, c[0x0][0x2d0], -R133 ;  /* 0x0000b400b0647a23 */ /* 0x004fe40000010885 */
[----:B----4-:R-:W-:Y:S02]  /*a290*/  FADD.FTZ R3, R175, R3 ;  /* 0x00000003af037221 */ /* 0x010fe40000010000 */
[----:B------:R2:W4:Y:S02]  /*a2a0*/  MUFU.EX2 R176, R100 ;  /* 0x0000006400b07308 */ /* 0x0005240000000800 */
[----:B--2---:R-:W-:Y:S01]  /*a2b0*/  F2FP.BF16.PACK_AB R100, R234, R233 ;  /* 0x000000e9ea64723e */ /* 0x004fe200000010ff */
[C---:B----4-:R-:W-:Y:S01]  /*a2c0*/  FADD.FTZ R3, R176.reuse, R3 ;  /* 0x00000003b0037221 */ /* 0x050fe20000010000 */
[----:B------:R-:W-:Y:S05]  /*a2d0*/  F2FP.BF16.PACK_AB R111, R176, R175 ;  /* 0x000000afb06f723e */ /* 0x000fea00000010ff */
        /* <DEDUP_REMOVED lines=24> */
[----:B------:R-:W-:Y:S02]  /*a460*/  FFMA.FTZ R143, R212, c[0x0][0x2d0], -R143 ;  /* 0x0000b400d48f7a23 */ /* 0x000fe4000001088f */
[----:B------:R1:W2:Y:S01]  /*a470*/  MUFU.EX2 R211, R104 ;  /* 0x0000006800d37308 */ /* 0x0002a20000000800 */
[----:B------:R-:W-:Y:S04]  /*a480*/  MOV R212, R149 ;  /* 0x0000009500d47202 */ /* 0x000fe80000000f00 */
[C---:B------:R-:W-:Y:S05]  /*a490*/  HMMA.16816.F32.BF16 R80, R100.reuse, R106, R80 ;  /* 0x0000006a6450723c */ /* 0x040fea0000041850 */
[----:B------:R-:W4:Y:S01]  /*a4a0*/  MUFU.EX2 R199, R143 ;  /* 0x0000008f00c77308 */ /* 0x000f220000000800 */
[----:B-1----:R-:W1:Y:S01]  /*a4b0*/  LDSM.16.MT88.4 R104, [R182+0x1c00] ;  /* 0x001c0000b668783b */ /* 0x002e620000004200 */
[----:B--2---:R-:W-:Y:S02]  /*a4c0*/  F2FP.BF16.PACK_AB R141, R211, R214 ;  /* 0x000000d6d38d723e */ /* 0x004fe400000010ff */
[----:B----4-:R-:W-:Y:S01]  /*a4d0*/  F2FP.BF16.PACK_AB R143, R199, R198 ;  /* 0x000000c6c78f723e */ /* 0x010fe200000010ff */
[-C--:B-1----:R-:W-:Y:S08]  /*a4e0*/  HMMA.16816.F32.BF16 R84, R100, R104.reuse, R84 ;  /* 0x000000686454723c */ /* 0x082ff00000041854 */
[C---:B------:R-:W-:Y:S07]  /*a4f0*/  HMMA.16816.F32.BF16 R88, R108.reuse, R104, R88 ;  /* 0x000000686c58723c */ /* 0x040fee0000041858 */
[--C-:B------:R-:W-:Y:S01]  /*a500*/  FFMA.FTZ R104, R204, c[0x0][0x2d0], -R133.reuse ;  /* 0x0000b400cc687a23 */ /* 0x100fe20000010885 */
[-C--:B------:R-:W-:Y:S01]  /*a510*/  HMMA.16816.F32.BF16 R92, R108, R106.reuse, R92 ;  /* 0x0000006a6c5c723c */ /* 0x080fe2000004185c */
[----:B------:R-:W-:Y:S02]  /*a520*/  FFMA.FTZ R105, R132, R247, R248 ;  /* 0x000000f784697223 */ /* 0x000fe400000100f8 */
[----:B------:R1:W2:Y:S05]  /*a530*/  MUFU.EX2 R135, R104 ;  /* 0x0000006800877308 */ /* 0x0002aa0000000800 */
[----:B------:R-:W-:Y:S01]  /*a540*/  HMMA.16816.F32.BF16 R96, R100, R106, R96 ;  /* 0x0000006a6460723c */ /* 0x000fe20000041860 */
[--C-:B-1----:R-:W-:Y:S03]  /*a550*/  FFMA.FTZ R104, R205, c[0x0][0x2d0], -R133.reuse ;  /* 0x0000b400cd687a23 */ /* 0x102fe60000010885 */
[----:B--2---:R-:W-:Y:S01]  /*a560*/  F2FP.BF16.PACK_AB R161, R135, R139 ;  /* 0x0000008b87a1723e */ /* 0x004fe200000010ff */
[----:B------:R-:W-:Y:S01]  /*a570*/  FFMA.FTZ R133, R140, c[0x0][0x2d0], -R133 ;  /* 0x0000b4008c857a23 */ /* 0x000fe20000010885 */
[----:B------:R-:W-:Y:S01]  /*a580*/  F2FP.BF16.PACK_AB R140, R216, R215 ;  /* 0x000000d7d88c723e */ /* 0x000fe200000010ff */
[----:B------:R3:W-:Y:S06]  /*a590*/  MUFU.EX2 R172, R104 ;  /* 0x0000006800ac7308 */ /* 0x0007ec0000000800 */
[-C--:B------:R-:W-:Y:S01]  /*a5a0*/  HMMA.16816.F32.BF16 R144, R140, R156.reuse, R4 ;  /* 0x0000009c8c90723c */ /* 0x080fe20000041804 */
[----:B------:R-:W1:Y:S03]  /*a5b0*/  LDSM.16.MT88.4 R4, [R182+0x2000] ;  /* 0x00200000b604783b */ /* 0x000e660000004200 */
[----:B------:R-:W2:Y:S01]  /*a5c0*/  MUFU.EX2 R133, R133 ;  /* 0x0000008500857308 */ /* 0x000ea20000000800 */
[----:B---3--:R-:W-:Y:S02]  /*a5d0*/  FFMA.FTZ R104, R2, R151, R239 ;  /* 0x0000009702687223 */ /* 0x008fe400000100ef */
[----:B------:R-:W-:Y:S02]  /*a5e0*/  FADD.FTZ R2, R251, R105 ;  /* 0x00000069fb027221 */ /* 0x000fe40000010000 */
[----:B------:R-:W-:Y:S03]  /*a5f0*/  FADD.FTZ R132, R240, R104 ;  /* 0x00000068f0847221 */ /* 0x000fe60000010000 */
[----:B------:R-:W-:Y:S02]  /*a600*/  FADD.FTZ R2, R249, R2 ;  /* 0x00000002f9027221 */ /* 0x000fe40000010000 */
[----:B------:R-:W-:Y:S01]  /*a610*/  FADD.FTZ R0, R250, R132 ;  /* 0x00000084fa007221 */ /* 0x000fe20000010000 */
[----:B------:R-:W-:Y:S02]  /*a620*/  MOV R132, R138 ;  /* 0x0000008a00847202 */ /* 0x000fe40000000f00 */
[----:B--2---:R-:W-:Y:S01]  /*a630*/  F2FP.BF16.PACK_AB R163, R133, R172 ;  /* 0x000000ac85a3723e */ /* 0x004fe200000010ff */
[----:B------:R-:W-:Y:S06]  /*a640*/  FADD.FTZ R0, R252, R0 ;  /* 0x00000000fc007221 */ /* 0x000fec0000010000 */
[C---:B------:R-:W-:Y:S01]  /*a650*/  HMMA.16816.F32.BF16 R148, R160.reuse, R156, R8 ;  /* 0x0000009ca094723c */ /* 0x040fe20000041808 */
[----:B------:R-:W2:Y:S06]  /*a660*/  LDL R11, [R1+0xc] ;  /* 0x00000c00010b7983 */ /* 0x000eac0000100800 */
        /* <DEDUP_REMOVED lines=41> */
[----:B------:R-:W-:Y:S01]  /*a900*/  FADD.FTZ R2, R139, R3 ;  /* 0x000000038b027221 */ /* 0x000fe20000010000 */
[----:B------:R-:W-:Y:S01]  /*a910*/  MOV R139, R134 ;  /* 0x00000086008b7202 */ /* 0x000fe20000000f00 */
[----:B------:R-:W-:Y:S03]  /*a920*/  FADD.FTZ R3, R178, R0 ;  /* 0x00000000b2037221 */ /* 0x000fe60000010000 */
[----:B------:R-:W-:Y:S02]  /*a930*/  FADD.FTZ R0, R200, R4 ;  /* 0x00000004c8007221 */ /* 0x000fe40000010000 */
[----:B------:R-:W-:Y:S01]  /*a940*/  FADD.FTZ R2, R135, R2 ;  /* 0x0000000287027221 */ /* 0x000fe20000010000 */
[----:B------:R-:W-:Y:S01]  /*a950*/  MOV R135, R136 ;  /* 0x0000008800877202 */ /* 0x000fe20000000f00 */
[----:B------:R-:W-:Y:S02]  /*a960*/  FADD.FTZ R3, R197, R3 ;  /* 0x00000003c5037221 */ /* 0x000fe40000010000 */
[----:B------:R-:W-:Y:S02]  /*a970*/  FADD.FTZ R247, R210, R0 ;  /* 0x00000000d2f77221 */ /* 0x000fe40000010000 */
[----:B------:R-:W-:Y:S02]  /*a980*/  FADD.FTZ R0, R172, R2 ;  /* 0x00000002ac007221 */ /* 0x000fe40000010000 */
[----:B------:R-:W-:Y:S02]  /*a990*/  FADD.FTZ R2, R179, R3 ;  /* 0x00000003b3027221 */ /* 0x000fe40000010000 */
[----:B------:R-:W-:Y:S01]  /*a9a0*/  FADD.FTZ R0, R133, R0 ;  /* 0x0000000085007221 */ /* 0x000fe20000010000 */
[----:B------:R-:W-:Y:S01]  /*a9b0*/  MOV R133, R137 ;  /* 0x0000008900857202 */ /* 0x000fe20000000f00 */
[----:B------:R-:W-:Y:S01]  /*a9c0*/  FADD.FTZ R4, R198, R5 ;  /* 0x00000005c6047221 */ /* 0x000fe20000010000 */
[----:B------:R1:W-:Y:S03]  /*a9d0*/  STL [R1], R2 ;  /* 0x0000000201007387 */ /* 0x0003e60000100800 */
[----:B------:R-:W-:Y:S01]  /*a9e0*/  FADD.FTZ R246, R199, R4 ;  /* 0x00000004c7f67221 */ /* 0x000fe20000010000 */
[----:B------:R1:W-:Y:S01]  /*a9f0*/  STL [R1+0x4], R0 ;  /* 0x0000040001007387 */ /* 0x0003e20000100800 */
[C---:B--2---:R-:W-:Y:S02]  /*aa00*/  ISETP.GT.AND P0, PT, R196.reuse, R11, PT ;  /* 0x0000000bc400720c */ /* 0x044fe40003f04270 */
[----:B------:R-:W-:Y:S11]  /*aa10*/  IADD3 R196, R196, -0x1, RZ ;  /* 0xffffffffc4c47810 */ /* 0x000ff60007ffe0ff */
[----:B-1----:R-:W-:-:S05]  /*aa20*/  @P0 BRA `(.L_x_1968) ;  /* 0xffffc3d000000947 */ /* 0x002fca000383ffff */
.L_x_1947:
        /* <DEDUP_REMOVED lines=22> */
.L_x_1971:
[----:B------:R-:W-:-:S04]  /*ab90*/  MOV R3, c[0x0][0x32c] ;  /* 0x0000cb0000037a02 */ /* 0x000fc80000000f00 */
[----:B------:R-:W-:-:S13]  /*aba0*/  ISETP.NE.AND P0, PT, R3, 0x1, PT ;  /* 0x000000010300780c */ /* 0x000fda0003f05270 */
[----:B------:R-:W-:-:S05]  /*abb0*/  @P0 IMAD.HI.U32 R3, R0, c[0x0][0x330], RZ ;  /* 0x0000cc0000030a27 */ /* 0x000fca00078e00ff */
[----:B------:R-:W-:Y:S02]  /*abc0*/  @P0 SHF.R.U32.HI R0, RZ, c[0x0][0x334], R3 ;  /* 0x0000cd00ff000a19 */ /* 0x000fe40000011603 */
.L_x_1972:
[----:B------:R-:W-:Y:S05]  /*abd0*/  BSYNC B0 ;  /* 0x0000000000007941 */ /* 0x000fea0003800000 */
.L_x_1970:
[----:B------:R-:W-:-:S05]  /*abe0*/  IMAD R0, R0, c[0x0][0x32c], RZ ;  /* 0x0000cb0000007a24 */ /* 0x000fca00078e02ff */
[----:B------:R-:W-:-:S03]  /*abf0*/  IMNMX R2, R2, R0, !PT ;  /* 0x0000000002027217 */ /* 0x000fc60007800200 */
.L_x_1969:
        /* <DEDUP_REMOVED lines=8> */
.L_x_1978:
        /* <DEDUP_REMOVED lines=71> */
.L_x_1975:
[----:B-1-34-:R-:W-:Y:S05]  /*b0f0*/  BSYNC B0 ;  /* 0x0000000000007941 */ /* 0x01afea0003800000 */
.L_x_1974:
        /* <DEDUP_REMOVED lines=99> */
[----:B------:R-:W-:Y:S04]  /*b730*/  SHF.R.S32.HI R2, RZ, 0x1f, R132 ;  /* 0x0000001fff027819 */ /* 0x000fe80000011484 */
[----:B------:R-:W-:Y:S04]  /*b740*/  LEA.HI R2, R2, R132, RZ, 0x2 ;  /* 0x0000008402027211 */ /* 0x000fe800078f10ff */
[----:B------:R-:W-:Y:S04]  /*b750*/  SHF.R.S32.HI R2, RZ, 0x2, R2 ;  /* 0x00000002ff027819 */ /* 0x000fe80000011402 */
[----:B------:R-:W-:Y:S04]  /*b760*/  IADD3 R2, -R2, 0x30, RZ ;  /* 0x0000003002027810 */ /* 0x000fe80007ffe1ff */
        /* <DEDUP_REMOVED lines=14> */
[C---:B------:R-:W-:Y:S03]  /*b850*/  @P0 IADD3 R166, P2, P1, R132.reuse, 0x20, R236 ;  /* 0x0000002084a60810 */ /* 0x040fe6000795e0ec */
[----:B------:R-:W-:Y:S05]  /*b860*/  @P0 IMAD.IADD R139, R139, 0x1, R133 ;  /* 0x000000018b8b0824 */ /* 0x000fea00078e0285 */
[C---:B------:R-:W-:Y:S02]  /*b870*/  @P0 IADD3.X R168, R139.reuse, RZ, R238, P2, P1 ;  /* 0x000000ff8ba80210 */ /* 0x040fe400017e24ee */
        /* <DEDUP_REMOVED lines=42> */
.L_x_1977:
[----:B------:R-:W-:Y:S05]  /*bb20*/  BSYNC B0 ;  /* 0x0000000000007941 */ /* 0x000fea0003800000 */
.L_x_1976:
[----:B------:R-:W-:Y:S01]  /*bb30*/  FMNMX.FTZ R2, R4, R138, !PT ;  /* 0x0000008a04027209 */ /* 0x000fe20007810000 */
[----:B-1----:R-:W-:Y:S01]  /*bb40*/  LDSM.16.MT88.4 R160, [R181] ;  /* 0x00000000b5a0783b */ /* 0x002fe20000004200 */
[----:B------:R-:W-:Y:S02]  /*bb50*/  FMNMX.FTZ R132, R6, R137, !PT ;  /* 0x0000008906847209 */ /* 0x000fe40007810000 */
[----:B------:R-:W-:Y:S02]  /*bb60*/  FMNMX.FTZ R2, R5, R2, !PT ;  /* 0x0000000205027209 */ /* 0x000fe40007810000 */
[----:B------:R-:W-:Y:S02]  /*bb70*/  FMNMX.FTZ R132, R7, R132, !PT ;  /* 0x0000008407847209 */ /* 0x000fe40007810000 */
[----:B------:R-:W-:Y:S01]  /*bb80*/  FMNMX.FTZ R2, R16, R2, !PT ;  /* 0x0000000210027209 */ /* 0x000fe20007810000 */
[----:B------:R-:W2:Y:S01]  /*bb90*/  LDL.LU R214, [R1] ;  /* 0x0000000001d67983 */ /* 0x000ea20000300800 */
[----:B------:R-:W-:Y:S02]  /*bba0*/  FMNMX.FTZ R132, R18, R132, !PT ;  /* 0x0000008412847209 */ /* 0x000fe40007810000 */
[----:B------:R-:W-:Y:S01]  /*bbb0*/  FMNMX.FTZ R2, R17, R2, !PT ;  /* 0x0000000211027209 */ /* 0x000fe20007810000 */
[----:B------:R-:W3:Y:S01]  /*bbc0*/  LDL.LU R213, [R1+0x4] ;  /* 0x0000040001d57983 */ /* 0x000ee20000300800 */
        /* <DEDUP_REMOVED lines=29> */
[----:B------:R-:W-:Y:S01]  /*bda0*/  ISETP.GT.AND P0, PT, R196, R212, PT ;  /* 0x000000d4c400720c */ /* 0x000fe20003f04270 */
[----:B------:R-:W4:Y:S01]  /*bdb0*/  SHFL.BFLY PT, R137, R132, 0x2, 0x1f ;  /* 0x0c401f0084897f89 */ /* 0x000f2200000e0000 */
[----:B------:R-:W-:Y:S02]  /*bdc0*/  FMNMX.FTZ R133, R44, R133, !PT ;  /* 0x000000852c857209 */ /* 0x000fe40007810000 */
[----:B------:R-:W-:Y:S02]  /*bdd0*/  IADD3 R196, R196, -0x1, RZ ;  /* 0xffffffffc4c47810 */ /* 0x000fe40007ffe0ff */
[----:B------:R-:W-:Y:S05]  /*bde0*/  FMNMX.FTZ R133, R45, R133, !PT ;  /* 0x000000852d857209 */ /* 0x000fea0007810000 */
[----:B------:R-:W5:Y:S01]  /*bdf0*/  SHFL.BFLY PT, R138, R133, 0x2, 0x1f ;  /* 0x0c401f00858a7f89 */ /* 0x000f6200000e0000 */
[----:B-1----:R-:W-:Y:S02]  /*be00*/  FMNMX.FTZ R2, R2, R136, !PT ;  /* 0x0000008802027209 */ /* 0x002fe40007810000 */
[----:B------:R-:W-:Y:S05]  /*be10*/  FMNMX.FTZ R136, R10, R134, !PT ;  /* 0x000000860a887209 */ /* 0x000fea0007810000 */
[----:B------:R-:W1:Y:S01]  /*be20*/  SHFL.BFLY PT, R139, R2, 0x1, 0x1f ;  /* 0x0c201f00028b7f89 */ /* 0x000e6200000e0000 */
[----:B------:R-:W-:Y:S02]  /*be30*/  FMNMX.FTZ R136, R11, R136, !PT ;  /* 0x000000880b887209 */ /* 0x000fe40007810000 */
[----:B----4-:R-:W-:Y:S02]  /*be40*/  FMNMX.FTZ R132, R132, R137, !PT ;  /* 0x0000008984847209 */ /* 0x010fe40007810000 */
[----:B------:R-:W-:Y:S03]  /*be50*/  FMNMX.FTZ R137, R14, R136, !PT ;  /* 0x000000880e897209 */ /* 0x000fe60007810000 */
[----:B------:R-:W4:Y:S01]  /*be60*/  SHFL.BFLY PT, R140, R132, 0x1, 0x1f ;  /* 0x0c201f00848c7f89 */ /* 0x000f2200000e0000 */
[----:B-----5:R-:W-:Y:S02]  /*be70*/  FMNMX.FTZ R136, R133, R138, !PT ;  /* 0x0000008a85887209 */ /* 0x020fe40007810000 */
[----:B------:R-:W-:Y:S05]  /*be80*/  FMNMX.FTZ R133, R15, R137, !PT ;  /* 0x000000890f857209 */ /* 0x000fea0007810000 */
[----:B------:R-:W5:Y:S01]  /*be90*/  SHFL.BFLY PT, R141, R136, 0x1, 0x1f ;  /* 0x0c201f00888d7f89 */ /* 0x000f6200000e0000 */
[----:B------:R-:W-:Y:S02]  /*bea0*/  FMNMX.FTZ R133, R26, R133, !PT ;  /* 0x000000851a857209 */ /* 0x000fe40007810000 */
[----:B-1----:R-:W-:Y:S02]  /*beb0*/  FMNMX.FTZ R138, R2, R139, !PT ;  /* 0x0000008b028a7209 */ /* 0x002fe40007810000 */
[----:B------:R-:W-:Y:S03]  /*bec0*/  FMNMX.FTZ R133, R27, R133, !PT ;  /* 0x000000851b857209 */ /* 0x000fe60007810000 */
[----:B------:R-:W-:Y:S01]  /*bed0*/  FADD.FTZ R0, -R138, R0 ;  /* 0x000000008a007221 */ /* 0x000fe20000010100 */
[----:B------:R-:W-:Y:S01]  /*bee0*/  FMNMX.FTZ R2, R30, R133, !PT ;  /* 0x000000851e027209 */ /* 0x000fe20007810000 */
[----:B------:R-:W-:Y:S03]  /*bef0*/  FMUL.FTZ R166, R138, c[0x0][0x2d0] ;  /* 0x0000b4008aa67a20 */ /* 0x000fe60000410000 */
[----:B------:R-:W-:Y:S01]  /*bf00*/  FMNMX.FTZ R2, R31, R2, !PT ;  /* 0x000000021f027209 */ /* 0x000fe20007810000 */
[--C-:B------:R-:W-:Y:S01]  /*bf10*/  FFMA.FTZ R4, R4, c[0x0][0x2d0], -R166.reuse ;  /* 0x0000b40004047a23 */ /* 0x100fe200000108a6 */
[----:B----4-:R-:W-:Y:S01]  /*bf20*/  FMNMX.FTZ R137, R132, R140, !PT ;  /* 0x0000008c84897209 */ /* 0x010fe20007810000 */
[--C-:B------:R-:W-:Y:S01]  /*bf30*/  FFMA.FTZ R20, R20, c[0x0][0x2d0], -R166.reuse ;  /* 0x0000b40014147a23 */ /* 0x100fe200000108a6 */
[----:B------:R-:W-:Y:S01]  /*bf40*/  FMNMX.FTZ R132, R42, R2, !PT ;  /* 0x000000022a847209 */ /* 0x000fe20007810000 */
[----:B------:R-:W-:Y:S01]  /*bf50*/  FMUL.FTZ R2, R0, c[0x0][0x2d0] ;  /* 0x0000b40000027a20 */ /* 0x000fe20000410000 */
[----:B------:R-:W-:Y:S01]  /*bf60*/  MUFU.EX2 R168, R4 ;  /* 0x0000000400a87308 */ /* 0x000fe20000000800 */
[----:B------:R-:W-:Y:S01]  /*bf70*/  FMUL.FTZ R165, R137, c[0x0][0x2d0] ;  /* 0x0000b40089a57a20 */ /* 0x000fe20000410000 */
[----:B------:R-:W-:Y:S01]  /*bf80*/  FMNMX.FTZ R0, R43, R132, !PT ;  /* 0x000000842b007209 */ /* 0x000fe20007810000 */
[----:B------:R-:W-:Y:S01]  /*bf90*/  FFMA.FTZ R21, R21, c[0x0][0x2d0], -R166 ;  /* 0x0000b40015157a23 */ /* 0x000fe200000108a6 */
[----:B-----5:R-:W-:Y:S01]  /*bfa0*/  FMNMX.FTZ R136, R136, R141, !PT ;  /* 0x0000008d88887209 */ /* 0x020fe20007810000 */
[--C-:B------:R-:W-:Y:S01]  /*bfb0*/  FFMA.FTZ R22, R22, c[0x0][0x2d0], -R165.reuse ;  /* 0x0000b40016167a23 */ /* 0x100fe200000108a5 */
[----:B------:R-:W-:Y:S01]  /*bfc0*/  FMNMX.FTZ R0, R46, R0, !PT ;  /* 0x000000002e007209 */ /* 0x000fe20007810000 */
[--C-:B------:R-:W-:Y:S02]  /*bfd0*/  FFMA.FTZ R23, R23, c[0x0][0x2d0], -R165.reuse ;  /* 0x0000b40017177a23 */ /* 0x100fe400000108a5 */
[----:B------:R-:W-:Y:S01]  /*bfe0*/  FMUL.FTZ R164, R136, c[0x0][0x2d0] ;  /* 0x0000b40088a47a20 */ /* 0x000fe20000410000 */
[----:B------:R1:W4:Y:S01]  /*bff0*/  MUFU.EX2 R133, R2 ;  /* 0x0000000200857308 */ /* 0x0003220000000800 */
[----:B------:R-:W-:Y:S01]  /*c000*/  FMNMX.FTZ R0, R47, R0, !PT ;  /* 0x000000002f007209 */ /* 0x000fe20007810000 */
[--C-:B------:R-:W-:Y:S02]  /*c010*/  FFMA.FTZ R34, R34, c[0x0][0x2d0], -R165.reuse ;  /* 0x0000b40022227a23 */ /* 0x100fe400000108a5 */
[--C-:B------:R-:W-:Y:S02]  /*c020*/  FFMA.FTZ R25, R25, c[0x0][0x2d0], -R164.reuse ;  /* 0x0000b40019197a23 */ /* 0x100fe400000108a4 */
[--C-:B------:R-:W-:Y:S02]  /*c030*/  FFMA.FTZ R35, R35, c[0x0][0x2d0], -R165.reuse ;  /* 0x0000b40023237a23 */ /* 0x100fe400000108a5 */
[----:B------:R-:W-:Y:S02]  /*c040*/  FFMA.FTZ R24, R24, c[0x0][0x2d0], -R164 ;  /* 0x0000b40018187a23 */ /* 0x000fe400000108a4 */
[----:B------:R5:W-:Y:S01]  /*c050*/  MUFU.EX2 R179, R20 ;  /* 0x0000001400b37308 */ /* 0x000be20000000800 */
[----:B------:R-:W-:Y:S02]  /*c060*/  FFMA.FTZ R139, R48, c[0x0][0x2d0], -R166 ;  /* 0x0000b400308b7a23 */ /* 0x000fe400000108a6 */
[--C-:B------:R-:W-:Y:S02]  /*c070*/  FFMA.FTZ R48, R39, c[0x0][0x2d0], -R165.reuse ;  /* 0x0000b40027307a23 */ /* 0x100fe400000108a5 */
[--C-:B------:R-:W-:Y:S02]  /*c080*/  FFMA.FTZ R41, R41, c[0x0][0x2d0], -R164.reuse ;  /* 0x0000b40029297a23 */ /* 0x100fe400000108a4 */
[--C-:B------:R-:W-:Y:S02]  /*c090*/  FFMA.FTZ R45, R45, c[0x0][0x2d0], -R164.reuse ;  /* 0x0000b4002d2d7a23 */ /* 0x100fe400000108a4 */
[--C-:B------:R-:W-:Y:S01]  /*c0a0*/  FFMA.FTZ R50, R50, c[0x0][0x2d0], -R165.reuse ;  /* 0x0000b40032327a23 */ /* 0x100fe200000108a5 */
[----:B------:R-:W-:Y:S01]  /*c0b0*/  MUFU.EX2 R197, R21 ;  /* 0x0000001500c57308 */ /* 0x000fe20000000800 */
[----:B------:R-:W-:Y:S02]  /*c0c0*/  FFMA.FTZ R51, R51, c[0x0][0x2d0], -R165 ;  /* 0x0000b40033337a23 */ /* 0x000fe400000108a5 */
[----:B------:R-:W-:Y:S02]  /*c0d0*/  FFMA.FTZ R40, R40, c[0x0][0x2d0], -R164 ;  /* 0x0000b40028287a23 */ /* 0x000fe400000108a4 */
[----:B-1----:R-:W-:Y:S02]  /*c0e0*/  FADD.FTZ R2, -R137, R3 ;  /* 0x0000000389027221 */ /* 0x002fe40000010100 */
[----:B------:R-:W1:Y:S01]  /*c0f0*/  SHFL.BFLY PT, R3, R0, 0x2, 0x1f ;  /* 0x0c401f0000037f89 */ /* 0x000e6200000e0000 */
[C---:B----4-:R-:W-:Y:S02]  /*c100*/  FMUL.FTZ R100, R133.reuse, R100 ;  /* 0x0000006485647220 */ /* 0x050fe40000410000 */
[----:B------:R-:W-:Y:S01]  /*c110*/  FMUL.FTZ R2, R2, c[0x0][0x2d0] ;  /* 0x0000b40002027a20 */ /* 0x000fe20000410000 */
[----:B------:R-:W-:Y:S01]  /*c120*/  MUFU.EX2 R178, R22 ;  /* 0x0000001600b27308 */ /* 0x000fe20000000800 */
[C---:B------:R-:W-:Y:S02]  /*c130*/  FMUL.FTZ R101, R133.reuse, R101 ;  /* 0x0000006585657220 */ /* 0x040fe40000410000 */
[C---:B------:R-:W-:Y:S02]  /*c140*/  FMUL.FTZ R112, R133.reuse, R112 ;  /* 0x0000007085707220 */ /* 0x040fe40000410000 */
[C---:B------:R-:W-:Y:S02]  /*c150*/  FMUL.FTZ R113, R133.reuse, R113 ;  /* 0x0000007185717220 */ /* 0x040fe40000410000 */
[C---:B------:R-:W-:Y:S02]  /*c160*/  FMUL.FTZ R116, R133.reuse, R116 ;  /* 0x0000007485747220 */ /* 0x040fe40000410000 */
[C---:B------:R-:W-:Y:S01]  /*c170*/  FMUL.FTZ R117, R133.reuse, R117 ;  /* 0x0000007585757220 */ /* 0x040fe20000410000 */
[----:B------:R4:W4:Y:S01]  /*c180*/  MUFU.EX2 R132, R2 ;  /* 0x0000000200847308 */ /* 0x0009220000000800 */
[C---:B------:R-:W-:Y:S02]  /*c190*/  FMUL.FTZ R128, R133.reuse, R128 ;  /* 0x0000008085807220 */ /* 0x040fe40000410000 */
[C---:B------:R-:W-:Y:S02]  /*c1a0*/  FMUL.FTZ R129, R133.reuse, R129 ;  /* 0x0000008185817220 */ /* 0x040fe40000410000 */
[C---:B------:R-:W-:Y:S02]  /*c1b0*/  FMUL.FTZ R52, R133.reuse, R52 ;  /* 0x0000003485347220 */ /* 0x040fe40000410000 */
[----:B------:R-:W-:Y:S02]  /*c1c0*/  FMUL.FTZ R53, R133, R53 ;  /* 0x0000003585357220 */ /* 0x000fe40000410000 */
[--C-:B-----5:R-:W-:Y:S01]  /*c1d0*/  FFMA.FTZ R20, R32, c[0x0][0x2d0], -R166.reuse ;  /* 0x0000b40020147a23 */ /* 0x120fe200000108a6 */
[----:B-1----:R-:W-:Y:S01]  /*c1e0*/  FMNMX.FTZ R0, R0, R3, !PT ;  /* 0x0000000300007209 */ /* 0x002fe20007810000 */
[----:B------:R-:W-:Y:S01]  /*c1f0*/  FFMA.FTZ R3, R7, c[0x0][0x2d0], -R165 ;  /* 0x0000b40007037a23 */ /* 0x000fe200000108a5 */
[----:B------:R-:W-:Y:S01]  /*c200*/  MUFU.EX2 R177, R23 ;  /* 0x0000001700b17308 */ /* 0x000fe20000000800 */
[C---:B------:R-:W-:Y:S02]  /*c210*/  FMUL.FTZ R64, R133.reuse, R64 ;  /* 0x0000004085407220 */ /* 0x040fe40000410000 */
[C---:B------:R-:W-:Y:S02]  /*c220*/  FMUL.FTZ R65, R133.reuse, R65 ;  /* 0x0000004185417220 */ /* 0x040fe40000410000 */
[C---:B------:R-:W-:Y:S02]  /*c230*/  FMUL.FTZ R68, R133.reuse, R68 ;  /* 0x0000004485447220 */ /* 0x040fe40000410000 */
[C---:B------:R-:W-:Y:S02]  /*c240*/  FMUL.FTZ R69, R133.reuse, R69 ;  /* 0x0000004585457220 */ /* 0x040fe40000410000 */
[C---:B------:R-:W-:Y:S01]  /*c250*/  FMUL.FTZ R80, R133.reuse, R80 ;  /* 0x0000005085507220 */ /* 0x040fe20000410000 */
[----:B------:R1:W-:Y:S01]  /*c260*/  MUFU.EX2 R202, R3 ;  /* 0x0000000300ca7308 */ /* 0x0003e20000000800 */
[C---:B------:R-:W-:Y:S02]  /*c270*/  FMUL.FTZ R81, R133.reuse, R81 ;  /* 0x0000005185517220 */ /* 0x040fe40000410000 */
[----:B----4-:R-:W-:Y:S02]  /*c280*/  FADD.FTZ R2, -R136, R135 ;  /* 0x0000008788027221 */ /* 0x010fe40000010100 */
[----:B------:R-:W-:Y:S02]  /*c290*/  FMUL.FTZ R7, R132, R147 ;  /* 0x0000009384077220 */ /* 0x000fe40000410000 */
[----:B------:R-:W-:Y:S02]  /*c2a0*/  FMUL.FTZ R2, R2, c[0x0][0x2d0] ;  /* 0x0000b40002027a20 */ /* 0x000fe40000410000 */
[C---:B------:R-:W-:Y:S01]  /*c2b0*/  FMUL.FTZ R102, R132.reuse, R102 ;  /* 0x0000006684667220 */ /* 0x040fe20000410000 */
[----:B------:R4:W-:Y:S01]  /*c2c0*/  MUFU.EX2 R176, R20 ;  /* 0x0000001400b07308 */ /* 0x0009e20000000800 */
[C---:B------:R-:W-:Y:S02]  /*c2d0*/  FMUL.FTZ R103, R132.reuse, R103 ;  /* 0x0000006784677220 */ /* 0x040fe40000410000 */
[C---:B------:R-:W-:Y:S02]  /*c2e0*/  FMUL.FTZ R114, R132.reuse, R114 ;  /* 0x0000007284727220 */ /* 0x040fe40000410000 */
[C---:B------:R-:W-:Y:S02]  /*c2f0*/  FMUL.FTZ R115, R132.reuse, R115 ;  /* 0x0000007384737220 */ /* 0x040fe40000410000 */
[C---:B------:R-:W-:Y:S02]  /*c300*/  FMUL.FTZ R118, R132.reuse, R118 ;  /* 0x0000007684767220 */ /* 0x040fe40000410000 */
[C---:B------:R-:W-:Y:S01]  /*c310*/  FMUL.FTZ R119, R132.reuse, R119 ;  /* 0x0000007784777220 */ /* 0x040fe20000410000 */
[----:B------:R5:W5:Y:S01]  /*c320*/  MUFU.EX2 R135, R2 ;  /* 0x0000000200877308 */ /* 0x000b620000000800 */
[C---:B------:R-:W-:Y:S02]  /*c330*/  FMUL.FTZ R130, R132.reuse, R130 ;  /* 0x0000008284827220 */ /* 0x040fe40000410000 */
[----:B------:R-:W-:Y:S02]  /*c340*/  FMUL.FTZ R131, R132, R131 ;  /* 0x0000008384837220 */ /* 0x000fe40000410000 */
[--C-:B-1----:R-:W-:Y:S02]  /*c350*/  FFMA.FTZ R3, R16, c[0x0][0x2d0], -R166.reuse ;  /* 0x0000b40010037a23 */ /* 0x102fe400000108a6 */
[----:B------:R-:W-:Y:S02]  /*c360*/  FMUL.FTZ R16, R133, R156 ;  /* 0x0000009c85107220 */ /* 0x000fe40000410000 */
[C---:B------:R-:W-:Y:S01]  /*c370*/  FMUL.FTZ R54, R132.reuse, R54 ;  /* 0x0000003684367220 */ /* 0x040fe20000410000 */
[----:B------:R1:W-:Y:S01]  /*c380*/  MUFU.EX2 R205, R3 ;  /* 0x0000000300cd7308 */ /* 0x0003e20000000800 */
[C---:B------:R-:W-:Y:S02]  /*c390*/  FMUL.FTZ R55, R132.reuse, R55 ;  /* 0x0000003784377220 */ /* 0x040fe40000410000 */
[C---:B------:R-:W-:Y:S02]  /*c3a0*/  FMUL.FTZ R66, R132.reuse, R66 ;  /* 0x0000004284427220 */ /* 0x040fe40000410000 */
[--C-:B----4-:R-:W-:Y:S02]  /*c3b0*/  FFMA.FTZ R20, R33, c[0x0][0x2d0], -R166.reuse ;  /* 0x0000b40021147a23 */ /* 0x110fe400000108a6 */
[C---:B------:R-:W-:Y:S02]  /*c3c0*/  FMUL.FTZ R67, R132.reuse, R67 ;  /* 0x0000004384437220 */ /* 0x040fe40000410000 */
[C---:B------:R-:W-:Y:S01]  /*c3d0*/  FMUL.FTZ R70, R132.reuse, R70 ;  /* 0x0000004684467220 */ /* 0x040fe20000410000 */
[----:B------:R4:W-:Y:S01]  /*c3e0*/  MUFU.EX2 R175, R20 ;  /* 0x0000001400af7308 */ /* 0x0009e20000000800 */
[C---:B------:R-:W-:Y:S02]  /*c3f0*/  FMUL.FTZ R71, R132.reuse, R71 ;  /* 0x0000004784477220 */ /* 0x040fe40000410000 */
[----:B------:R-:W-:Y:S02]  /*c400*/  FMUL.FTZ R82, R132, R82 ;  /* 0x0000005284527220 */ /* 0x000fe40000410000 */
[--C-:B-----5:R-:W-:Y:S02]  /*c410*/  FFMA.FTZ R2, R5, c[0x0][0x2d0], -R166.reuse ;  /* 0x0000b40005027a23 */ /* 0x120fe400000108a6 */
[----:B------:R-:W-:Y:S02]  /*c420*/  FMUL.FTZ R5, R133, R145 ;  /* 0x0000009185057220 */ /* 0x000fe40000410000 */
[C---:B------:R-:W-:Y:S01]  /*c430*/  FMUL.FTZ R104, R135.reuse, R104 ;  /* 0x0000006887687220 */ /* 0x040fe20000410000 */
[----:B------:R-:W5:Y:S01]  /*c440*/  MUFU.EX2 R203, R2 ;  /* 0x0000000200cb7308 */ /* 0x000f620000000800 */
[C---:B------:R-:W-:Y:S02]  /*c450*/  FMUL.FTZ R105, R135.reuse, R105 ;  /* 0x0000006987697220 */ /* 0x040fe40000410000 */
[----:B------:R-:W-:Y:S02]  /*c460*/  FMUL.FTZ R108, R135, R108 ;  /* 0x0000006c876c7220 */ /* 0x000fe40000410000 */
[----:B-1----:R-:W-:Y:S02]  /*c470*/  FFMA.FTZ R3, R17, c[0x0][0x2d0], -R166 ;  /* 0x0000b40011037a23 */ /* 0x002fe400000108a6 */
[----:B------:R-:W-:Y:S02]  /*c480*/  FMUL.FTZ R17, R133, R157 ;  /* 0x0000009d85117220 */ /* 0x000fe40000410000 */
[C---:B------:R-:W-:Y:S01]  /*c490*/  FMUL.FTZ R109, R135.reuse, R109 ;  /* 0x0000006d876d7220 */ /* 0x040fe20000410000 */
[----:B------:R-:W1:Y:S01]  /*c4a0*/  MUFU.EX2 R211, R3 ;  /* 0x0000000300d37308 */ /* 0x000e620000000800 */
[C---:B------:R-:W-:Y:S02]  /*c4b0*/  FMUL.FTZ R120, R135.reuse, R120 ;  /* 0x0000007887787220 */ /* 0x040fe40000410000 */
[C---:B------:R-:W-:Y:S01]  /*c4c0*/  FMUL.FTZ R121, R135.reuse, R121 ;  /* 0x0000007987797220 */ /* 0x040fe20000410000 */
[----:B----4-:R-:W-:Y:S01]  /*c4d0*/  LDSM.16.MT88.4 R20, [R182+0x1800] ;  /* 0x00180000b614783b */ /* 0x010fe20000004200 */
[C---:B------:R-:W-:Y:S02]  /*c4e0*/  FMUL.FTZ R124, R135.reuse, R124 ;  /* 0x0000007c877c7220 */ /* 0x040fe40000410000 */
[C---:B------:R-:W-:Y:S02]  /*c4f0*/  FMUL.FTZ R125, R135.reuse, R125 ;  /* 0x0000007d877d7220 */ /* 0x040fe40000410000 */
[C---:B------:R-:W-:Y:S01]  /*c500*/  FMUL.FTZ R56, R135.reuse, R56 ;  /* 0x0000003887387220 */ /* 0x040fe20000410000 */
[----:B------:R-:W-:Y:S01]  /*c510*/  MUFU.EX2 R172, R25 ;  /* 0x0000001900ac7308 */ /* 0x000fe20000000800 */
[C---:B------:R-:W-:Y:S02]  /*c520*/  FMUL.FTZ R57, R135.reuse, R57 ;  /* 0x0000003987397220 */ /* 0x040fe40000410000 */
[----:B------:R-:W-:Y:S01]  /*c530*/  FMUL.FTZ R60, R135, R60 ;  /* 0x0000003c873c7220 */ /* 0x000fe20000410000 */
[----:B-----5:R-:W-:Y:S01]  /*c540*/  F2FP.BF16.PACK_AB R140, R203, R168 ;  /* 0x000000a8cb8c723e */ /* 0x020fe200000010ff */
[--C-:B------:R-:W-:Y:S02]  /*c550*/  FFMA.FTZ R2, R6, c[0x0][0x2d0], -R165.reuse ;  /* 0x0000b40006027a23 */ /* 0x100fe400000108a5 */
[----:B------:R-:W-:Y:S02]  /*c560*/  FMUL.FTZ R6, R132, R146 ;  /* 0x0000009284067220 */ /* 0x000fe40000410000 */
[C---:B------:R-:W-:Y:S01]  /*c570*/  FMUL.FTZ R61, R135.reuse, R61 ;  /* 0x0000003d873d7220 */ /* 0x040fe20000410000 */
[----:B------:R4:W5:Y:S01]  /*c580*/  MUFU.EX2 R167, R2 ;  /* 0x0000000200a77308 */ /* 0x0009620000000800 */
[C---:B------:R-:W-:Y:S02]  /*c590*/  FMUL.FTZ R72, R135.reuse, R72 ;  /* 0x0000004887487220 */ /* 0x040fe40000410000 */
[----:B------:R-:W-:Y:S01]  /*c5a0*/  FMUL.FTZ R73, R135, R73 ;  /* 0x0000004987497220 */ /* 0x000fe20000410000 */
[----:B-1----:R-:W-:Y:S01]  /*c5b0*/  F2FP.BF16.PACK_AB R142, R211, R205 ;  /* 0x000000cdd38e723e */ /* 0x002fe200000010ff */
[--C-:B------:R-:W-:Y:S02]  /*c5c0*/  FFMA.FTZ R3, R18, c[0x0][0x2d0], -R165.reuse ;  /* 0x0000b40012037a23 */ /* 0x100fe400000108a5 */
[C---:B------:R-:W-:Y:S02]  /*c5d0*/  FMUL.FTZ R18, R132.reuse, R158 ;  /* 0x0000009e84127220 */ /* 0x040fe40000410000 */
[C---:B------:R-:W-:Y:S01]  /*c5e0*/  FMUL.FTZ R76, R135.reuse, R76 ;  /* 0x0000004c874c7220 */ /* 0x040fe20000410000 */
[----:B------:R1:W-:Y:S01]  /*c5f0*/  MUFU.EX2 R204, R3 ;  /* 0x0000000300cc7308 */ /* 0x0003e20000000800 */
[C---:B------:R-:W-:Y:S02]  /*c600*/  FMUL.FTZ R77, R135.reuse, R77 ;  /* 0x0000004d874d7220 */ /* 0x040fe40000410000 */
[C---:B------:R-:W-:Y:S02]  /*c610*/  FMUL.FTZ R83, R132.reuse, R83 ;  /* 0x0000005384537220 */ /* 0x040fe40000410000 */
[C---:B------:R-:W-:Y:S02]  /*c620*/  FMUL.FTZ R86, R132.reuse, R86 ;  /* 0x0000005684567220 */ /* 0x040fe40000410000 */
[----:B------:R-:W-:Y:S02]  /*c630*/  FMUL.FTZ R87, R132, R87 ;  /* 0x0000005784577220 */ /* 0x000fe40000410000 */
[C---:B------:R-:W-:Y:S01]  /*c640*/  FMUL.FTZ R88, R135.reuse, R88 ;  /* 0x0000005887587220 */ /* 0x040fe20000410000 */
[----:B------:R-:W-:Y:S01]  /*c650*/  MUFU.EX2 R173, R34 ;  /* 0x0000002200ad7308 */ /* 0x000fe20000000800 */
[C---:B------:R-:W-:Y:S02]  /*c660*/  FMUL.FTZ R89, R135.reuse, R89 ;  /* 0x0000005987597220 */ /* 0x040fe40000410000 */
[C---:B------:R-:W-:Y:S01]  /*c670*/  FMUL.FTZ R92, R135.reuse, R92 ;  /* 0x0000005c875c7220 */ /* 0x040fe20000410000 */
[----:B----4-:R-:W4:Y:S01]  /*c680*/  SHFL.BFLY PT, R2, R0, 0x1, 0x1f ;  /* 0x0c201f0000027f89 */ /* 0x010f2200000e0000 */
[----:B-----5:R-:W-:Y:S01]  /*c690*/  F2FP.BF16.PACK_AB R141, R202, R167 ;  /* 0x000000a7ca8d723e */ /* 0x020fe200000010ff */
[----:B------:R-:W-:Y:S02]  /*c6a0*/  FMUL.FTZ R93, R135, R93 ;  /* 0x0000005d875d7220 */ /* 0x000fe40000410000 */
[C---:B------:R-:W-:Y:S02]  /*c6b0*/  FMUL.FTZ R96, R133.reuse, R96 ;  /* 0x0000006085607220 */ /* 0x040fe40000410000 */
[----:B------:R5:W-:Y:S01]  /*c6c0*/  MUFU.EX2 R174, R35 ;  /* 0x0000002300ae7308 */ /* 0x000be20000000800 */
[----:B------:R-:W-:Y:S02]  /*c6d0*/  FMUL.FTZ R97, R133, R97 ;  /* 0x0000006185617220 */ /* 0x000fe40000410000 */
[----:B------:R-:W-:Y:S02]  /*c6e0*/  FMUL.FTZ R98, R132, R98 ;  /* 0x0000006284627220 */ /* 0x000fe40000410000 */
[--C-:B-1----:R-:W-:Y:S02]  /*c6f0*/  FFMA.FTZ R3, R8, c[0x0][0x2d0], -R164.reuse ;  /* 0x0000b40008037a23 */ /* 0x102fe400000108a4 */
[----:B------:R-:W-:Y:S02]  /*c700*/  FMUL.FTZ R8, R135, R148 ;  /* 0x0000009487087220 */ /* 0x000fe40000410000 */
[----:B------:R-:W-:Y:S01]  /*c710*/  FMUL.FTZ R99, R132, R99 ;  /* 0x0000006384637220 */ /* 0x000fe20000410000 */
[----:B------:R1:W-:Y:S01]  /*c720*/  MUFU.EX2 R199, R3 ;  /* 0x0000000300c77308 */ /* 0x0003e20000000800 */
[C---:B------:R-:W-:Y:S02]  /*c730*/  FMUL.FTZ R84, R133.reuse, R84 ;  /* 0x0000005485547220 */ /* 0x040fe40000410000 */
[----:B------:R-:W-:Y:S02]  /*c740*/  FMUL.FTZ R85, R133, R85 ;  /* 0x0000005585557220 */ /* 0x000fe40000410000 */
[--C-:B------:R-:W-:Y:S01]  /*c750*/  FFMA.FTZ R44, R44, c[0x0][0x2d0], -R164.reuse ;  /* 0x0000b4002c2c7a23 */ /* 0x100fe200000108a4 */
[----:B----4-:R-:W-:Y:S01]  /*c760*/  FMNMX.FTZ R2, R0, R2, !PT ;  /* 0x0000000200027209 */ /* 0x010fe20007810000 */
[--C-:B------:R-:W-:Y:S03]  /*c770*/  FFMA.FTZ R0, R19, c[0x0][0x2d0], -R165.reuse ;  /* 0x0000b40013007a23 */ /* 0x100fe600000108a5 */
[----:B------:R4:W2:Y:S01]  /*c780*/  MUFU.EX2 R171, R24 ;  /* 0x0000001800ab7308 */ /* 0x0008a20000000800 */
[----:B------:R-:W-:Y:S02]  /*c790*/  FMUL.FTZ R19, R132, R159 ;  /* 0x0000009f84137220 */ /* 0x000fe40000410000 */
[----:B------:R-:W-:Y:S07]  /*c7a0*/  LDSM.16.MT88.4 R156, [R181+0x800] ;  /* 0x00080000b59c783b */ /* 0x000fee0000004200 */
[----:B------:R3:W3:Y:S01]  /*c7b0*/  MUFU.EX2 R210, R0 ;  /* 0x0000000000d27308 */ /* 0x0006e20000000800 */
[----:B-----5:R-:W-:Y:S01]  /*c7c0*/  LDSM.16.MT88.4 R32, [R182+0x400] ;  /* 0x00040000b620783b */ /* 0x020fe20000004200 */
[--C-:B-1----:R-:W-:Y:S02]  /*c7d0*/  FFMA.FTZ R3, R9, c[0x0][0x2d0], -R164.reuse ;  /* 0x0000b40009037a23 */ /* 0x102fe400000108a4 */
[----:B------:R-:W-:Y:S06]  /*c7e0*/  FMUL.FTZ R9, R135, R149 ;  /* 0x0000009587097220 */ /* 0x000fec0000410000 */
[----:B------:R1:W-:Y:S01]  /*c7f0*/  MUFU.EX2 R200, R3 ;  /* 0x0000000300c87308 */ /* 0x0003e20000000800 */
[----:B----4-:R-:W-:Y:S01]  /*c800*/  FFMA.FTZ R24, R28, c[0x0][0x2d0], -R164 ;  /* 0x0000b4001c187a23 */ /* 0x010fe200000108a4 */
[----:B--2---:R-:W-:Y:S08]  /*c810*/  F2FP.BF16.PACK_AB R28, R172, R171 ;  /* 0x000000abac1c723e */ /* 0x004ff000000010ff */
[----:B------:R-:W-:Y:S01]  /*c820*/  MUFU.EX2 R139, R139 ;  /* 0x0000008b008b7308 */ /* 0x000fe20000000800 */
[----:B---3--:R-:W-:Y:S01]  /*c830*/  FADD.FTZ R0, -R2, R134 ;  /* 0x0000008602007221 */ /* 0x008fe20000010100 */
[----:B------:R-:W-:Y:S01]  /*c840*/  F2FP.BF16.PACK_AB R143, R210, R204 ;  /* 0x000000ccd28f723e */ /* 0x000fe200000010ff */
[----:B------:R-:W-:Y:S02]  /*c850*/  FFMA.FTZ R134, R49, c[0x0][0x2d0], -R166 ;  /* 0x0000b40031867a23 */ /* 0x000fe400000108a6 */
[----:B------:R-:W-:Y:S02]  /*c860*/  FMUL.FTZ R0, R0, c[0x0][0x2d0] ;  /* 0x0000b40000007a20 */ /* 0x000fe40000410000 */
[----:B------:R-:W-:Y:S03]  /*c870*/  FFMA.FTZ R49, R38, c[0x0][0x2d0], -R165 ;  /* 0x0000b40026317a23 */ /* 0x000fe600000108a5 */
[----:B------:R-:W-:Y:S01]  /*c880*/  MUFU.EX2 R50, R50 ;  /* 0x0000003200327308 */ /* 0x000fe20000000800 */
[--C-:B-1----:R-:W-:Y:S02]  /*c890*/  FFMA.FTZ R3, R12, c[0x0][0x2d0], -R164.reuse ;  /* 0x0000b4000c037a23 */ /* 0x102fe400000108a4 */
[----:B------:R-:W-:Y:S07]  /*c8a0*/  FMUL.FTZ R12, R135, R152 ;  /* 0x00000098870c7220 */ /* 0x000fee0000410000 */
[----:B------:R1:W-:Y:S10]  /*c8b0*/  MUFU.EX2 R208, R3 ;  /* 0x0000000300d07308 */ /* 0x0003f40000000800 */
[----:B------:R-:W2:Y:S10]  /*c8c0*/  MUFU.EX2 R0, R0 ;  /* 0x0000000000007308 */ /* 0x000eb40000000800 */
[----:B------:R-:W-:Y:S01]  /*c8d0*/  MUFU.EX2 R134, R134 ;  /* 0x0000008600867308 */ /* 0x000fe20000000800 */
[----:B-1----:R-:W-:Y:S02]  /*c8e0*/  FFMA.FTZ R3, R13, c[0x0][0x2d0], -R164 ;  /* 0x0000b4000d037a23 */ /* 0x002fe400000108a4 */
[----:B------:R-:W-:Y:S07]  /*c8f0*/  FMUL.FTZ R13, R135, R153 ;  /* 0x00000099870d7220 */ /* 0x000fee0000410000 */
[----:B------:R1:W3:Y:S01]  /*c900*/  MUFU.EX2 R209, R3 ;  /* 0x0000000300d17308 */ /* 0x0002e20000000800 */
[C---:B--2---:R-:W-:Y:S02]  /*c910*/  FMUL.FTZ R106, R0.reuse, R106 ;  /* 0x0000006a006a7220 */ /* 0x044fe40000410000 */
        /* <DEDUP_REMOVED lines=8> */
[C---:B------:R-:W-:Y:S02]  /*c9a0*/  FMUL.FTZ R58, R0.reuse, R58 ;  /* 0x0000003a003a7220 */ /* 0x040fe40000410000 */
[----:B------:R-:W-:Y:S02]  /*c9b0*/  FMUL.FTZ R59, R0, R59 ;  /* 0x0000003b003b7220 */ /* 0x000fe40000410000 */
[----:B-1----:R-:W-:Y:S01]  /*c9c0*/  FMUL.FTZ R3, R2, c[0x0][0x2d0] ;  /* 0x0000b40002037a20 */ /* 0x002fe20000410000 */
[----:B---3--:R-:W-:Y:S01]  /*c9d0*/  F2FP.BF16.PACK_AB R146, R209, R208 ;  /* 0x000000d0d192723e */ /* 0x008fe200000010ff */
[----:B------:R-:W-:Y:S02]  /*c9e0*/  FMUL.FTZ R62, R0, R62 ;  /* 0x0000003e003e7220 */ /* 0x000fe40000410000 */
[--C-:B------:R-:W-:Y:S02]  /*c9f0*/  FFMA.FTZ R4, R10, c[0x0][0x2d0], -R3.reuse ;  /* 0x0000b4000a047a23 */ /* 0x100fe40000010803 */
[C---:B------:R-:W-:Y:S02]  /*ca00*/  FMUL.FTZ R10, R0.reuse, R150 ;  /* 0x00000096000a7220 */ /* 0x040fe40000410000 */
[----:B------:R1:W-:Y:S01]  /*ca10*/  MUFU.EX2 R198, R4 ;  /* 0x0000000400c67308 */ /* 0x0003e20000000800 */
[----:B------:R-:W-:Y:S02]  /*ca20*/  FMUL.FTZ R63, R0, R63 ;  /* 0x0000003f003f7220 */ /* 0x000fe40000410000 */
[--C-:B------:R-:W-:Y:S02]  /*ca30*/  FFMA.FTZ R26, R26, c[0x0][0x2d0], -R3.reuse ;  /* 0x0000b4001a1a7a23 */ /* 0x100fe40000010803 */
[--C-:B------:R-:W-:Y:S02]  /*ca40*/  FFMA.FTZ R27, R27, c[0x0][0x2d0], -R3.reuse ;  /* 0x0000b4001b1b7a23 */ /* 0x100fe40000010803 */
        /* <DEDUP_REMOVED lines=10> */
[--C-:B------:R-:W-:Y:S02]  /*caf0*/  FFMA.FTZ R42, R42, c[0x0][0x2d0], -R3.reuse ;  /* 0x0000b4002a2a7a23 */ /* 0x100fe40000010803 */
[--C-:B-1----:R-:W-:Y:S02]  /*cb00*/  FFMA.FTZ R4, R11, c[0x0][0x2d0], -R3.reuse ;  /* 0x0000b4000b047a23 */ /* 0x102fe40000010803 */
[----:B------:R-:W-:Y:S02]  /*cb10*/  FMUL.FTZ R11, R0, R151 ;  /* 0x00000097000b7220 */ /* 0x000fe40000410000 */
[----:B------:R-:W1:Y:S01]  /*cb20*/  LDSM.16.MT88.4 R148, [R182] ;  /* 0x00000000b694783b */ /* 0x000e620000004200 */
[----:B------:R2:W3:Y:S01]  /*cb30*/  MUFU.EX2 R201, R4 ;  /* 0x0000000400c97308 */ /* 0x0004e20000000800 */
[--C-:B------:R-:W-:Y:S02]  /*cb40*/  FFMA.FTZ R43, R43, c[0x0][0x2d0], -R3.reuse ;  /* 0x0000b4002b2b7a23 */ /* 0x100fe40000010803 */
[--C-:B------:R-:W-:Y:S07]  /*cb50*/  FFMA.FTZ R46, R46, c[0x0][0x2d0], -R3.reuse ;  /* 0x0000b4002e2e7a23 */ /* 0x100fee0000010803 */
[----:B------:R-:W-:Y:S10]  /*cb60*/  MUFU.EX2 R42, R42 ;  /* 0x0000002a002a7308 */ /* 0x000ff40000000800 */
[----:B------:R-:W-:Y:S01]  /*cb70*/  MUFU.EX2 R43, R43 ;  /* 0x0000002b002b7308 */ /* 0x000fe20000000800 */
[--C-:B--2---:R-:W-:Y:S01]  /*cb80*/  FFMA.FTZ R4, R14, c[0x0][0x2d0], -R3.reuse ;  /* 0x0000b4000e047a23 */ /* 0x104fe20000010803 */
[----:B---3--:R-:W-:Y:S01]  /*cb90*/  F2FP.BF16.PACK_AB R145, R201, R198 ;  /* 0x000000c6c991723e */ /* 0x008fe200000010ff */
[C---:B------:R-:W-:Y:S07]  /*cba0*/  FMUL.FTZ R14, R0.reuse, R154 ;  /* 0x0000009a000e7220 */ /* 0x040fee0000410000 */
[----:B------:R2:W3:Y:S02]  /*cbb0*/  MUFU.EX2 R206, R4 ;  /* 0x0000000400ce7308 */ /* 0x0004e40000000800 */
[--C-:B--2---:R-:W-:Y:S02]  /*cbc0*/  FFMA.FTZ R4, R15, c[0x0][0x2d0], -R3.reuse ;  /* 0x0000b4000f047a23 */ /* 0x104fe40000010803 */
[C---:B------:R-:W-:Y:S06]  /*cbd0*/  FMUL.FTZ R15, R0.reuse, R155 ;  /* 0x0000009b000f7220 */ /* 0x040fec0000410000 */
[----:B------:R2:W4:Y:S01]  /*cbe0*/  MUFU.EX2 R207, R4 ;  /* 0x0000000400cf7308 */ /* 0x0005220000000800 */
[----:B------:R-:W-:Y:S04]  /*cbf0*/  FFMA.FTZ R0, R0, R213, R198 ;  /* 0x000000d500007223 */ /* 0x000fe800000100c6 */
[----:B------:R-:W-:Y:S04]  /*cc00*/  FADD.FTZ R0, R201, R0 ;  /* 0x00000000c9007221 */ /* 0x000fe80000010000 */
[----:B---3--:R-:W-:Y:S02]  /*cc10*/  FADD.FTZ R0, R206, R0 ;  /* 0x00000000ce007221 */ /* 0x008fe40000010000 */
[C---:B--2---:R-:W-:Y:S01]  /*cc20*/  FMUL.FTZ R4, R133.reuse, R144 ;  /* 0x0000009085047220 */ /* 0x044fe20000410000 */
[----:B------:R-:W-:Y:S01]  /*cc30*/  F2FP.BF16.PACK_AB R144, R200, R199 ;  /* 0x000000c7c890723e */ /* 0x000fe200000010ff */
[----:B------:R-:W-:Y:S01]  /*cc40*/  FFMA.FTZ R133, R133, R247, R168 ;  /* 0x000000f785857223 */ /* 0x000fe200000100a8 */
[C---:B----4-:R-:W-:Y:S01]  /*cc50*/  F2FP.BF16.PACK_AB R147, R207.reuse, R206 ;  /* 0x000000cecf93723e */ /* 0x050fe200000010ff */
[----:B------:R-:W-:Y:S03]  /*cc60*/  FADD.FTZ R0, R207, R0 ;  /* 0x00000000cf007221 */ /* 0x000fe60000010000 */
[-C--:B------:R-:W-:Y:S08]  /*cc70*/  HMMA.16816.F32.BF16 R4, R140, R160.reuse, R4 ;  /* 0x000000a08c04723c */ /* 0x080ff00000041804 */
[C---:B------:R-:W-:Y:S08]  /*cc80*/  HMMA.16816.F32.BF16 R8, R144.reuse, R160, R8 ;  /* 0x000000a09008723c */ /* 0x040ff00000041808 */
[-C--:B------:R-:W-:Y:S08]  /*cc90*/  HMMA.16816.F32.BF16 R12, R144, R162.reuse, R12 ;  /* 0x000000a2900c723c */ /* 0x080ff0000004180c */
[C---:B------:R-:W-:Y:S01]  /*cca0*/  HMMA.16816.F32.BF16 R16, R140.reuse, R162, R16 ;  /* 0x000000a28c10723c */ /* 0x040fe20000041810 */
[----:B------:R2:W-:Y:S07]  /*ccb0*/  MUFU.EX2 R162, R24 ;  /* 0x0000001800a27308 */ /* 0x0005ee0000000800 */
[-C--:B-1----:R-:W-:Y:S08]  /*ccc0*/  HMMA.16816.F32.BF16 R100, R140, R148.reuse, R100 ;  /* 0x000000948c64723c */ /* 0x082ff00000041864 */
[C---:B------:R-:W-:Y:S08]  /*ccd0*/  HMMA.16816.F32.BF16 R104, R144.reuse, R148, R104 ;  /* 0x000000949068723c */ /* 0x040ff00000041868 */
[-C--:B------:R-:W-:Y:S01]  /*cce0*/  HMMA.16816.F32.BF16 R108, R144, R150.reuse, R108 ;  /* 0x00000096906c723c */ /* 0x080fe2000004186c */
[----:B--2---:R-:W-:Y:S07]  /*ccf0*/  LDSM.16.MT88.4 R24, [R181+0x400] ;  /* 0x00040000b518783b */ /* 0x004fee0000004200 */
        /* <DEDUP_REMOVED lines=15> */
[C---:B------:R-:W-:Y:S08]  /*cdf0*/  HMMA.16816.F32.BF16 R80, R140.reuse, R150, R80 ;  /* 0x000000968c50723c */ /* 0x040ff00000041850 */
[-C--:B------:R-:W-:Y:S08]  /*ce00*/  HMMA.16816.F32.BF16 R84, R140, R20.reuse, R84 ;  /* 0x000000148c54723c */ /* 0x080ff00000041854 */
[C---:B------:R-:W-:Y:S07]  /*ce10*/  HMMA.16816.F32.BF16 R88, R144.reuse, R20, R88 ;  /* 0x000000149058723c */ /* 0x040fee0000041858 */
[----:B------:R-:W-:Y:S01]  /*ce20*/  FFMA.FTZ R20, R29, c[0x0][0x2d0], -R164 ;  /* 0x0000b4001d147a23 */ /* 0x000fe200000108a4 */
[-C--:B------:R-:W-:Y:S03]  /*ce30*/  HMMA.16816.F32.BF16 R92, R144, R22.reuse, R92 ;  /* 0x00000016905c723c */ /* 0x080fe6000004185c */
[----:B------:R1:W2:Y:S01]  /*ce40*/  MUFU.EX2 R163, R20 ;  /* 0x0000001400a37308 */ /* 0x0002a20000000800 */
[--C-:B------:R-:W-:Y:S01]  /*ce50*/  FFMA.FTZ R21, R31, c[0x0][0x2d0], -R3.reuse ;  /* 0x0000b4001f157a23 */ /* 0x100fe20000010803 */
[----:B------:R-:W-:Y:S02]  /*ce60*/  F2FP.BF16.PACK_AB R29, R170, R169 ;  /* 0x000000a9aa1d723e */ /* 0x000fe400000010ff */
[--C-:B------:R-:W-:Y:S01]  /*ce70*/  FFMA.FTZ R145, R36, c[0x0][0x2d0], -R166.reuse ;  /* 0x0000b40024917a23 */ /* 0x100fe200000108a6 */
[----:B------:R-:W-:Y:S04]  /*ce80*/  HMMA.16816.F32.BF16 R96, R140, R22, R96 ;  /* 0x000000168c60723c */ /* 0x000fe80000041860 */
[----:B------:R-:W-:Y:S01]  /*ce90*/  FFMA.FTZ R144, R37, c[0x0][0x2d0], -R166 ;  /* 0x0000b40025907a23 */ /* 0x000fe200000108a6 */
[----:B------:R3:W-:Y:S01]  /*cea0*/  MUFU.EX2 R160, R21 ;  /* 0x0000001500a07308 */ /* 0x0007e20000000800 */
[----:B------:R-:W4:Y:S01]  /*ceb0*/  LDSM.16.MT88.4 R36, [R181+0x1000] ;  /* 0x00100000b524783b */ /* 0x000f220000004200 */
[----:B------:R-:W-:Y:S02]  /*cec0*/  F2FP.BF16.PACK_AB R22, R175, R176 ;  /* 0x000000b0af16723e */ /* 0x000fe400000010ff */
[----:B------:R-:W-:Y:S06]  /*ced0*/  F2FP.BF16.PACK_AB R23, R174, R173 ;  /* 0x000000adae17723e */ /* 0x000fec00000010ff */
[----:B------:R-:W-:Y:S01]  /*cee0*/  MUFU.EX2 R142, R144 ;  /* 0x00000090008e7308 */ /* 0x000fe20000000800 */
[--C-:B-1----:R-:W-:Y:S01]  /*cef0*/  FFMA.FTZ R20, R30, c[0x0][0x2d0], -R3.reuse ;  /* 0x0000b4001e147a23 */ /* 0x102fe20000010803 */
[----:B--2---:R-:W-:Y:S01]  /*cf00*/  F2FP.BF16.PACK_AB R30, R163, R162 ;  /* 0x000000a2a31e723e */ /* 0x004fe200000010ff */
[----:B------:R-:W-:Y:S02]  /*cf10*/  FFMA.FTZ R3, R47, c[0x0][0x2d0], -R3 ;  /* 0x0000b4002f037a23 */ /* 0x000fe40000010803 */
[----:B------:R-:W-:Y:S05]  /*cf20*/  FFMA.FTZ R47, R132, R246, R167 ;  /* 0x000000f6842f7223 */ /* 0x000fea00000100a7 */
[----:B------:R1:W2:Y:S01]  /*cf30*/  MUFU.EX2 R161, R20 ;  /* 0x0000001400a17308 */ /* 0x0002a20000000800 */
[----:B---3--:R-:W-:Y:S09]  /*cf40*/  F2FP.BF16.PACK_AB R21, R177, R178 ;  /* 0x000000b2b115723e */ /* 0x008ff200000010ff */
[----:B------:R-:W-:Y:S10]  /*cf50*/  MUFU.EX2 R132, R145 ;  /* 0x0000009100847308 */ /* 0x000ff40000000800 */
[----:B------:R-:W-:Y:S01]  /*cf60*/  MUFU.EX2 R140, R49 ;  /* 0x00000031008c7308 */ /* 0x000fe20000000800 */
[----:B-1----:R-:W-:Y:S02]  /*cf70*/  F2FP.BF16.PACK_AB R20, R197, R179 ;  /* 0x000000b3c514723e */ /* 0x002fe400000010ff */
[----:B--2---:R-:W-:Y:S07]  /*cf80*/  F2FP.BF16.PACK_AB R31, R160, R161 ;  /* 0x000000a1a01f723e */ /* 0x004fee00000010ff */
[----:B------:R-:W-:Y:S01]  /*cf90*/  MUFU.EX2 R141, R48 ;  /* 0x00000030008d7308 */ /* 0x000fe20000000800 */
[-C--:B------:R-:W-:Y:S08]  /*cfa0*/  HMMA.16816.F32.BF16 R4, R20, R24.reuse, R4 ;  /* 0x000000181404723c */ /* 0x080ff00000041804 */
[C---:B------:R-:W-:Y:S01]  /*cfb0*/  HMMA.16816.F32.BF16 R8, R28.reuse, R24, R8 ;  /* 0x000000181c08723c */ /* 0x040fe20000041808 */
[----:B------:R-:W-:Y:S07]  /*cfc0*/  MUFU.EX2 R49, R40 ;  /* 0x0000002800317308 */ /* 0x000fee0000000800 */
[-C--:B------:R-:W-:Y:S03]  /*cfd0*/  HMMA.16816.F32.BF16 R12, R28, R26.reuse, R12 ;  /* 0x0000001a1c0c723c */ /* 0x080fe6000004180c */
[----:B------:R-:W-:Y:S05]  /*cfe0*/  MUFU.EX2 R48, R41 ;  /* 0x0000002900307308 */ /* 0x000fea0000000800 */
[C---:B------:R-:W-:Y:S01]  /*cff0*/  HMMA.16816.F32.BF16 R16, R20.reuse, R26, R16 ;  /* 0x0000001a1410723c */ /* 0x040fe20000041810 */
[----:B------:R-:W1:Y:S04]  /*d000*/  LDSM.16.MT88.4 R24, [R182+0x1000] ;  /* 0x00100000b618783b */ /* 0x000e680000004200 */
[----:B------:R-:W-:Y:S03]  /*d010*/  MUFU.EX2 R41, R45 ;  /* 0x0000002d00297308 */ /* 0x000fe60000000800 */
[-C--:B------:R-:W-:Y:S07]  /*d020*/  HMMA.16816.F32.BF16 R100, R20, R32.reuse, R100 ;  /* 0x000000201464723c */ /* 0x080fee0000041864 */
[----:B------:R-:W2:Y:S01]  /*d030*/  MUFU.EX2 R40, R44 ;  /* 0x0000002c00287308 */ /* 0x000ea20000000800 */
[C---:B------:R-:W-:Y:S08]  /*d040*/  HMMA.16816.F32.BF16 R104, R28.reuse, R32, R104 ;  /* 0x000000201c68723c */ /* 0x040ff00000041868 */
[-C--:B------:R-:W-:Y:S08]  /*d050*/  HMMA.16816.F32.BF16 R108, R28, R34.reuse, R108 ;  /* 0x000000221c6c723c */ /* 0x080ff0000004186c */
[C---:B------:R-:W-:Y:S01]  /*d060*/  HMMA.16816.F32.BF16 R112, R20.reuse, R34, R112 ;  /* 0x000000221470723c */ /* 0x040fe20000041870 */
[----:B------:R-:W3:Y:S07]  /*d070*/  LDSM.16.MT88.4 R32, [R181+0x1c00] ;  /* 0x001c0000b520783b */ /* 0x000eee0000004200 */
[-C--:B----4-:R-:W-:Y:S08]  /*d080*/  HMMA.16816.F32.BF16 R116, R20, R36.reuse, R116 ;  /* 0x000000241474723c */ /* 0x090ff00000041874 */
[C---:B------:R-:W-:Y:S08]  /*d090*/  HMMA.16816.F32.BF16 R120, R28.reuse, R36, R120 ;  /* 0x000000241c78723c */ /* 0x040ff00000041878 */
[-C--:B------:R-:W-:Y:S08]  /*d0a0*/  HMMA.16816.F32.BF16 R124, R28, R38.reuse, R124 ;  /* 0x000000261c7c723c */ /* 0x080ff0000004187c */
[C---:B------:R-:W-:Y:S01]  /*d0b0*/  HMMA.16816.F32.BF16 R128, R20.reuse, R38, R128 ;  /* 0x000000261480723c */ /* 0x040fe20000041880 */
[----:B------:R-:W4:Y:S07]  /*d0c0*/  LDSM.16.MT88.4 R36, [R182+0x1c00] ;  /* 0x001c0000b624783b */ /* 0x000f2e0000004200 */
[-C--:B-1----:R-:W-:Y:S08]  /*d0d0*/  HMMA.16816.F32.BF16 R52, R20, R24.reuse, R52 ;  /* 0x000000181434723c */ /* 0x082ff00000041834 */
[C---:B------:R-:W-:Y:S07]  /*d0e0*/  HMMA.16816.F32.BF16 R56, R28.reuse, R24, R56 ;  /* 0x000000181c38723c */ /* 0x040fee0000041838 */
[----:B------:R-:W-:Y:S01]  /*d0f0*/  FADD.FTZ R25, R203, R133 ;  /* 0x00000085cb197221 */ /* 0x000fe20000010000 */
[-C--:B------:R-:W-:Y:S04]  /*d100*/  HMMA.16816.F32.BF16 R60, R28, R26.reuse, R60 ;  /* 0x0000001a1c3c723c */ /* 0x080fe8000004183c */
[----:B------:R-:W-:Y:S04]  /*d110*/  FADD.FTZ R24, R202, R47 ;  /* 0x0000002fca187221 */ /* 0x000fe80000010000 */
[C---:B------:R-:W-:Y:S07]  /*d120*/  HMMA.16816.F32.BF16 R64, R20.reuse, R26, R64 ;  /* 0x0000001a1440723c */ /* 0x040fee0000041840 */
[----:B--2---:R-:W-:Y:S01]  /*d130*/  F2FP.BF16.PACK_AB R26, R41, R40 ;  /* 0x00000028291a723e */ /* 0x004fe200000010ff */
[-C--:B---3--:R-:W-:Y:S08]  /*d140*/  HMMA.16816.F32.BF16 R68, R20, R32.reuse, R68 ;  /* 0x000000201444723c */ /* 0x088ff00000041844 */
[C---:B------:R-:W-:Y:S07]  /*d150*/  HMMA.16816.F32.BF16 R72, R28.reuse, R32, R72 ;  /* 0x000000201c48723c */ /* 0x040fee0000041848 */
[----:B------:R-:W-:Y:S01]  /*d160*/  FADD.FTZ R32, R204, R24 ;  /* 0x00000018cc207221 */ /* 0x000fe20000010000 */
[-C--:B------:R-:W-:Y:S04]  /*d170*/  HMMA.16816.F32.BF16 R76, R28, R34.reuse, R76 ;  /* 0x000000221c4c723c */ /* 0x080fe8000004184c */
[----:B------:R-:W-:Y:S04]  /*d180*/  F2FP.BF16.PACK_AB R24, R48, R49 ;  /* 0x000000313018723e */ /* 0x000fe800000010ff */
[C---:B------:R-:W-:Y:S01]  /*d190*/  HMMA.16816.F32.BF16 R80, R20.reuse, R34, R80 ;  /* 0x000000221450723c */ /* 0x040fe20000041850 */
[----:B------:R1:W-:Y:S07]  /*d1a0*/  MUFU.EX2 R34, R3 ;  /* 0x0000000300227308 */ /* 0x0003ee0000000800 */
[-C--:B----4-:R-:W-:Y:S03]  /*d1b0*/  HMMA.16816.F32.BF16 R84, R20, R36.reuse, R84 ;  /* 0x000000241454723c */ /* 0x090fe60000041854 */
[----:B------:R-:W2:Y:S05]  /*d1c0*/  MUFU.EX2 R35, R46 ;  /* 0x0000002e00237308 */ /* 0x000eaa0000000800 */
[C---:B------:R-:W-:Y:S08]  /*d1d0*/  HMMA.16816.F32.BF16 R88, R28.reuse, R36, R88 ;  /* 0x000000241c58723c */ /* 0x040ff00000041858 */
[-C--:B------:R-:W-:Y:S01]  /*d1e0*/  HMMA.16816.F32.BF16 R92, R28, R38.reuse, R92 ;  /* 0x000000261c5c723c */ /* 0x080fe2000004185c */
[----:B------:R-:W-:Y:S03]  /*d1f0*/  LDSM.16.MT88.4 R28, [R182+0x1400] ;  /* 0x00140000b61c783b */ /* 0x000fe60000004200 */
[----:B-1----:R-:W-:Y:S04]  /*d200*/  FFMA.FTZ R3, R135, R214, R199 ;  /* 0x000000d687037223 */ /* 0x002fe800000100c7 */
[----:B------:R-:W-:Y:S04]  /*d210*/  HMMA.16816.F32.BF16 R96, R20, R38, R96 ;  /* 0x000000261460723c */ /* 0x000fe80000041860 */
[----:B--2---:R-:W-:Y:S01]  /*d220*/  F2FP.BF16.PACK_AB R27, R34, R35 ;  /* 0x00000023221b723e */ /* 0x004fe200000010ff */
[----:B------:R-:W-:Y:S02]  /*d230*/  FADD.FTZ R33, R200, R3 ;  /* 0x00000003c8217221 */ /* 0x000fe40000010000 */
[----:B------:R-:W-:Y:S01]  /*d240*/  F2FP.BF16.PACK_AB R20, R142, R132 ;  /* 0x000000848e14723e */ /* 0x000fe200000010ff */
[----:B------:R-:W-:Y:S01]  /*d250*/  FADD.FTZ R3, R205, R25 ;  /* 0x00000019cd037221 */ /* 0x000fe20000010000 */
[----:B------:R-:W-:Y:S03]  /*d260*/  F2FP.BF16.PACK_AB R21, R141, R140 ;  /* 0x0000008c8d15723e */ /* 0x000fe600000010ff */
[----:B------:R-:W-:Y:S01]  /*d270*/  F2FP.BF16.PACK_AB R22, R134, R139 ;  /* 0x0000008b8616723e */ /* 0x000fe200000010ff */
[----:B------:R-:W-:Y:S01]  /*d280*/  FADD.FTZ R3, R211, R3 ;  /* 0x00000003d3037221 */ /* 0x000fe20000010000 */
[----:B------:R-:W-:Y:S02]  /*d290*/  F2FP.BF16.PACK_AB R23, R51, R50 ;  /* 0x000000323317723e */ /* 0x000fe400000010ff */
[----:B------:R-:W-:Y:S01]  /*d2a0*/  F2FP.BF16.PACK_AB R25, R43, R42 ;  /* 0x0000002a2b19723e */ /* 0x000fe200000010ff */
[----:B------:R-:W-:Y:S04]  /*d2b0*/  FADD.FTZ R3, R179, R3 ;  /* 0x00000003b3037221 */ /* 0x000fe80000010000 */
[-C--:B------:R-:W-:Y:S01]  /*d2c0*/  HMMA.16816.F32.BF16 R144, R20, R156.reuse, R4 ;  /* 0x0000009c1490723c */ /* 0x080fe20000041804 */
[----:B------:R-:W1:Y:S02]  /*d2d0*/  LDSM.16.MT88.4 R4, [R182+0x800] ;  /* 0x00080000b604783b */ /* 0x000e640000004200 */
[----:B------:R-:W-:Y:S05]  /*d2e0*/  FADD.FTZ R3, R197, R3 ;  /* 0x00000003c5037221 */ /* 0x000fea0000010000 */
[C---:B------:R-:W-:Y:S01]  /*d2f0*/  HMMA.16816.F32.BF16 R148, R24.reuse, R156, R8 ;  /* 0x0000009c1894723c */ /* 0x040fe20000041808 */
[----:B------:R-:W2:Y:S07]  /*d300*/  LDSM.16.MT88.4 R8, [R181+0x1400] ;  /* 0x00140000b508783b */ /* 0x000eae0000004200 */
[-C--:B------:R-:W-:Y:S01]  /*d310*/  HMMA.16816.F32.BF16 R152, R24, R158.reuse, R12 ;  /* 0x0000009e1898723c */ /* 0x080fe2000004180c */
[----:B------:R-:W3:Y:S07]  /*d320*/  LDSM.16.MT88.4 R12, [R181+0x2000] ;  /* 0x00200000b50c783b */ /* 0x000eee0000004200 */
[C---:B------:R-:W-:Y:S01]  /*d330*/  HMMA.16816.F32.BF16 R156, R20.reuse, R158, R16 ;  /* 0x0000009e149c723c */ /* 0x040fe20000041810 */
[----:B------:R-:W4:Y:S07]  /*d340*/  LDSM.16.MT88.4 R16, [R182+0x2000] ;  /* 0x00200000b610783b */ /* 0x000f2e0000004200 */
        /* <DEDUP_REMOVED lines=16> */
[C---:B------:R-:W-:Y:S04]  /*d450*/  HMMA.16816.F32.BF16 R128, R20.reuse, R10, R128 ;  /* 0x0000000a1480723c */ /* 0x040fe80000041880 */
[----:B------:R-:W-:Y:S04]  /*d460*/  FADD.FTZ R6, R171, R6 ;  /* 0x00000006ab067221 */ /* 0x000fe80000010000 */
        /* <DEDUP_REMOVED lines=23> */
[----:B------:R-:W-:Y:S01]  /*d5e0*/  FADD.FTZ R247, R134, R6 ;  /* 0x0000000686f77221 */ /* 0x000fe20000010000 */
[----:B------:R-:W-:Y:S01]  /*d5f0*/  MOV R134, R2 ;  /* 0x0000000200867202 */ /* 0x000fe20000000f00 */
        /* <DEDUP_REMOVED lines=9> */
[----:B------:R-:W-:Y:S01]  /*d690*/  HMMA.16816.F32.BF16 R96, R20, R18, R96 ;  /* 0x000000121460723c */ /* 0x000fe20000041860 */
[----:B------:R1:W-:Y:S03]  /*d6a0*/  STL [R1], R3 ;  /* 0x0000000301007387 */ /* 0x0003e60000100800 */
[----:B------:R-:W-:Y:S01]  /*d6b0*/  FADD.FTZ R246, R51, R4 ;  /* 0x0000000433f67221 */ /* 0x000fe20000010000 */
[----:B------:R1:W-:Y:S03]  /*d6c0*/  STL [R1+0x4], R0 ;  /* 0x0000040001007387 */ /* 0x0003e60000100800 */
[----:B------:R-:W-:-:S05]  /*d6d0*/  @P0 BRA `(.L_x_1978) ;  /* 0xffffd5a000000947 */ /* 0x000fca000383ffff */
.L_x_1973:
[----:B-1----:R-:W2:Y:S02]  /*d6e0*/  LDL R0, [R1+0x8] ;  /* 0x0000080001007983 */ /* 0x002ea40000100800 */
[----:B--2---:R-:W-:-:S13]  /*d6f0*/  ISETP.GE.AND P0, PT, R196, R0, PT ;  /* 0x00000000c400720c */ /* 0x004fda0003f06270 */
[----:B------:R-:W-:Y:S05]  /*d700*/  @!P0 BRA `(.L_x_1979) ;  /* 0x00003be000008947 */ /* 0x000fea0003800000 */
[----:B------:R-:W-:Y:S01]  /*d710*/  IMAD.MOV.U32 R133, RZ, RZ, R137 ;  /* 0x000000ffff857224 */ /* 0x000fe200078e0089 */
[----:B------:R-:W-:Y:S01]  /*d720*/  MOV R139, R134 ;  /* 0x00000086008b7202 */ /* 0x000fe20000000f00 */
[----:B------:R-:W-:Y:S01]  /*d730*/  IMAD.MOV.U32 R132, RZ, RZ, R138 ;  /* 0x000000ffff847224 */ /* 0x000fe200078e008a */
[----:B------:R-:W-:Y:S02]  /*d740*/  MOV R135, R136 ;  /* 0x0000008800877202 */ /* 0x000fe40000000f00 */
.L_x_1998:
[----:B------:R-:W-:Y:S04]  /*d750*/  DEPBAR.LE SB0, 0x0 ;  /* 0x000080000000791a */ /* 0x000fe80000000000 */
[----:B------:R-:W-:Y:S01]  /*d760*/  WARPSYNC 0xffffffff ;  /* 0xffffffff00007948 */ /* 0x000fe20003800000 */
[----:B------:R-:W-:Y:S01]  /*d770*/  BAR.SYNC.DEFER_BLOCKING 0x0 ;  /* 0x0000000000007b1d */ /* 0x000fe20000010000 */
[----:B------:R-:W-:Y:S01]  /*d780*/  SHF.R.S32.HI R0, RZ, 0x1f, R196 ;  /* 0x0000001fff007819 */ /* 0x000fe200000114c4 */
[----:B-1----:R-:W-:Y:S01]  /*d790*/  IMAD.WIDE.U32 R2, R196, c[0x0][0x208], RZ ;  /* 0x00008200c4027a25 */ /* 0x002fe200078e00ff */
[C---:B------:R-:W-:Y:S02]  /*d7a0*/  LOP3.LUT P5, RZ, R194.reuse, 0x100, RZ, 0xc0, !PT ;  /* 0x00000100c2ff7812 */ /* 0x040fe400078ac0ff */
[----:B------:R-:W-:Y:S01]  /*d7b0*/  LOP3.LUT P4, RZ, R194, 0x80, RZ, 0xc0, !PT ;  /* 0x00000080c2ff7812 */ /* 0x000fe2000788c0ff */
[----:B------:R-:W-:Y:S01]  /*d7c0*/  IMAD R0, R0, c[0x0][0x208], RZ ;  /* 0x0000820000007a24 */ /* 0x000fe200078e02ff */
[----:B------:R-:W-:Y:S03]  /*d7d0*/  LOP3.LUT P3, RZ, R194, 0x40, RZ, 0xc0, !PT ;  /* 0x00000040c2ff7812 */ /* 0x000fe6000786c0ff */
[----:B------:R-:W-:Y:S04]  /*d7e0*/  IMAD R0, R196, c[0x0][0x20c], R0 ;  /* 0x00008300c4007a24 */ /* 0x000fe800078e0200 */
[----:B------:R-:W-:Y:S02]  /*d7f0*/  IMAD.IADD R8, R3, 0x1, R0 ;  /* 0x0000000103087824 */ /* 0x000fe400078e0200 */
[----:B------:R-:W-:Y:S04]  /*d800*/  IMAD.WIDE.U32 R2, R2, 0x30, RZ ;  /* 0x0000003002027825 */ /* 0x000fe800078e00ff */
[----:B------:R-:W-:Y:S01]  /*d810*/  IMAD R12, R8, 0x30, RZ ;  /* 0x00000030080c7824 */ /* 0x000fe200078e02ff */
[----:B------:R-:W-:Y:S03]  /*d820*/  LDSM.16.M88.4 R48, [R183] ;  /* 0x00000000b730783b */ /* 0x000fe60000000200 */
[----:B------:R-:W-:Y:S01]  /*d830*/  IMAD.IADD R3, R3, 0x1, R12 ;  /* 0x0000000103037824 */ /* 0x000fe200078e020c */
[----:B------:R-:W-:Y:S02]  /*d840*/  BSSY B0, `(.L_x_1980) ;  /* 0x00000a9000007945 */ /* 0x000fe40003800000 */
[----:B------:R-:W1:Y:S06]  /*d850*/  LDSM.16.M88.4 R16, [R180] ;  /* 0x00000000b410783b */ /* 0x000e6c0000000200 */
[----:B------:R-:W2:Y:S06]  /*d860*/  LDSM.16.M88.4 R44, [R183+0x1000] ;  /* 0x00100000b72c783b */ /* 0x000eac0000000200 */
[----:B------:R-:W3:Y:S06]  /*d870*/  S2R R136, SR_TID.X ;  /* 0x0000000000887919 */ /* 0x000eec0000002100 */
[----:B------:R-:W4:Y:S06]  /*d880*/  LDSM.16.M88.4 R32, [R180+0x400] ;  /* 0x00040000b420783b */ /* 0x000f2c0000000200 */
[----:B------:R-:W5:Y:S06]  /*d890*/  LDL R231, [R1+0x8] ;  /* 0x0000080001e77983 */ /* 0x000f6c0000100800 */
[----:B------:R-:W4:Y:S06]  /*d8a0*/  LDSM.16.M88.4 R140, [R180+0x800] ;  /* 0x00080000b48c783b */ /* 0x000f2c0000000200 */
[----:B------:R-:W-:Y:S01]  /*d8b0*/  LDSM.16.M88.4 R160, [R184] ;  /* 0x00000000b8a0783b */ /* 0x000fe20000000200 */
[-C--:B-1----:R-:W-:Y:S05]  /*d8c0*/  HMMA.16816.F32.BF16 R4, R48, R16.reuse, RZ ;  /* 0x000000103004723c */ /* 0x082fea00000418ff */
[----:B------:R-:W1:Y:S01]  /*d8d0*/  LDSM.16.M88.4 R164, [R185] ;  /* 0x00000000b9a4783b */ /* 0x000e620000000200 */
[----:B---3--:R-:W-:Y:S02]  /*d8e0*/  ISETP.GT.AND P1, PT, R136, 0x3f, PT ;  /* 0x0000003f8800780c */ /* 0x008fe40003f24270 */
[C---:B--2---:R-:W-:Y:S03]  /*d8f0*/  HMMA.16816.F32.BF16 R8, R44.reuse, R16, RZ ;  /* 0x000000102c08723c */ /* 0x044fe600000418ff */
[----:B------:R-:W2:Y:S06]  /*d900*/  LDSM.16.M88.4 R168, [R184+0x1000] ;  /* 0x00100000b8a8783b */ /* 0x000eac0000000200 */
[----:B------:R-:W3:Y:S01]  /*d910*/  LDSM.16.M88.4 R172, [R193] ;  /* 0x00000000c1ac783b */ /* 0x000ee20000000200 */
[-C--:B------:R-:W-:Y:S02]  /*d920*/  HMMA.16816.F32.BF16 R12, R44, R18.reuse, RZ ;  /* 0x000000122c0c723c */ /* 0x080fe400000418ff */
[----:B------:R-:W-:Y:S02]  /*d930*/  @!P1 IMAD.MOV.U32 R0, RZ, RZ, c[0x0][0x208] ;  /* 0x00008200ff009624 */ /* 0x000fe400078e00ff */
[----:B------:R-:W-:Y:S01]  /*d940*/  @!P1 IMAD.MOV.U32 R16, RZ, RZ, c[0x0][0x20c] ;  /* 0x00008300ff109624 */ /* 0x000fe200078e00ff */
[----:B------:R-:W1:Y:S02]  /*d950*/  LDSM.16.M88.4 R176, [R192] ;  /* 0x00000000c0b0783b */ /* 0x000e640000000200 */
[CC--:B------:R-:W-:Y:S05]  /*d960*/  @!P1 LEA R24, P0, R0.reuse, R2.reuse, 0x5 ;  /* 0x0000000200189211 */ /* 0x0c0fea00078028ff */
[----:B------:R-:W-:Y:S02]  /*d970*/  @!P1 LEA.HI.X R28, R0, R3, R16, 0x5, P0 ;  /* 0x00000003001c9211 */ /* 0x000fe400000f2c10 */
[C---:B------:R-:W-:Y:S02]  /*d980*/  HMMA.16816.F32.BF16 R16, R48.reuse, R18, RZ ;  /* 0x000000123010723c */ /* 0x040fe400000418ff */
[----:B------:R-:W-:Y:S05]  /*d990*/  IADD3 R2, P0, R220, R2, RZ ;  /* 0x00000002dc027210 */ /* 0x000fea0007f1e0ff */
[--C-:B------:R-:W-:Y:S01]  /*d9a0*/  IMAD.X R3, R3, 0x1, R222.reuse, P0 ;  /* 0x0000000103037824 */ /* 0x100fe200000e06de */
        /* <DEDUP_REMOVED lines=9> */
[----:B------:R-:W-:Y:S01]  /*da40*/  @!P1 IMAD.X R3, R28, 0x1, R222, P0 ;  /* 0x000000011c039824 */ /* 0x000fe200000e06de */
[C---:B------:R-:W-:Y:S03]  /*da50*/  @!P1 LEA R2, P0, R0.reuse, c[0x0][0x1f8], 0x1 ;  /* 0x00007e0000029a11 */ /* 0x040fe600078008ff */
[----:B------:R4:W-:Y:S01]  /*da60*/  LDGSTS.E.BYPASS.LTC128B.128 [R195+0x2480], [R36.64+0x40], !P4 ;  /* 0x0248004024c37fae */ /* 0x0009e2000e101d46 */
[-C--:B------:R-:W-:Y:S01]  /*da70*/  HMMA.16816.F32.BF16 R28, R44, R34.reuse, RZ ;  /* 0x000000222c1c723c */ /* 0x080fe200000418ff */
[----:B------:R-:W-:Y:S04]  /*da80*/  @!P1 LEA.HI.X R3, R0, c[0x0][0x1fc], R3, 0x1, P0 ;  /* 0x00007f0000039a11 */ /* 0x000fe800000f0c03 */
[----:B------:R4:W-:Y:S03]  /*da90*/  LDGSTS.E.BYPASS.LTC128B.128 [R195+0x3080], [R36.64+0x80], !P3 ;  /* 0x0308008024c37fae */ /* 0x0009e6000d901d46 */
[C---:B------:R-:W-:Y:S03]  /*daa0*/  HMMA.16816.F32.BF16 R32, R48.reuse, R34, RZ ;  /* 0x000000223020723c */ /* 0x040fe600000418ff */
[----:B------:R1:W-:Y:S06]  /*dab0*/  @!P1 LDGSTS.E.BYPASS.LTC128B.128 [R195+0x2080], [R2.64], !P5 ;  /* 0x0208000002c39fae */ /* 0x0003ec000e901d46 */
[----:B------:R1:W-:Y:S06]  /*dac0*/  @!P1 LDGSTS.E.BYPASS.LTC128B.128 [R195+0x2c80], [R2.64+0x40], !P4 ;  /* 0x02c8004002c39fae */ /* 0x0003ec000e101d46 */
[----:B------:R1:W-:Y:S06]  /*dad0*/  @!P1 LDGSTS.E.BYPASS.LTC128B.128 [R195+0x3880], [R2.64+0x80], !P3 ;  /* 0x0388008002c39fae */ /* 0x0003ec000d901d46 */
[----:B------:R-:W0:Y:S01]  /*dae0*/  LDGDEPBAR ;  /* 0x00000000000079af */ /* 0x000e220000000000 */
[-C--:B----4-:R-:W-:Y:S08]  /*daf0*/  HMMA.16816.F32.BF16 R36, R48, R140.reuse, RZ ;  /* 0x0000008c3024723c */ /* 0x090ff000000418ff */
        /* <DEDUP_REMOVED lines=27> */
[-C--:B------:R-:W-:Y:S03]  /*dcb0*/  HMMA.16816.F32.BF16 R28, R168, R162.reuse, R28 ;  /* 0x000000a2a81c723c */ /* 0x080fe6000004181c */
[----:B-----5:R-:W-:Y:S05]  /*dcc0*/  ISETP.GT.AND P0, PT, R196, R231, PT ;  /* 0x000000e7c400720c */ /* 0x020fea0003f04270 */
        /* <DEDUP_REMOVED lines=63> */
[----:B------:R-:W-:Y:S04]  /*e0c0*/  SHF.R.S32.HI R134, RZ, 0x2, R134 ;  /* 0x00000002ff867819 */ /* 0x000fe80000011486 */
[----:B------:R-:W-:Y:S01]  /*e0d0*/  IADD3 R136, -R134, 0x30, RZ ;  /* 0x0000003086887810 */ /* 0x000fe20007ffe1ff */
[----:B------:R-:W-:Y:S02]  /*e0e0*/  IMAD R134, R2, c[0x0][0x1e0], RZ ;  /* 0x0000780002867a24 */ /* 0x000fe400078e02ff */
[----:B------:R-:W-:Y:S01]  /*e0f0*/  IMAD.WIDE.U32 R2, R0, c[0x0][0x1e0], RZ ;  /* 0x0000780000027a25 */ /* 0x000fe200078e00ff */
[----:B------:R-:W-:Y:S03]  /*e100*/  ISETP.GE.AND P0, PT, R136, 0x21, PT ;  /* 0x000000218800780c */ /* 0x000fe60003f06270 */
[----:B------:R-:W-:Y:S04]  /*e110*/  IMAD R0, R0, c[0x0][0x1e4], R134 ;  /* 0x0000790000007a24 */ /* 0x000fe800078e0286 */
[----:B------:R-:W-:Y:S02]  /*e120*/  IMAD.IADD R0, R3, 0x1, R0 ;  /* 0x0000000103007824 */ /* 0x000fe400078e0200 */
[----:B------:R-:W-:Y:S04]  /*e130*/  IMAD.WIDE.U32 R2, R2, 0x30, RZ ;  /* 0x0000003002027825 */ /* 0x000fe800078e00ff */
[----:B------:R-:W-:Y:S02]  /*e140*/  @P0 IMAD.MOV.U32 R134, RZ, RZ, c[0x0][0x1e0] ;  /* 0x00007800ff860624 */ /* 0x000fe400078e00ff */
[----:B------:R-:W-:Y:S02]  /*e150*/  IMAD R0, R0, 0x30, RZ ;  /* 0x0000003000007824 */ /* 0x000fe400078e02ff */
        /* <DEDUP_REMOVED lines=23> */
.L_x_1981:
[----:B------:R-:W-:Y:S05]  /*e2d0*/  BSYNC B0 ;  /* 0x0000000000007941 */ /* 0x000fea0003800000 */
.L_x_1980:
        /* <DEDUP_REMOVED lines=34> */
.L_x_1984:
[----:B------:R-:W-:Y:S04]  /*e500*/  MOV R134, c[0x0][0x32c] ;  /* 0x0000cb0000867a02 */ /* 0x000fe80000000f00 */
[----:B------:R-:W-:Y:S11]  /*e510*/  ISETP.NE.AND P0, PT, R134, 0x1, PT ;  /* 0x000000018600780c */ /* 0x000ff60003f05270 */
[----:B------:R-:W-:Y:S02]  /*e520*/  @!UPT UIADD3 URZ, URZ, URZ, URZ ;  /* 0x0000003f3f3ff290 */ /* 0x000fe4000fffe03f */
[----:B------:R-:W-:Y:S05]  /*e530*/  @P0 IMAD.HI.U32 R134, R2, c[0x0][0x330], RZ ;  /* 0x0000cc0002860a27 */ /* 0x000fea00078e00ff */
[----:B------:R-:W-:Y:S02]  /*e540*/  @P0 SHF.R.U32.HI R2, RZ, c[0x0][0x334], R134 ;  /* 0x0000cd00ff020a19 */ /* 0x000fe40000011686 */
.L_x_1985:
[----:B------:R-:W-:Y:S05]  /*e550*/  BSYNC B0 ;  /* 0x0000000000007941 */ /* 0x000fea0003800000 */
.L_x_1983:
[----:B------:R-:W-:Y:S04]  /*e560*/  IMAD.IADD R134, R3, 0x1, -R235 ;  /* 0x0000000103867824 */ /* 0x000fe800078e0aeb */
[----:B------:R-:W-:Y:S05]  /*e570*/  IMAD R2, R2, c[0x0][0x32c], R134 ;  /* 0x0000cb0002027a24 */ /* 0x000fea00078e0286 */
[----:B------:R-:W-:Y:S02]  /*e580*/  IADD3 R134, R2, c[0x0][0x32c], RZ ;  /* 0x0000cb0002867a10 */ /* 0x000fe40007ffe0ff */
[----:B------:R-:W-:Y:S02]  /*e590*/  IMNMX R0, R0, R2, !PT ;  /* 0x0000000200007217 */ /* 0x000fe40007800200 */
[----:B------:R-:W-:Y:S02]  /*e5a0*/  IMNMX R138, R138, R134, PT ;  /* 0x000000868a8a7217 */ /* 0x000fe40003800200 */
.L_x_1982:
        /* <DEDUP_REMOVED lines=17> */
.L_x_1988:
[----:B------:R-:W-:Y:S04]  /*e6c0*/  MOV R136, c[0x0][0x32c] ;  /* 0x0000cb0000887a02 */ /* 0x000fe80000000f00 */
[----:B------:R-:W-:Y:S11]  /*e6d0*/  ISETP.NE.AND P0, PT, R136, 0x1, PT ;  /* 0x000000018800780c */ /* 0x000ff60003f05270 */
[----:B------:R-:W-:Y:S02]  /*e6e0*/  @!UPT UIADD3 URZ, URZ, URZ, URZ ;  /* 0x0000003f3f3ff290 */ /* 0x000fe4000fffe03f */
[----:B------:R-:W-:Y:S05]  /*e6f0*/  @P0 IMAD.HI.U32 R136, R2, c[0x0][0x330], RZ ;  /* 0x0000cc0002880a27 */ /* 0x000fea00078e00ff */
[----:B------:R-:W-:Y:S02]  /*e700*/  @P0 SHF.R.U32.HI R2, RZ, c[0x0][0x334], R136 ;  /* 0x0000cd00ff020a19 */ /* 0x000fe40000011688 */
.L_x_1989:
[----:B------:R-:W-:Y:S05]  /*e710*/  BSYNC B0 ;  /* 0x0000000000007941 */ /* 0x000fea0003800000 */
.L_x_1987:
[----:B------:R-:W-:Y:S04]  /*e720*/  IMAD.IADD R136, R3, 0x1, -R235 ;  /* 0x0000000103887824 */ /* 0x000fe800078e0aeb */
[----:B------:R-:W-:Y:S05]  /*e730*/  IMAD R2, R2, c[0x0][0x32c], R136 ;  /* 0x0000cb0002027a24 */ /* 0x000fea00078e0288 */
[----:B------:R-:W-:Y:S02]  /*e740*/  IADD3 R136, R2, c[0x0][0x32c], RZ ;  /* 0x0000cb0002887a10 */ /* 0x000fe40007ffe0ff */
[----:B------:R-:W-:Y:S02]  /*e750*/  IMNMX R134, R134, R2, !PT ;  /* 0x0000000286867217 */ /* 0x000fe40007800200 */
[----:B------:R-:W-:Y:S02]  /*e760*/  IMNMX R137, R137, R136, PT ;  /* 0x0000008889897217 */ /* 0x000fe40003800200 */
.L_x_1986:
        /* <DEDUP_REMOVED lines=17> */
.L_x_1992:
[----:B------:R-:W-:Y:S04]  /*e880*/  MOV R160, c[0x0][0x32c] ;  /* 0x0000cb0000a07a02 */ /* 0x000fe80000000f00 */
[----:B------:R-:W-:Y:S11]  /*e890*/  ISETP.NE.AND P0, PT, R160, 0x1, PT ;  /* 0x00000001a000780c */ /* 0x000ff60003f05270 */
[----:B------:R-:W-:Y:S02]  /*e8a0*/  @!UPT UIADD3 URZ, URZ, URZ, URZ ;  /* 0x0000003f3f3ff290 */ /* 0x000fe4000fffe03f */
[----:B------:R-:W-:Y:S05]  /*e8b0*/  @P0 IMAD.HI.U32 R160, R140, c[0x0][0x330], RZ ;  /* 0x0000cc008ca00a27 */ /* 0x000fea00078e00ff */
[----:B------:R-:W-:Y:S02]  /*e8c0*/  @P0 SHF.R.U32.HI R140, RZ, c[0x0][0x334], R160 ;  /* 0x0000cd00ff8c0a19 */ /* 0x000fe400000116a0 */
.L_x_1993:
[----:B------:R-:W-:Y:S05]  /*e8d0*/  BSYNC B0 ;  /* 0x0000000000007941 */ /* 0x000fea0003800000 */
.L_x_1991:
[----:B------:R-:W-:Y:S04]  /*e8e0*/  IMAD.IADD R160, R3, 0x1, -R235 ;  /* 0x0000000103a07824 */ /* 0x000fe800078e0aeb */
[----:B------:R-:W-:Y:S05]  /*e8f0*/  IMAD R140, R140, c[0x0][0x32c], R160 ;  /* 0x0000cb008c8c7a24 */ /* 0x000fea00078e02a0 */
[----:B------:R-:W-:Y:S02]  /*e900*/  IADD3 R160, R140, c[0x0][0x32c], RZ ;  /* 0x0000cb008ca07a10 */ /* 0x000fe40007ffe0ff */
[----:B------:R-:W-:Y:S02]  /*e910*/  IMNMX R2, R2, R140, !PT ;  /* 0x0000008c02027217 */ /* 0x000fe40007800200 */
[----:B------:R-:W-:Y:S02]  /*e920*/  IMNMX R136, R136, R160, PT ;  /* 0x000000a088887217 */ /* 0x000fe40003800200 */
.L_x_1990:
        /* <DEDUP_REMOVED lines=157> */
.L_x_1996:
[----:B------:R-:W-:Y:S04]  /*f300*/  MOV R5, c[0x0][0x32c] ;  /* 0x0000cb0000057a02 */ /* 0x000fe80000000f00 */
[----:B------:R-:W-:Y:S11]  /*f310*/  ISETP.NE.AND P0, PT, R5, 0x1, PT ;  /* 0x000000010500780c */ /* 0x000ff60003f05270 */
[----:B------:R-:W-:Y:S02]  /*f320*/  @!UPT UIADD3 URZ, URZ, URZ, URZ ;  /* 0x0000003f3f3ff290 */ /* 0x000fe4000fffe03f */
[----:B------:R-:W-:Y:S05]  /*f330*/  @P0 IMAD.HI.U32 R5, R4, c[0x0][0x330], RZ ;  /* 0x0000cc0004050a27 */ /* 0x000fea00078e00ff */
[----:B------:R-:W-:Y:S02]  /*f340*/  @P0 SHF.R.U32.HI R4, RZ, c[0x0][0x334], R5 ;  /* 0x0000cd00ff040a19 */ /* 0x000fe40000011605 */
.L_x_1997:
[----:B------:R-:W-:Y:S05]  /*f350*/  BSYNC B0 ;  /* 0x0000000000007941 */ /* 0x000fea0003800000 */
.L_x_1995:
[----:B------:R-:W-:Y:S04]  /*f360*/  IMAD.IADD R3, R3, 0x1, -R235 ;  /* 0x0000000103037824 */ /* 0x000fe800078e0aeb */
[----:B------:R-:W-:Y:S05]  /*f370*/  IMAD R3, R4, c[0x0][0x32c], R3 ;  /* 0x0000cb0004037a24 */ /* 0x000fea00078e0203 */
[----:B------:R-:W-:Y:S02]  /*f380*/  IADD3 R4, R3, c[0x0][0x32c], RZ ;  /* 0x0000cb0003047a10 */ /* 0x000fe40007ffe0ff */
[----:B------:R-:W-:Y:S02]  /*f390*/  IMNMX R0, R0, R3, !PT ;  /* 0x0000000300007217 */ /* 0x000fe40007800200 */
[----:B------:R-:W-:Y:S02]  /*f3a0*/  IMNMX R2, R2, R4, PT ;  /* 0x0000000402027217 */ /* 0x000fe40003800200 */
.L_x_1994:
[----:B------:R-:W-:Y:S01]  /*f3b0*/  ISETP.GT.AND P0, PT, R0, RZ, !P2 ;  /* 0x000000ff0000720c */ /* 0x000fe20005704270 */
[----:B------:R-:W2:Y:S01]  /*f3c0*/  LDL.LU R232, [R1] ;  /* 0x0000000001e87983 */ /* 0x000ea20000300800 */
        /* <DEDUP_REMOVED lines=48> */
[----:B------:R-:W-:Y:S01]  /*f6d0*/  ISETP.GT.AND P0, PT, R0, 0x20, !P5 ;  /* 0x000000200000780c */ /* 0x000fe20006f04270 */
[----:B------:R-:W-:Y:S01]  /*f6e0*/  LDSM.16.MT88.4 R28, [R181] ;  /* 0x00000000b51c783b */ /* 0x000fe20000004200 */
        /* <DEDUP_REMOVED lines=18> */
[----:B------:R-:W3:Y:S01]  /*f810*/  SHFL.BFLY PT, R7, R4, 0x2, 0x1f ;  /* 0x0c401f0004077f89 */ /* 0x000ee200000e0000 */
[----:B------:R-:W-:Y:S02]  /*f820*/  ISETP.GT.AND P0, PT, R0, 0x29, !P6 ;  /* 0x000000290000780c */ /* 0x000fe40007704270 */
[----:B------:R-:W-:Y:S02]  /*f830*/  FMNMX.FTZ R5, R48, R5, !PT ;  /* 0x0000000530057209 */ /* 0x000fe40007810000 */
[----:B------:R-:W-:Y:S02]  /*f840*/  ISETP.LT.OR P0, PT, R2, 0x2a, P0 ;  /* 0x0000002a0200780c */ /* 0x000fe40000701670 */
[----:B------:R-:W-:Y:S02]  /*f850*/  FMNMX.FTZ R5, R39, R5, !PT ;  /* 0x0000000527057209 */ /* 0x000fe40007810000 */
[----:B------:R-:W-:Y:S02]  /*f860*/  FSEL R21, R47, -INF , !P0 ;  /* 0xff8000002f157808 */ /* 0x000fe40004000000 */
[----:B------:R-:W-:Y:S04]  /*f870*/  FMNMX.FTZ R5, R38, R5, !PT ;  /* 0x0000000526057209 */ /* 0x000fe80007810000 */
[----:B------:R-:W-:Y:S04]  /*f880*/  FMNMX.FTZ R5, R50, R5, !PT ;  /* 0x0000000532057209 */ /* 0x000fe80007810000 */
[----:B------:R-:W-:Y:S04]  /*f890*/  FMNMX.FTZ R5, R174, R5, !PT ;  /* 0x00000005ae057209 */ /* 0x000fe80007810000 */
[----:B------:R-:W-:Y:S04]  /*f8a0*/  FMNMX.FTZ R0, R173, R5, !PT ;  /* 0x00000005ad007209 */ /* 0x000fe80007810000 */
[----:B------:R-:W-:Y:S04]  /*f8b0*/  FMNMX.FTZ R2, R178, R0, !PT ;  /* 0x00000000b2027209 */ /* 0x000fe80007810000 */
[----:B------:R-:W-:Y:S02]  /*f8c0*/  FMNMX.FTZ R2, R179, R2, !PT ;  /* 0x00000002b3027209 */ /* 0x000fe40007810000 */
[----:B-1----:R-:W-:Y:S02]  /*f8d0*/  FMNMX.FTZ R3, R3, R6, !PT ;  /* 0x0000000603037209 */ /* 0x002fe40007810000 */
[----:B---3--:R-:W-:Y:S03]  /*f8e0*/  FMNMX.FTZ R0, R4, R7, !PT ;  /* 0x0000000704007209 */ /* 0x008fe60007810000 */
[----:B------:R-:W1:Y:S08]  /*f8f0*/  SHFL.BFLY PT, R6, R3, 0x1, 0x1f ;  /* 0x0c201f0003067f89 */ /* 0x000e7000000e0000 */
[----:B------:R-:W3:Y:S01]  /*f900*/  SHFL.BFLY PT, R5, R0, 0x1, 0x1f ;  /* 0x0c201f0000057f89 */ /* 0x000ee200000e0000 */
[----:B-1----:R-:W-:Y:S07]  /*f910*/  FMNMX.FTZ R138, R3, R6, !PT ;  /* 0x00000006038a7209 */ /* 0x002fee0007810000 */
[----:B------:R-:W1:Y:S01]  /*f920*/  SHFL.BFLY PT, R6, R2, 0x2, 0x1f ;  /* 0x0c401f0002067f89 */ /* 0x000e6200000e0000 */
[C---:B------:R-:W-:Y:S01]  /*f930*/  FSETP.NEU.FTZ.AND P0, PT, R138.reuse, -INF , PT ;  /* 0xff8000008a00780b */ /* 0x040fe20003f1d000 */
[----:B------:R-:W-:Y:S01]  /*f940*/  FMUL.FTZ R3, R138, c[0x0][0x2d0] ;  /* 0x0000b4008a037a20 */ /* 0x000fe20000410000 */
[----:B---3--:R-:W-:Y:S04]  /*f950*/  FMNMX.FTZ R137, R0, R5, !PT ;  /* 0x0000000500897209 */ /* 0x008fe80007810000 */
[----:B------:R-:W-:Y:S05]  /*f960*/  FSEL R23, R3, RZ, P0 ;  /* 0x000000ff03177208 */ /* 0x000fea0000000000 */
[--C-:B------:R-:W-:Y:S02]  /*f970*/  FFMA.FTZ R3, R16, c[0x0][0x2d0], -R23.reuse ;  /* 0x0000b40010037a23 */ /* 0x100fe40000010817 */
[--C-:B------:R-:W-:Y:S02]  /*f980*/  FFMA.FTZ R4, R17, c[0x0][0x2d0], -R23.reuse ;  /* 0x0000b40011047a23 */ /* 0x100fe40000010817 */
[----:B------:R3:W-:Y:S01]  /*f990*/  MUFU.EX2 R225, R3 ;  /* 0x0000000300e17308 */ /* 0x0007e20000000800 */
[--C-:B------:R-:W-:Y:S02]  /*f9a0*/  FFMA.FTZ R36, R164, c[0x0][0x2d0], -R23.reuse ;  /* 0x0000b400a4247a23 */ /* 0x100fe40000010817 */
[--C-:B------:R-:W-:Y:S02]  /*f9b0*/  FFMA.FTZ R46, R197, c[0x0][0x2d0], -R23.reuse ;  /* 0x0000b400c52e7a23 */ /* 0x100fe40000010817 */
[--C-:B------:R-:W-:Y:S01]  /*f9c0*/  FFMA.FTZ R47, R177, c[0x0][0x2d0], -R23.reuse ;  /* 0x0000b400b12f7a23 */ /* 0x100fe20000010817 */
[----:B-1----:R-:W-:Y:S04]  /*f9d0*/  FMNMX.FTZ R2, R2, R6, !PT ;  /* 0x0000000602027209 */ /* 0x002fe80007810000 */
[----:B------:R1:W4:Y:S10]  /*f9e0*/  MUFU.EX2 R227, R4 ;  /* 0x0000000400e37308 */ /* 0x0003340000000800 */
[----:B------:R5:W-:Y:S01]  /*f9f0*/  MUFU.EX2 R210, R36 ;  /* 0x0000002400d27308 */ /* 0x000be20000000800 */
[----:B---3--:R-:W-:Y:S04]  /*fa00*/  FMNMX.FTZ R3, R10, R139, !PT ;  /* 0x0000008b0a037209 */ /* 0x008fe80007810000 */
[----:B------:R-:W-:Y:S04]  /*fa10*/  FMNMX.FTZ R3, R11, R3, !PT ;  /* 0x000000030b037209 */ /* 0x000fe80007810000 */
[----:B------:R-:W-:Y:S01]  /*fa20*/  FMNMX.FTZ R3, R9, R3, !PT ;  /* 0x0000000309037209 */ /* 0x000fe20007810000 */
[--C-:B-1----:R-:W-:Y:S01]  /*fa30*/  FFMA.FTZ R4, R140, c[0x0][0x2d0], -R23.reuse ;  /* 0x0000b4008c047a23 */ /* 0x102fe20000010817 */
[----:B----4-:R-:W-:Y:S02]  /*fa40*/  F2FP.BF16.PACK_AB R24, R227, R225 ;  /* 0x000000e1e318723e */ /* 0x010fe400000010ff */
[----:B------:R-:W-:Y:S01]  /*fa50*/  FMNMX.FTZ R0, R15, R3, !PT ;  /* 0x000000030f007209 */ /* 0x000fe20007810000 */
[----:B------:R1:W-:Y:S01]  /*fa60*/  MUFU.EX2 R226, R4 ;  /* 0x0000000400e27308 */ /* 0x0003e20000000800 */
[----:B------:R-:W-:Y:S02]  /*fa70*/  FSEL R3, R138, RZ, P0 ;  /* 0x000000ff8a037208 */ /* 0x000fe40000000000 */
[----:B------:R-:W-:Y:S01]  /*fa80*/  FMNMX.FTZ R5, R37, R0, !PT ;  /* 0x0000000025057209 */ /* 0x000fe20007810000 */
[C---:B------:R-:W-:Y:S01]  /*fa90*/  FMUL.FTZ R0, R137.reuse, c[0x0][0x2d0] ;  /* 0x0000b40089007a20 */ /* 0x040fe20000410000 */
[----:B------:R-:W-:Y:S01]  /*faa0*/  FSETP.NEU.FTZ.AND P0, PT, R137, -INF , PT ;  /* 0xff8000008900780b */ /* 0x000fe20003f1d000 */
[--C-:B-----5:R-:W-:Y:S01]  /*fab0*/  FFMA.FTZ R36, R163, c[0x0][0x2d0], -R23.reuse ;  /* 0x0000b400a3247a23 */ /* 0x120fe20000010817 */
[----:B------:R-:W-:Y:S02]  /*fac0*/  FMNMX.FTZ R6, R44, R5, !PT ;  /* 0x000000052c067209 */ /* 0x000fe40007810000 */
[----:B------:R-:W-:Y:S01]  /*fad0*/  FSEL R22, R0, RZ, P0 ;  /* 0x000000ff00167208 */ /* 0x000fe20000000000 */
[----:B------:R-:W3:Y:S01]  /*fae0*/  SHFL.BFLY PT, R5, R2, 0x1, 0x1f ;  /* 0x0c201f0002057f89 */ /* 0x000ee200000e0000 */
[----:B------:R4:W-:Y:S03]  /*faf0*/  MUFU.EX2 R211, R36 ;  /* 0x0000002400d37308 */ /* 0x0009e60000000800 */
[--C-:B------:R-:W-:Y:S02]  /*fb00*/  FFMA.FTZ R0, R18, c[0x0][0x2d0], -R22.reuse ;  /* 0x0000b40012007a23 */ /* 0x100fe40000010816 */
[--C-:B------:R-:W-:Y:S02]  /*fb10*/  FFMA.FTZ R43, R198, c[0x0][0x2d0], -R22.reuse ;  /* 0x0000b400c62b7a23 */ /* 0x100fe40000010816 */
[--C-:B------:R-:W-:Y:S03]  /*fb20*/  FFMA.FTZ R42, R175, c[0x0][0x2d0], -R22.reuse ;  /* 0x0000b400af2a7a23 */ /* 0x100fe60000010816 */
[----:B------:R5:W-:Y:S01]  /*fb30*/  MUFU.EX2 R214, R0 ;  /* 0x0000000000d67308 */ /* 0x000be20000000800 */
[--C-:B-1----:R-:W-:Y:S09]  /*fb40*/  FFMA.FTZ R4, R160, c[0x0][0x2d0], -R23.reuse ;  /* 0x0000b400a0047a23 */ /* 0x102ff20000010817 */
[----:B------:R1:W1:Y:S01]  /*fb50*/  MUFU.EX2 R230, R4 ;  /* 0x0000000400e67308 */ /* 0x0002620000000800 */
[----:B---3--:R-:W-:Y:S01]  /*fb60*/  FMNMX.FTZ R136, R2, R5, !PT ;  /* 0x0000000502887209 */ /* 0x008fe20007810000 */
[--C-:B----4-:R-:W-:Y:S01]  /*fb70*/  FFMA.FTZ R36, R165, c[0x0][0x2d0], -R22.reuse ;  /* 0x0000b400a5247a23 */ /* 0x110fe20000010816 */
[----:B------:R-:W-:Y:S02]  /*fb80*/  FSEL R5, R137, RZ, P0 ;  /* 0x000000ff89057208 */ /* 0x000fe40000000000 */
[----:B------:R-:W-:Y:S05]  /*fb90*/  FSETP.NEU.FTZ.AND P0, PT, R136, -INF , PT ;  /* 0xff8000008800780b */ /* 0x000fea0003f1d000 */
[----:B------:R3:W-:Y:S01]  /*fba0*/  MUFU.EX2 R209, R36 ;  /* 0x0000002400d17308 */ /* 0x0007e20000000800 */
[--C-:B-----5:R-:W-:Y:S09]  /*fbb0*/  FFMA.FTZ R0, R19, c[0x0][0x2d0], -R22.reuse ;  /* 0x0000b40013007a23 */ /* 0x120ff20000010816 */
[----:B------:R4:W5:Y:S01]  /*fbc0*/  MUFU.EX2 R215, R0 ;  /* 0x0000000000d77308 */ /* 0x0009620000000800 */
[----:B-1----:R-:W-:Y:S01]  /*fbd0*/  FMNMX.FTZ R4, R45, R6, !PT ;  /* 0x000000062d047209 */ /* 0x002fe20007810000 */
[--C-:B------:R-:W-:Y:S01]  /*fbe0*/  FFMA.FTZ R6, R162, c[0x0][0x2d0], -R22.reuse ;  /* 0x0000b400a2067a23 */ /* 0x100fe20000010816 */
[----:B------:R-:W-:Y:S02]  /*fbf0*/  F2FP.BF16.PACK_AB R26, R230, R226 ;  /* 0x000000e2e61a723e */ /* 0x000fe400000010ff */
[----:B------:R-:W-:Y:S05]  /*fc00*/  FMNMX.FTZ R4, R49, R4, !PT ;  /* 0x0000000431047209 */ /* 0x000fea0007810000 */
[----:B------:R-:W-:Y:S01]  /*fc10*/  MUFU.EX2 R229, R6 ;  /* 0x0000000600e57308 */ /* 0x000fe20000000800 */
[----:B------:R-:W-:Y:S01]  /*fc20*/  FMNMX.FTZ R4, R141, R4, !PT ;  /* 0x000000048d047209 */ /* 0x000fe20007810000 */
[----:B---3--:R-:W-:Y:S03]  /*fc30*/  FFMA.FTZ R36, R170, c[0x0][0x2d0], -R23 ;  /* 0x0000b400aa247a23 */ /* 0x008fe60000010817 */
[----:B------:R-:W-:Y:S05]  /*fc40*/  FMNMX.FTZ R4, R142, R4, !PT ;  /* 0x000000048e047209 */ /* 0x000fea0007810000 */
[----:B------:R1:W-:Y:S01]  /*fc50*/  MUFU.EX2 R206, R36 ;  /* 0x0000002400ce7308 */ /* 0x0003e20000000800 */
[----:B----4-:R-:W-:Y:S01]  /*fc60*/  FMNMX.FTZ R0, R143, R4, !PT ;  /* 0x000000048f007209 */ /* 0x010fe20007810000 */
[--C-:B------:R-:W-:Y:S01]  /*fc70*/  FFMA.FTZ R4, R161, c[0x0][0x2d0], -R22.reuse ;  /* 0x0000b400a1047a23 */ /* 0x100fe20000010816 */
[----:B-----5:R-:W-:Y:S02]  /*fc80*/  F2FP.BF16.PACK_AB R25, R215, R214 ;  /* 0x000000d6d719723e */ /* 0x020fe400000010ff */
[----:B------:R-:W-:Y:S05]  /*fc90*/  FMNMX.FTZ R0, R21, R0, !PT ;  /* 0x0000000015007209 */ /* 0x000fea0007810000 */
[----:B------:R3:W4:Y:S01]  /*fca0*/  MUFU.EX2 R216, R4 ;  /* 0x0000000400d87308 */ /* 0x0007220000000800 */
[----:B------:R-:W5:Y:S09]  /*fcb0*/  SHFL.BFLY PT, R2, R0, 0x2, 0x1f ;  /* 0x0c401f0000027f89 */ /* 0x000f7200000e0000 */
[----:B------:R-:W-:Y:S01]  /*fcc0*/  MUFU.EX2 R164, R43 ;  /* 0x0000002b00a47308 */ /* 0x000fe20000000800 */
[--C-:B-1----:R-:W-:Y:S09]  /*fcd0*/  FFMA.FTZ R36, R169, c[0x0][0x2d0], -R22.reuse ;  /* 0x0000b400a9247a23 */ /* 0x102ff20000010816 */
[----:B------:R1:W-:Y:S01]  /*fce0*/  MUFU.EX2 R204, R36 ;  /* 0x0000002400cc7308 */ /* 0x0003e20000000800 */
[----:B---3--:R-:W-:Y:S01]  /*fcf0*/  FMUL.FTZ R4, R136, c[0x0][0x2d0] ;  /* 0x0000b40088047a20 */ /* 0x008fe20000410000 */
[----:B----4-:R-:W-:Y:S04]  /*fd00*/  F2FP.BF16.PACK_AB R27, R229, R216 ;  /* 0x000000d8e51b723e */ /* 0x010fe800000010ff */
[----:B------:R-:W-:Y:S04]  /*fd10*/  FSEL R41, R4, RZ, P0 ;  /* 0x000000ff04297208 */ /* 0x000fe80000000000 */
[----:B------:R-:W-:Y:S01]  /*fd20*/  MUFU.EX2 R165, R46 ;  /* 0x0000002e00a57308 */ /* 0x000fe20000000800 */
[--C-:B------:R-:W-:Y:S09]  /*fd30*/  FFMA.FTZ R4, R8, c[0x0][0x2d0], -R41.reuse ;  /* 0x0000b40008047a23 */ /* 0x100ff20000010829 */
[----:B------:R3:W-:Y:S01]  /*fd40*/  MUFU.EX2 R212, R4 ;  /* 0x0000000400d47308 */ /* 0x0007e20000000800 */
[----:B-1----:R-:W-:Y:S09]  /*fd50*/  FFMA.FTZ R36, R168, c[0x0][0x2d0], -R22 ;  /* 0x0000b400a8247a23 */ /* 0x002ff20000010816 */
[----:B------:R1:W-:Y:S10]  /*fd60*/  MUFU.EX2 R205, R36 ;  /* 0x0000002400cd7308 */ /* 0x0003f40000000800 */
[----:B------:R-:W-:Y:S01]  /*fd70*/  MUFU.EX2 R161, R47 ;  /* 0x0000002f00a17308 */ /* 0x000fe20000000800 */
[--C-:B---3--:R-:W-:Y:S09]  /*fd80*/  FFMA.FTZ R4, R20, c[0x0][0x2d0], -R41.reuse ;  /* 0x0000b40014047a23 */ /* 0x108ff20000010829 */
[----:B------:R5:W3:Y:S01]  /*fd90*/  MUFU.EX2 R213, R4 ;  /* 0x0000000400d57308 */ /* 0x000ae20000000800 */
[--C-:B-1----:R-:W-:Y:S09]  /*fda0*/  FFMA.FTZ R36, R48, c[0x0][0x2d0], -R41.reuse ;  /* 0x0000b40030247a23 */ /* 0x102ff20000010829 */
[----:B------:R1:W-:Y:S01]  /*fdb0*/  MUFU.EX2 R201, R36 ;  /* 0x0000002400c97308 */ /* 0x0003e20000000800 */
[----:B-----5:R-:W-:Y:S01]  /*fdc0*/  FMNMX.FTZ R4, R0, R2, !PT ;  /* 0x0000000200047209 */ /* 0x020fe20007810000 */
[----:B------:R-:W-:Y:S01]  /*fdd0*/  FFMA.FTZ R0, R12, c[0x0][0x2d0], -R41 ;  /* 0x0000b4000c007a23 */ /* 0x000fe20000010829 */
[----:B---3--:R-:W-:Y:S01]  /*fde0*/  F2FP.BF16.PACK_AB R32, R213, R212 ;  /* 0x000000d4d520723e */ /* 0x008fe200000010ff */
[----:B------:R-:W-:Y:S06]  /*fdf0*/  FADD.FTZ R2, -R5, R133 ;  /* 0x0000008505027221 */ /* 0x000fec0000010100 */
[----:B------:R3:W-:Y:S01]  /*fe00*/  MUFU.EX2 R224, R0 ;  /* 0x0000000000e07308 */ /* 0x0007e20000000800 */
[----:B------:R-:W4:Y:S01]  /*fe10*/  SHFL.BFLY PT, R6, R4, 0x1, 0x1f ;  /* 0x0c201f0004067f89 */ /* 0x000f2200000e0000 */
[----:B------:R-:W-:Y:S02]  /*fe20*/  FMUL.FTZ R2, R2, c[0x0][0x2d0] ;  /* 0x0000b40002027a20 */ /* 0x000fe40000410000 */
[--C-:B-1----:R-:W-:Y:S06]  /*fe30*/  FFMA.FTZ R36, R39, c[0x0][0x2d0], -R41.reuse ;  /* 0x0000b40027247a23 */ /* 0x102fec0000010829 */
[----:B------:R1:W-:Y:S01]  /*fe40*/  MUFU.EX2 R202, R36 ;  /* 0x0000002400ca7308 */ /* 0x0003e20000000800 */
[--C-:B---3--:R-:W-:Y:S01]  /*fe50*/  FFMA.FTZ R0, R13, c[0x0][0x2d0], -R41.reuse ;  /* 0x0000b4000d007a23 */ /* 0x108fe20000010829 */
[----:B----4-:R-:W-:Y:S08]  /*fe60*/  FMNMX.FTZ R134, R4, R6, !PT ;  /* 0x0000000604867209 */ /* 0x010ff00007810000 */
[----:B------:R3:W4:Y:S01]  /*fe70*/  MUFU.EX2 R228, R0 ;  /* 0x0000000000e47308 */ /* 0x0007220000000800 */
[----:B------:R-:W-:Y:S02]  /*fe80*/  FMUL.FTZ R4, R134, c[0x0][0x2d0] ;  /* 0x0000b40086047a20 */ /* 0x000fe40000410000 */
[--C-:B-1----:R-:W-:Y:S07]  /*fe90*/  FFMA.FTZ R36, R38, c[0x0][0x2d0], -R41.reuse ;  /* 0x0000b40026247a23 */ /* 0x102fee0000010829 */
[----:B------:R1:W-:Y:S01]  /*fea0*/  MUFU.EX2 R203, R36 ;  /* 0x0000002400cb7308 */ /* 0x0003e20000000800 */
[----:B---3--:R-:W-:Y:S01]  /*feb0*/  FADD.FTZ R0, -R3, R132 ;  /* 0x0000008403007221 */ /* 0x008fe20000010100 */
[----:B----4-:R-:W-:Y:S08]  /*fec0*/  F2FP.BF16.PACK_AB R34, R228, R224 ;  /* 0x000000e0e422723e */ /* 0x010ff000000010ff */
[----:B------:R-:W3:Y:S01]  /*fed0*/  MUFU.EX2 R3, R2 ;  /* 0x0000000200037308 */ /* 0x000ee20000000800 */
[----:B------:R-:W-:Y:S02]  /*fee0*/  FMUL.FTZ R0, R0, c[0x0][0x2d0] ;  /* 0x0000b40000007a20 */ /* 0x000fe40000410000 */
[----:B-1----:R-:W-:Y:S07]  /*fef0*/  FFMA.FTZ R36, R50, c[0x0][0x2d0], -R41 ;  /* 0x0000b40032247a23 */ /* 0x002fee0000010829 */
[----:B------:R1:W4:Y:S10]  /*ff00*/  MUFU.EX2 R20, R0 ;  /* 0x0000000000147308 */ /* 0x0003340000000800 */
[----:B------:R-:W-:Y:S01]  /*ff10*/  MUFU.EX2 R200, R36 ;  /* 0x0000002400c87308 */ /* 0x000fe20000000800 */
[C---:B---3--:R-:W-:Y:S02]  /*ff20*/  FMUL.FTZ R6, R3.reuse, R146 ;  /* 0x0000009203067220 */ /* 0x048fe40000410000 */
[C---:B------:R-:W-:Y:S02]  /*ff30*/  FMUL.FTZ R7, R3.reuse, R147 ;  /* 0x0000009303077220 */ /* 0x040fe40000410000 */
[C---:B------:R-:W-:Y:S02]  /*ff40*/  FMUL.FTZ R18, R3.reuse, R158 ;  /* 0x0000009e03127220 */ /* 0x040fe40000410000 */
[C---:B------:R-:W-:Y:S02]  /*ff50*/  FMUL.FTZ R19, R3.reuse, R159 ;  /* 0x0000009f03137220 */ /* 0x040fe40000410000 */
[----:B------:R-:W-:Y:S01]  /*ff60*/  FMUL.FTZ R102, R3, R102 ;  /* 0x0000006603667220 */ /* 0x000fe20000410000 */
[----:B-1----:R-:W-:Y:S01]  /*ff70*/  FSEL R0, R136, RZ, P0 ;  /* 0x000000ff88007208 */ /* 0x002fe20000000000 */
[----:B----4-:R-:W-:Y:S01]  /*ff80*/  FMUL.FTZ R16, R20, R156 ;  /* 0x0000009c14107220 */ /* 0x010fe20000410000 */
        /* <DEDUP_REMOVED lines=8> */
[----:B------:R1:W3:Y:S01]  /*10010*/  MUFU.EX2 R2, R0 ;  /* 0x0000000000027308 */ /* 0x0002e20000000800 */
        /* <DEDUP_REMOVED lines=11> */
[----:B------:R-:W5:Y:S01]  /*100d0*/  MUFU.EX2 R223, R4 ;  /* 0x0000000400df7308 */ /* 0x000f620000000800 */
[----:B------:R-:W-:Y:S02]  /*100e0*/  FMUL.FTZ R119, R3, R119 ;  /* 0x0000007703777220 */ /* 0x000fe40000410000 */
[----:B------:R-:W-:Y:S02]  /*100f0*/  FMUL.FTZ R128, R20, R128 ;  /* 0x0000008014807220 */ /* 0x000fe40000410000 */
[--C-:B-1----:R-:W-:Y:S02]  /*10100*/  FFMA.FTZ R0, R10, c[0x0][0x2d0], -R40.reuse ;  /* 0x0000b4000a007a23 */ /* 0x102fe40000010828 */
[C---:B---3--:R-:W-:Y:S02]  /*10110*/  FMUL.FTZ R8, R2.reuse, R148 ;  /* 0x0000009402087220 */ /* 0x048fe40000410000 */
[C---:B------:R-:W-:Y:S01]  /*10120*/  FMUL.FTZ R9, R2.reuse, R149 ;  /* 0x0000009502097220 */ /* 0x040fe20000410000 */
[----:B------:R1:W-:Y:S01]  /*10130*/  MUFU.EX2 R133, R0 ;  /* 0x0000000000857308 */ /* 0x0003e20000000800 */
[C---:B------:R-:W-:Y:S02]  /*10140*/  FMUL.FTZ R12, R2.reuse, R152 ;  /* 0x00000098020c7220 */ /* 0x040fe40000410000 */
[----:B------:R-:W-:Y:S02]  /*10150*/  FMUL.FTZ R13, R2, R153 ;  /* 0x00000099020d7220 */ /* 0x000fe40000410000 */
[----:B----4-:R-:W-:Y:S02]  /*10160*/  FMUL.FTZ R5, R20, R145 ;  /* 0x0000009114057220 */ /* 0x010fe40000410000 */
[C---:B------:R-:W-:Y:S02]  /*10170*/  FMUL.FTZ R104, R2.reuse, R104 ;  /* 0x0000006802687220 */ /* 0x040fe40000410000 */
[C---:B------:R-:W-:Y:S02]  /*10180*/  FMUL.FTZ R105, R2.reuse, R105 ;  /* 0x0000006902697220 */ /* 0x040fe40000410000 */
[C---:B------:R-:W-:Y:S02]  /*10190*/  FMUL.FTZ R108, R2.reuse, R108 ;  /* 0x0000006c026c7220 */ /* 0x040fe40000410000 */
[----:B------:R-:W-:Y:S01]  /*101a0*/  FMUL.FTZ R109, R2, R109 ;  /* 0x0000006d026d7220 */ /* 0x000fe20000410000 */
[----:B-----5:R-:W-:Y:S01]  /*101b0*/  F2FP.BF16.PACK_AB R35, R223, R217 ;  /* 0x000000d9df23723e */ /* 0x020fe200000010ff */
[----:B------:R-:W-:Y:S02]  /*101c0*/  FMUL.FTZ R4, R20, R144 ;  /* 0x0000009014047220 */ /* 0x000fe40000410000 */
[C---:B------:R-:W-:Y:S02]  /*101d0*/  FMUL.FTZ R120, R2.reuse, R120 ;  /* 0x0000007802787220 */ /* 0x040fe40000410000 */
[C---:B------:R-:W-:Y:S02]  /*101e0*/  FMUL.FTZ R121, R2.reuse, R121 ;  /* 0x0000007902797220 */ /* 0x040fe40000410000 */
[C---:B------:R-:W-:Y:S01]  /*101f0*/  FMUL.FTZ R124, R2.reuse, R124 ;  /* 0x0000007c027c7220 */ /* 0x040fe20000410000 */
[-C--:B------:R-:W-:Y:S01]  /*10200*/  HMMA.16816.F32.BF16 R4, R24, R28.reuse, R4 ;  /* 0x0000001c1804723c */ /* 0x080fe20000041804 */
[----:B------:R-:W-:Y:S02]  /*10210*/  FMUL.FTZ R125, R2, R125 ;  /* 0x0000007d027d7220 */ /* 0x000fe40000410000 */
[----:B-1----:R-:W-:Y:S02]  /*10220*/  FFMA.FTZ R0, R11, c[0x0][0x2d0], -R40 ;  /* 0x0000b4000b007a23 */ /* 0x002fe40000010828 */
[C---:B------:R-:W-:Y:S02]  /*10230*/  FMUL.FTZ R129, R20.reuse, R129 ;  /* 0x0000008114817220 */ /* 0x040fe40000410000 */
[----:B------:R1:W3:Y:S01]  /*10240*/  MUFU.EX2 R135, R0 ;  /* 0x0000000000877308 */ /* 0x0002e20000000800 */
[C---:B------:R-:W-:Y:S04]  /*10250*/  FMUL.FTZ R130, R3.reuse, R130 ;  /* 0x0000008203827220 */ /* 0x040fe80000410000 */
[C---:B------:R-:W-:Y:S02]  /*10260*/  FMUL.FTZ R131, R3.reuse, R131 ;  /* 0x0000008303837220 */ /* 0x040fe40000410000 */
[C---:B------:R-:W-:Y:S02]  /*10270*/  FMUL.FTZ R52, R20.reuse, R52 ;  /* 0x0000003414347220 */ /* 0x040fe40000410000 */
[----:B------:R-:W-:Y:S02]  /*10280*/  FMUL.FTZ R53, R20, R53 ;  /* 0x0000003514357220 */ /* 0x000fe40000410000 */
[C---:B------:R-:W-:Y:S02]  /*10290*/  FMUL.FTZ R54, R3.reuse, R54 ;  /* 0x0000003603367220 */ /* 0x040fe40000410000 */
[----:B------:R-:W-:Y:S02]  /*102a0*/  FMUL.FTZ R55, R3, R55 ;  /* 0x0000003703377220 */ /* 0x000fe40000410000 */
[C---:B------:R-:W-:Y:S02]  /*102b0*/  FMUL.FTZ R56, R2.reuse, R56 ;  /* 0x0000003802387220 */ /* 0x040fe40000410000 */
[C---:B------:R-:W-:Y:S02]  /*102c0*/  FMUL.FTZ R57, R2.reuse, R57 ;  /* 0x0000003902397220 */ /* 0x040fe40000410000 */
[C---:B------:R-:W-:Y:S02]  /*102d0*/  FMUL.FTZ R60, R2.reuse, R60 ;  /* 0x0000003c023c7220 */ /* 0x040fe40000410000 */
[----:B------:R-:W-:Y:S02]  /*102e0*/  FMUL.FTZ R61, R2, R61 ;  /* 0x0000003d023d7220 */ /* 0x000fe40000410000 */
[----:B------:R-:W-:Y:S01]  /*102f0*/  FMUL.FTZ R64, R20, R64 ;  /* 0x0000004014407220 */ /* 0x000fe20000410000 */
[----:B-1----:R-:W-:Y:S01]  /*10300*/  FSEL R0, R134, RZ, P0 ;  /* 0x000000ff86007208 */ /* 0x002fe20000000000 */
[----:B------:R-:W-:Y:S01]  /*10310*/  FMUL.FTZ R65, R20, R65 ;  /* 0x0000004114417220 */ /* 0x000fe20000410000 */
[----:B---3--:R-:W-:Y:S01]  /*10320*/  F2FP.BF16.PACK_AB R33, R135, R133 ;  /* 0x000000858721723e */ /* 0x008fe200000010ff */
[C---:B------:R-:W-:Y:S01]  /*10330*/  FMUL.FTZ R66, R3.reuse, R66 ;  /* 0x0000004203427220 */ /* 0x040fe20000410000 */
[----:B------:R-:W-:Y:S01]  /*10340*/  ISETP.GT.AND P0, PT, R196, R231, PT ;  /* 0x000000e7c400720c */ /* 0x000fe20003f04270 */
[----:B------:R-:W-:Y:S02]  /*10350*/  FADD.FTZ R0, -R0, R139 ;  /* 0x0000008b00007221 */ /* 0x000fe40000010100 */
[C---:B------:R-:W-:Y:S02]  /*10360*/  FMUL.FTZ R67, R3.reuse, R67 ;  /* 0x0000004303437220 */ /* 0x040fe40000410000 */
[----:B------:R-:W-:Y:S02]  /*10370*/  FMUL.FTZ R0, R0, c[0x0][0x2d0] ;  /* 0x0000b40000007a20 */ /* 0x000fe40000410000 */
[C---:B------:R-:W-:Y:S02]  /*10380*/  FMUL.FTZ R68, R20.reuse, R68 ;  /* 0x0000004414447220 */ /* 0x040fe40000410000 */
[----:B------:R-:W-:Y:S02]  /*10390*/  FMUL.FTZ R69, R20, R69 ;  /* 0x0000004514457220 */ /* 0x000fe40000410000 */
[----:B------:R-:W1:Y:S01]  /*103a0*/  MUFU.EX2 R0, R0 ;  /* 0x0000000000007308 */ /* 0x000e620000000800 */
[C---:B------:R-:W-:Y:S02]  /*103b0*/  FMUL.FTZ R70, R3.reuse, R70 ;  /* 0x0000004603467220 */ /* 0x040fe40000410000 */
        /* <DEDUP_REMOVED lines=11> */
[C---:B-1----:R-:W-:Y:S02]  /*10470*/  FMUL.FTZ R10, R0.reuse, R150 ;  /* 0x00000096000a7220 */ /* 0x042fe40000410000 */
[C---:B------:R-:W-:Y:S02]  /*10480*/  FMUL.FTZ R11, R0.reuse, R151 ;  /* 0x00000097000b7220 */ /* 0x040fe40000410000 */
[C---:B------:R-:W-:Y:S02]  /*10490*/  FMUL.FTZ R14, R0.reuse, R154 ;  /* 0x0000009a000e7220 */ /* 0x040fe40000410000 */
[C---:B------:R-:W-:Y:S02]  /*104a0*/  FMUL.FTZ R15, R0.reuse, R155 ;  /* 0x0000009b000f7220 */ /* 0x040fe40000410000 */
[C---:B------:R-:W-:Y:S01]  /*104b0*/  FMUL.FTZ R106, R0.reuse, R106 ;  /* 0x0000006a006a7220 */ /* 0x040fe20000410000 */
[C---:B------:R-:W-:Y:S01]  /*104c0*/  HMMA.16816.F32.BF16 R8, R32.reuse, R28, R8 ;  /* 0x0000001c2008723c */ /* 0x040fe20000041808 */
[C---:B------:R-:W-:Y:S02]  /*104d0*/  FMUL.FTZ R107, R0.reuse, R107 ;  /* 0x0000006b006b7220 */ /* 0x040fe40000410000 */
[C---:B------:R-:W-:Y:S02]  /*104e0*/  FMUL.FTZ R110, R0.reuse, R110 ;  /* 0x0000006e006e7220 */ /* 0x040fe40000410000 */
[C---:B------:R-:W-:Y:S02]  /*104f0*/  FMUL.FTZ R111, R0.reuse, R111 ;  /* 0x0000006f006f7220 */ /* 0x040fe40000410000 */
[C---:B------:R-:W-:Y:S01]  /*10500*/  FMUL.FTZ R122, R0.reuse, R122 ;  /* 0x0000007a007a7220 */ /* 0x040fe20000410000 */
[-C--:B------:R-:W-:Y:S01]  /*10510*/  HMMA.16816.F32.BF16 R12, R32, R30.reuse, R12 ;  /* 0x0000001e200c723c */ /* 0x080fe2000004180c */
[C---:B------:R-:W-:Y:S03]  /*10520*/  FMUL.FTZ R123, R0.reuse, R123 ;  /* 0x0000007b007b7220 */ /* 0x040fe60000410000 */
[C---:B------:R-:W-:Y:S02]  /*10530*/  FMUL.FTZ R126, R0.reuse, R126 ;  /* 0x0000007e007e7220 */ /* 0x040fe40000410000 */
[C---:B------:R-:W-:Y:S02]  /*10540*/  FMUL.FTZ R127, R0.reuse, R127 ;  /* 0x0000007f007f7220 */ /* 0x040fe40000410000 */
[C---:B------:R-:W-:Y:S01]  /*10550*/  HMMA.16816.F32.BF16 R16, R24.reuse, R30, R16 ;  /* 0x0000001e1810723c */ /* 0x040fe20000041810 */
[----:B------:R-:W1:Y:S03]  /*10560*/  LDSM.16.MT88.4 R28, [R182] ;  /* 0x00000000b61c783b */ /* 0x000e660000004200 */
[C---:B------:R-:W-:Y:S02]  /*10570*/  FMUL.FTZ R58, R0.reuse, R58 ;  /* 0x0000003a003a7220 */ /* 0x040fe40000410000 */
[C---:B------:R-:W-:Y:S02]  /*10580*/  FMUL.FTZ R59, R0.reuse, R59 ;  /* 0x0000003b003b7220 */ /* 0x040fe40000410000 */
[C---:B------:R-:W-:Y:S04]  /*10590*/  FMUL.FTZ R62, R0.reuse, R62 ;  /* 0x0000003e003e7220 */ /* 0x040fe80000410000 */
        /* <DEDUP_REMOVED lines=14> */
[C---:B------:R-:W-:Y:S01]  /*10680*/  FMUL.FTZ R87, R3.reuse, R87 ;  /* 0x0000005703577220 */ /* 0x040fe20000410000 */
[-C--:B-1----:R-:W-:Y:S01]  /*10690*/  HMMA.16816.F32.BF16 R100, R24, R28.reuse, R100 ;  /* 0x0000001c1864723c */ /* 0x082fe20000041864 */
[C---:B------:R-:W-:Y:S02]  /*106a0*/  FMUL.FTZ R96, R20.reuse, R96 ;  /* 0x0000006014607220 */ /* 0x040fe40000410000 */
[----:B------:R-:W-:Y:S02]  /*106b0*/  FMUL.FTZ R97, R20, R97 ;  /* 0x0000006114617220 */ /* 0x000fe40000410000 */
[C---:B------:R-:W-:Y:S02]  /*106c0*/  FMUL.FTZ R98, R3.reuse, R98 ;  /* 0x0000006203627220 */ /* 0x040fe40000410000 */
[C---:B------:R-:W-:Y:S01]  /*106d0*/  FMUL.FTZ R99, R3.reuse, R99 ;  /* 0x0000006303637220 */ /* 0x040fe20000410000 */
[C---:B------:R-:W-:Y:S01]  /*106e0*/  HMMA.16816.F32.BF16 R104, R32.reuse, R28, R104 ;  /* 0x0000001c2068723c */ /* 0x040fe20000041868 */
[----:B------:R-:W-:Y:S04]  /*106f0*/  FFMA.FTZ R3, R3, R246, R214 ;  /* 0x000000f603037223 */ /* 0x000fe800000100d6 */
[----:B------:R-:W-:Y:S03]  /*10700*/  FADD.FTZ R3, R215, R3 ;  /* 0x00000003d7037221 */ /* 0x000fe60000010000 */
        /* <DEDUP_REMOVED lines=15> */
[----:B------:R-:W-:Y:S01]  /*10800*/  FFMA.FTZ R28, R166, c[0x0][0x2d0], -R22 ;  /* 0x0000b400a61c7a23 */ /* 0x000fe20000010816 */
[-C--:B------:R-:W-:Y:S01]  /*10810*/  HMMA.16816.F32.BF16 R76, R32, R30.reuse, R76 ;  /* 0x0000001e204c723c */ /* 0x080fe2000004184c */
[----:B------:R-:W-:Y:S07]  /*10820*/  MUFU.EX2 R166, R42 ;  /* 0x0000002a00a67308 */ /* 0x000fee0000000800 */
[C---:B------:R-:W-:Y:S03]  /*10830*/  HMMA.16816.F32.BF16 R80, R24.reuse, R30, R80 ;  /* 0x0000001e1850723c */ /* 0x040fe60000041850 */
[----:B------:R1:W3:Y:S02]  /*10840*/  MUFU.EX2 R208, R28 ;  /* 0x0000001c00d07308 */ /* 0x0002e40000000800 */
[--C-:B-1----:R-:W-:Y:S08]  /*10850*/  FFMA.FTZ R28, R167, c[0x0][0x2d0], -R23.reuse ;  /* 0x0000b400a71c7a23 */ /* 0x102ff00000010817 */
[----:B------:R1:W4:Y:S02]  /*10860*/  MUFU.EX2 R207, R28 ;  /* 0x0000001c00cf7308 */ /* 0x0003240000000800 */
[----:B-1----:R-:W1:Y:S02]  /*10870*/  LDSM.16.MT88.4 R28, [R182+0x1800] ;  /* 0x00180000b61c783b */ /* 0x002e640000004200 */
[-C--:B-1----:R-:W-:Y:S08]  /*10880*/  HMMA.16816.F32.BF16 R84, R24, R28.reuse, R84 ;  /* 0x0000001c1854723c */ /* 0x082ff00000041854 */
[C---:B------:R-:W-:Y:S07]  /*10890*/  HMMA.16816.F32.BF16 R88, R32.reuse, R28, R88 ;  /* 0x0000001c2058723c */ /* 0x040fee0000041858 */
[--C-:B------:R-:W-:Y:S01]  /*108a0*/  FFMA.FTZ R28, R37, c[0x0][0x2d0], -R40.reuse ;  /* 0x0000b400251c7a23 */ /* 0x100fe20000010828 */
[-C--:B------:R-:W-:Y:S01]  /*108b0*/  HMMA.16816.F32.BF16 R92, R32, R30.reuse, R92 ;  /* 0x0000001e205c723c */ /* 0x080fe2000004185c */
[----:B------:R-:W1:Y:S02]  /*108c0*/  LDSM.16.MT88.4 R32, [R181+0x400] ;  /* 0x00040000b520783b */ /* 0x000e640000004200 */
[----:B------:R5:W-:Y:S05]  /*108d0*/  MUFU.EX2 R170, R28 ;  /* 0x0000001c00aa7308 */ /* 0x000bea0000000800 */
[----:B------:R-:W-:Y:S01]  /*108e0*/  HMMA.16816.F32.BF16 R96, R24, R30, R96 ;  /* 0x0000001e1860723c */ /* 0x000fe20000041860 */
[----:B------:R-:W-:Y:S06]  /*108f0*/  LDSM.16.MT88.4 R36, [R182+0x1c00] ;  /* 0x001c0000b624783b */ /* 0x000fec0000004200 */
[----:B------:R-:W-:Y:S02]  /*10900*/  F2FP.BF16.PACK_AB R24, R211, R210 ;  /* 0x000000d2d318723e */ /* 0x000fe400000010ff */
[----:B---3--:R-:W-:Y:S03]  /*10910*/  F2FP.BF16.PACK_AB R25, R208, R209 ;  /* 0x000000d1d019723e */ /* 0x008fe600000010ff */
[----:B----4-:R-:W-:Y:S02]  /*10920*/  F2FP.BF16.PACK_AB R26, R206, R207 ;  /* 0x000000cfce1a723e */ /* 0x010fe400000010ff */
[----:B------:R-:W-:Y:S02]  /*10930*/  F2FP.BF16.PACK_AB R27, R205, R204 ;  /* 0x000000cccd1b723e */ /* 0x000fe400000010ff */
[----:B------:R-:W-:Y:S01]  /*10940*/  F2FP.BF16.PACK_AB R30, R200, R203 ;  /* 0x000000cbc81e723e */ /* 0x000fe200000010ff */
[----:B-----5:R-:W-:Y:S02]  /*10950*/  FFMA.FTZ R28, R44, c[0x0][0x2d0], -R40 ;  /* 0x0000b4002c1c7a23 */ /* 0x020fe40000010828 */
[--C-:B------:R-:W-:Y:S02]  /*10960*/  FFMA.FTZ R44, R199, c[0x0][0x2d0], -R22.reuse ;  /* 0x0000b400c72c7a23 */ /* 0x100fe40000010816 */
[----:B------:R3:W4:Y:S01]  /*10970*/  MUFU.EX2 R50, R28 ;  /* 0x0000001c00327308 */ /* 0x0007220000000800 */
[----:B------:R-:W-:Y:S01]  /*10980*/  FFMA.FTZ R22, R171, c[0x0][0x2d0], -R22 ;  /* 0x0000b400ab167a23 */ /* 0x000fe20000010816 */
[-C--:B-1----:R-:W-:Y:S08]  /*10990*/  HMMA.16816.F32.BF16 R4, R24, R32.reuse, R4 ;  /* 0x000000201804723c */ /* 0x082ff00000041804 */
[----:B------:R1:W-:Y:S10]  /*109a0*/  MUFU.EX2 R168, R22 ;  /* 0x0000001600a87308 */ /* 0x0003f40000000800 */
[----:B------:R-:W-:Y:S01]  /*109b0*/  MUFU.EX2 R163, R44 ;  /* 0x0000002c00a37308 */ /* 0x000fe20000000800 */
[--C-:B---3--:R-:W-:Y:S01]  /*109c0*/  FFMA.FTZ R28, R45, c[0x0][0x2d0], -R40.reuse ;  /* 0x0000b4002d1c7a23 */ /* 0x108fe20000010828 */
[----:B----4-:R-:W-:Y:S01]  /*109d0*/  F2FP.BF16.PACK_AB R29, R50, R170 ;  /* 0x000000aa321d723e */ /* 0x010fe200000010ff */
[--C-:B------:R-:W-:Y:S02]  /*109e0*/  FFMA.FTZ R45, R176, c[0x0][0x2d0], -R23.reuse ;  /* 0x0000b400b02d7a23 */ /* 0x100fe40000010817 */
[----:B------:R-:W-:Y:S05]  /*109f0*/  FFMA.FTZ R23, R172, c[0x0][0x2d0], -R23 ;  /* 0x0000b400ac177a23 */ /* 0x000fea0000010817 */
[----:B------:R3:W-:Y:S01]  /*10a00*/  MUFU.EX2 R51, R28 ;  /* 0x0000001c00337308 */ /* 0x0007e20000000800 */
[----:B-1----:R-:W-:Y:S09]  /*10a10*/  FFMA.FTZ R22, R174, c[0x0][0x2d0], -R41 ;  /* 0x0000b400ae167a23 */ /* 0x002ff20000010829 */
[----:B------:R1:W-:Y:S10]  /*10a20*/  MUFU.EX2 R140, R22 ;  /* 0x00000016008c7308 */ /* 0x0003f40000000800 */
[----:B------:R-:W-:Y:S01]  /*10a30*/  MUFU.EX2 R167, R45 ;  /* 0x0000002d00a77308 */ /* 0x000fe20000000800 */
[--C-:B---3--:R-:W-:Y:S02]  /*10a40*/  FFMA.FTZ R28, R49, c[0x0][0x2d0], -R40.reuse ;  /* 0x0000b400311c7a23 */ /* 0x108fe40000010828 */
[----:B------:R-:W-:Y:S07]  /*10a50*/  FADD.FTZ R49, R216, R3 ;  /* 0x00000003d8317221 */ /* 0x000fee0000010000 */
[----:B------:R3:W4:Y:S01]  /*10a60*/  MUFU.EX2 R132, R28 ;  /* 0x0000001c00847308 */ /* 0x0007220000000800 */
[--C-:B-1----:R-:W-:Y:S09]  /*10a70*/  FFMA.FTZ R22, R173, c[0x0][0x2d0], -R41.reuse ;  /* 0x0000b400ad167a23 */ /* 0x102ff20000010829 */
[----:B------:R1:W-:Y:S10]  /*10a80*/  MUFU.EX2 R160, R22 ;  /* 0x0000001600a07308 */ /* 0x0003f40000000800 */
[----:B------:R5:W2:Y:S01]  /*10a90*/  MUFU.EX2 R169, R23 ;  /* 0x0000001700a97308 */ /* 0x000aa20000000800 */
[----:B---3--:R-:W-:Y:S02]  /*10aa0*/  F2FP.BF16.PACK_AB R28, R202, R201 ;  /* 0x000000c9ca1c723e */ /* 0x008fe400000010ff */
[----:B----4-:R-:W-:Y:S07]  /*10ab0*/  F2FP.BF16.PACK_AB R31, R132, R51 ;  /* 0x00000033841f723e */ /* 0x010fee00000010ff */
[C---:B------:R-:W-:Y:S01]  /*10ac0*/  HMMA.16816.F32.BF16 R8, R28.reuse, R32, R8 ;  /* 0x000000201c08723c */ /* 0x040fe20000041808 */
[--C-:B-1----:R-:W-:Y:S02]  /*10ad0*/  FFMA.FTZ R22, R178, c[0x0][0x2d0], -R41.reuse ;  /* 0x0000b400b2167a23 */ /* 0x102fe40000010829 */
[----:B------:R-:W-:Y:S02]  /*10ae0*/  FFMA.FTZ R41, R179, c[0x0][0x2d0], -R41 ;  /* 0x0000b400b3297a23 */ /* 0x000fe40000010829 */
[----:B------:R1:W-:Y:S03]  /*10af0*/  MUFU.EX2 R162, R22 ;  /* 0x0000001600a27308 */ /* 0x0003e60000000800 */
[-C--:B------:R-:W-:Y:S01]  /*10b00*/  HMMA.16816.F32.BF16 R12, R28, R34.reuse, R12 ;  /* 0x000000221c0c723c */ /* 0x080fe2000004180c */
[----:B-----5:R-:W-:Y:S06]  /*10b10*/  F2FP.BF16.PACK_AB R23, R168, R166 ;  /* 0x000000a6a817723e */ /* 0x020fec00000010ff */
[----:B------:R-:W3:Y:S01]  /*10b20*/  MUFU.EX2 R139, R41 ;  /* 0x00000029008b7308 */ /* 0x000ee20000000800 */
[C---:B------:R-:W-:Y:S01]  /*10b30*/  HMMA.16816.F32.BF16 R16, R24.reuse, R34, R16 ;  /* 0x000000221810723c */ /* 0x040fe20000041810 */
[----:B------:R-:W4:Y:S03]  /*10b40*/  LDSM.16.MT88.4 R32, [R182+0x400] ;  /* 0x00040000b620783b */ /* 0x000f260000004200 */
[--C-:B-1----:R-:W-:Y:S05]  /*10b50*/  FFMA.FTZ R22, R141, c[0x0][0x2d0], -R40.reuse ;  /* 0x0000b4008d167a23 */ /* 0x102fea0000010828 */
[----:B------:R-:W5:Y:S01]  /*10b60*/  LDL.LU R141, [R1+0x4] ;  /* 0x00000400018d7983 */ /* 0x000f620000300800 */
[----:B------:R1:W-:Y:S01]  /*10b70*/  MUFU.EX2 R46, R22 ;  /* 0x00000016002e7308 */ /* 0x0003e20000000800 */
[-C--:B----4-:R-:W-:Y:S01]  /*10b80*/  HMMA.16816.F32.BF16 R100, R24, R32.reuse, R100 ;  /* 0x000000201864723c */ /* 0x090fe20000041864 */
[--C-:B-1----:R-:W-:Y:S08]  /*10b90*/  FFMA.FTZ R22, R142, c[0x0][0x2d0], -R40.reuse ;  /* 0x0000b4008e167a23 */ /* 0x102ff00000010828 */
[----:B------:R1:W4:Y:S01]  /*10ba0*/  MUFU.EX2 R45, R22 ;  /* 0x00000016002d7308 */ /* 0x0003220000000800 */
[C---:B------:R-:W-:Y:S08]  /*10bb0*/  HMMA.16816.F32.BF16 R104, R28.reuse, R32, R104 ;  /* 0x000000201c68723c */ /* 0x040ff00000041868 */
[-C--:B------:R-:W-:Y:S08]  /*10bc0*/  HMMA.16816.F32.BF16 R108, R28, R34.reuse, R108 ;  /* 0x000000221c6c723c */ /* 0x080ff0000004186c */
[C---:B------:R-:W-:Y:S01]  /*10bd0*/  HMMA.16816.F32.BF16 R112, R24.reuse, R34, R112 ;  /* 0x000000221870723c */ /* 0x040fe20000041870 */
[----:B------:R-:W3:Y:S03]  /*10be0*/  LDSM.16.MT88.4 R32, [R181+0x1000] ;  /* 0x00100000b520783b */ /* 0x000ee60000004200 */
[--C-:B-1----:R-:W-:Y:S02]  /*10bf0*/  FFMA.FTZ R22, R143, c[0x0][0x2d0], -R40.reuse ;  /* 0x0000b4008f167a23 */ /* 0x102fe40000010828 */
[----:B------:R-:W-:Y:S02]  /*10c00*/  FFMA.FTZ R40, R21, c[0x0][0x2d0], -R40 ;  /* 0x0000b40015287a23 */ /* 0x000fe40000010828 */
[----:B------:R1:W-:Y:S01]  /*10c10*/  MUFU.EX2 R47, R22 ;  /* 0x00000016002f7308 */ /* 0x0003e20000000800 */
[----:B------:R-:W-:Y:S03]  /*10c20*/  FFMA.FTZ R21, R20, R247, R225 ;  /* 0x000000f714157223 */ /* 0x000fe600000100e1 */
[----:B--2---:R-:W-:Y:S02]  /*10c30*/  FFMA.FTZ R20, R2, R232, R212 ;  /* 0x000000e802147223 */ /* 0x004fe400000100d4 */
[----:B------:R-:W-:Y:S01]  /*10c40*/  FADD.FTZ R2, R227, R21 ;  /* 0x00000015e3027221 */ /* 0x000fe20000010000 */
[----:B------:R-:W-:Y:S03]  /*10c50*/  F2FP.BF16.PACK_AB R21, R164, R163 ;  /* 0x000000a3a415723e */ /* 0x000fe600000010ff */
[----:B------:R2:W2:Y:S01]  /*10c60*/  MUFU.EX2 R44, R40 ;  /* 0x00000028002c7308 */ /* 0x0004a20000000800 */
[----:B------:R-:W-:Y:S01]  /*10c70*/  FADD.FTZ R2, R226, R2 ;  /* 0x00000002e2027221 */ /* 0x000fe20000010000 */
[----:B-1----:R-:W-:Y:S01]  /*10c80*/  F2FP.BF16.PACK_AB R22, R169, R167 ;  /* 0x000000a7a916723e */ /* 0x002fe200000010ff */
[-C--:B---3--:R-:W-:Y:S01]  /*10c90*/  HMMA.16816.F32.BF16 R116, R24, R32.reuse, R116 ;  /* 0x000000201874723c */ /* 0x088fe20000041874 */
[----:B--2---:R-:W-:Y:S01]  /*10ca0*/  FADD.FTZ R40, R213, R20 ;  /* 0x00000014d5287221 */ /* 0x004fe20000010000 */
[----:B------:R-:W-:Y:S03]  /*10cb0*/  F2FP.BF16.PACK_AB R20, R165, R161 ;  /* 0x000000a1a514723e */ /* 0x000fe600000010ff */
[----:B------:R-:W-:Y:S03]  /*10cc0*/  FADD.FTZ R48, R224, R40 ;  /* 0x00000028e0307221 */ /* 0x000fe60000010000 */
[C---:B------:R-:W-:Y:S01]  /*10cd0*/  HMMA.16816.F32.BF16 R120, R28.reuse, R32, R120 ;  /* 0x000000201c78723c */ /* 0x040fe20000041878 */
[----:B------:R-:W-:Y:S07]  /*10ce0*/  LDSM.16.MT88.4 R40, [R181+0x2000] ;  /* 0x00200000b528783b */ /* 0x000fee0000004200 */
        /* <DEDUP_REMOVED lines=12> */
[----:B------:R-:W-:Y:S07]  /*10db0*/  LDSM.16.MT88.4 R32, [R181+0x1400] ;  /* 0x00140000b520783b */ /* 0x000fee0000004200 */
[-C--:B------:R-:W-:Y:S08]  /*10dc0*/  HMMA.16816.F32.BF16 R84, R24, R36.reuse, R84 ;  /* 0x000000241854723c */ /* 0x080ff00000041854 */
[C---:B------:R-:W-:Y:S08]  /*10dd0*/  HMMA.16816.F32.BF16 R88, R28.reuse, R36, R88 ;  /* 0x000000241c58723c */ /* 0x040ff00000041858 */
[-C--:B------:R-:W-:Y:S01]  /*10de0*/  HMMA.16816.F32.BF16 R92, R28, R38.reuse, R92 ;  /* 0x000000261c5c723c */ /* 0x080fe2000004185c */
[----:B------:R-:W1:Y:S07]  /*10df0*/  LDSM.16.MT88.4 R28, [R182+0x800] ;  /* 0x00080000b61c783b */ /* 0x000e6e0000004200 */
[----:B------:R-:W-:Y:S01]  /*10e00*/  HMMA.16816.F32.BF16 R96, R24, R38, R96 ;  /* 0x000000261860723c */ /* 0x000fe20000041860 */
[----:B------:R-:W2:Y:S06]  /*10e10*/  LDSM.16.MT88.4 R36, [R182+0x1400] ;  /* 0x00140000b624783b */ /* 0x000eac0000004200 */
[----:B------:R-:W-:Y:S01]  /*10e20*/  F2FP.BF16.PACK_AB R24, R160, R140 ;  /* 0x0000008ca018723e */ /* 0x000fe200000010ff */
[-C--:B------:R-:W-:Y:S01]  /*10e30*/  HMMA.16816.F32.BF16 R144, R20, R156.reuse, R4 ;  /* 0x0000009c1490723c */ /* 0x080fe20000041804 */
[----:B------:R-:W-:Y:S01]  /*10e40*/  F2FP.BF16.PACK_AB R26, R139, R162 ;  /* 0x000000a28b1a723e */ /* 0x000fe200000010ff */
[----:B------:R-:W3:Y:S02]  /*10e50*/  LDSM.16.MT88.4 R4, [R182+0x2000] ;  /* 0x00200000b604783b */ /* 0x000ee40000004200 */
[----:B----4-:R-:W-:Y:S02]  /*10e60*/  F2FP.BF16.PACK_AB R25, R45, R46 ;  /* 0x0000002e2d19723e */ /* 0x010fe400000010ff */
[----:B------:R-:W-:Y:S07]  /*10e70*/  F2FP.BF16.PACK_AB R27, R44, R47 ;  /* 0x0000002f2c1b723e */ /* 0x000fee00000010ff */
[C---:B------:R-:W-:Y:S01]  /*10e80*/  HMMA.16816.F32.BF16 R148, R24.reuse, R156, R8 ;  /* 0x0000009c1894723c */ /* 0x040fe20000041808 */
[----:B-----5:R-:W-:Y:S01]  /*10e90*/  FFMA.FTZ R3, R0, R141, R133 ;  /* 0x0000008d00037223 */ /* 0x020fe20000010085 */
[----:B------:R-:W-:Y:S01]  /*10ea0*/  MOV R133, R137 ;  /* 0x0000008900857202 */ /* 0x000fe20000000f00 */
[----:B------:R-:W-:Y:S02]  /*10eb0*/  FADD.FTZ R0, R228, R48 ;  /* 0x00000030e4007221 */ /* 0x000fe40000010000 */
[----:B------:R-:W-:Y:S01]  /*10ec0*/  FADD.FTZ R3, R135, R3 ;  /* 0x0000000387037221 */ /* 0x000fe20000010000 */
[----:B------:R-:W-:Y:S02]  /*10ed0*/  MOV R135, R136 ;  /* 0x0000008800877202 */ /* 0x000fe40000000f00 */
        /* <DEDUP_REMOVED lines=8> */
[-C--:B-1----:R-:W-:Y:S01]  /*10f60*/  HMMA.16816.F32.BF16 R100, R20, R28.reuse, R100 ;  /* 0x0000001c1464723c */ /* 0x082fe20000041864 */
        /* <DEDUP_REMOVED lines=8> */
[----:B------:R-:W-:Y:S04]  /*10ff0*/  FADD.FTZ R3, R217, R3 ;  /* 0x00000003d9037221 */ /* 0x000fe80000010000 */
[----:B------:R-:W-:Y:S03]  /*11000*/  FADD.FTZ R3, R223, R3 ;  /* 0x00000003df037221 */ /* 0x000fe60000010000 */
[C---:B------:R-:W-:Y:S01]  /*11010*/  HMMA.16816.F32.BF16 R112, R20.reuse, R30, R112 ;  /* 0x0000001e1470723c */ /* 0x040fe20000041870 */
[----:B------:R-:W-:Y:S04]  /*11020*/  FADD.FTZ R3, R170, R3 ;  /* 0x00000003aa037221 */ /* 0x000fe80000010000 */
[----:B------:R-:W-:Y:S03]  /*11030*/  FADD.FTZ R3, R50, R3 ;  /* 0x0000000332037221 */ /* 0x000fe60000010000 */
[-C--:B------:R-:W-:Y:S01]  /*11040*/  HMMA.16816.F32.BF16 R116, R20, R32.reuse, R116 ;  /* 0x000000201474723c */ /* 0x080fe20000041874 */
[----:B------:R-:W-:Y:S04]  /*11050*/  FADD.FTZ R3, R51, R3 ;  /* 0x0000000333037221 */ /* 0x000fe80000010000 */
[----:B------:R-:W-:Y:S01]  /*11060*/  FADD.FTZ R3, R132, R3 ;  /* 0x0000000384037221 */ /* 0x000fe20000010000 */
[----:B------:R-:W-:Y:S02]  /*11070*/  MOV R132, R138 ;  /* 0x0000008a00847202 */ /* 0x000fe40000000f00 */
        /* <DEDUP_REMOVED lines=26> */
[----:B------:R-:W-:Y:S01]  /*11220*/  FADD.FTZ R3, R139, R3 ;  /* 0x000000038b037221 */ /* 0x000fe20000010000 */
[----:B------:R-:W-:Y:S01]  /*11230*/  MOV R139, R134 ;  /* 0x00000086008b7202 */ /* 0x000fe20000000f00 */
[----:B------:R-:W-:Y:S02]  /*11240*/  FADD.FTZ R2, R44, R2 ;  /* 0x000000022c027221 */ /* 0x000fe40000010000 */
[----:B------:R-:W-:Y:S01]  /*11250*/  FADD.FTZ R4, R165, R4 ;  /* 0x00000004a5047221 */ /* 0x000fe20000010000 */
[----:B------:R1:W-:Y:S03]  /*11260*/  STL [R1], R3 ;  /* 0x0000000301007387 */ /* 0x0003e60000100800 */
[----:B------:R-:W-:Y:S01]  /*11270*/  FADD.FTZ R0, R167, R4 ;  /* 0x00000004a7007221 */ /* 0x000fe20000010000 */
[----:B------:R1:W-:Y:S01]  /*11280*/  STL [R1+0x4], R2 ;  /* 0x0000040201007387 */ /* 0x0003e20000100800 */
[----:B------:R-:W-:Y:S02]  /*11290*/  FADD.FTZ R4, R166, R5 ;  /* 0x00000005a6047221 */ /* 0x000fe40000010000 */
[----:B------:R-:W-:Y:S01]  /*112a0*/  FADD.FTZ R247, R169, R0 ;  /* 0x00000000a9f77221 */ /* 0x000fe20000010000 */
[----:B------:R-:W-:Y:S01]  /*112b0*/  IADD3 R0, R196, -0x1, RZ ;  /* 0xffffffffc4007810 */ /* 0x000fe20007ffe0ff */
[----:B------:R-:W-:Y:S03]  /*112c0*/  FADD.FTZ R246, R168, R4 ;  /* 0x00000004a8f67221 */ /* 0x000fe60000010000 */
[----:B------:R-:W-:Y:S01]  /*112d0*/  MOV R196, R0 ;  /* 0x0000000000c47202 */ /* 0x000fe20000000f00 */
[----:B------:R-:W-:-:S05]  /*112e0*/  @P0 BRA `(.L_x_1998) ;  /* 0xffffc46000000947 */ /* 0x000fca000383ffff */
.L_x_1979:
[----:B------:R-:W-:Y:S02]  /*112f0*/  MOV R9, 0x1f ;  /* 0x0000001f00097802 */ /* 0x000fe40000000f00 */
[----:B------:R-:W-:Y:S01]  /*11300*/  MOV R8, 0xffffffff ;  /* 0xffffffff00087802 */ /* 0x000fe20000000f00 */
[----:B------:R-:W-:Y:S05]  /*11310*/  BRA.DIV ~URZ, `(.L_x_1999) ;  /* 0x000060827f007947 */ /* 0x000fea000b800000 */
[----:B------:R2:W3:Y:S02]  /*11320*/  SHFL.BFLY PT, R0, R247, 0x2, 0x1f ;  /* 0x0c401f00f7007f89 */ /* 0x0004e400000e0000 */
.L_x_2079:
[----:B---3--:R-:W-:Y:S01]  /*11330*/  FADD.FTZ R5, R0, R247 ;  /* 0x000000f700057221 */ /* 0x008fe20000010000 */
[----:B------:R-:W-:Y:S05]  /*11340*/  BRA.DIV ~URZ, `(.L_x_2000) ;  /* 0x000060a27f007947 */ /* 0x000fea000b800000 */
[----:B-1----:R-:W3:Y:S04]  /*11350*/  LDL.LU R3, [R1] ;  /* 0x0000000001037983 */ /* 0x002ee80000300800 */
[----:B------:R-:W4:Y:S04]  /*11360*/  LDL.LU R9, [R1+0x4] ;  /* 0x0000040001097983 */ /* 0x000f280000300800 */
[----:B------:R-:W1:Y:S02]  /*11370*/  SHFL.BFLY PT, R2, R246, 0x2, 0x1f ;  /* 0x0c401f00f6027f89 */ /* 0x000e6400000e0000 */
[----:B-1----:R-:W-:-:S05]  /*11380*/  FADD.FTZ R2, R2, R246 ;  /* 0x000000f602027221 */ /* 0x002fca0000010000 */
[----:B------:R-:W1:Y:S02]  /*11390*/  SHFL.BFLY PT, R4, R2, 0x1, 0x1f ;  /* 0x0c201f0002047f89 */ /* 0x000e6400000e0000 */
[----:B-1----:R-:W-:Y:S02]  /*113a0*/  FADD.FTZ R4, R2, R4 ;  /* 0x0000000402047221 */ /* 0x002fe40000010000 */
[----:B---3--:R-:W1:Y:S04]  /*113b0*/  SHFL.BFLY PT, R0, R3, 0x2, 0x1f ;  /* 0x0c401f0003007f89 */ /* 0x008e6800000e0000 */
[----:B----4-:R-:W3:Y:S01]  /*113c0*/  SHFL.BFLY PT, R6, R9, 0x2, 0x1f ;  /* 0x0c401f0009067f89 */ /* 0x010ee200000e0000 */
[----:B-1----:R-:W-:-:S03]  /*113d0*/  FADD.FTZ R0, R0, R3 ;  /* 0x0000000300007221 */ /* 0x002fc60000010000 */
[----:B------:R-:W1:Y:S01]  /*113e0*/  SHFL.BFLY PT, R3, R5, 0x1, 0x1f ;  /* 0x0c201f0005037f89 */ /* 0x000e6200000e0000 */
[----:B---3--:R-:W-:-:S03]  /*113f0*/  FADD.FTZ R6, R6, R9 ;  /* 0x0000000906067221 */ /* 0x008fc60000010000 */
[----:B------:R-:W3:Y:S04]  /*11400*/  SHFL.BFLY PT, R7, R0, 0x1, 0x1f ;  /* 0x0c201f0000077f89 */ /* 0x000ee800000e0000 */
[----:B------:R4:W2:Y:S01]  /*11410*/  SHFL.BFLY PT, R8, R6, 0x1, 0x1f ;  /* 0x0c201f0006087f89 */ /* 0x0008a200000e0000 */
[----:B-1----:R-:W-:Y:S02]  /*11420*/  FADD.FTZ R5, R5, R3 ;  /* 0x0000000305057221 */ /* 0x002fe40000010000 */
[----:B---3--:R-:W-:-:S03]  /*11430*/  FADD.FTZ R7, R0, R7 ;  /* 0x0000000700077221 */ /* 0x008fc60000010000 */
.L_x_2080:
[----:B------:R-:W-:Y:S01]  /*11440*/  FSETP.NE.FTZ.AND P3, PT, R5, RZ, PT ;  /* 0x000000ff0500720b */ /* 0x000fe20003f75000 */
[----:B------:R-:W-:Y:S01]  /*11450*/  CS2R R2, SRZ ;  /* 0x0000000000027805 */ /* 0x000fe2000001ff00 */
[----:B------:R-:W-:Y:S01]  /*11460*/  MOV R0, RZ ;  /* 0x000000ff00007202 */ /* 0x000fe20000000f00 */
[----:B--2-4-:R-:W-:Y:S01]  /*11470*/  FADD.FTZ R6, R8, R6 ;  /* 0x0000000608067221 */ /* 0x014fe20000010000 */
        /* <DEDUP_REMOVED lines=130> */
.L_x_1912:
        /* <DEDUP_REMOVED lines=19> */
.L_x_2002:
[----:B---3--:R-:W-:Y:S05]  /*11dd0*/  BSYNC B0 ;  /* 0x0000000000007941 */ /* 0x008fea0003800000 */
.L_x_2001:
        /* <DEDUP_REMOVED lines=128> */
.L_x_2005:
        /* <DEDUP_REMOVED lines=145> */
.L_x_2081:
[----:B------:R-:W-:Y:S05]  /*12ef0*/  BRA.DIV ~URZ, `(.L_x_2008) ;  /* 0x000047c27f007947 */ /* 0x000fea000b800000 */
[----:B------:R3:W4:Y:S02]  /*12f00*/  SHFL.IDX PT, R0, R13, RZ, 0x1c1f ;  /* 0x001c1fff0d007589 */ /* 0x00072400000e0000 */
.L_x_2082:
        /* <DEDUP_REMOVED lines=20> */
.L_x_2010:
[----:B------:R-:W-:Y:S05]  /*13050*/  BSYNC B0 ;  /* 0x0000000000007941 */ /* 0x000fea0003800000 */
.L_x_2009:
[----:B------:R-:W-:Y:S05]  /*13060*/  BRA.DIV ~URZ, `(.L_x_2011) ;  /* 0x000046b27f007947 */ /* 0x000fea000b800000 */
[----:B--2---:R2:W1:Y:S04]  /*13070*/  SHFL.IDX PT, R10, R12, 0x1, 0x1c1f ;  /* 0x003c1f000c0a7f89 */ /* 0x00446800000e0000 */
[----:B----4-:R2:W4:Y:S02]  /*13080*/  SHFL.IDX PT, R0, R13, 0x1, 0x1c1f ;  /* 0x003c1f000d007f89 */ /* 0x01052400000e0000 */
.L_x_2083:
        /* <DEDUP_REMOVED lines=21> */
.L_x_2013:
[----:B------:R-:W-:Y:S05]  /*131e0*/  BSYNC B0 ;  /* 0x0000000000007941 */ /* 0x000fea0003800000 */
.L_x_2012:
[----:B------:R-:W-:Y:S05]  /*131f0*/  BRA.DIV ~URZ, `(.L_x_2014) ;  /* 0x000045e27f007947 */ /* 0x000fea000b800000 */
[----:B-1----:R1:W2:Y:S02]  /*13200*/  SHFL.IDX PT, R10, R12, 0x2, 0x1c1f ;  /* 0x005c1f000c0a7f89 */ /* 0x0022a400000e0000 */
.L_x_2084:
[----:B------:R-:W-:Y:S05]  /*13210*/  BRA.DIV ~URZ, `(.L_x_2015) ;  /* 0x000046327f007947 */ /* 0x000fea000b800000 */
[----:B----4-:R4:W1:Y:S02]  /*13220*/  SHFL.IDX PT, R0, R13, 0x2, 0x1c1f ;  /* 0x005c1f000d007f89 */ /* 0x01086400000e0000 */
.L_x_2085:
        /* <DEDUP_REMOVED lines=21> */
.L_x_2017:
[----:B------:R-:W-:Y:S05]  /*13380*/  BSYNC B0 ;  /* 0x0000000000007941 */ /* 0x000fea0003800000 */
.L_x_2016:
[----:B------:R-:W-:Y:S05]  /*13390*/  BRA.DIV ~URZ, `(.L_x_2018) ;  /* 0x000045127f007947 */ /* 0x000fea000b800000 */
[----:B-1----:R1:W3:Y:S04]  /*133a0*/  SHFL.IDX PT, R6, R12, 0x3, 0x1c1f ;  /* 0x007c1f000c067f89 */ /* 0x0022e800000e0000 */
[----:B------:R1:W4:Y:S02]  /*133b0*/  SHFL.IDX PT, R0, R13, 0x3, 0x1c1f ;  /* 0x007c1f000d007f89 */ /* 0x00032400000e0000 */
.L_x_2086:
        /* <DEDUP_REMOVED lines=22> */
.L_x_2006:
        /* <DEDUP_REMOVED lines=35> */
.L_x_2087:
[----:B------:R-:W-:Y:S05]  /*13750*/  BRA.DIV ~URZ, `(.L_x_2021) ;  /* 0x000042827f007947 */ /* 0x000fea000b800000 */
[----:B------:R3:W4:Y:S02]  /*13760*/  SHFL.IDX PT, R0, R13, RZ, 0x1c1f ;  /* 0x001c1fff0d007589 */ /* 0x00072400000e0000 */
.L_x_2088:
        /* <DEDUP_REMOVED lines=13> */
[----:B------:R-:W-:Y:S01]  /*13840*/  IADD3 R5, R235, 0x18, RZ ;  /* 0x00000018eb057810 */ /* 0x000fe20007ffe0ff */
        /* <DEDUP_REMOVED lines=20> */
[C---:B------:R-:W-:Y:S01]  /*13990*/  IADD3 R10, R235.reuse, 0x30, RZ ;  /* 0x00000030eb0a7810 */ /* 0x040fe20007ffe0ff */
        /* <DEDUP_REMOVED lines=38> */
[----:B------:R-:W-:Y:S02]  /*13c00*/  IADD3 R14, R235, 0x50, RZ ;  /* 0x00000050eb0e7810 */ /* 0x000fe40007ffe0ff */
[----:B----4-:R-:W-:Y:S01]  /*13c10*/  @!P2 LEA R6, P0, R11, R0, 0x2 ;  /* 0x000000000b06a211 */ /* 0x010fe200078010ff */
        /* <DEDUP_REMOVED lines=9> */
.L_x_2023:
[----:B------:R-:W-:Y:S05]  /*13cb0*/  BSYNC B0 ;  /* 0x0000000000007941 */ /* 0x000fea0003800000 */
.L_x_2022:
[----:B------:R-:W-:Y:S05]  /*13cc0*/  BRA.DIV ~URZ, `(.L_x_2024) ;  /* 0x00003d727f007947 */ /* 0x000fea000b800000 */
[----:B--2---:R2:W1:Y:S04]  /*13cd0*/  SHFL.IDX PT, R4, R12, 0x1, 0x1c1f ;  /* 0x003c1f000c047f89 */ /* 0x00446800000e0000 */
[----:B----4-:R2:W4:Y:S02]  /*13ce0*/  SHFL.IDX PT, R0, R13, 0x1, 0x1c1f ;  /* 0x003c1f000d007f89 */ /* 0x01052400000e0000 */
.L_x_2089:
[----:B------:R-:W-:Y:S01]  /*13cf0*/  BSSY B0, `(.L_x_2025) ;  /* 0x0000054000007945 */ /* 0x000fe20003800000 */
[----:B------:R-:W-:Y:S05]  /*13d00*/  @P6 BRA `(.L_x_2026) ;  /* 0x0000052000006947 */ /* 0x000fea0003800000 */
[C---:B------:R-:W-:Y:S02]  /*13d10*/  ISETP.GE.AND P1, PT, R235.reuse, c[0x0][0x3c8], PT ;  /* 0x0000f200eb007a0c */ /* 0x040fe40003f26270 */
[C---:B------:R-:W-:Y:S02]  /*13d20*/  IADD3 R9, R235.reuse, 0x8, RZ ;  /* 0x00000008eb097810 */ /* 0x040fe40007ffe0ff */
[----:B------:R-:W-:Y:S02]  /*13d30*/  IADD3 R11, R235, 0x10, RZ ;  /* 0x00000010eb0b7810 */ /* 0x000fe40007ffe0ff */
[----:B------:R-:W-:-:S02]  /*13d40*/  ISETP.GE.AND P0, PT, R9, c[0x0][0x3c8], PT ;  /* 0x0000f20009007a0c */ /* 0x000fc40003f06270 */
[----:B------:R-:W-:Y:S02]  /*13d50*/  IADD3 R5, R235, 0x18, RZ ;  /* 0x00000018eb057810 */ /* 0x000fe40007ffe0ff */
[----:B------:R-:W-:Y:S02]  /*13d60*/  SHF.R.S32.HI R6, RZ, 0x1f, R235 ;  /* 0x0000001fff067819 */ /* 0x000fe400000114eb */
[----:B------:R-:W-:Y:S02]  /*13d70*/  ISETP.GE.AND P3, PT, R11, c[0x0][0x3c8], PT ;  /* 0x0000f2000b007a0c */ /* 0x000fe40003f66270 */
[C---:B----4-:R-:W-:Y:S02]  /*13d80*/  @!P1 LEA R2, P2, R235.reuse, R0, 0x2 ;  /* 0x00000000eb029211 */ /* 0x050fe400078410ff */
[----:B------:R-:W-:Y:S02]  /*13d90*/  IADD3 R10, R235, 0x8, RZ ;  /* 0x00000008eb0a7810 */ /* 0x000fe40007ffe0ff */
[----:B------:R-:W-:-:S02]  /*13da0*/  ISETP.GE.AND P5, PT, R5, c[0x0][0x3c8], PT ;  /* 0x0000f20005007a0c */ /* 0x000fc40003fa6270 */
[----:B-1----:R-:W-:Y:S02]  /*13db0*/  @!P1 LEA.HI.X R3, R235, R4, R6, 0x2, P2 ;  /* 0x00000004eb039211 */ /* 0x002fe400010f1406 */
[----:B------:R-:W-:Y:S02]  /*13dc0*/  SHF.R.S32.HI R10, RZ, 0x1f, R10 ;  /* 0x0000001fff0a7819 */ /* 0x000fe4000001140a */
[----:B------:R-:W-:Y:S01]  /*13dd0*/  @!P0 LEA R6, P2, R9, R0, 0x2 ;  /* 0x0000000009068211 */ /* 0x000fe200078410ff */
[----:B------:R1:W-:Y:S01]  /*13de0*/  @!P1 ST.E.64 [R2.64], R128 ;  /* 0x0000008002009985 */ /* 0x0003e2000c101b06 */
[----:B------:R-:W-:Y:S02]  /*13df0*/  IADD3 R8, R235, 0x20, RZ ;  /* 0x00000020eb087810 */ /* 0x000fe40007ffe0ff */
        /* <DEDUP_REMOVED lines=15> */
[----:B------:R-:W-:Y:S02]  /*13ef0*/  IADD3 R16, R235, 0x48, RZ ;  /* 0x00000048eb107810 */ /* 0x000fe40007ffe0ff */
[----:B------:R-:W-:Y:S02]  /*13f00*/  @!P3 LEA.HI.X R3, R11, R4, R14, 0x2, P4 ;  /* 0x000000040b03b211 */ /* 0x000fe400020f140e */
[----:B------:R-:W-:Y:S02]  /*13f10*/  IADD3 R11, R235, 0x30, RZ ;  /* 0x00000030eb0b7810 */ /* 0x000fe40007ffe0ff */
[----:B----4-:R-:W-:Y:S01]  /*13f20*/  @!P5 LEA R6, P0, R5, R0, 0x2 ;  /* 0x000000000506d211 */ /* 0x010fe200078010ff */
[----:B------:R1:W-:Y:S01]  /*13f30*/  @!P3 ST.E.64 [R2.64], R146 ;  /* 0x000000920200b985 */ /* 0x0003e2000c101b06 */
[----:B------:R-:W-:Y:S02]  /*13f40*/  IADD3 R14, R235, 0x28, RZ ;  /* 0x00000028eb0e7810 */ /* 0x000fe40007ffe0ff */
[----:B------:R-:W-:-:S02]  /*13f50*/  @!P5 LEA.HI.X R7, R5, R4, R9, 0x2, P0 ;  /* 0x000000040507d211 */ /* 0x000fc400000f1409 */
[----:B------:R-:W-:Y:S02]  /*13f60*/  IADD3 R9, R235, 0x20, RZ ;  /* 0x00000020eb097810 */ /* 0x000fe40007ffe0ff */
        /* <DEDUP_REMOVED lines=13> */
[----:B------:R-:W-:Y:S02]  /*14040*/  IADD3 R14, R235, 0x48, RZ ;  /* 0x00000048eb0e7810 */ /* 0x000fe40007ffe0ff */
[----:B----4-:R-:W-:Y:S01]  /*14050*/  @!P0 LEA R6, P2, R11, R0, 0x2 ;  /* 0x000000000b068211 */ /* 0x010fe200078410ff */
        /* <DEDUP_REMOVED lines=10> */
[----:B------:R-:W-:Y:S02]  /*14100*/  @!P5 LEA R10, P0, R17, R0, 0x2 ;  /* 0x00000000110ad211 */ /* 0x000fe400078010ff */
[----:B------:R-:W-:Y:S01]  /*14110*/  IADD3 R5, R235, 0x58, RZ ;  /* 0x00000058eb057810 */ /* 0x000fe20007ffe0ff */
[----:B------:R1:W-:Y:S01]  /*14120*/  @!P4 ST.E.64 [R2.64], R116 ;  /* 0x000000740200c985 */ /* 0x0003e2000c101b06 */
[----:B------:R-:W-:Y:S02]  /*14130*/  @!P5 LEA.HI.X R11, R17, R4, R18, 0x2, P0 ;  /* 0x00000004110bd211 */ /* 0x000fe400000f1412 */
[C---:B----4-:R-:W-:Y:S02]  /*14140*/  @!P3 LEA R8, P0, R14.reuse, R0, 0x2 ;  /* 0x000000000e08b211 */ /* 0x050fe400078010ff */
[----:B------:R-:W-:Y:S01]  /*14150*/  ISETP.GE.AND P1, PT, R5, c[0x0][0x3c8], PT ;  /* 0x0000f20005007a0c */ /* 0x000fe20003f26270 */
[----:B------:R4:W-:Y:S01]  /*14160*/  @!P5 ST.E.64 [R10.64], R130 ;  /* 0x000000820a00d985 */ /* 0x0009e2000c101b06 */
[----:B------:R-:W-:-:S02]  /*14170*/  @!P3 LEA.HI.X R9, R14, R4, R16, 0x2, P0 ;  /* 0x000000040e09b211 */ /* 0x000fc400000f1410 */
[----:B------:R-:W-:Y:S02]  /*14180*/  IADD3 R16, R235, 0x50, RZ ;  /* 0x00000050eb107810 */ /* 0x000fe40007ffe0ff */
[----:B-----5:R-:W-:Y:S01]  /*14190*/  @!P2 LEA R6, P0, R15, R0, 0x2 ;  /* 0x000000000f06a211 */ /* 0x020fe200078010ff */
        /* <DEDUP_REMOVED lines=9> */
.L_x_2026:
[----:B------:R-:W-:Y:S05]  /*14230*/  BSYNC B0 ;  /* 0x0000000000007941 */ /* 0x000fea0003800000 */
.L_x_2025:
[----:B------:R-:W-:Y:S05]  /*14240*/  BRA.DIV ~URZ, `(.L_x_2027) ;  /* 0x000038b27f007947 */ /* 0x000fea000b800000 */
[----:B-1----:R1:W2:Y:S02]  /*14250*/  SHFL.IDX PT, R4, R12, 0x2, 0x1c1f ;  /* 0x005c1f000c047f89 */ /* 0x0022a400000e0000 */
.L_x_2090:
[----:B------:R-:W-:Y:S05]  /*14260*/  BRA.DIV ~URZ, `(.L_x_2028) ;  /* 0x000039027f007947 */ /* 0x000fea000b800000 */
[----:B----4-:R4:W1:Y:S02]  /*14270*/  SHFL.IDX PT, R0, R13, 0x2, 0x1c1f ;  /* 0x005c1f000d007f89 */ /* 0x01086400000e0000 */
.L_x_2091:
[----:B------:R-:W-:Y:S01]  /*14280*/  LOP3.LUT P0, RZ, R194, 0x1, RZ, 0xc0, !PT ;  /* 0x00000001c2ff7812 */ /* 0x000fe2000780c0ff */
[----:B------:R-:W-:-:S12]  /*14290*/  BSSY B0, `(.L_x_2029) ;  /* 0x0000054000007945 */ /* 0x000fd80003800000 */
[----:B------:R-:W-:Y:S05]  /*142a0*/  @P0 BRA `(.L_x_2030) ;  /* 0x0000052000000947 */ /* 0x000fea0003800000 */
[C---:B------:R-:W-:Y:S02]  /*142b0*/  IADD3 R5, R235.reuse, 0x8, RZ ;  /* 0x00000008eb057810 */ /* 0x040fe40007ffe0ff */
[----:B------:R-:W-:Y:S02]  /*142c0*/  ISETP.GE.AND P0, PT, R235, c[0x0][0x3c8], PT ;  /* 0x0000f200eb007a0c */ /* 0x000fe40003f06270 */
[----:B------:R-:W-:Y:S02]  /*142d0*/  ISETP.GE.AND P2, PT, R5, c[0x0][0x3c8], PT ;  /* 0x0000f20005007a0c */ /* 0x000fe40003f46270 */
[C---:B------:R-:W-:Y:S02]  /*142e0*/  IADD3 R16, R235.reuse, 0x10, RZ ;  /* 0x00000010eb107810 */ /* 0x040fe40007ffe0ff */
[----:B------:R-:W-:Y:S02]  /*142f0*/  IADD3 R10, R235, 0x18, RZ ;  /* 0x00000018eb0a7810 */ /* 0x000fe40007ffe0ff */
[----:B------:R-:W-:-:S02]  /*14300*/  ISETP.GE.AND P4, PT, R16, c[0x0][0x3c8], PT ;  /* 0x0000f20010007a0c */ /* 0x000fc40003f86270 */
[C---:B------:R-:W-:Y:S02]  /*14310*/  IADD3 R6, R235.reuse, 0x8, RZ ;  /* 0x00000008eb067810 */ /* 0x040fe40007ffe0ff */
[----:B------:R-:W-:Y:S02]  /*14320*/  ISETP.GE.AND P3, PT, R10, c[0x0][0x3c8], PT ;  /* 0x0000f2000a007a0c */ /* 0x000fe40003f66270 */
[-C--:B-1----:R-:W-:Y:S02]  /*14330*/  @!P0 LEA R2, P5, R235, R0.reuse, 0x2 ;  /* 0x00000000eb028211 */ /* 0x082fe400078a10ff */
[----:B------:R-:W-:Y:S02]  /*14340*/  SHF.R.S32.HI R7, RZ, 0x1f, R235 ;  /* 0x0000001fff077819 */ /* 0x000fe400000114eb */
[----:B------:R-:W-:Y:S02]  /*14350*/  SHF.R.S32.HI R6, RZ, 0x1f, R6 ;  /* 0x0000001fff067819 */ /* 0x000fe40000011406 */
[----:B------:R-:W-:-:S02]  /*14360*/  @!P2 LEA R8, P1, R5, R0, 0x2 ;  /* 0x000000000508a211 */ /* 0x000fc400078210ff */
[CC--:B--2---:R-:W-:Y:S02]  /*14370*/  @!P0 LEA.HI.X R3, R235.reuse, R4.reuse, R7, 0x2, P5 ;  /* 0x00000004eb038211 */ /* 0x0c4fe400028f1407 */
[C---:B------:R-:W-:Y:S02]  /*14380*/  IADD3 R11, R235.reuse, 0x28, RZ ;  /* 0x00000028eb0b7810 */ /* 0x040fe40007ffe0ff */
[----:B------:R-:W-:Y:S01]  /*14390*/  IADD3 R14, R235, 0x20, RZ ;  /* 0x00000020eb0e7810 */ /* 0x000fe20007ffe0ff */
[----:B------:R1:W-:Y:S01]  /*143a0*/  @!P0 ST.E.64 [R2.64], R34 ;  /* 0x0000002202008985 */ /* 0x0003e2000c101b06 */
[----:B------:R-:W-:Y:S02]  /*143b0*/  @!P2 LEA.HI.X R9, R5, R4, R6, 0x2, P1 ;  /* 0x000000040509a211 */ /* 0x000fe400008f1406 */
[C---:B------:R-:W-:Y:S02]  /*143c0*/  IADD3 R17, R235.reuse, 0x10, RZ ;  /* 0x00000010eb117810 */ /* 0x040fe40007ffe0ff */
[----:B------:R-:W-:Y:S01]  /*143d0*/  IADD3 R15, R235, 0x18, RZ ;  /* 0x00000018eb0f7810 */ /* 0x000fe20007ffe0ff */
[----:B------:R2:W-:Y:S01]  /*143e0*/  @!P2 ST.E.64 [R8.64], R36 ;  /* 0x000000240800a985 */ /* 0x0005e2000c101b06 */
[----:B------:R-:W-:-:S02]  /*143f0*/  ISETP.GE.AND P0, PT, R11, c[0x0][0x3c8], PT ;  /* 0x0000f2000b007a0c */ /* 0x000fc40003f06270 */
[----:B------:R-:W-:Y:S02]  /*14400*/  ISETP.GE.AND P1, PT, R14, c[0x0][0x3c8], PT ;  /* 0x0000f2000e007a0c */ /* 0x000fe40003f26270 */
[C---:B------:R-:W-:Y:S02]  /*14410*/  @!P4 LEA R6, P5, R16.reuse, R0, 0x2 ;  /* 0x000000001006c211 */ /* 0x040fe400078a10ff */
[----:B------:R-:W-:Y:S02]  /*14420*/  SHF.R.S32.HI R17, RZ, 0x1f, R17 ;  /* 0x0000001fff117819 */ /* 0x000fe40000011411 */
[----:B------:R-:W-:Y:S02]  /*14430*/  SHF.R.S32.HI R15, RZ, 0x1f, R15 ;  /* 0x0000001fff0f7819 */ /* 0x000fe4000001140f */
[----:B------:R-:W-:Y:S02]  /*14440*/  IADD3 R5, R235, 0x30, RZ ;  /* 0x00000030eb057810 */ /* 0x000fe40007ffe0ff */
[----:B------:R-:W-:-:S02]  /*14450*/  @!P4 LEA.HI.X R7, R16, R4, R17, 0x2, P5 ;  /* 0x000000041007c211 */ /* 0x000fc400028f1411 */
[----:B------:R-:W-:Y:S02]  /*14460*/  ISETP.GE.AND P6, PT, R5, c[0x0][0x3c8], PT ;  /* 0x0000f20005007a0c */ /* 0x000fe40003fc6270 */
[C---:B------:R-:W-:Y:S01]  /*14470*/  IADD3 R16, R235.reuse, 0x20, RZ ;  /* 0x00000020eb107810 */ /* 0x040fe20007ffe0ff */
[----:B------:R5:W-:Y:S01]  /*14480*/  @!P4 ST.E.64 [R6.64], R38 ;  /* 0x000000260600c985 */ /* 0x000be2000c101b06 */
[C---:B------:R-:W-:Y:S02]  /*14490*/  IADD3 R17, R235.reuse, 0x48, RZ ;  /* 0x00000048eb117810 */ /* 0x040fe40007ffe0ff */
        /* <DEDUP_REMOVED lines=51> */
.L_x_2030:
[----:B------:R-:W-:Y:S05]  /*147d0*/  BSYNC B0 ;  /* 0x0000000000007941 */ /* 0x000fea0003800000 */
.L_x_2029:
[----:B------:R-:W-:Y:S05]  /*147e0*/  BRA.DIV ~URZ, `(.L_x_2031) ;  /* 0x000033e27f007947 */ /* 0x000fea000b800000 */
[----:B--2---:R2:W3:Y:S04]  /*147f0*/  SHFL.IDX PT, R4, R12, 0x3, 0x1c1f ;  /* 0x007c1f000c047f89 */ /* 0x0044e800000e0000 */
[----:B-1----:R2:W1:Y:S02]  /*14800*/  SHFL.IDX PT, R0, R13, 0x3, 0x1c1f ;  /* 0x007c1f000d007f89 */ /* 0x00246400000e0000 */
.L_x_2092:
        /* <DEDUP_REMOVED lines=16> */
[C---:B------:R-:W-:Y:S02]  /*14910*/  IADD3 R5, R235.reuse, 0x20, RZ ;  /* 0x00000020eb057810 */ /* 0x040fe40007ffe0ff */
[----:B------:R-:W-:Y:S02]  /*14920*/  @!P3 LEA.HI.X R3, R8, R4, R9, 0x2, P5 ;  /* 0x000000040803b211 */ /* 0x000fe400028f1409 */
[----:B----4-:R-:W-:Y:S02]  /*14930*/  IADD3 R13, R235, 0x10, RZ ;  /* 0x00000010eb0d7810 */ /* 0x010fe40007ffe0ff */
[----:B------:R-:W-:Y:S01]  /*14940*/  ISETP.GE.AND P0, PT, R5, c[0x0][0x3c8], PT ;  /* 0x0000f20005007a0c */ /* 0x000fe20003f06270 */
[----:B------:R2:W-:Y:S01]  /*14950*/  @!P3 ST.E.64 [R2.64], R30 ;  /* 0x0000001e0200b985 */ /* 0x0005e2000c101b06 */
[----:B------:R-:W-:Y:S02]  /*14960*/  @!P2 LEA R8, P3, R11, R0, 0x2 ;  /* 0x000000000b08a211 */ /* 0x000fe400078610ff */
[----:B------:R-:W-:-:S02]  /*14970*/  SHF.R.S32.HI R13, RZ, 0x1f, R13 ;  /* 0x0000001fff0d7819 */ /* 0x000fc4000001140d */
[----:B------:R-:W-:Y:S02]  /*14980*/  IADD3 R14, R235, 0x28, RZ ;  /* 0x00000028eb0e7810 */ /* 0x000fe40007ffe0ff */
[----:B------:R-:W-:Y:S02]  /*14990*/  @!P2 LEA.HI.X R9, R11, R4, R13, 0x2, P3 ;  /* 0x000000040b09a211 */ /* 0x000fe400018f140d */
[C---:B------:R-:W-:Y:S02]  /*149a0*/  IADD3 R13, R235.reuse, 0x18, RZ ;  /* 0x00000018eb0d7810 */ /* 0x040fe40007ffe0ff */
[C---:B------:R-:W-:Y:S01]  /*149b0*/  IADD3 R11, R235.reuse, 0x20, RZ ;  /* 0x00000020eb0b7810 */ /* 0x040fe20007ffe0ff */
        /* <DEDUP_REMOVED lines=17> */
[C---:B------:R-:W-:Y:S01]  /*14ad0*/  IADD3 R11, R235.reuse, 0x30, RZ ;  /* 0x00000030eb0b7810 */ /* 0x040fe20007ffe0ff */
        /* <DEDUP_REMOVED lines=9> */
[C---:B--2---:R-:W-:Y:S02]  /*14b70*/  @!P4 LEA R2, P6, R10.reuse, R0, 0x2 ;  /* 0x000000000a02c211 */ /* 0x044fe400078c10ff */
        /* <DEDUP_REMOVED lines=35> */
.L_x_2004:
        /* <DEDUP_REMOVED lines=20> */
.L_x_2032:
        /* <DEDUP_REMOVED lines=58> */
.L_x_2034:
[----:B------:R-:W-:Y:S05]  /*15290*/  BSYNC B0 ;  /* 0x0000000000007941 */ /* 0x000fea0003800000 */
.L_x_2033:
        /* <DEDUP_REMOVED lines=47> */
.L_x_2093:
[----:B------:R-:W-:Y:S05]  /*15590*/  BRA.DIV ~URZ, `(.L_x_2036) ;  /* 0x000027627f007947 */ /* 0x000fea000b800000 */
[----:B------:R3:W4:Y:S02]  /*155a0*/  SHFL.IDX PT, R0, R12, RZ, 0x1c1f ;  /* 0x001c1fff0c007589 */ /* 0x00072400000e0000 */
.L_x_2094:
        /* <DEDUP_REMOVED lines=21> */
.L_x_2038:
[----:B------:R-:W-:Y:S05]  /*15700*/  BSYNC B0 ;  /* 0x0000000000007941 */ /* 0x000fea0003800000 */
.L_x_2037:
[----:B------:R-:W-:Y:S05]  /*15710*/  BRA.DIV ~URZ, `(.L_x_2039) ;  /* 0x000026427f007947 */ /* 0x000fea000b800000 */
[----:B--2---:R2:W1:Y:S04]  /*15720*/  SHFL.IDX PT, R8, R9, 0x1, 0x1c1f ;  /* 0x003c1f0009087f89 */ /* 0x00446800000e0000 */
[----:B----4-:R2:W4:Y:S02]  /*15730*/  SHFL.IDX PT, R0, R12, 0x1, 0x1c1f ;  /* 0x003c1f000c007f89 */ /* 0x01052400000e0000 */
.L_x_2095:
        /* <DEDUP_REMOVED lines=21> */
.L_x_2041:
[----:B------:R-:W-:Y:S05]  /*15890*/  BSYNC B0 ;  /* 0x0000000000007941 */ /* 0x000fea0003800000 */
.L_x_2040:
[----:B------:R-:W-:Y:S05]  /*158a0*/  BRA.DIV ~URZ, `(.L_x_2042) ;  /* 0x000025727f007947 */ /* 0x000fea000b800000 */
[----:B-1----:R1:W2:Y:S02]  /*158b0*/  SHFL.IDX PT, R8, R9, 0x2, 0x1c1f ;  /* 0x005c1f0009087f89 */ /* 0x0022a400000e0000 */
.L_x_2096:
[----:B------:R-:W-:Y:S05]  /*158c0*/  BRA.DIV ~URZ, `(.L_x_2043) ;  /* 0x000025c27f007947 */ /* 0x000fea000b800000 */
[----:B----4-:R4:W1:Y:S02]  /*158d0*/  SHFL.IDX PT, R0, R12, 0x2, 0x1c1f ;  /* 0x005c1f000c007f89 */ /* 0x01086400000e0000 */
.L_x_2097:
        /* <DEDUP_REMOVED lines=21> */
.L_x_2045:
[----:B------:R-:W-:Y:S05]  /*15a30*/  BSYNC B0 ;  /* 0x0000000000007941 */ /* 0x000fea0003800000 */
.L_x_2044:
[----:B------:R-:W-:Y:S05]  /*15a40*/  BRA.DIV ~URZ, `(.L_x_2046) ;  /* 0x000024a27f007947 */ /* 0x000fea000b800000 */
[----:B--2---:R2:W3:Y:S04]  /*15a50*/  SHFL.IDX PT, R8, R9, 0x3, 0x1c1f ;  /* 0x007c1f0009087f89 */ /* 0x0044e800000e0000 */
[----:B-1----:R2:W1:Y:S02]  /*15a60*/  SHFL.IDX PT, R0, R12, 0x3, 0x1c1f ;  /* 0x007c1f000c007f89 */ /* 0x00246400000e0000 */
.L_x_2098:
        /* <DEDUP_REMOVED lines=20> */
.L_x_2019:
[----:B------:R-:W-:Y:S05]  /*15bb0*/  BSYNC B1 ;  /* 0x0000000000017941 */ /* 0x000fea0003800000 */
.L_x_2003:
        /* <DEDUP_REMOVED lines=15> */
.L_x_2099:
[----:B------:R-:W-:Y:S05]  /*15cb0*/  BRA.DIV ~URZ, `(.L_x_2049) ;  /* 0x000023627f007947 */ /* 0x000fea000b800000 */
[----:B------:R3:W4:Y:S02]  /*15cc0*/  SHFL.IDX PT, R8, R74, 0x1, 0x1f ;  /* 0x00201f004a087f89 */ /* 0x00072400000e0000 */
.L_x_2100:
        /* <DEDUP_REMOVED lines=19> */
.L_x_2101:
        /* <DEDUP_REMOVED lines=16> */
.L_x_2102:
[----:B---3--:R-:W-:Y:S01]  /*15f00*/  IMAD R0, R0, c[0x0][0x538], RZ ;  /* 0x00014e0000007a24 */ /* 0x008fe200078e02ff */
[----:B------:R-:W-:Y:S04]  /*15f10*/  BSSY B1, `(.L_x_2052) ;  /* 0x00000ce000017945 */ /* 0x000fe80003800000 */
[----:B----4-:R-:W-:-:S04]  /*15f20*/  IADD3 R8, R0, R8, RZ ;  /* 0x0000000800087210 */ /* 0x010fc80007ffe0ff */
[----:B--2---:R-:W-:-:S13]  /*15f30*/  ISETP.GT.AND P0, PT, R8, R9, PT ;  /* 0x000000090800720c */ /* 0x004fda0003f04270 */
[----:B------:R-:W-:Y:S05]  /*15f40*/  @P0 BRA `(.L_x_2053) ;  /* 0x0000025000000947 */ /* 0x000fea0003800000 */
.L_x_2057:
        /* <DEDUP_REMOVED lines=17> */
.L_x_2103:
        /* <DEDUP_REMOVED lines=16> */
.L_x_2104:
[----:B--2---:R-:W-:-:S05]  /*16160*/  IMAD R0, R0, c[0x0][0x538], RZ ;  /* 0x00014e0000007a24 */ /* 0x004fca00078e02ff */
[----:B------:R-:W-:-:S04]  /*16170*/  IADD3 R8, R0, R8, RZ ;  /* 0x0000000800087210 */ /* 0x000fc80007ffe0ff */
[----:B------:R-:W-:-:S13]  /*16180*/  ISETP.GT.AND P0, PT, R8, R9, PT ;  /* 0x000000090800720c */ /* 0x000fda0003f04270 */
[----:B-1----:R-:W-:Y:S05]  /*16190*/  @!P0 BRA `(.L_x_2057) ;  /* 0xfffffdb000008947 */ /* 0x002fea000383ffff */
.L_x_2053:
[----:B------:R-:W-:-:S05]  /*161a0*/  IADD3 R12, -R0, R8, RZ ;  /* 0x00000008000c7210 */ /* 0x000fca0007ffe1ff */
[----:B------:R-:W-:-:S05]  /*161b0*/  IMAD R0, R4, c[0x0][0x538], R12 ;  /* 0x00014e0004007a24 */ /* 0x000fca00078e020c */
[----:B------:R-:W-:Y:S01]  /*161c0*/  ISETP.GT.AND P0, PT, R0, R9, PT ;  /* 0x000000090000720c */ /* 0x000fe20003f04270 */
[----:B------:R-:W-:-:S12]  /*161d0*/  BRA.DIV ~URZ, `(.L_x_2058) ;  /* 0x000022827f007947 */ /* 0x000fd8000b800000 */
[----:B------:R-:W-:-:S03]  /*161e0*/  VOTE.ANY R10, PT, !P0 ;  /* 0x00000000000a7806 */ /* 0x000fc600040e0100 */
.L_x_2105:
[----:B------:R-:W2:Y:S01]  /*161f0*/  LDL.LU R0, [R1+0x24] ;  /* 0x0000240001007983 */ /* 0x000ea20000300800 */
[----:B------:R-:W2:Y:S02]  /*16200*/  POPC R8, R10 ;  /* 0x0000000a00087309 */ /* 0x000ea40000000000 */
[----:B--2---:R-:W-:-:S05]  /*16210*/  IADD3 R0, R8, R0, RZ ;  /* 0x0000000008007210 */ /* 0x004fca0007ffe0ff */
[----:B------:R2:W-:Y:S01]  /*16220*/  STL [R1+0x24], R0 ;  /* 0x0000240001007387 */ /* 0x0005e20000100800 */
[----:B------:R-:W-:Y:S05]  /*16230*/  BRA.DIV ~URZ, `(.L_x_2059) ;  /* 0x000022727f007947 */ /* 0x000fea000b800000 */
[----:B------:R3:W4:Y:S04]  /*16240*/  SHFL.IDX PT, R11, R6, R8, 0x1f ;  /* 0x00001f08060b7589 */ /* 0x00072800000e0000 */
[----:B------:R3:W1:Y:S02]  /*16250*/  SHFL.IDX PT, R7, R7, R8, 0x1f ;  /* 0x00001f0807077589 */ /* 0x00066400000e0000 */
.L_x_2106:
[----:B------:R-:W-:Y:S01]  /*16260*/  ISETP.NE.AND P0, PT, R10, RZ, PT ;  /* 0x000000ff0a00720c */ /* 0x000fe20003f05270 */
[----:B------:R-:W-:-:S12]  /*16270*/  BSSY B0, `(.L_x_2060) ;  /* 0x0000005000007945 */ /* 0x000fd80003800000 */
[----:B------:R-:W-:Y:S05]  /*16280*/  @!P0 BRA `(.L_x_2061) ;  /* 0x0000003000008947 */ /* 0x000fea0003800000 */
[----:B------:R-:W-:Y:S01]  /*16290*/  IADD3 R3, R8, -0x1, RZ ;  /* 0xffffffff08037810 */ /* 0x000fe20007ffe0ff */
[----:B------:R-:W-:Y:S05]  /*162a0*/  BRA.DIV ~URZ, `(.L_x_2062) ;  /* 0x000022d27f007947 */ /* 0x000fea000b800000 */
[----:B------:R2:W3:Y:S02]  /*162b0*/  SHFL.IDX PT, R13, R4, R3, 0x1f ;  /* 0x00001f03040d7589 */ /* 0x0004e400000e0000 */
.L_x_2061:
[----:B------:R-:W-:Y:S05]  /*162c0*/  BSYNC B0 ;  /* 0x0000000000007941 */ /* 0x000fea0003800000 */
.L_x_2060:
        /* <DEDUP_REMOVED lines=68> */
.L_x_2064:
        /* <DEDUP_REMOVED lines=68> */
.L_x_2065:
[----:B------:R-:W-:Y:S05]  /*16b50*/  BSYNC B0 ;  /* 0x0000000000007941 */ /* 0x000fea0003800000 */
.L_x_2063:
[----:B------:R-:W-:-:S04]  /*16b60*/  LOP3.LUT R2, RZ, R2, RZ, 0x33, !PT ;  /* 0x00000002ff027212 */ /* 0x000fc800078e33ff */
[----:B-1----:R-:W-:-:S05]  /*16b70*/  IADD3 R0, R2, R11, RZ ;  /* 0x0000000b02007210 */ /* 0x002fca0007ffe0ff */
[----:B------:R1:W-:Y:S01]  /*16b80*/  STL [R1+0x1c], R0 ;  /* 0x00001c0001007387 */ /* 0x0003e20000100800 */
[----:B------:R-:W-:Y:S05]  /*16b90*/  BRA `(.L_x_2066) ;  /* 0x0000005000007947 */ /* 0x000fea0003800000 */
.L_x_2054:
[----:B------:R-:W-:Y:S01]  /*16ba0*/  MOV R0, c[0x0][0x53c] ;  /* 0x00014f0000007a02 */ /* 0x000fe20000000f00 */
[----:B------:R2:W-:Y:S04]  /*16bb0*/  STL [R1+0x18], R9 ;  /* 0x0000180901007387 */ /* 0x0005e80000100800 */
[----:B------:R2:W-:Y:S04]  /*16bc0*/  STL [R1+0x1c], RZ ;  /* 0x00001cff01007387 */ /* 0x0005e80000100800 */
[----:B------:R2:W-:Y:S04]  /*16bd0*/  STL [R1+0x20], RZ ;  /* 0x000020ff01007387 */ /* 0x0005e80000100800 */
[----:B------:R2:W-:Y:S02]  /*16be0*/  STL [R1+0x24], R0 ;  /* 0x0000240001007387 */ /* 0x0005e40000100800 */
.L_x_2066:
[----:B------:R-:W-:Y:S05]  /*16bf0*/  BSYNC B1 ;  /* 0x0000000000017941 */ /* 0x000fea0003800000 */
.L_x_2052:
        /* <DEDUP_REMOVED lines=9> */
.L_x_2047:
[----:B--2---:R-:W2:Y:S02]  /*16c90*/  LDL R0, [R1+0x24] ;  /* 0x0000240001007983 */ /* 0x004ea40000100800 */
[----:B--2---:R-:W-:-:S13]  /*16ca0*/  ISETP.GE.AND P0, PT, R0, c[0x0][0x53c], PT ;  /* 0x00014f0000007a0c */ /* 0x004fda0003f06270 */
[----:B-1----:R-:W-:Y:S01]  /*16cb0*/  @P0 CALL.REL.NOINC `(.L_x_2067) ;  /* 0x0000001000000944 */ /* 0x002fe20003c00000 */
[----:B------:R-:W-:Y:S05]  /*16cc0*/  BRA `(.L_x_2068) ;  /* 0xfffeae9000007947 */ /* 0x000fea000383ffff */
.L_x_2067:
[----:B------:R-:W-:Y:S05]  /*16cd0*/  EXIT ;  /* 0x000000000000794d */ /* 0x000fea0003800000 */
.L_x_1887:
[----:B------:R-:W-:Y:S01]  /*16ce0*/  IMAD.MOV.U32 R0, RZ, RZ, R5 ;  /* 0x000000ffff007224 */ /* 0x000fe200078e0005 */
[----:B------:R-:W-:Y:S02]  /*16cf0*/  MOV R2, 0x1 ;  /* 0x0000000100027802 */ /* 0x000fe40000000f00 */
[----:B------:R-:W-:Y:S02]  /*16d00*/  MOV R3, 0x16d20 ;  /* 0x00016d2000037802 */ /* 0x000fe40000000f00 */
[----:B------:R-:W-:Y:S05]  /*16d10*/  CALL.REL.NOINC `($__internal_36_$__cuda_sm70_shflsync_up_p) ;  /* 0x0000195000007944 */ /* 0x000fea0003c00000 */
[----:B------:R-:W-:Y:S01]  /*16d20*/  MOV R0, R4 ;  /* 0x0000000400007202 */ /* 0x000fe20000000f00 */
[----:B------:R-:W-:Y:S05]  /*16d30*/  BRA `(.L_x_2069) ;  /* 0xfffe972000007947 */ /* 0x000fea000383ffff */
.L_x_1888:
[----:B------:R-:W-:Y:S01]  /*16d40*/  IMAD.MOV.U32 R0, RZ, RZ, R5 ;  /* 0x000000ffff007224 */ /* 0x000fe200078e0005 */
[----:B------:R-:W-:Y:S02]  /*16d50*/  MOV R2, 0x2 ;  /* 0x0000000200027802 */ /* 0x000fe40000000f00 */
[----:B------:R-:W-:Y:S02]  /*16d60*/  MOV R3, 0x16d80 ;  /* 0x00016d8000037802 */ /* 0x000fe40000000f00 */
[----:B------:R-:W-:Y:S05]  /*16d70*/  CALL.REL.NOINC `($__internal_36_$__cuda_sm70_shflsync_up_p) ;  /* 0x000018f000007944 */ /* 0x000fea0003c00000 */
[----:B------:R-:W-:Y:S01]  /*16d80*/  SEL R0, R4, RZ, P4 ;  /* 0x000000ff04007207 */ /* 0x000fe20002000000 */
[----:B------:R-:W-:Y:S01]  /*16d90*/  IMAD.MOV.U32 R2, RZ, RZ, 0x4 ;  /* 0x00000004ff027424 */ /* 0x000fe200078e00ff */
[----:B------:R-:W-:-:S03]  /*16da0*/  MOV R3, 0x16dd0 ;  /* 0x00016dd000037802 */ /* 0x000fc60000000f00 */
[----:B------:R-:W-:Y:S02]  /*16db0*/  IMAD.IADD R0, R5, 0x1, R0 ;  /* 0x0000000105007824 */ /* 0x000fe400078e0200 */
        /* <DEDUP_REMOVED lines=14> */
[----:B------:R-:W-:Y:S01]  /*16ea0*/  IMAD.IADD R4, R0, 0x1, R4 ;  /* 0x0000000100047824 */ /* 0x000fe200078e0204 */
[----:B------:R-:W-:-:S03]  /*16eb0*/  MOV R0, 0x1f ;  /* 0x0000001f00007802 */ /* 0x000fc60000000f00 */
[----:B------:R-:W-:Y:S02]  /*16ec0*/  IMAD.MOV.U32 R5, RZ, RZ, R4 ;  /* 0x000000ffff057224 */ /* 0x000fe400078e0004 */
[----:B------:R-:W-:Y:S05]  /*16ed0*/  CALL.REL.NOINC `($__internal_35_$__cuda_sm70_shflsync_idx_p) ;  /* 0x0000174000007944 */ /* 0x000fea0003c00000 */
[----:B------:R-:W-:Y:S05]  /*16ee0*/  BRA `(.L_x_2070) ;  /* 0xfffe967000007947 */ /* 0x000fea000383ffff */
.L_x_1890:
[----:B------:R-:W-:Y:S02]  /*16ef0*/  SEL R0, RZ, 0x1, P0 ;  /* 0x00000001ff007807 */ /* 0x000fe40000000000 */
[----:B------:R-:W-:Y:S02]  /*16f00*/  MOV R2, 0x16f20 ;  /* 0x00016f2000027802 */ /* 0x000fe40000000f00 */
[----:B------:R-:W-:Y:S05]  /*16f10*/  CALL.REL.NOINC `($__internal_37_$__cuda_sm70_votesync_ballot) ;  /* 0x000017c000007944 */ /* 0x000fea0003c00000 */
[----:B------:R-:W-:Y:S01]  /*16f20*/  MOV R10, R0 ;  /* 0x00000000000a7202 */ /* 0x000fe20000000f00 */
[----:B------:R-:W-:Y:S05]  /*16f30*/  BRA `(.L_x_2071) ;  /* 0xfffe96b000007947 */ /* 0x000fea000383ffff */
.L_x_1891:
[----:B------:R-:W-:Y:S01]  /*16f40*/  IMAD.MOV.U32 R5, RZ, RZ, R9 ;  /* 0x000000ffff057224 */ /* 0x000fe200078e0009 */
[----:B------:R-:W-:Y:S01]  /*16f50*/  MOV R3, R6 ;  /* 0x0000000600037202 */ /* 0x000fe20000000f00 */
[----:B-1----:R-:W-:Y:S01]  /*16f60*/  IMAD.MOV.U32 R0, RZ, RZ, 0x1f ;  /* 0x0000001fff007424 */ /* 0x002fe200078e00ff */
[----:B------:R-:W-:Y:S02]  /*16f70*/  MOV R2, 0x16f90 ;  /* 0x00016f9000027802 */ /* 0x000fe40000000f00 */
[----:B------:R-:W-:Y:S05]  /*16f80*/  CALL.REL.NOINC `($__internal_35_$__cuda_sm70_shflsync_idx_p) ;  /* 0x0000169000007944 */ /* 0x000fea0003c00000 */
[----:B------:R-:W-:Y:S01]  /*16f90*/  IMAD.MOV.U32 R12, RZ, RZ, R0 ;  /* 0x000000ffff0c7224 */ /* 0x000fe200078e0000 */
[----:B------:R-:W-:Y:S01]  /*16fa0*/  MOV R5, R8 ;  /* 0x0000000800057202 */ /* 0x000fe20000000f00 */
[----:B------:R-:W-:Y:S01]  /*16fb0*/  IMAD.MOV.U32 R7, RZ, RZ, RZ ;  /* 0x000000ffff077224 */ /* 0x000fe200078e00ff */
[----:B------:R-:W-:Y:S01]  /*16fc0*/  MOV R3, R6 ;  /* 0x0000000600037202 */ /* 0x000fe20000000f00 */
[----:B------:R-:W-:Y:S01]  /*16fd0*/  IMAD.MOV.U32 R0, RZ, RZ, 0x1f ;  /* 0x0000001fff007424 */ /* 0x000fe200078e00ff */
[----:B------:R-:W-:-:S02]  /*16fe0*/  MOV R2, 0x17000 ;  /* 0x0001700000027802 */ /* 0x000fc40000000f00 */
[----:B------:R-:W-:Y:S05]  /*16ff0*/  CALL.REL.NOINC `($__internal_35_$__cuda_sm70_shflsync_idx_p) ;  /* 0x0000162000007944 */ /* 0x000fea0003c00000 */
[----:B------:R-:W-:Y:S01]  /*17000*/  MOV R9, R0 ;  /* 0x0000000000097202 */ /* 0x000fe20000000f00 */
[----:B------:R-:W-:Y:S05]  /*17010*/  BRA `(.L_x_2072) ;  /* 0xfffe964000007947 */ /* 0x000fea000383ffff */
.L_x_1894:
[----:B------:R-:W-:Y:S01]  /*17020*/  IMAD.MOV.U32 R5, RZ, RZ, R4 ;  /* 0x000000ffff057224 */ /* 0x000fe200078e0004 */
[----:B-1----:R-:W-:-:S02]  /*17030*/  MOV R0, 0x1f ;  /* 0x0000001f00007802 */ /* 0x002fc40000000f00 */
[----:B------:R-:W-:Y:S02]  /*17040*/  MOV R2, 0x17060 ;  /* 0x0001706000027802 */ /* 0x000fe40000000f00 */
[----:B--234-:R-:W-:Y:S05]  /*17050*/  CALL.REL.NOINC `($__internal_35_$__cuda_sm70_shflsync_idx_p) ;  /* 0x000015c000007944 */ /* 0x01cfea0003c00000 */
[----:B------:R-:W-:Y:S01]  /*17060*/  MOV R7, R0 ;  /* 0x0000000000077202 */ /* 0x000fe20000000f00 */
[----:B------:R-:W-:Y:S05]  /*17070*/  BRA `(.L_x_1893) ;  /* 0xfffe964000007947 */ /* 0x000fea000383ffff */
.L_x_1913:
[----:B------:R-:W-:Y:S01]  /*17080*/  IMAD.MOV.U32 R5, RZ, RZ, R11 ;  /* 0x000000ffff057224 */ /* 0x000fe200078e000b */
[----:B------:R-:W-:Y:S01]  /*17090*/  MOV R3, RZ ;  /* 0x000000ff00037202 */ /* 0x000fe20000000f00 */
[----:B------:R-:W-:Y:S01]  /*170a0*/  IMAD.MOV.U32 R0, RZ, RZ, 0x1c1f ;  /* 0x00001c1fff007424 */ /* 0x000fe200078e00ff */
[----:B------:R-:W-:Y:S02]  /*170b0*/  MOV R2, 0x170d0 ;  /* 0x000170d000027802 */ /* 0x000fe40000000f00 */
[----:B------:R-:W-:Y:S05]  /*170c0*/  CALL.REL.NOINC `($__internal_35_$__cuda_sm70_shflsync_idx_p) ;  /* 0x0000155000007944 */ /* 0x000fea0003c00000 */
[----:B------:R-:W-:Y:S01]  /*170d0*/  MOV R8, R0 ;  /* 0x0000000000087202 */ /* 0x000fe20000000f00 */
[----:B------:R-:W-:Y:S05]  /*170e0*/  BRA `(.L_x_2073) ;  /* 0xfffebe6000007947 */ /* 0x000fea000383ffff */
.L_x_1914:
[----:B------:R-:W-:Y:S01]  /*170f0*/  IMAD.MOV.U32 R5, RZ, RZ, R12 ;  /* 0x000000ffff057224 */ /* 0x000fe200078e000c */
[----:B------:R-:W-:Y:S01]  /*17100*/  MOV R3, RZ ;  /* 0x000000ff00037202 */ /* 0x000fe20000000f00 */
[----:B------:R-:W-:Y:S01]  /*17110*/  IMAD.MOV.U32 R0, RZ, RZ, 0x1c1f ;  /* 0x00001c1fff007424 */ /* 0x000fe200078e00ff */
[----:B------:R-:W-:Y:S02]  /*17120*/  MOV R2, 0x17140 ;  /* 0x0001714000027802 */ /* 0x000fe40000000f00 */
[----:B-12---:R-:W-:Y:S05]  /*17130*/  CALL.REL.NOINC `($__internal_35_$__cuda_sm70_shflsync_idx_p) ;  /* 0x000014e000007944 */ /* 0x006fea0003c00000 */
[----:B------:R-:W-:Y:S05]  /*17140*/  BRA `(.L_x_2074) ;  /* 0xfffebe2000007947 */ /* 0x000fea000383ffff */
.L_x_1917:
[----:B--2---:R-:W-:Y:S01]  /*17150*/  IMAD.MOV.U32 R5, RZ, RZ, R11 ;  /* 0x000000ffff057224 */ /* 0x004fe200078e000b */
[----:B------:R-:W-:Y:S01]  /*17160*/  MOV R3, 0x1 ;  /* 0x0000000100037802 */ /* 0x000fe20000000f00 */
[----:B----4-:R-:W-:Y:S01]  /*17170*/  IMAD.MOV.U32 R0, RZ, RZ, 0x1c1f ;  /* 0x00001c1fff007424 */ /* 0x010fe200078e00ff */
[----:B------:R-:W-:-:S02]  /*17180*/  MOV R2, 0x171a0 ;  /* 0x000171a000027802 */ /* 0x000fc40000000f00 */
[----:B-1-3--:R-:W-:Y:S05]  /*17190*/  CALL.REL.NOINC `($__internal_35_$__cuda_sm70_shflsync_idx_p) ;  /* 0x0000148000007944 */ /* 0x00afea0003c00000 */
[----:B------:R-:W-:Y:S01]  /*171a0*/  IMAD.MOV.U32 R8, RZ, RZ, R0 ;  /* 0x000000ffff087224 */ /* 0x000fe200078e0000 */
[----:B------:R-:W-:Y:S01]  /*171b0*/  MOV R3, 0x1 ;  /* 0x0000000100037802 */ /* 0x000fe20000000f00 */
[----:B------:R-:W-:Y:S01]  /*171c0*/  IMAD.MOV.U32 R5, RZ, RZ, R12 ;  /* 0x000000ffff057224 */ /* 0x000fe200078e000c */
[----:B------:R-:W-:-:S02]  /*171d0*/  MOV R0, 0x1c1f ;  /* 0x00001c1f00007802 */ /* 0x000fc40000000f00 */
[----:B------:R-:W-:Y:S02]  /*171e0*/  MOV R2, 0x17200 ;  /* 0x0001720000027802 */ /* 0x000fe40000000f00 */
[----:B------:R-:W-:Y:S05]  /*171f0*/  CALL.REL.NOINC `($__internal_35_$__cuda_sm70_shflsync_idx_p) ;  /* 0x0000142000007944 */ /* 0x000fea0003c00000 */
[----:B------:R-:W-:Y:S05]  /*17200*/  BRA `(.L_x_2075) ;  /* 0xfffebf1000007947 */ /* 0x000fea000383ffff */
.L_x_1920:
[----:B-1----:R-:W-:Y:S01]  /*17210*/  IMAD.MOV.U32 R5, RZ, RZ, R11 ;  /* 0x000000ffff057224 */ /* 0x002fe200078e000b */
[----:B------:R-:W-:Y:S01]  /*17220*/  MOV R3, 0x2 ;  /* 0x0000000200037802 */ /* 0x000fe20000000f00 */
[----:B----4-:R-:W-:Y:S01]  /*17230*/  IMAD.MOV.U32 R0, RZ, RZ, 0x1c1f ;  /* 0x00001c1fff007424 */ /* 0x010fe200078e00ff */
[----:B------:R-:W-:Y:S02]  /*17240*/  MOV R2, 0x17260 ;  /* 0x0001726000027802 */ /* 0x000fe40000000f00 */
[----:B--23--:R-:W-:Y:S05]  /*17250*/  CALL.REL.NOINC `($__internal_35_$__cuda_sm70_shflsync_idx_p) ;  /* 0x000013c000007944 */ /* 0x00cfea0003c00000 */
[----:B------:R-:W-:Y:S01]  /*17260*/  MOV R8, R0 ;  /* 0x0000000000087202 */ /* 0x000fe20000000f00 */
[----:B------:R-:W-:Y:S05]  /*17270*/  BRA `(.L_x_2076) ;  /* 0xfffec04000007947 */ /* 0x000fea000383ffff */
.L_x_1921:
[----:B------:R-:W-:Y:S01]  /*17280*/  IMAD.MOV.U32 R5, RZ, RZ, R12 ;  /* 0x000000ffff057224 */ /* 0x000fe200078e000c */
[----:B------:R-:W-:Y:S01]  /*17290*/  MOV R3, 0x2 ;  /* 0x0000000200037802 */ /* 0x000fe20000000f00 */
[----:B----4-:R-:W-:Y:S01]  /*172a0*/  IMAD.MOV.U32 R0, RZ, RZ, 0x1c1f ;  /* 0x00001c1fff007424 */ /* 0x010fe200078e00ff */
[----:B------:R-:W-:Y:S02]  /*172b0*/  MOV R2, 0x172d0 ;  /* 0x000172d000027802 */ /* 0x000fe40000000f00 */
[----:B-123--:R-:W-:Y:S05]  /*172c0*/  CALL.REL.NOINC `($__internal_35_$__cuda_sm70_shflsync_idx_p) ;  /* 0x0000135000007944 */ /* 0x00efea0003c00000 */
[----:B------:R-:W-:Y:S05]  /*172d0*/  BRA `(.L_x_2077) ;  /* 0xfffec00000007947 */ /* 0x000fea000383ffff */
.L_x_1924:
[----:B-1----:R-:W-:Y:S01]  /*172e0*/  IMAD.MOV.U32 R5, RZ, RZ, R11 ;  /* 0x000000ffff057224 */ /* 0x002fe200078e000b */
[----:B------:R-:W-:Y:S01]  /*172f0*/  MOV R3, 0x3 ;  /* 0x0000000300037802 */ /* 0x000fe20000000f00 */
[----:B------:R-:W-:Y:S01]  /*17300*/  IMAD.MOV.U32 R0, RZ, RZ, 0x1c1f ;  /* 0x00001c1fff007424 */ /* 0x000fe200078e00ff */
[----:B------:R-:W-:-:S02]  /*17310*/  MOV R2, 0x17330 ;  /* 0x0001733000027802 */ /* 0x000fc40000000f00 */
[----:B--234-:R-:W-:Y:S05]  /*17320*/  CALL.REL.NOINC `($__internal_35_$__cuda_sm70_shflsync_idx_p) ;  /* 0x000012f000007944 */ /* 0x01cfea0003c00000 */
[----:B------:R-:W-:Y:S01]  /*17330*/  IMAD.MOV.U32 R7, RZ, RZ, R0 ;  /* 0x000000ffff077224 */ /* 0x000fe200078e0000 */
[----:B------:R-:W-:Y:S01]  /*17340*/  MOV R3, 0x3 ;  /* 0x0000000300037802 */ /* 0x000fe20000000f00 */
[----:B------:R-:W-:Y:S01]  /*17350*/  IMAD.MOV.U32 R5, RZ, RZ, R12 ;  /* 0x000000ffff057224 */ /* 0x000fe200078e000c */
[----:B------:R-:W-:-:S02]  /*17360*/  MOV R0, 0x1c1f ;  /* 0x00001c1f00007802 */ /* 0x000fc40000000f00 */
[----:B------:R-:W-:Y:S02]  /*17370*/  MOV R2, 0x17390 ;  /* 0x0001739000027802 */ /* 0x000fe40000000f00 */
[----:B------:R-:W-:Y:S05]  /*17380*/  CALL.REL.NOINC `($__internal_35_$__cuda_sm70_shflsync_idx_p) ;  /* 0x0000129000007944 */ /* 0x000fea0003c00000 */
[----:B------:R-:W-:Y:S05]  /*17390*/  BRA `(.L_x_2078) ;  /* 0xfffec0f000007947 */ /* 0x000fea000383ffff */
.L_x_1999:
[----:B------:R-:W-:Y:S01]  /*173a0*/  IMAD.MOV.U32 R0, RZ, RZ, R247 ;  /* 0x000000ffff007224 */ /* 0x000fe200078e00f7 */
[----:B-1----:R-:W-:Y:S02]  /*173b0*/  MOV R3, 0x2 ;  /* 0x0000000200037802 */ /* 0x002fe40000000f00 */
[----:B------:R-:W-:Y:S02]  /*173c0*/  MOV R2, 0x173e0 ;  /* 0x000173e000027802 */ /* 0x000fe40000000f00 */
[----:B------:R-:W-:Y:S05]  /*173d0*/  CALL.REL.NOINC `($__internal_34_$__cuda_sm70_shflsync_bfly_p) ;  /* 0x0000120000007944 */ /* 0x000fea0003c00000 */
[----:B------:R-:W-:Y:S05]  /*173e0*/  BRA `(.L_x_2079) ;  /* 0xffff9f4000007947 */ /* 0x000fea000383ffff */
.L_x_2000:
[----:B------:R-:W-:Y:S01]  /*173f0*/  IMAD.MOV.U32 R0, RZ, RZ, R5 ;  /* 0x000000ffff007224 */ /* 0x000fe200078e0005 */
[----:B-1----:R-:W-:Y:S02]  /*17400*/  MOV R3, 0x1 ;  /* 0x0000000100037802 */ /* 0x002fe40000000f00 */
[----:B------:R-:W-:Y:S02]  /*17410*/  MOV R2, 0x17430 ;  /* 0x0001743000027802 */ /* 0x000fe40000000f00 */
[----:B--2---:R-:W-:Y:S05]  /*17420*/  CALL.REL.NOINC `($__internal_34_$__cuda_sm70_shflsync_bfly_p) ;  /* 0x000011b000007944 */ /* 0x004fea0003c00000 */
[----:B------:R-:W-:Y:S01]  /*17430*/  FADD.FTZ R5, R5, R0 ;  /* 0x0000000005057221 */ /* 0x000fe20000010000 */
[----:B------:R-:W-:Y:S02]  /*17440*/  MOV R0, R246 ;  /* 0x000000f600007202 */ /* 0x000fe40000000f00 */
[----:B------:R-:W-:Y:S02]  /*17450*/  MOV R3, 0x2 ;  /* 0x0000000200037802 */ /* 0x000fe40000000f00 */
[----:B------:R-:W-:-:S02]  /*17460*/  MOV R2, 0x17480 ;  /* 0x0001748000027802 */ /* 0x000fc40000000f00 */
[----:B------:R-:W-:Y:S05]  /*17470*/  CALL.REL.NOINC `($__internal_34_$__cuda_sm70_shflsync_bfly_p) ;  /* 0x0000116000007944 */ /* 0x000fea0003c00000 */
[----:B------:R-:W-:Y:S01]  /*17480*/  FADD.FTZ R7, R246, R0 ;  /* 0x00000000f6077221 */ /* 0x000fe20000010000 */
[----:B------:R-:W-:-:S02]  /*17490*/  MOV R3, 0x1 ;  /* 0x0000000100037802 */ /* 0x000fc40000000f00 */
[----:B------:R-:W-:Y:S02]  /*174a0*/  MOV R2, 0x174d0 ;  /* 0x000174d000027802 */ /* 0x000fe40000000f00 */
[----:B------:R-:W-:Y:S02]  /*174b0*/  MOV R0, R7 ;  /* 0x0000000700007202 */ /* 0x000fe40000000f00 */
[----:B------:R-:W-:Y:S05]  /*174c0*/  CALL.REL.NOINC `($__internal_34_$__cuda_sm70_shflsync_bfly_p) ;  /* 0x0000111000007944 */ /* 0x000fea0003c00000 */
[----:B------:R-:W-:Y:S02]  /*174d0*/  FADD.FTZ R4, R7, R0 ;  /* 0x0000000007047221 */ /* 0x000fe40000010000 */
[----:B------:R1:W5:Y:S01]  /*174e0*/  LDL R0, [R1] ;  /* 0x0000000001007983 */ /* 0x0003620000100800 */
[----:B------:R-:W-:Y:S02]  /*174f0*/  MOV R3, 0x2 ;  /* 0x0000000200037802 */ /* 0x000fe40000000f00 */
[----:B------:R-:W-:Y:S02]  /*17500*/  MOV R2, 0x17520 ;  /* 0x0001752000027802 */ /* 0x000fe40000000f00 */
[----:B-1---5:R-:W-:Y:S05]  /*17510*/  CALL.REL.NOINC `($__internal_34_$__cuda_sm70_shflsync_bfly_p) ;  /* 0x000010c000007944 */ /* 0x022fea0003c00000 */
[----:B------:R-:W2:Y:S01]  /*17520*/  LDL.LU R2, [R1] ;  /* 0x0000000001027983 */ /* 0x000ea20000300800 */
[----:B------:R-:W-:Y:S01]  /*17530*/  MOV R3, 0x1 ;  /* 0x0000000100037802 */ /* 0x000fe20000000f00 */
[----:B--2---:R-:W-:Y:S01]  /*17540*/  FADD.FTZ R7, R2, R0 ;  /* 0x0000000002077221 */ /* 0x004fe20000010000 */
[----:B------:R-:W-:-:S04]  /*17550*/  MOV R2, 0x17580 ;  /* 0x0001758000027802 */ /* 0x000fc80000000f00 */
[----:B------:R-:W-:Y:S02]  /*17560*/  MOV R0, R7 ;  /* 0x0000000700007202 */ /* 0x000fe40000000f00 */
[----:B------:R-:W-:Y:S05]  /*17570*/  CALL.REL.NOINC `($__internal_34_$__cuda_sm70_shflsync_bfly_p) ;  /* 0x0000106000007944 */ /* 0x000fea0003c00000 */
[----:B------:R-:W-:Y:S02]  /*17580*/  FADD.FTZ R7, R7, R0 ;  /* 0x0000000007077221 */ /* 0x000fe40000010000 */
[----:B------:R1:W5:Y:S01]  /*17590*/  LDL R0, [R1+0x4] ;  /* 0x0000040001007983 */ /* 0x0003620000100800 */
[----:B------:R-:W-:Y:S02]  /*175a0*/  MOV R3, 0x2 ;  /* 0x0000000200037802 */ /* 0x000fe40000000f00 */
[----:B------:R-:W-:Y:S02]  /*175b0*/  MOV R2, 0x175d0 ;  /* 0x000175d000027802 */ /* 0x000fe40000000f00 */
[----:B-1---5:R-:W-:Y:S05]  /*175c0*/  CALL.REL.NOINC `($__internal_34_$__cuda_sm70_shflsync_bfly_p) ;  /* 0x0000101000007944 */ /* 0x022fea0003c00000 */
[----:B------:R-:W2:Y:S01]  /*175d0*/  LDL.LU R2, [R1+0x4] ;  /* 0x0000040001027983 */ /* 0x000ea20000300800 */
[----:B------:R-:W-:Y:S01]  /*175e0*/  MOV R3, 0x1 ;  /* 0x0000000100037802 */ /* 0x000fe20000000f00 */
[----:B--2---:R-:W-:Y:S01]  /*175f0*/  FADD.FTZ R6, R2, R0 ;  /* 0x0000000002067221 */ /* 0x004fe20000010000 */
[----:B------:R-:W-:-:S04]  /*17600*/  MOV R2, 0x17630 ;  /* 0x0001763000027802 */ /* 0x000fc80000000f00 */
[----:B------:R-:W-:Y:S02]  /*17610*/  MOV R0, R6 ;  /* 0x0000000600007202 */ /* 0x000fe40000000f00 */
[----:B------:R-:W-:Y:S05]  /*17620*/  CALL.REL.NOINC `($__internal_34_$__cuda_sm70_shflsync_bfly_p) ;  /* 0x00000fb000007944 */ /* 0x000fea0003c00000 */
[----:B------:R-:W-:Y:S01]  /*17630*/  MOV R8, R0 ;  /* 0x0000000000087202 */ /* 0x000fe20000000f00 */
[----:B------:R-:W-:Y:S05]  /*17640*/  BRA `(.L_x_2080) ;  /* 0xffff9df000007947 */ /* 0x000fea000383ffff */
.L_x_2007:
[----:B-1234-:R-:W-:Y:S01]  /*17650*/  IMAD.MOV.U32 R5, RZ, RZ, R12 ;  /* 0x000000ffff057224 */ /* 0x01efe200078e000c */
[----:B------:R-:W-:Y:S01]  /*17660*/  MOV R3, RZ ;  /* 0x000000ff00037202 */ /* 0x000fe20000000f00 */
[----:B------:R-:W-:Y:S01]  /*17670*/  IMAD.MOV.U32 R0, RZ, RZ, 0x1c1f ;  /* 0x00001c1fff007424 */ /* 0x000fe200078e00ff */
[----:B------:R-:W-:Y:S02]  /*17680*/  MOV R2, 0x176a0 ;  /* 0x000176a000027802 */ /* 0x000fe40000000f00 */
[----:B------:R-:W-:Y:S05]  /*17690*/  CALL.REL.NOINC `($__internal_35_$__cuda_sm70_shflsync_idx_p) ;  /* 0x00000f8000007944 */ /* 0x000fea0003c00000 */
[----:B------:R-:W-:Y:S01]  /*176a0*/  MOV R10, R0 ;  /* 0x00000000000a7202 */ /* 0x000fe20000000f00 */
[----:B------:R-:W-:Y:S05]  /*176b0*/  BRA `(.L_x_2081) ;  /* 0xffffb83000007947 */ /* 0x000fea000383ffff */
.L_x_2008:
[----:B------:R-:W-:Y:S01]  /*176c0*/  IMAD.MOV.U32 R5, RZ, RZ, R13 ;  /* 0x000000ffff057224 */ /* 0x000fe200078e000d */
[----:B------:R-:W-:Y:S01]  /*176d0*/  MOV R3, RZ ;  /* 0x000000ff00037202 */ /* 0x000fe20000000f00 */
[----:B------:R-:W-:Y:S01]  /*176e0*/  IMAD.MOV.U32 R0, RZ, RZ, 0x1c1f ;  /* 0x00001c1fff007424 */ /* 0x000fe200078e00ff */
[----:B------:R-:W-:Y:S02]  /*176f0*/  MOV R2, 0x17710 ;  /* 0x0001771000027802 */ /* 0x000fe40000000f00 */
[----:B-12---:R-:W-:Y:S05]  /*17700*/  CALL.REL.NOINC `($__internal_35_$__cuda_sm70_shflsync_idx_p) ;  /* 0x00000f1000007944 */ /* 0x006fea0003c00000 */
[----:B------:R-:W-:Y:S05]  /*17710*/  BRA `(.L_x_2082) ;  /* 0xffffb7f000007947 */ /* 0x000fea000383ffff */
.L_x_2011:
[----:B------:R-:W-:Y:S01]  /*17720*/  IMAD.MOV.U32 R5, RZ, RZ, R12 ;  /* 0x000000ffff057224 */ /* 0x000fe200078e000c */
[----:B--2---:R-:W-:Y:S01]  /*17730*/  MOV R3, 0x1 ;  /* 0x0000000100037802 */ /* 0x004fe20000000f00 */
        /* <DEDUP_REMOVED lines=10> */
.L_x_2014:
[----:B------:R-:W-:Y:S01]  /*177e0*/  IMAD.MOV.U32 R5, RZ, RZ, R12 ;  /* 0x000000ffff057224 */ /* 0x000fe200078e000c */
[----:B-1----:R-:W-:Y:S01]  /*177f0*/  MOV R3, 0x2 ;  /* 0x0000000200037802 */ /* 0x002fe20000000f00 */
[----:B----4-:R-:W-:Y:S01]  /*17800*/  IMAD.MOV.U32 R0, RZ, RZ, 0x1c1f ;  /* 0x00001c1fff007424 */ /* 0x010fe200078e00ff */
[----:B------:R-:W-:Y:S02]  /*17810*/  MOV R2, 0x17830 ;  /* 0x0001783000027802 */ /* 0x000fe40000000f00 */
[----:B--23--:R-:W-:Y:S05]  /*17820*/  CALL.REL.NOINC `($__internal_35_$__cuda_sm70_shflsync_idx_p) ;  /* 0x00000df000007944 */ /* 0x00cfea0003c00000 */
[----:B------:R-:W-:Y:S01]  /*17830*/  MOV R10, R0 ;  /* 0x00000000000a7202 */ /* 0x000fe20000000f00 */
[----:B------:R-:W-:Y:S05]  /*17840*/  BRA `(.L_x_2084) ;  /* 0xffffb9c000007947 */ /* 0x000fea000383ffff */
.L_x_2015:
[----:B------:R-:W-:Y:S01]  /*17850*/  IMAD.MOV.U32 R5, RZ, RZ, R13 ;  /* 0x000000ffff057224 */ /* 0x000fe200078e000d */
[----:B------:R-:W-:Y:S01]  /*17860*/  MOV R3, 0x2 ;  /* 0x0000000200037802 */ /* 0x000fe20000000f00 */
[----:B----4-:R-:W-:Y:S01]  /*17870*/  IMAD.MOV.U32 R0, RZ, RZ, 0x1c1f ;  /* 0x00001c1fff007424 */ /* 0x010fe200078e00ff */
[----:B------:R-:W-:Y:S02]  /*17880*/  MOV R2, 0x178a0 ;  /* 0x000178a000027802 */ /* 0x000fe40000000f00 */
[----:B-123--:R-:W-:Y:S05]  /*17890*/  CALL.REL.NOINC `($__internal_35_$__cuda_sm70_shflsync_idx_p) ;  /* 0x00000d8000007944 */ /* 0x00efea0003c00000 */
[----:B------:R-:W-:Y:S05]  /*178a0*/  BRA `(.L_x_2085) ;  /* 0xffffb98000007947 */ /* 0x000fea000383ffff */
.L_x_2018:
[----:B------:R-:W-:Y:S01]  /*178b0*/  IMAD.MOV.U32 R5, RZ, RZ, R12 ;  /* 0x000000ffff057224 */ /* 0x000fe200078e000c */
[----:B-1----:R-:W-:Y:S01]  /*178c0*/  MOV R3, 0x3 ;  /* 0x0000000300037802 */ /* 0x002fe20000000f00 */
        /* <DEDUP_REMOVED lines=10> */
.L_x_2020:
[----:B------:R-:W-:Y:S01]  /*17970*/  IMAD.MOV.U32 R5, RZ, RZ, R12 ;  /* 0x000000ffff057224 */ /* 0x000fe200078e000c */
[----:B------:R-:W-:Y:S01]  /*17980*/  MOV R3, RZ ;  /* 0x000000ff00037202 */ /* 0x000fe20000000f00 */
[----:B------:R-:W-:Y:S01]  /*17990*/  IMAD.MOV.U32 R0, RZ, RZ, 0x1c1f ;  /* 0x00001c1fff007424 */ /* 0x000fe200078e00ff */
[----:B------:R-:W-:Y:S02]  /*179a0*/  MOV R2, 0x179c0 ;  /* 0x000179c000027802 */ /* 0x000fe40000000f00 */
[----:B------:R-:W-:Y:S05]  /*179b0*/  CALL.REL.NOINC `($__internal_35_$__cuda_sm70_shflsync_idx_p) ;  /* 0x00000c6000007944 */ /* 0x000fea0003c00000 */
[----:B------:R-:W-:Y:S01]  /*179c0*/  MOV R4, R0 ;  /* 0x0000000000047202 */ /* 0x000fe20000000f00 */
[----:B------:R-:W-:Y:S05]  /*179d0*/  BRA `(.L_x_2087) ;  /* 0xffffbd7000007947 */ /* 0x000fea000383ffff */
.L_x_2021:
[----:B------:R-:W-:Y:S01]  /*179e0*/  IMAD.MOV.U32 R5, RZ, RZ, R13 ;  /* 0x000000ffff057224 */ /* 0x000fe200078e000d */
[----:B------:R-:W-:Y:S01]  /*179f0*/  MOV R3, RZ ;  /* 0x000000ff00037202 */ /* 0x000fe20000000f00 */
[----:B------:R-:W-:Y:S01]  /*17a00*/  IMAD.MOV.U32 R0, RZ, RZ, 0x1c1f ;  /* 0x00001c1fff007424 */ /* 0x000fe200078e00ff */
[----:B------:R-:W-:Y:S02]  /*17a10*/  MOV R2, 0x17a30 ;  /* 0x00017a3000027802 */ /* 0x000fe40000000f00 */
[----:B-12---:R-:W-:Y:S05]  /*17a20*/  CALL.REL.NOINC `($__internal_35_$__cuda_sm70_shflsync_idx_p) ;  /* 0x00000bf000007944 */ /* 0x006fea0003c00000 */
[----:B------:R-:W-:Y:S05]  /*17a30*/  BRA `(.L_x_2088) ;  /* 0xffffbd3000007947 */ /* 0x000fea000383ffff */
.L_x_2024:
[----:B------:R-:W-:Y:S01]  /*17a40*/  IMAD.MOV.U32 R5, RZ, RZ, R12 ;  /* 0x000000ffff057224 */ /* 0x000fe200078e000c */
[----:B----4-:R-:W-:Y:S01]  /*17a50*/  MOV R3, 0x1 ;  /* 0x0000000100037802 */ /* 0x010fe20000000f00 */
[----:B------:R-:W-:Y:S01]  /*17a60*/  IMAD.MOV.U32 R0, RZ, RZ, 0x1c1f ;  /* 0x00001c1fff007424 */ /* 0x000fe200078e00ff */
[----:B------:R-:W-:-:S02]  /*17a70*/  MOV R2, 0x17a90 ;  /* 0x00017a9000027802 */ /* 0x000fc40000000f00 */
[----:B-123--:R-:W-:Y:S05]  /*17a80*/  CALL.REL.NOINC `($__internal_35_$__cuda_sm70_shflsync_idx_p) ;  /* 0x00000b9000007944 */ /* 0x00efea0003c00000 */
[----:B------:R-:W-:Y:S01]  /*17a90*/  IMAD.MOV.U32 R4, RZ, RZ, R0 ;  /* 0x000000ffff047224 */ /* 0x000fe200078e0000 */
[----:B------:R-:W-:Y:S01]  /*17aa0*/  MOV R3, 0x1 ;  /* 0x0000000100037802 */ /* 0x000fe20000000f00 */
[----:B------:R-:W-:Y:S01]  /*17ab0*/  IMAD.MOV.U32 R5, RZ, RZ, R13 ;  /* 0x000000ffff057224 */ /* 0x000fe200078e000d */
[----:B------:R-:W-:-:S02]  /*17ac0*/  MOV R0, 0x1c1f ;  /* 0x00001c1f00007802 */ /* 0x000fc40000000f00 */
[----:B------:R-:W-:Y:S02]  /*17ad0*/  MOV R2, 0x17af0 ;  /* 0x00017af000027802 */ /* 0x000fe40000000f00 */
[----:B------:R-:W-:Y:S05]  /*17ae0*/  CALL.REL.NOINC `($__internal_35_$__cuda_sm70_shflsync_idx_p) ;  /* 0x00000b3000007944 */ /* 0x000fea0003c00000 */
[----:B------:R-:W-:Y:S05]  /*17af0*/  BRA `(.L_x_2089) ;  /* 0xffffc1f000007947 */ /* 0x000fea000383ffff */
.L_x_2027:
[----:B------:R-:W-:Y:S01]  /*17b00*/  IMAD.MOV.U32 R5, RZ, RZ, R12 ;  /* 0x000000ffff057224 */ /* 0x000fe200078e000c */
[----:B----4-:R-:W-:Y:S01]  /*17b10*/  MOV R3, 0x2 ;  /* 0x0000000200037802 */ /* 0x010fe20000000f00 */
[----:B------:R-:W-:Y:S01]  /*17b20*/  IMAD.MOV.U32 R0, RZ, RZ, 0x1c1f ;  /* 0x00001c1fff007424 */ /* 0x000fe200078e00ff */
[----:B------:R-:W-:Y:S02]  /*17b30*/  MOV R2, 0x17b50 ;  /* 0x00017b5000027802 */ /* 0x000fe40000000f00 */
[----:B-123--:R-:W-:Y:S05]  /*17b40*/  CALL.REL.NOINC `($__internal_35_$__cuda_sm70_shflsync_idx_p) ;  /* 0x00000ad000007944 */ /* 0x00efea0003c00000 */
[----:B------:R-:W-:Y:S01]  /*17b50*/  MOV R4, R0 ;  /* 0x0000000000047202 */ /* 0x000fe20000000f00 */
[----:B------:R-:W-:Y:S05]  /*17b60*/  BRA `(.L_x_2090) ;  /* 0xffffc6f000007947 */ /* 0x000fea000383ffff */
.L_x_2028:
[----:B------:R-:W-:Y:S01]  /*17b70*/  IMAD.MOV.U32 R5, RZ, RZ, R13 ;  /* 0x000000ffff057224 */ /* 0x000fe200078e000d */
[----:B----4-:R-:W-:Y:S01]  /*17b80*/  MOV R3, 0x2 ;  /* 0x0000000200037802 */ /* 0x010fe20000000f00 */
[----:B------:R-:W-:Y:S01]  /*17b90*/  IMAD.MOV.U32 R0, RZ, RZ, 0x1c1f ;  /* 0x00001c1fff007424 */ /* 0x000fe200078e00ff */
[----:B------:R-:W-:Y:S02]  /*17ba0*/  MOV R2, 0x17bc0 ;  /* 0x00017bc000027802 */ /* 0x000fe40000000f00 */
[----:B-123--:R-:W-:Y:S05]  /*17bb0*/  CALL.REL.NOINC `($__internal_35_$__cuda_sm70_shflsync_idx_p) ;  /* 0x00000a6000007944 */ /* 0x00efea0003c00000 */
[----:B------:R-:W-:Y:S05]  /*17bc0*/  BRA `(.L_x_2091) ;  /* 0xffffc6b000007947 */ /* 0x000fea000383ffff */
.L_x_2031:
[----:B------:R-:W-:Y:S01]  /*17bd0*/  IMAD.MOV.U32 R5, RZ, RZ, R12 ;  /* 0x000000ffff057224 */ /* 0x000fe200078e000c */
[----:B---3--:R-:W-:Y:S01]  /*17be0*/  MOV R3, 0x3 ;  /* 0x0000000300037802 */ /* 0x008fe20000000f00 */
[----:B-1----:R-:W-:Y:S01]  /*17bf0*/  IMAD.MOV.U32 R0, RZ, RZ, 0x1c1f ;  /* 0x00001c1fff007424 */ /* 0x002fe200078e00ff */
[----:B------:R-:W-:-:S02]  /*17c00*/  MOV R2, 0x17c20 ;  /* 0x00017c2000027802 */ /* 0x000fc40000000f00 */
[----:B--2-4-:R-:W-:Y:S05]  /*17c10*/  CALL.REL.NOINC `($__internal_35_$__cuda_sm70_shflsync_idx_p) ;  /* 0x00000a0000007944 */ /* 0x014fea0003c00000 */
[----:B------:R-:W-:Y:S01]  /*17c20*/  IMAD.MOV.U32 R4, RZ, RZ, R0 ;  /* 0x000000ffff047224 */ /* 0x000fe200078e0000 */
[----:B------:R-:W-:Y:S01]  /*17c30*/  MOV R3, 0x3 ;  /* 0x0000000300037802 */ /* 0x000fe20000000f00 */
[----:B------:R-:W-:Y:S01]  /*17c40*/  IMAD.MOV.U32 R5, RZ, RZ, R13 ;  /* 0x000000ffff057224 */ /* 0x000fe200078e000d */
[----:B------:R-:W-:-:S02]  /*17c50*/  MOV R0, 0x1c1f ;  /* 0x00001c1f00007802 */ /* 0x000fc40000000f00 */
[----:B------:R-:W-:Y:S02]  /*17c60*/  MOV R2, 0x17c80 ;  /* 0x00017c8000027802 */ /* 0x000fe40000000f00 */
[----:B------:R-:W-:Y:S05]  /*17c70*/  CALL.REL.NOINC `($__internal_35_$__cuda_sm70_shflsync_idx_p) ;  /* 0x000009a000007944 */ /* 0x000fea0003c00000 */
[----:B------:R-:W-:Y:S05]  /*17c80*/  BRA `(.L_x_2092) ;  /* 0xffffcb8000007947 */ /* 0x000fea000383ffff */
.L_x_2035:
[----:B------:R-:W-:Y:S01]  /*17c90*/  IMAD.MOV.U32 R5, RZ, RZ, R9 ;  /* 0x000000ffff057224 */ /* 0x000fe200078e0009 */
[----:B------:R-:W-:Y:S01]  /*17ca0*/  MOV R3, RZ ;  /* 0x000000ff00037202 */ /* 0x000fe20000000f00 */
[----:B------:R-:W-:Y:S01]  /*17cb0*/  IMAD.MOV.U32 R0, RZ, RZ, 0x1c1f ;  /* 0x00001c1fff007424 */ /* 0x000fe200078e00ff */
[----:B------:R-:W-:Y:S02]  /*17cc0*/  MOV R2, 0x17ce0 ;  /* 0x00017ce000027802 */ /* 0x000fe40000000f00 */
[----:B------:R-:W-:Y:S05]  /*17cd0*/  CALL.REL.NOINC `($__internal_35_$__cuda_sm70_shflsync_idx_p) ;  /* 0x0000094000007944 */ /* 0x000fea0003c00000 */
[----:B------:R-:W-:Y:S01]  /*17ce0*/  MOV R8, R0 ;  /* 0x0000000000087202 */ /* 0x000fe20000000f00 */
[----:B------:R-:W-:Y:S05]  /*17cf0*/  BRA `(.L_x_2093) ;  /* 0xffffd89000007947 */ /* 0x000fea000383ffff */
.L_x_2036:
[----:B------:R-:W-:Y:S01]  /*17d00*/  IMAD.MOV.U32 R5, RZ, RZ, R12 ;  /* 0x000000ffff057224 */ /* 0x000fe200078e000c */
[----:B------:R-:W-:Y:S01]  /*17d10*/  MOV R3, RZ ;  /* 0x000000ff00037202 */ /* 0x000fe20000000f00 */
[----:B------:R-:W-:Y:S01]  /*17d20*/  IMAD.MOV.U32 R0, RZ, RZ, 0x1c1f ;  /* 0x00001c1fff007424 */ /* 0x000fe200078e00ff */
[----:B------:R-:W-:Y:S02]  /*17d30*/  MOV R2, 0x17d50 ;  /* 0x00017d5000027802 */ /* 0x000fe40000000f00 */
[----:B-12---:R-:W-:Y:S05]  /*17d40*/  CALL.REL.NOINC `($__internal_35_$__cuda_sm70_shflsync_idx_p) ;  /* 0x000008d000007944 */ /* 0x006fea0003c00000 */
[----:B------:R-:W-:Y:S05]  /*17d50*/  BRA `(.L_x_2094) ;  /* 0xffffd85000007947 */ /* 0x000fea000383ffff */
.L_x_2039:
        /* <DEDUP_REMOVED lines=12> */
.L_x_2042:
[----:B-1----:R-:W-:Y:S01]  /*17e20*/  IMAD.MOV.U32 R5, RZ, RZ, R9 ;  /* 0x000000ffff057224 */ /* 0x002fe200078e0009 */
[----:B------:R-:W-:Y:S01]  /*17e30*/  MOV R3, 0x2 ;  /* 0x0000000200037802 */ /* 0x000fe20000000f00 */
[----:B----4-:R-:W-:Y:S01]  /*17e40*/  IMAD.MOV.U32 R0, RZ, RZ, 0x1c1f ;  /* 0x00001c1fff007424 */ /* 0x010fe200078e00ff */
[----:B------:R-:W-:Y:S02]  /*17e50*/  MOV R2, 0x17e70 ;  /* 0x00017e7000027802 */ /* 0x000fe40000000f00 */
[----:B--23--:R-:W-:Y:S05]  /*17e60*/  CALL.REL.NOINC `($__internal_35_$__cuda_sm70_shflsync_idx_p) ;  /* 0x000007b000007944 */ /* 0x00cfea0003c00000 */
[----:B------:R-:W-:Y:S01]  /*17e70*/  MOV R8, R0 ;  /* 0x0000000000087202 */ /* 0x000fe20000000f00 */
[----:B------:R-:W-:Y:S05]  /*17e80*/  BRA `(.L_x_2096) ;  /* 0xffffda3000007947 */ /* 0x000fea000383ffff */
.L_x_2043:
[----:B------:R-:W-:Y:S01]  /*17e90*/  IMAD.MOV.U32 R5, RZ, RZ, R12 ;  /* 0x000000ffff057224 */ /* 0x000fe200078e000c */
[----:B------:R-:W-:Y:S01]  /*17ea0*/  MOV R3, 0x2 ;  /* 0x0000000200037802 */ /* 0x000fe20000000f00 */
[----:B----4-:R-:W-:Y:S01]  /*17eb0*/  IMAD.MOV.U32 R0, RZ, RZ, 0x1c1f ;  /* 0x00001c1fff007424 */ /* 0x010fe200078e00ff */
[----:B------:R-:W-:Y:S02]  /*17ec0*/  MOV R2, 0x17ee0 ;  /* 0x00017ee000027802 */ /* 0x000fe40000000f00 */
[----:B-123--:R-:W-:Y:S05]  /*17ed0*/  CALL.REL.NOINC `($__internal_35_$__cuda_sm70_shflsync_idx_p) ;  /* 0x0000074000007944 */ /* 0x00efea0003c00000 */
[----:B------:R-:W-:Y:S05]  /*17ee0*/  BRA `(.L_x_2097) ;  /* 0xffffd9f000007947 */ /* 0x000fea000383ffff */
.L_x_2046:
        /* <DEDUP_REMOVED lines=12> */
.L_x_2048:
[----:B------:R-:W-:Y:S01]  /*17fb0*/  IMAD.MOV.U32 R5, RZ, RZ, R74 ;  /* 0x000000ffff057224 */ /* 0x000fe200078e004a */
[----:B------:R-:W-:Y:S01]  /*17fc0*/  MOV R3, RZ ;  /* 0x000000ff00037202 */ /* 0x000fe20000000f00 */
[----:B------:R-:W-:Y:S01]  /*17fd0*/  IMAD.MOV.U32 R0, RZ, RZ, 0x1f ;  /* 0x0000001fff007424 */ /* 0x000fe200078e00ff */
[----:B------:R-:W-:Y:S02]  /*17fe0*/  MOV R2, 0x18000 ;  /* 0x0001800000027802 */ /* 0x000fe40000000f00 */
[----:B--2---:R-:W-:Y:S05]  /*17ff0*/  CALL.REL.NOINC `($__internal_35_$__cuda_sm70_shflsync_idx_p) ;  /* 0x0000062000007944 */ /* 0x004fea0003c00000 */
[----:B------:R-:W-:Y:S01]  /*18000*/  MOV R9, R0 ;  /* 0x0000000000097202 */ /* 0x000fe20000000f00 */
[----:B------:R-:W-:Y:S05]  /*18010*/  BRA `(.L_x_2099) ;  /* 0xffffdc9000007947 */ /* 0x000fea000383ffff */
.L_x_2049:
[----:B------:R-:W-:Y:S01]  /*18020*/  IMAD.MOV.U32 R5, RZ, RZ, R74 ;  /* 0x000000ffff057224 */ /* 0x000fe200078e004a */
[----:B------:R-:W-:Y:S01]  /*18030*/  MOV R3, 0x1 ;  /* 0x0000000100037802 */ /* 0x000fe20000000f00 */
[----:B------:R-:W-:Y:S01]  /*18040*/  IMAD.MOV.U32 R0, RZ, RZ, 0x1f ;  /* 0x0000001fff007424 */ /* 0x000fe200078e00ff */
[----:B------:R-:W-:Y:S02]  /*18050*/  MOV R2, 0x18070 ;  /* 0x0001807000027802 */ /* 0x000fe40000000f00 */
[----:B-12---:R-:W-:Y:S05]  /*18060*/  CALL.REL.NOINC `($__internal_35_$__cuda_sm70_shflsync_idx_p) ;  /* 0x000005b000007944 */ /* 0x006fea0003c00000 */
[----:B------:R-:W-:Y:S01]  /*18070*/  MOV R8, R0 ;  /* 0x0000000000087202 */ /* 0x000fe20000000f00 */
[----:B------:R-:W-:Y:S05]  /*18080*/  BRA `(.L_x_2100) ;  /* 0xffffdc4000007947 */ /* 0x000fea000383ffff */
.L_x_2050:
[----:B------:R-:W-:Y:S02]  /*18090*/  MOV R2, 0x1 ;  /* 0x0000000100027802 */ /* 0x000fe40000000f00 */
[----:B------:R-:W-:-:S02]  /*180a0*/  MOV R3, 0x180c0 ;  /* 0x000180c000037802 */ /* 0x000fc40000000f00 */
[----:B-1234-:R-:W-:Y:S05]  /*180b0*/  CALL.REL.NOINC `($__internal_36_$__cuda_sm70_shflsync_up_p) ;  /* 0x000005b000007944 */ /* 0x01efea0003c00000 */
[----:B------:R-:W-:Y:S05]  /*180c0*/  BRA `(.L_x_2101) ;  /* 0xffffdd3000007947 */ /* 0x000fea000383ffff */
.L_x_2051:
[----:B------:R-:W-:Y:S02]  /*180d0*/  MOV R2, 0x2 ;  /* 0x0000000200027802 */ /* 0x000fe40000000f00 */
[----:B------:R-:W-:-:S02]  /*180e0*/  MOV R3, 0x18100 ;  /* 0x0001810000037802 */ /* 0x000fc40000000f00 */
[----:B--2-4-:R-:W-:Y:S05]  /*180f0*/  CALL.REL.NOINC `($__internal_36_$__cuda_sm70_shflsync_up_p) ;  /* 0x0000057000007944 */ /* 0x014fea0003c00000 */
        /* <DEDUP_REMOVED lines=23> */
.L_x_2055:
[----:B------:R-:W-:Y:S02]  /*18270*/  MOV R2, 0x1 ;  /* 0x0000000100027802 */ /* 0x000fe40000000f00 */
[----:B------:R-:W-:Y:S02]  /*18280*/  MOV R3, 0x182a0 ;  /* 0x000182a000037802 */ /* 0x000fe40000000f00 */
[----:B------:R-:W-:Y:S05]  /*18290*/  CALL.REL.NOINC `($__internal_36_$__cuda_sm70_shflsync_up_p) ;  /* 0x000003d000007944 */ /* 0x000fea0003c00000 */
[----:B------:R-:W-:Y:S01]  /*182a0*/  MOV R2, R4 ;  /* 0x0000000400027202 */ /* 0x000fe20000000f00 */
[----:B------:R-:W-:Y:S05]  /*182b0*/  BRA `(.L_x_2103) ;  /* 0xffffdda000007947 */ /* 0x000fea000383ffff */
.L_x_2056:
        /* <DEDUP_REMOVED lines=26> */
.L_x_2058:
[----:B------:R-:W-:Y:S02]  /*18460*/  SEL R0, RZ, 0x1, P0 ;  /* 0x00000001ff007807 */ /* 0x000fe40000000000 */
[----:B------:R-:W-:Y:S02]  /*18470*/  MOV R2, 0x18490 ;  /* 0x0001849000027802 */ /* 0x000fe40000000f00 */
[----:B-1----:R-:W-:Y:S05]  /*18480*/  CALL.REL.NOINC `($__internal_37_$__cuda_sm70_votesync_ballot) ;  /* 0x0000025000007944 */ /* 0x002fea0003c00000 */
[----:B------:R-:W-:Y:S01]  /*18490*/  MOV R10, R0 ;  /* 0x00000000000a7202 */ /* 0x000fe20000000f00 */
[----:B------:R-:W-:Y:S05]  /*184a0*/  BRA `(.L_x_2105) ;  /* 0xffffdd4000007947 */ /* 0x000fea000383ffff */
.L_x_2059:
[----:B------:R-:W-:Y:S01]  /*184b0*/  IMAD.MOV.U32 R5, RZ, RZ, R6 ;  /* 0x000000ffff057224 */ /* 0x000fe200078e0006 */
[----:B------:R-:W-:Y:S01]  /*184c0*/  MOV R3, R8 ;  /* 0x0000000800037202 */ /* 0x000fe20000000f00 */
[----:B--2---:R-:W-:Y:S01]  /*184d0*/  IMAD.MOV.U32 R0, RZ, RZ, 0x1f ;  /* 0x0000001fff007424 */ /* 0x004fe200078e00ff */
[----:B------:R-:W-:Y:S02]  /*184e0*/  MOV R2, 0x18500 ;  /* 0x0001850000027802 */ /* 0x000fe40000000f00 */
[----:B-1----:R-:W-:Y:S05]  /*184f0*/  CALL.REL.NOINC `($__internal_35_$__cuda_sm70_shflsync_idx_p) ;  /* 0x0000012000007944 */ /* 0x002fea0003c00000 */
[----:B------:R-:W-:Y:S01]  /*18500*/  IMAD.MOV.U32 R11, RZ, RZ, R0 ;  /* 0x000000ffff0b7224 */ /* 0x000fe200078e0000 */
[----:B------:R-:W-:Y:S01]  /*18510*/  MOV R3, R8 ;  /* 0x0000000800037202 */ /* 0x000fe20000000f00 */
[----:B------:R-:W-:Y:S01]  /*18520*/  IMAD.MOV.U32 R5, RZ, RZ, R7 ;  /* 0x000000ffff057224 */ /* 0x000fe200078e0007 */
[----:B------:R-:W-:Y:S02]  /*18530*/  MOV R0, 0x1f ;  /* 0x0000001f00007802 */ /* 0x000fe40000000f00 */
[----:B------:R-:W-:-:S02]  /*18540*/  MOV R2, 0x18560 ;  /* 0x0001856000027802 */ /* 0x000fc40000000f00 */
[----:B------:R-:W-:Y:S05]  /*18550*/  CALL.REL.NOINC `($__internal_35_$__cuda_sm70_shflsync_idx_p) ;  /* 0x000000c000007944 */ /* 0x000fea0003c00000 */
[----:B------:R-:W-:Y:S01]  /*18560*/  MOV R7, R0 ;  /* 0x0000000000077202 */ /* 0x000fe20000000f00 */
[----:B------:R-:W-:Y:S05]  /*18570*/  BRA `(.L_x_2106) ;  /* 0xffffdce000007947 */ /* 0x000fea000383ffff */
.L_x_2062:
[----:B------:R-:W-:Y:S01]  /*18580*/  IMAD.MOV.U32 R5, RZ, RZ, R4 ;  /* 0x000000ffff057224 */ /* 0x000fe200078e0004 */
[----:B--2---:R-:W-:-:S02]  /*18590*/  MOV R0, 0x1f ;  /* 0x0000001f00007802 */ /* 0x004fc40000000f00 */
[----:B------:R-:W-:Y:S02]  /*185a0*/  MOV R2, 0x185c0 ;  /* 0x000185c000027802 */ /* 0x000fe40000000f00 */
[----:B-1-34-:R-:W-:Y:S05]  /*185b0*/  CALL.REL.NOINC `($__internal_35_$__cuda_sm70_shflsync_idx_p) ;  /* 0x0000006000007944 */ /* 0x01afea0003c00000 */
[----:B------:R-:W-:Y:S01]  /*185c0*/  MOV R13, R0 ;  /* 0x00000000000d7202 */ /* 0x000fe20000000f00 */
[----:B------:R-:W-:Y:S05]  /*185d0*/  BRA `(.L_x_2061) ;  /* 0xffffdce000007947 */ /* 0x000fea000383ffff */
        .weak           $__internal_34_$__cuda_sm70_shflsync_bfly_p
        .type           $__internal_34_$__cuda_sm70_shflsync_bfly_p,@function
        .size           $__internal_34_$__cuda_sm70_shflsync_bfly_p,($__internal_35_$__cuda_sm70_shflsync_idx_p - $__internal_34_$__cuda_sm70_shflsync_bfly_p)
$__internal_34_$__cuda_sm70_shflsync_bfly_p:
[----:B------:R-:W-:Y:S04]  /*185e0*/  WARPSYNC R8 ;  /* 0x0000000800007348 */ /* 0x000fe80003800000 */
[----:B------:R1:W2:Y:S02]  /*185f0*/  SHFL.BFLY PT, R0, R0, R3, R9 ;  /* 0x0c00000300007389 */ /* 0x0002a400000e0009 */
[----:B-1----:R-:W-:-:S04]  /*18600*/  MOV R3, 0x0 ;  /* 0x0000000000037802 */ /* 0x002fc80000000f00 */
[----:B--2---:R-:W-:Y:S05]  /*18610*/  RET.REL.NODEC R2 `(_ZN7cutlass13device_kernelIN5flash19enable_sm80_to_sm89INS1_16FlashAttnFwdSm80INS1_25CollectiveMainloopFwdSm80ILi4ELi1ELb0EN4cute5tupleIJNS5_1CILi128EEENS7_ILi48EEENS7_ILi96EEEEEELi96ENS_10bfloat16_tEfNS_4arch4Sm80ELb0ELb1ELb0ELb1ELb0ELb0ELb1ELb1EEENS1_21CollectiveEpilogueFwdINS6_IJS8_SA_S9_EEENS6_IJNS7_ILi1EEESI_SI_EEESC_SE_Li128ELb1ELb1ELb1ELb0EEENS1_36VarlenDynamicPersistentTileSchedulerILi128ELi48ELi128ELi128ELb1ELb1ELb0ELb1ELb0ELb1EEEEEEEEEvNT_6ParamsE) ;  /* 0xfffe79e002007950 */ /* 0x004fea0003c3ffff */
        .weak           $__internal_35_$__cuda_sm70_shflsync_idx_p
        .type           $__internal_35_$__cuda_sm70_shflsync_idx_p,@function
        .size           $__internal_35_$__cuda_sm70_shflsync_idx_p,($__internal_36_$__cuda_sm70_shflsync_up_p - $__internal_35_$__cuda_sm70_shflsync_idx_p)
$__internal_35_$__cuda_sm70_shflsync_idx_p:
[----:B------:R-:W-:-:S04]  /*18620*/  MOV R15, 0xffffffff ;  /* 0xffffffff000f7802 */ /* 0x000fc80000000f00 */
[----:B------:R-:W-:Y:S04]  /*18630*/  WARPSYNC R15 ;  /* 0x0000000f00007348 */ /* 0x000fe80003800000 */
[----:B------:R1:W2:Y:S02]  /*18640*/  SHFL.IDX PT, R0, R5, R3, R0 ;  /* 0x0000000305007389 */ /* 0x0002a400000e0000 */
[----:B-1----:R-:W-:-:S04]  /*18650*/  MOV R3, 0x0 ;  /* 0x0000000000037802 */ /* 0x002fc80000000f00 */
[----:B--2---:R-:W-:Y:S05]  /*18660*/  RET.REL.NODEC R2 `(_ZN7cutlass13device_kernelIN5flash19enable_sm80_to_sm89INS1_16FlashAttnFwdSm80INS1_25CollectiveMainloopFwdSm80ILi4ELi1ELb0EN4cute5tupleIJNS5_1CILi128EEENS7_ILi48EEENS7_ILi96EEEEEELi96ENS_10bfloat16_tEfNS_4arch4Sm80ELb0ELb1ELb0ELb1ELb0ELb0ELb1ELb1EEENS1_21CollectiveEpilogueFwdINS6_IJS8_SA_S9_EEENS6_IJNS7_ILi1EEESI_SI_EEESC_SE_Li128ELb1ELb1ELb1ELb0EEENS1_36VarlenDynamicPersistentTileSchedulerILi128ELi48ELi128ELi128ELb1ELb1ELb0ELb1ELb0ELb1EEEEEEEEEvNT_6ParamsE) ;  /* 0xfffe799002007950 */ /* 0x004fea0003c3ffff */
        .weak           $__internal_36_$__cuda_sm70_shflsync_up_p
        .type           $__internal_36_$__cuda_sm70_shflsync_up_p,@function
        .size           $__internal_36_$__cuda_sm70_shflsync_up_p,($__internal_37_$__cuda_sm70_votesync_ballot - $__internal_36_$__cuda_sm70_shflsync_up_p)
$__internal_36_$__cuda_sm70_shflsync_up_p:
[----:B------:R-:W-:Y:S02]  /*18670*/  IMAD.MOV.U32 R4, RZ, RZ, RZ ;  /* 0x000000ffff047224 */ /* 0x000fe400078e00ff */
[----:B------:R-:W-:-:S04]  /*18680*/  IMAD.MOV.U32 R10, RZ, RZ, -0x1 ;  /* 0xffffffffff0a7424 */ /* 0x000fc800078e00ff */
[----:B------:R-:W-:Y:S04]  /*18690*/  WARPSYNC R10 ;  /* 0x0000000a00007348 */ /* 0x000fe80003800000 */
[----:B------:R1:W2:Y:S02]  /*186a0*/  SHFL.UP PT, R4, R0, R2, R4 ;  /* 0x0400000200047389 */ /* 0x0002a400000e0004 */
[----:B-1----:R-:W-:Y:S02]  /*186b0*/  MOV R2, R3 ;  /* 0x0000000300027202 */ /* 0x002fe40000000f00 */
[----:B------:R-:W-:-:S04]  /*186c0*/  MOV R3, 0x0 ;  /* 0x0000000000037802 */ /* 0x000fc80000000f00 */
[----:B--2---:R-:W-:Y:S05]  /*186d0*/  RET.REL.NODEC R2 `(_ZN7cutlass13device_kernelIN5flash19enable_sm80_to_sm89INS1_16FlashAttnFwdSm80INS1_25CollectiveMainloopFwdSm80ILi4ELi1ELb0EN4cute5tupleIJNS5_1CILi128EEENS7_ILi48EEENS7_ILi96EEEEEELi96ENS_10bfloat16_tEfNS_4arch4Sm80ELb0ELb1ELb0ELb1ELb0ELb0ELb1ELb1EEENS1_21CollectiveEpilogueFwdINS6_IJS8_SA_S9_EEENS6_IJNS7_ILi1EEESI_SI_EEESC_SE_Li128ELb1ELb1ELb1ELb0EEENS1_36VarlenDynamicPersistentTileSchedulerILi128ELi48ELi128ELi128ELb1ELb1ELb0ELb1ELb0ELb1EEEEEEEEEvNT_6ParamsE) ;  /* 0xfffe792002007950 */ /* 0x004fea0003c3ffff */
        .weak           $__internal_37_$__cuda_sm70_votesync_ballot
        .type           $__internal_37_$__cuda_sm70_votesync_ballot,@function
        .size           $__internal_37_$__cuda_sm70_votesync_ballot,(.L_x_2895 - $__internal_37_$__cuda_sm70_votesync_ballot)
$__internal_37_$__cuda_sm70_votesync_ballot:
[----:B------:R-:W-:Y:S01]  /*186e0*/  ISETP.NE.U32.AND P0, PT, R0, 0x1, PT ;  /* 0x000000010000780c */ /* 0x000fe20003f05070 */
[----:B------:R-:W-:-:S04]  /*186f0*/  IMAD.MOV.U32 R3, RZ, RZ, -0x1 ;  /* 0xffffffffff037424 */ /* 0x000fc800078e00ff */
[----:B------:R-:W-:Y:S08]  /*18700*/  WARPSYNC R3 ;  /* 0x0000000300007348 */ /* 0x000ff00003800000 */
[----:B------:R-:W-:-:S04]  /*18710*/  VOTE.ANY R0, PT, !P0 ;  /* 0x0000000000007806 */ /* 0x000fc800040e0100 */
[----:B------:R-:W-:Y:S01]  /*18720*/  LOP3.LUT R0, R0, R3, RZ, 0xc0, !PT ;  /* 0x0000000300007212 */ /* 0x000fe200078ec0ff */
[----:B------:R-:W-:-:S04]  /*18730*/  IMAD.MOV.U32 R3, RZ, RZ, 0x0 ;  /* 0x00000000ff037424 */ /* 0x000fc800078e00ff */
[----:B------:R-:W-:Y:S05]  /*18740*/  RET.REL.NODEC R2 `(_ZN7cutlass13device_kernelIN5flash19enable_sm80_to_sm89INS1_16FlashAttnFwdSm80INS1_25CollectiveMainloopFwdSm80ILi4ELi1ELb0EN4cute5tupleIJNS5_1CILi128EEENS7_ILi48EEENS7_ILi96EEEEEELi96ENS_10bfloat16_tEfNS_4arch4Sm80ELb0ELb1ELb0ELb1ELb0ELb0ELb1ELb1EEENS1_21CollectiveEpilogueFwdINS6_IJS8_SA_S9_EEENS6_IJNS7_ILi1EEESI_SI_EEESC_SE_Li128ELb1ELb1ELb1ELb0EEENS1_36VarlenDynamicPersistentTileSchedulerILi128ELi48ELi128ELi128ELb1ELb1ELb0ELb1ELb0ELb1EEEEEEEEEvNT_6ParamsE) ;  /* 0xfffe78b002007950 */ /* 0x000fea0003c3ffff */
.L_x_2107:
        /* <DEDUP_REMOVED lines=11> */
.L_x_2895:


//--------------------- .text._ZN7cutlass13device_kernelIN5flash19enable_sm80_to_sm89INS1_16FlashAttnFwdSm80INS1_25CollectiveMainloopFwdSm80ILi4ELi1ELb0EN4cute5tupleIJNS5_1CILi128EEENS7_ILi48EEENS7_ILi96EEEEEELi96ENS_10bfloat16_tEfNS_4arch4Sm80ELb0ELb1ELb0ELb1ELb0ELb1ELb1ELb1EEENS1_21CollectiveEpilogueFwdINS6_IJS8_SA_S9_EEENS6_IJNS7_ILi1EEESI_SI_EEESC_SE_Li128ELb1ELb1ELb1ELb0EEENS1_36VarlenDynamicPersistentTileSchedulerILi128ELi48ELi128ELi128ELb1ELb1ELb0ELb1ELb0ELb1EEEEEEEEEvNT_6ParamsE --------------------------
	.section	.text._ZN7cutlass13device_kernelIN5flash19enable_sm80_to_sm89INS1_16FlashAttnFwdSm80INS1_25CollectiveMainloopFwdSm80ILi4ELi1ELb0EN4cute5tupleIJNS5_1CILi128EEENS7_ILi48EEENS7_ILi96EEEEEELi96ENS_10bfloat16_tEfNS_4arch4Sm80ELb0ELb1ELb0ELb1ELb0ELb1ELb1ELb1EEENS1_21CollectiveEpilogueFwdINS6_IJS8_SA_S9_EEENS6_IJNS7_ILi1EEESI_SI_EEESC_SE_Li128ELb1ELb1ELb1ELb0EEENS1_36VarlenDynamicPersistentTileSchedulerILi128ELi48ELi128ELi128ELb1ELb1ELb0ELb1ELb0ELb1EEEEEEEEEvNT_6ParamsE,"ax",@progbits
	.sectioninfo	@"SHI_REGISTERS=255"
	.align	128
.text._ZN7cutlass13device_kernelIN5flash19enable_sm80_to_sm89INS1_16FlashAttnFwdSm80INS1_25CollectiveMainloopFwdSm80ILi4ELi1ELb0EN4cute5tupleIJNS5_1CILi128EEENS7_ILi48EEENS7_ILi96EEEEEELi96ENS_10bfloat16_tEfNS_4arch4Sm80ELb0ELb1ELb0ELb1ELb0ELb1ELb1ELb1EEENS1_21CollectiveEpilogueFwdINS6_IJS8_SA_S9_EEENS6_IJNS7_ILi1EEESI_SI_EEESC_SE_Li128ELb1ELb1ELb1ELb0EEENS1_36VarlenDynamicPersistentTileSchedulerILi128ELi48ELi128ELi128ELb1ELb1ELb0ELb1ELb0ELb1EEEEEEEEEvNT_6ParamsE:
        .type           _ZN7cutlass13device_kernelIN5flash19enable_sm80_to_sm89INS1_16FlashAttnFwdSm80INS1_25CollectiveMainloopFwdSm80ILi4ELi1ELb0EN4cute5tupleIJNS5_1CILi128EEENS7_ILi48EEENS7_ILi96EEEEEELi96ENS_10bfloat16_tEfNS_4arch4Sm80ELb0ELb1ELb0ELb1ELb0ELb1ELb1ELb1EEENS1_21CollectiveEpilogueFwdINS6_IJS8_SA_S9_EEENS6_IJNS7_ILi1EEESI_SI_EEESC_SE_Li128ELb1ELb1ELb1ELb0EEENS1_36VarlenDynamicPersistentTileSchedulerILi128ELi48ELi128ELi128ELb1ELb1ELb0ELb1ELb0ELb1EEEEEEEEEvNT_6ParamsE,@function
        .size           _ZN7cutlass13device_kernelIN5flash19enable_sm80_to_sm89INS1_16FlashAttnFwdSm80INS1_25CollectiveMainloopFwdSm80ILi4ELi1ELb0EN4cute5tupleIJNS5_1CILi128EEENS7_ILi48EEENS7_ILi96EEEEEELi96ENS_10bfloat16_tEfNS_4arch4Sm80ELb0ELb1ELb0ELb1ELb0ELb1ELb1ELb1EEENS1_21CollectiveEpilogueFwdINS6_IJS8_SA_S9_EEENS6_IJNS7_ILi1EEESI_SI_EEESC_SE_Li128ELb1ELb1ELb1ELb0EEENS1_36VarlenDynamicPersistentTileSchedulerILi128ELi48ELi128ELi128ELb1ELb1ELb0ELb1ELb0ELb1EEEEEEEEEvNT_6ParamsE,(.L_x_2900 - _ZN7cutlass13device_kernelIN5flash19enable_sm80_to_sm89INS1_16FlashAttnFwdSm80INS1_25CollectiveMainloopFwdSm80ILi4ELi1ELb0EN4cute5tupleIJNS5_1CILi128EEENS7_ILi48EEENS7_ILi96EEEEEELi96ENS_10bfloat16_tEfNS_4arch4Sm80ELb0ELb1ELb0ELb1ELb0ELb1ELb1ELb1EEENS1_21CollectiveEpilogueFwdINS6_IJS8_SA_S9_EEENS6_IJNS7_ILi1EEESI_SI_EEESC_SE_Li128ELb1ELb1ELb1ELb0EEENS1_36VarlenDynamicPersistentTileSchedulerILi128ELi48ELi128ELi128ELb1ELb1ELb0ELb1ELb0ELb1EEEEEEEEEvNT_6ParamsE)
        .other          _ZN7cutlass13device_kernelIN5flash19enable_sm80_to_sm89INS1_16FlashAttnFwdSm80INS1_25CollectiveMainloopFwdSm80ILi4ELi1ELb0EN4cute5tupleIJNS5_1CILi128EEENS7_ILi48EEENS7_ILi96EEEEEELi96ENS_10bfloat16_tEfNS_4arch4Sm80ELb0ELb1ELb0ELb1ELb0ELb1ELb1ELb1EEENS1_21CollectiveEpilogueFwdINS6_IJS8_SA_S9_EEENS6_IJNS7_ILi1EEESI_SI_EEESC_SE_Li128ELb1ELb1ELb1ELb0EEENS1_36VarlenDynamicPersistentTileSchedulerILi128ELi48ELi128ELi128ELb1ELb1ELb0ELb1ELb0ELb1EEEEEEEEEvNT_6ParamsE,@"STO_CUDA_ENTRY STV_DEFAULT"
_ZN7cutlass13device_kernelIN5flash19enable_sm80_to_sm89INS1_16FlashAttnFwdSm80INS1_25CollectiveMainloopFwdSm80ILi4ELi1ELb0EN4cute5tupleIJNS5_1CILi128EEENS7_ILi48EEENS7_ILi96EEEEEELi96ENS_10bfloat16_tEfNS_4arch4Sm80ELb0ELb1ELb0ELb1ELb0ELb1ELb1ELb1EEENS1_21CollectiveEpilogueFwdINS6_IJS8_SA_S9_EEENS6_IJNS7_ILi1EEESI_SI_EEESC_SE_Li128ELb1ELb1ELb1ELb0EEENS1_36VarlenDynamicPersistentTileSchedulerILi128ELi48ELi128ELi128ELb1ELb1ELb0ELb1ELb0ELb1EEEEEEEEEvNT_6ParamsE:
        /* <DEDUP_REMOVED lines=54> */
.L_x_2113:
        /* <DEDUP_REMOVED lines=16> */
.L_x_2375:
        /* <DEDUP_REMOVED lines=16> */
.L_x_2376:
[----:B--2---:R-:W-:-:S05]  /*0560*/  IMAD R0, R0, c[0x0][0x538], RZ ;  /* 0x00014e0000007a24 */ /* 0x004fca00078e02ff */
[----:B------:R-:W-:-:S04]  /*0570*/  IADD3 R7, R0, R7, RZ ;  /* 0x0000000700077210 */ /* 0x000fc80007ffe0ff */
[----:B------:R-:W-:-:S13]  /*0580*/  ISETP.GT.AND P0, PT, R7, UR4, PT ;  /* 0x0000000407007c0c */ /* 0x000fda000bf04270 */
[----:B-1----:R-:W-:Y:S05]  /*0590*/  @!P0 BRA `(.L_x_2113) ;  /* 0xfffffdc000008947 */ /* 0x002fea000383ffff */
.L_x_2109:
[----:B------:R-:W-:-:S05]  /*05a0*/  IADD3 R11, -R0, R7, RZ ;  /* 0x00000007000b7210 */ /* 0x000fca0007ffe1ff */
[----:B------:R-:W-:-:S05]  /*05b0*/  IMAD R0, R4, c[0x0][0x538], R11 ;  /* 0x00014e0004007a24 */ /* 0x000fca00078e020b */
[----:B------:R-:W-:Y:S01]  /*05c0*/  ISETP.GT.AND P0, PT, R0, UR4, PT ;  /* 0x0000000400007c0c */ /* 0x000fe2000bf04270 */
[----:B------:R-:W-:-:S12]  /*05d0*/  BRA.DIV ~URZ, `(.L_x_2114) ;  /* 0x000232027f007947 */ /* 0x000fd8000b800000 */
[----:B------:R-:W-:-:S04]  /*05e0*/  VOTE.ANY R10, PT, !P0 ;  /* 0x00000000000a7806 */ /* 0x000fc800040e0100 */
.L_x_2377:
[----:B------:R-:W1:Y:S02]  /*05f0*/  POPC R7, R10 ;  /* 0x0000000a00077309 */ /* 0x000e640000000000 */
[----:B-1----:R-:W-:-:S05]  /*0600*/  IADD3 R0, R7, R6, RZ ;  /* 0x0000000607007210 */ /* 0x002fca0007ffe0ff */
[----:B------:R1:W-:Y:S01]  /*0610*/  STL [R1+0x44], R0 ;  /* 0x0000440001007387 */ /* 0x0003e20000100800 */
[----:B------:R-:W-:Y:S05]  /*0620*/  BRA.DIV ~URZ, `(.L_x_2115) ;  /* 0x000232027f007947 */ /* 0x000fea000b800000 */
[----:B------:R2:W3:Y:S01]  /*0630*/  SHFL.IDX PT, R12, R9, R7, 0x1f ;  /* 0x00001f07090c7589 */ /* 0x0004e200000e0000 */
[----:B------:R-:W-:-:S03]  /*0640*/  MOV R6, RZ ;  /* 0x000000ff00067202 */ /* 0x000fc60000000f00 */
[----:B------:R2:W4:Y:S04]  /*0650*/  SHFL.IDX PT, R9, R8, R7, 0x1f ;  /* 0x00001f0708097589 */ /* 0x00052800000e0000 */
.L_x_2378:
[----:B------:R-:W-:Y:S01]  /*0660*/  ISETP.NE.AND P0, PT, R10, RZ, PT ;  /* 0x000000ff0a00720c */ /* 0x000fe20003f05270 */
[----:B------:R-:W-:-:S12]  /*0670*/  BSSY B0, `(.L_x_2116) ;  /* 0x0000005000007945 */ /* 0x000fd80003800000 */
[----:B------:R-:W-:Y:S05]  /*0680*/  @!P0 BRA `(.L_x_2117) ;  /* 0x0000003000008947 */ /* 0x000fea0003800000 */
[----:B------:R-:W-:Y:S01]  /*0690*/  IADD3 R3, R7, -0x1, RZ ;  /* 0xffffffff07037810 */ /* 0x000fe20007ffe0ff */
[----:B------:R-:W-:Y:S05]  /*06a0*/  BRA.DIV ~URZ, `(.L_x_2118) ;  /* 0x000232627f007947 */ /* 0x000fea000b800000 */
[----:B------:R1:W2:Y:S02]  /*06b0*/  SHFL.IDX PT, R6, R4, R3, 0x1f ;  /* 0x00001f0304067589 */ /* 0x0002a400000e0000 */
.L_x_2117:
[----:B------:R-:W-:Y:S05]  /*06c0*/  BSYNC B0 ;  /* 0x0000000000007941 */ /* 0x000fea0003800000 */
.L_x_2116:
        /* <DEDUP_REMOVED lines=69> */
.L_x_2120:
        /* <DEDUP_REMOVED lines=70> */
.L_x_2121:
[----:B------:R-:W-:Y:S05]  /*0f80*/  BSYNC B0 ;  /* 0x0000000000007941 */ /* 0x000fea0003800000 */
.L_x_2119:
[----:B------:R-:W-:-:S04]  /*0f90*/  LOP3.LUT R0, RZ, R0, RZ, 0x33, !PT ;  /* 0x00000000ff007212 */ /* 0x000fc800078e33ff */
[----:B------:R-:W-:-:S05]  /*0fa0*/  IADD3 R0, R0, R12, RZ ;  /* 0x0000000c00007210 */ /* 0x000fca0007ffe0ff */
[----:B------:R2:W-:Y:S01]  /*0fb0*/  STL [R1+0x3c], R0 ;  /* 0x00003c0001007387 */ /* 0x0005e20000100800 */
[----:B------:R-:W-:Y:S05]  /*0fc0*/  BRA `(.L_x_2122) ;  /* 0x0000006000007947 */ /* 0x000fea0003800000 */
.L_x_2110:
[----:B------:R-:W-:Y:S01]  /*0fd0*/  MOV R0, UR4 ;  /* 0x0000000400007c02 */ /* 0x000fe20008000f00 */
[----:B------:R-:W-:Y:S04]  /*0fe0*/  STL [R1+0x3c], RZ ;  /* 0x00003cff01007387 */ /* 0x000fe80000100800 */
[----:B------:R-:W-:Y:S04]  /*0ff0*/  STL [R1+0x40], RZ ;  /* 0x000040ff01007387 */ /* 0x000fe80000100800 */
[----:B------:R1:W-:Y:S02]  /*1000*/  STL [R1+0x38], R0 ;  /* 0x0000380001007387 */ /* 0x0003e40000100800 */
[----:B-1----:R-:W-:-:S05]  /*1010*/  MOV R0, c[0x0][0x53c] ;  /* 0x00014f0000007a02 */ /* 0x002fca0000000f00 */
[----:B------:R1:W-:Y:S02]  /*1020*/  STL [R1+0x44], R0 ;  /* 0x0000440001007387 */ /* 0x0003e40000100800 */
.L_x_2122:
        /* <DEDUP_REMOVED lines=8> */
.L_x_2108:
        /* <DEDUP_REMOVED lines=114> */
[----:B------:R-:W-:Y:S01]  /*17d0*/  IADD3 R164, R162, 0x10, RZ ;  /* 0x00000010a2a47810 */ /* 0x000fe20007ffe0ff */
[----:B------:R-:W-:Y:S01]  /*17e0*/  IMAD R7, R7, 0x20, R0 ;  /* 0x0000002007077824 */ /* 0x000fe200078e0200 */
[----:B------:R-:W-:Y:S01]  /*17f0*/  SHF.R.S32.HI R3, RZ, 0x1, R14 ;  /* 0x00000001ff037819 */ /* 0x000fe2000001140e */
[----:B------:R-:W-:Y:S01]  /*1800*/  IMAD.IADD R2, R23, 0x1, -R2 ;  /* 0x0000000117027824 */ /* 0x000fe200078e0a02 */
[----:B------:R-:W-:Y:S01]  /*1810*/  LOP3.LUT P0, RZ, R6, 0x2, RZ, 0xc0, !PT ;  /* 0x0000000206ff7812 */ /* 0x000fe2000780c0ff */
[C---:B------:R-:W-:Y:S01]  /*1820*/  IMAD.IADD R160, R162.reuse, 0x1, R164 ;  /* 0x00000001a2a07824 */ /* 0x040fe200078e02a4 */
[----:B------:R-:W-:Y:S01]  /*1830*/  IADD3 R161, R162, 0x20, RZ ;  /* 0x00000020a2a17810 */ /* 0x000fe20007ffe0ff */
        /* <DEDUP_REMOVED lines=12> */
[----:B------:R-:W-:Y:S01]  /*1900*/  STL [R1+0x8c], R27 ;  /* 0x00008c1b01007387 */ /* 0x000fe20000100800 */
        /* <DEDUP_REMOVED lines=33> */
[----:B------:R-:W-:Y:S02]  /*1b20*/  LOP3.LUT R3, R7, R5, RZ, 0x3c, !PT ;  /* 0x0000000507037212 */ /* 0x000fe400078e3cff */
[----:B------:R-:W-:-:S02]  /*1b30*/  IADD3 R10, R6, R2, R20 ;  /* 0x00000002060a7210 */ /* 0x000fc40007ffe014 */
[----:B------:R-:W-:Y:S02]  /*1b40*/  LOP3.LUT R5, R9, R24, RZ, 0x3c, !PT ;  /* 0x0000001809057212 */ /* 0x000fe400078e3cff */
[C---:B------:R-:W-:Y:S02]  /*1b50*/  IADD3 R6, R19.reuse, 0x80, RZ ;  /* 0x0000008013067810 */ /* 0x040fe40007ffe0ff */
[----:B------:R-:W-:Y:S02]  /*1b60*/  IADD3 R14, R19, 0x70, RZ ;  /* 0x00000070130e7810 */ /* 0x000fe40007ffe0ff */
        /* <DEDUP_REMOVED lines=8> */
[----:B------:R-:W-:-:S02]  /*1bf0*/  IADD3 R6, R30, 0x40, RZ ;  /* 0x000000401e067810 */ /* 0x000fc40007ffe0ff */
[----:B------:R-:W-:Y:S01]  /*1c00*/  SHF.R.S32.HI R15, RZ, 0x1f, R7 ;  /* 0x0000001fff0f7819 */ /* 0x000fe20000011407 */
[----:B------:R-:W-:Y:S01]  /*1c10*/  IMAD.IADD R5, R28, 0x1, -R5 ;  /* 0x000000011c057824 */ /* 0x000fe200078e0a05 */
[----:B------:R1:W-:Y:S01]  /*1c20*/  STL [R1+0x48], R7 ;  /* 0x0000480701007387 */ /* 0x0003e20000100800 */
[----:B------:R-:W-:Y:S02]  /*1c30*/  LEA R0, R13, 0x6080, 0x1 ;  /* 0x000060800d007811 */ /* 0x000fe400078e08ff */
[----:B------:R-:W-:Y:S01]  /*1c40*/  LEA R9, R9, 0x6080, 0x1 ;  /* 0x0000608009097811 */ /* 0x000fe200078e08ff */
[----:B------:R-:W-:Y:S01]  /*1c50*/  STL.64 [R1+0x30], R30 ;  /* 0x0000301e01007387 */ /* 0x000fe20000100a00 */
[----:B------:R-:W-:Y:S02]  /*1c60*/  IADD3 R194, R165, 0x20, RZ ;  /* 0x00000020a5c27810 */ /* 0x000fe40007ffe0ff */
[----:B------:R-:W-:Y:S01]  /*1c70*/  LEA R192, R2, 0x6080, 0x1 ;  /* 0x0000608002c07811 */ /* 0x000fe200078e08ff */
[----:B------:R2:W-:Y:S01]  /*1c80*/  STL [R1+0x4c], R6 ;  /* 0x00004c0601007387 */ /* 0x0005e20000100800 */
[----:B------:R-:W-:-:S02]  /*1c90*/  LEA R166, R3, 0x1880, 0x1 ;  /* 0x0000188003a67811 */ /* 0x000fc400078e08ff */
[----:B------:R-:W-:Y:S01]  /*1ca0*/  @P3 IADD3 R194, R165, -0x20, RZ ;  /* 0xffffffe0a5c23810 */ /* 0x000fe20007ffe0ff */
[----:B------:R3:W-:Y:S03]  /*1cb0*/  STL [R1+0x70], R15 ;  /* 0x0000700f01007387 */ /* 0x0007e60000100800 */
[C---:B------:R-:W-:Y:S02]  /*1cc0*/  IADD3 R202, R194.reuse, 0x400, RZ ;  /* 0x00000400c2ca7810 */ /* 0x040fe40007ffe0ff */
[C---:B------:R-:W-:Y:S02]  /*1cd0*/  IADD3 R201, R194.reuse, 0x800, RZ ;  /* 0x00000800c2c97810 */ /* 0x040fe40007ffe0ff */
[C---:B------:R-:W-:Y:S02]  /*1ce0*/  IADD3 R200, R194.reuse, 0xc00, RZ ;  /* 0x00000c00c2c87810 */ /* 0x040fe40007ffe0ff */
[----:B------:R-:W-:-:S02]  /*1cf0*/  IADD3 R199, R194, 0x1000, RZ ;  /* 0x00001000c2c77810 */ /* 0x000fc40007ffe0ff */
[C---:B------:R-:W-:Y:S02]  /*1d00*/  IADD3 R198, R194.reuse, 0x1400, RZ ;  /* 0x00001400c2c67810 */ /* 0x040fe40007ffe0ff */
[----:B-1----:R-:W-:Y:S02]  /*1d10*/  SHF.R.S32.HI R7, RZ, 0x1f, R6 ;  /* 0x0000001fff077819 */ /* 0x002fe40000011406 */
[C---:B------:R-:W-:Y:S02]  /*1d20*/  IADD3 R197, R194.reuse, 0x1800, RZ ;  /* 0x00001800c2c57810 */ /* 0x040fe40007ffe0ff */
[C---:B------:R-:W-:Y:S01]  /*1d30*/  IADD3 R196, R194.reuse, 0x1c00, RZ ;  /* 0x00001c00c2c47810 */ /* 0x040fe20007ffe0ff */
[----:B------:R1:W-:Y:S01]  /*1d40*/  STL [R1+0x6c], R7 ;  /* 0x00006c0701007387 */ /* 0x0003e20000100800 */
[----:B------:R-:W-:Y:S02]  /*1d50*/  IADD3 R195, R194, 0x2000, RZ ;  /* 0x00002000c2c37810 */ /* 0x000fe40007ffe0ff */
[----:B--2---:R-:W-:Y:S01]  /*1d60*/  LOP3.LUT R6, R27, 0x18, R124, 0xf8, !PT ;  /* 0x000000181b067812 */ /* 0x004fe200078ef87c */
[----:B------:R-:W-:Y:S01]  /*1d70*/  STL [R1+0x50], R16 ;  /* 0x0000501001007387 */ /* 0x000fe20000100800 */
[----:B---3--:R-:W-:Y:S01]  /*1d80*/  IMAD.SHL.U32 R15, R5, 0x2, RZ ;  /* 0x00000002050f7824 */ /* 0x008fe200078e00ff */
[----:B------:R-:W-:-:S02]  /*1d90*/  SHF.R.S32.HI R5, RZ, 0x3, R8 ;  /* 0x00000003ff057819 */ /* 0x000fc40000011408 */
[C---:B------:R-:W-:Y:S02]  /*1da0*/  LOP3.LUT R8, R25.reuse, 0x18, R124, 0xf8, !PT ;  /* 0x0000001819087812 */ /* 0x040fe400078ef87c */
[----:B------:R2:W-:Y:S02]  /*1db0*/  STL [R1+0x10], R15 ;  /* 0x0000100f01007387 */ /* 0x0005e40000100800 */
[----:B------:R-:W-:Y:S02]  /*1dc0*/  LOP3.LUT R8, R8, R23, RZ, 0x3c, !PT ;  /* 0x0000001708087212 */ /* 0x000fe400078e3cff */
[----:B------:R3:W-:Y:S03]  /*1dd0*/  STL [R1+0x84], R5 ;  /* 0x0000840501007387 */ /* 0x0007e60000100800 */
[----:B------:R-:W-:Y:S01]  /*1de0*/  IMAD.IADD R8, R20, 0x1, R8 ;  /* 0x0000000114087824 */ /* 0x000fe200078e0208 */
[----:B-1----:R-:W-:-:S02]  /*1df0*/  LOP3.LUT R7, R25, 0x8, R124, 0xf8, !PT ;  /* 0x0000000819077812 */ /* 0x002fc400078ef87c */
[----:B--2---:R-:W-:Y:S02]  /*1e00*/  IADD3 R15, R15, 0x58, RZ ;  /* 0x000000580f0f7810 */ /* 0x004fe40007ffe0ff */
[----:B---3--:R-:W-:Y:S02]  /*1e10*/  LOP3.LUT R5, R6, R24, RZ, 0x3c, !PT ;  /* 0x0000001806057212 */ /* 0x008fe400078e3cff */
[----:B------:R-:W-:Y:S02]  /*1e20*/  SHF.R.S32.HI R6, RZ, 0x3, R4 ;  /* 0x00000003ff067819 */ /* 0x000fe40000011404 */
[----:B------:R-:W-:Y:S01]  /*1e30*/  LOP3.LUT R4, R7, R23, RZ, 0x3c, !PT ;  /* 0x0000001707047212 */ /* 0x000fe200078e3cff */
[----:B------:R-:W-:Y:S01]  /*1e40*/  IMAD.IADD R5, R22, 0x1, R5 ;  /* 0x0000000116057824 */ /* 0x000fe200078e0205 */
[C---:B------:R-:W-:Y:S01]  /*1e50*/  SEL R7, R11.reuse, 0xffffffe0, !P0 ;  /* 0xffffffe00b077807 */ /* 0x040fe20004000000 */
[----:B------:R1:W-:Y:S04]  /*1e60*/  STL [R1+0x80], R6 ;  /* 0x0000800601007387 */ /* 0x0003e80000100800 */
[----:B------:R-:W-:Y:S01]  /*1e70*/  STL [R1+0x60], R15 ;  /* 0x0000600f01007387 */ /* 0x000fe20000100800 */
[----:B-1----:R-:W-:Y:S01]  /*1e80*/  IMAD.IADD R6, R20, 0x1, R4 ;  /* 0x0000000114067824 */ /* 0x002fe200078e0204 */
[----:B------:R-:W-:-:S02]  /*1e90*/  SEL R4, R11, 0xffffffe0, !P4 ;  /* 0xffffffe00b047807 */ /* 0x000fc40006000000 */
        /* <DEDUP_REMOVED lines=23> */
.L_x_2374:
[----:B------:R-:W2:Y:S01]  /*2010*/  LDL R17, [R1+0x44] ;  /* 0x0000440001117983 */ /* 0x000ea20000100800 */
[----:B------:R-:W-:Y:S02]  /*2020*/  ISETP.NE.U32.AND P0, PT, RZ, c[0x0][0x370], PT ;  /* 0x0000dc00ff007a0c */ /* 0x000fe40003f05070 */
[----:B------:R-:W-:Y:S01]  /*2030*/  ISETP.NE.U32.AND P1, PT, RZ, c[0x0][0x360], PT ;  /* 0x0000d800ff007a0c */ /* 0x000fe20003f25070 */
[----:B------:R-:W3:Y:S01]  /*2040*/  LDL R18, [R1+0x40] ;  /* 0x0000400001127983 */ /* 0x000ee20000100800 */
[----:B------:R-:W-:Y:S02]  /*2050*/  ISETP.NE.AND.EX P2, PT, RZ, c[0x0][0x374], PT, P0 ;  /* 0x0000dd00ff007a0c */ /* 0x000fe40003f45300 */
[----:B------:R-:W-:Y:S01]  /*2060*/  ISETP.NE.AND.EX P0, PT, RZ, c[0x0][0x364], PT, P1 ;  /* 0x0000d900ff007a0c */ /* 0x000fe20003f05310 */
[----:B------:R-:W-:Y:S01]  /*2070*/  IMAD.MOV.U32 R16, RZ, RZ, 0x4 ;  /* 0x00000004ff107424 */ /* 0x000fe200078e00ff */
[----:B------:R-:W-:Y:S02]  /*2080*/  ISETP.NE.U32.AND P3, PT, RZ, c[0x0][0x350], PT ;  /* 0x0000d400ff007a0c */ /* 0x000fe40003f65070 */
[----:B------:R-:W-:-:S02]  /*2090*/  ISETP.NE.U32.AND P1, PT, RZ, c[0x0][0x348], PT ;  /* 0x0000d200ff007a0c */ /* 0x000fc40003f25070 */
[----:B------:R-:W-:Y:S02]  /*20a0*/  ISETP.NE.U32.AND P4, PT, RZ, c[0x0][0x358], PT ;  /* 0x0000d600ff007a0c */ /* 0x000fe40003f85070 */
[----:B------:R-:W-:Y:S02]  /*20b0*/  ISETP.NE.AND.EX P5, PT, RZ, c[0x0][0x354], PT, P3 ;  /* 0x0000d500ff007a0c */ /* 0x000fe40003fa5330 */
[----:B------:R-:W-:Y:S02]  /*20c0*/  ISETP.NE.AND.EX P1, PT, RZ, c[0x0][0x34c], PT, P1 ;  /* 0x0000d300ff007a0c */ /* 0x000fe40003f25310 */
[----:B------:R-:W-:Y:S01]  /*20d0*/  ISETP.NE.AND.EX P3, PT, RZ, c[0x0][0x35c], PT, P4 ;  /* 0x0000d700ff007a0c */ /* 0x000fe20003f65340 */
[----:B------:R-:W-:Y:S01]  /*20e0*/  CS2R R144, SRZ ;  /* 0x0000000000907805 */ /* 0x000fe2000001ff00 */
[----:B------:R-:W-:Y:S02]  /*20f0*/  IMAD.MOV.U32 R135, RZ, RZ, RZ ;  /* 0x000000ffff877224 */ /* 0x000fe400078e00ff */
[----:B------:R-:W-:-:S02]  /*2100*/  IMAD.MOV.U32 R14, RZ, RZ, RZ ;  /* 0x000000ffff0e7224 */ /* 0x000fc400078e00ff */
[----:B--2---:R-:W-:-:S05]  /*2110*/  @P0 IMAD.WIDE R8, R17, R16, c[0x0][0x360] ;  /* 0x0000d80011080625 */ /* 0x004fca00078e0210 */
[----:B-1----:R-:W2:Y:S01]  /*2120*/  @P0 LDG.E R0, [R8.64] ;  /* 0x0000000608000981 */ /* 0x002ea2000c1e1900 */
[----:B------:R-:W-:-:S04]  /*2130*/  @P2 IMAD.WIDE R10, R17, R16, c[0x0][0x370] ;  /* 0x0000dc00110a2625 */ /* 0x000fc800078e0210 */
        /* <DEDUP_REMOVED lines=10> */
[----:B------:R-:W-:Y:S02]  /*21e0*/  P2R R15, PR, RZ, 0x20 ;  /* 0x00000020ff0f7803 */ /* 0x000fe40000000000 */
[----:B--2---:R1:W-:Y:S01]  /*21f0*/  @P0 STL [R1], R0 ;  /* 0x0000000001000387 */ /* 0x0043e20000100800 */
[----:B------:R-:W-:Y:S05]  /*2200*/  @P0 BRA `(.L_x_2123) ;  /* 0x0000007000000947 */ /* 0x000fea0003800000 */
[----:B-1----:R-:W-:-:S05]  /*2210*/  MOV R0, c[0x0][0x168] ;  /* 0x00005a0000007a02 */ /* 0x002fca0000000f00 */
[----:B------:R1:W-:Y:S01]  /*2220*/  STL [R1], R0 ;  /* 0x0000000001007387 */ /* 0x0003e20000100800 */
[----:B------:R-:W-:Y:S05]  /*2230*/  @!P1 BRA `(.L_x_2123) ;  /* 0x0000004000009947 */ /* 0x000fea0003800000 */
[----:B------:R-:W2:Y:S04]  /*2240*/  LDG.E R8, [R6.64] ;  /* 0x0000000606087981 */ /* 0x000ea8000c1e1900 */
[----:B-1----:R-:W2:Y:S02]  /*2250*/  LDG.E R0, [R6.64+0x4] ;  /* 0x0000040606007981 */ /* 0x002ea4000c1e1900 */
[----:B--2---:R-:W-:-:S05]  /*2260*/  IADD3 R0, -R8, R0, RZ ;  /* 0x0000000008007210 */ /* 0x004fca0007ffe1ff */
[----:B------:R1:W-:Y:S02]  /*2270*/  STL [R1], R0 ;  /* 0x0000000001007387 */ /* 0x0003e40000100800 */
.L_x_2123:
[----:B------:R-:W-:-:S04]  /*2280*/  ISETP.NE.U32.AND P0, PT, RZ, c[0x0][0x368], PT ;  /* 0x0000da00ff007a0c */ /* 0x000fc80003f05070 */
[----:B------:R-:W-:-:S13]  /*2290*/  ISETP.NE.AND.EX P0, PT, RZ, c[0x0][0x36c], PT, P0 ;  /* 0x0000db00ff007a0c */ /* 0x000fda0003f05300 */
[----:B------:R-:W-:Y:S05]  /*22a0*/  @!P0 BRA `(.L_x_2124) ;  /* 0x0000003000008947 */ /* 0x000fea0003800000 */
[----:B-1----:R-:W-:-:S05]  /*22b0*/  IMAD.WIDE R4, R17, R16, c[0x0][0x368] ;  /* 0x0000da0011047625 */ /* 0x002fca00078e0210 */
[----:B------:R1:W5:Y:S01]  /*22c0*/  LDG.E R13, [R4.64] ;  /* 0x00000006040d7981 */ /* 0x000362000c1e1900 */
[----:B------:R-:W-:Y:S05]  /*22d0*/  BRA `(.L_x_2125) ;  /* 0x0000005000007947 */ /* 0x000fea0003800000 */
.L_x_2124:
[----:B------:R-:W-:Y:S01]  /*22e0*/  MOV R13, c[0x0][0x1d0] ;  /* 0x00007400000d7a02 */ /* 0x000fe20000000f00 */
[----:B------:R-:W-:Y:S05]  /*22f0*/  @!P5 BRA `(.L_x_2125) ;  /* 0x000000300000d947 */ /* 0x000fea0003800000 */
[----:B-1----:R-:W2:Y:S04]  /*2300*/  LDG.E R6, [R4.64] ;  /* 0x0000000604067981 */ /* 0x002ea8000c1e1900 */
[----:B------:R-:W2:Y:S02]  /*2310*/  LDG.E R0, [R4.64+0x4] ;  /* 0x0000040604007981 */ /* 0x000ea4000c1e1900 */
[----:B--2---:R-:W-:Y:S02]  /*2320*/  IADD3 R13, -R6, R0, RZ ;  /* 0x00000000060d7210 */ /* 0x004fe40007ffe1ff */
.L_x_2125:
[----:B-1----:R-:W2:Y:S04]  /*2330*/  LDL R0, [R1] ;  /* 0x0000000001007983 */ /* 0x002ea80000100800 */
[----:B------:R1:W3:Y:S04]  /*2340*/  @P3 LDG.E R5, [R2.64] ;  /* 0x0000000602053981 */ /* 0x0002e8000c1e1900 */
[----:B------:R1:W3:Y:S04]  /*2350*/  @P3 LDG.E R4, [R2.64+0x4] ;  /* 0x0000040602043981 */ /* 0x0002e8000c1e1900 */
[----:B------:R-:W4:Y:S01]  /*2360*/  LDL.LU R6, [R1+0x3c] ;  /* 0x00003c0001067983 */ /* 0x000f220000300800 */
[----:B------:R-:W-:-:S04]  /*2370*/  ISETP.NE.U32.AND P0, PT, RZ, c[0x0][0x378], PT ;  /* 0x0000de00ff007a0c */ /* 0x000fc80003f05070 */
[----:B------:R-:W-:Y:S01]  /*2380*/  ISETP.NE.AND.EX P0, PT, RZ, c[0x0][0x37c], PT, P0 ;  /* 0x0000df00ff007a0c */ /* 0x000fe20003f05300 */
[----:B------:R-:W-:Y:S02]  /*2390*/  IMAD.MOV.U32 R8, RZ, RZ, c[0x0][0x2c4] ;  /* 0x0000b100ff087624 */ /* 0x000fe400078e00ff */
[----:B-----5:R-:W-:Y:S02]  /*23a0*/  IMAD.IADD R12, R13, 0x1, -R145 ;  /* 0x000000010d0c7824 */ /* 0x020fe400078e0a91 */
[----:B------:R-:W-:Y:S01]  /*23b0*/  IMAD.MOV.U32 R134, RZ, RZ, R13 ;  /* 0x000000ffff867224 */ /* 0x000fe200078e000d */
[----:B------:R-:W-:-:S07]  /*23c0*/  ISETP.NE.AND P2, PT, R8, 0x1, PT ;  /* 0x000000010800780c */ /* 0x000fce0003f45270 */
[----:B-1----:R-:W-:-:S05]  /*23d0*/  @P0 IMAD.WIDE R2, R17, R16, c[0x0][0x378] ;  /* 0x0000de0011020625 */ /* 0x002fca00078e0210 */
[----:B------:R1:W5:Y:S01]  /*23e0*/  @P0 LDG.E R134, [R2.64] ;  /* 0x0000000602860981 */ /* 0x000362000c1e1900 */
[----:B------:R-:W-:-:S04]  /*23f0*/  LOP3.LUT R203, R203, 0xfffff7ff, RZ, 0xc0, !PT ;  /* 0xfffff7ffcbcb7812 */ /* 0x000fc800078ec0ff */
[----:B------:R-:W-:-:S04]  /*2400*/  @P2 LOP3.LUT R203, R203, 0x800, RZ, 0xfc, !PT ;  /* 0x00000800cbcb2812 */ /* 0x000fc800078efcff */
[----:B------:R-:W-:Y:S01]  /*2410*/  LOP3.LUT R203, R203, 0xfffffbff, RZ, 0xc0, !PT ;  /* 0xfffffbffcbcb7812 */ /* 0x000fe200078ec0ff */
[----:B--2---:R-:W-:Y:S02]  /*2420*/  IMAD.MOV.U32 R7, RZ, RZ, R0 ;  /* 0x000000ffff077224 */ /* 0x004fe400078e0000 */
[----:B------:R-:W-:Y:S02]  /*2430*/  IMAD.MOV.U32 R0, RZ, RZ, c[0x0][0x228] ;  /* 0x00008a00ff007624 */ /* 0x000fe400078e00ff */
[----:B---3--:R-:W-:Y:S02]  /*2440*/  @P3 IMAD.IADD R0, R4, 0x1, -R5 ;  /* 0x0000000104003824 */ /* 0x008fe400078e0a05 */
[----:B----4-:R-:W-:Y:S02]  /*2450*/  IMAD.SHL.U32 R8, R6, 0x80, RZ ;  /* 0x0000008006087824 */ /* 0x010fe400078e00ff */
[----:B------:R-:W-:Y:S02]  /*2460*/  IMAD.IADD R6, R12, 0x1, R0 ;  /* 0x000000010c067824 */ /* 0x000fe400078e0200 */
[----:B------:R-:W-:Y:S01]  /*2470*/  IMAD.MOV.U32 R5, RZ, RZ, c[0x0][0x32c] ;  /* 0x0000cb00ff057624 */ /* 0x000fe200078e00ff */
[----:B------:R2:W-:Y:S01]  /*2480*/  STL [R1+0x2c], R8 ;  /* 0x00002c0801007387 */ /* 0x0005e20000100800 */
[----:B-1----:R-:W-:-:S03]  /*2490*/  IADD3 R2, R8, 0x7f, RZ ;  /* 0x0000007f08027810 */ /* 0x002fc60007ffe0ff */
[----:B------:R2:W-:Y:S01]  /*24a0*/  STL [R1+0x4], R6 ;  /* 0x0000040601007387 */ /* 0x0005e20000100800 */
[----:B------:R-:W-:Y:S01]  /*24b0*/  IADD3 R3, R6, 0x2f, RZ ;  /* 0x0000002f06037810 */ /* 0x000fe20007ffe0ff */
[----:B------:R-:W-:Y:S01]  /*24c0*/  @P2 IMAD.HI.U32 R4, R2, c[0x0][0x2c8], RZ ;  /* 0x0000b20002042a27 */ /* 0x000fe200078e00ff */
[----:B------:R-:W-:Y:S02]  /*24d0*/  ISETP.GE.AND P1, PT, R5, 0x1, PT ;  /* 0x000000010500780c */ /* 0x000fe40003f26270 */
[----:B------:R-:W-:Y:S01]  /*24e0*/  IADD3 R149, R6, 0x1, -R7 ;  /* 0x0000000106957810 */ /* 0x000fe20007ffe807 */
[----:B------:R-:W-:Y:S01]  /*24f0*/  IMAD.HI R3, R3, 0x2aaaaaab, RZ ;  /* 0x2aaaaaab03037827 */ /* 0x000fe200078e02ff */
[----:B------:R-:W-:-:S04]  /*2500*/  @P2 SHF.R.U32.HI R2, RZ, c[0x0][0x2cc], R4 ;  /* 0x0000b300ff022a19 */ /* 0x000fc80000011604 */
[----:B------:R-:W-:Y:S01]  /*2510*/  SHF.R.U32.HI R4, RZ, 0x1f, R3 ;  /* 0x0000001fff047819 */ /* 0x000fe20000011603 */
[----:B------:R-:W-:-:S03]  /*2520*/  IMAD.IADD R2, R149, 0x1, R2 ;  /* 0x0000000195027824 */ /* 0x000fc600078e0202 */
[----:B------:R-:W-:Y:S02]  /*2530*/  LEA.HI.SX32 R150, R3, R4, 0x1d ;  /* 0x0000000403967211 */ /* 0x000fe400078feaff */
[----:B------:R-:W-:Y:S02]  /*2540*/  @P1 LOP3.LUT R203, R203, 0x400, RZ, 0xfc, !PT ;  /* 0x00000400cbcb1812 */ /* 0x000fe400078efcff */
        /* <DEDUP_REMOVED lines=12> */
.L_x_2128:
[----:B------:R-:W-:-:S13]  /*2610*/  ISETP.NE.AND P0, PT, R5, 0x1, PT ;  /* 0x000000010500780c */ /* 0x000fda0003f05270 */
[----:B------:R-:W-:-:S05]  /*2620*/  @P0 IMAD.HI.U32 R2, R3, c[0x0][0x330], RZ ;  /* 0x0000cc0003020a27 */ /* 0x000fca00078e00ff */
[----:B------:R-:W-:Y:S02]  /*2630*/  @P0 SHF.R.U32.HI R3, RZ, c[0x0][0x334], R2 ;  /* 0x0000cd00ff030a19 */ /* 0x000fe40000011602 */
.L_x_2129:
[----:B------:R-:W-:Y:S05]  /*2640*/  BSYNC B0 ;  /* 0x0000000000007941 */ /* 0x000fea0003800000 */
.L_x_2127:
[----:B------:R-:W-:-:S05]  /*2650*/  IMAD R3, R3, R5, c[0x0][0x32c] ;  /* 0x0000cb0003037624 */ /* 0x000fca00078e0205 */
[----:B------:R-:W-:-:S04]  /*2660*/  IMNMX R4, R4, R3, PT ;  /* 0x0000000304047217 */ /* 0x000fc80003800200 */
.L_x_2126:
[----:B------:R-:W-:Y:S01]  /*2670*/  IADD3 R4, R4, 0x2f, RZ ;  /* 0x0000002f04047810 */ /* 0x000fe20007ffe0ff */
        /* <DEDUP_REMOVED lines=20> */
.L_x_2132:
[----:B------:R-:W-:-:S13]  /*27c0*/  ISETP.NE.AND P0, PT, R5, 0x1, PT ;  /* 0x000000010500780c */ /* 0x000fda0003f05270 */
[----:B------:R-:W-:-:S05]  /*27d0*/  @P0 IMAD.HI.U32 R4, R2, c[0x0][0x330], RZ ;  /* 0x0000cc0002040a27 */ /* 0x000fca00078e00ff */
[----:B------:R-:W-:Y:S02]  /*27e0*/  @P0 SHF.R.U32.HI R2, RZ, c[0x0][0x334], R4 ;  /* 0x0000cd00ff020a19 */ /* 0x000fe40000011604 */
.L_x_2133:
[----:B------:R-:W-:Y:S05]  /*27f0*/  BSYNC B0 ;  /* 0x0000000000007941 */ /* 0x000fea0003800000 */
.L_x_2131:
[----:B------:R-:W-:-:S05]  /*2800*/  IMAD R2, R2, c[0x0][0x32c], RZ ;  /* 0x0000cb0002027a24 */ /* 0x000fca00078e02ff */
[----:B------:R-:W-:-:S04]  /*2810*/  IMNMX R3, R3, R2, !PT ;  /* 0x0000000203037217 */ /* 0x000fc80007800200 */
.L_x_2130:
        /* <DEDUP_REMOVED lines=9> */
[----:B--2---:R-:W-:-:S02]  /*28b0*/  SHF.R.U32.HI R8, RZ, 0x10, R5 ;  /* 0x00000010ff087819 */ /* 0x004fc40000011605 */
        /* <DEDUP_REMOVED lines=37> */
.L_x_2135:
[----:B------:R-:W-:Y:S05]  /*2b10*/  BSYNC B0 ;  /* 0x0000000000007941 */ /* 0x000fea0003800000 */
.L_x_2134:
        /* <DEDUP_REMOVED lines=272> */
.L_x_2163:
        /* <DEDUP_REMOVED lines=89> */
.L_x_2141:
[----:B------:R-:W-:Y:S05]  /*41b0*/  BSYNC B0 ;  /* 0x0000000000007941 */ /* 0x000fea0003800000 */
.L_x_2140:
        /* <DEDUP_REMOVED lines=90> */
.L_x_2144:
[----:B------:R-:W-:Y:S05]  /*4760*/  BSYNC B0 ;  /* 0x0000000000007941 */ /* 0x000fea0003800000 */
.L_x_2143:
        /* <DEDUP_REMOVED lines=57> */
.L_x_2146:
[----:B------:R-:W-:Y:S05]  /*4b00*/  BSYNC B0 ;  /* 0x0000000000007941 */ /* 0x000fea0003800000 */
.L_x_2145:
        /* <DEDUP_REMOVED lines=57> */
.L_x_2148:
[----:B------:R-:W-:Y:S05]  /*4ea0*/  BSYNC B0 ;  /* 0x0000000000007941 */ /* 0x000fea0003800000 */
.L_x_2147:
        /* <DEDUP_REMOVED lines=58> */
.L_x_2150:
[----:B------:R-:W-:Y:S05]  /*5250*/  BSYNC B0 ;  /* 0x0000000000007941 */ /* 0x000fea0003800000 */
.L_x_2149:
        /* <DEDUP_REMOVED lines=58> */
.L_x_2152:
[----:B------:R-:W-:Y:S05]  /*5600*/  BSYNC B0 ;  /* 0x0000000000007941 */ /* 0x000fea0003800000 */
.L_x_2151:
        /* <DEDUP_REMOVED lines=58> */
.L_x_2139:
        /* <DEDUP_REMOVED lines=47> */
.L_x_2154:
[----:B------:R-:W-:Y:S05]  /*5ca0*/  BSYNC B0 ;  /* 0x0000000000007941 */ /* 0x000fea0003800000 */
.L_x_2153:
        /* <DEDUP_REMOVED lines=149> */
.L_x_2156:
[----:B------:R-:W-:Y:S05]  /*6600*/  BSYNC B0 ;  /* 0x0000000000007941 */ /* 0x000fea0003800000 */
.L_x_2155:
        /* <DEDUP_REMOVED lines=115> */
.L_x_2158:
[----:B------:R-:W-:Y:S05]  /*6d40*/  BSYNC B0 ;  /* 0x0000000000007941 */ /* 0x000fea0003800000 */
.L_x_2157:
        /* <DEDUP_REMOVED lines=117> */
.L_x_2138:
        /* <DEDUP_REMOVED lines=31> */
.L_x_2142:
[----:B------:R-:W-:Y:S05]  /*7690*/  BSYNC B1 ;  /* 0x0000000000017941 */ /* 0x000fea0003800000 */
.L_x_2137:
        /* <DEDUP_REMOVED lines=87> */
.L_x_2160:
[----:B-1----:R-:W-:Y:S05]  /*7c10*/  BSYNC B0 ;  /* 0x0000000000007941 */ /* 0x002fea0003800000 */
.L_x_2159:
        /* <DEDUP_REMOVED lines=34> */
.L_x_2162:
[----:B------:R-:W-:Y:S05]  /*7e40*/  BSYNC B0 ;  /* 0x0000000000007941 */ /* 0x000fea0003800000 */
.L_x_2161:
[----:B------:R-:W0:Y:S01]  /*7e50*/  LDGDEPBAR ;  /* 0x00000000000079af */ /* 0x000e220000000000 */
[----:B------:R-:W-:Y:S01]  /*7e60*/  IADD3 R31, R31, -0x1, RZ ;  /* 0xffffffff1f1f7810 */ /* 0x000fe20007ffe0ff */
[----:B------:R-:W-:-:S05]  /*7e70*/  @P3 BRA `(.L_x_2163) ;  /* 0xffffbda000003947 */ /* 0x000fca000383ffff */
[----:B------:R-:W-:Y:S01]  /*7e80*/  WARPSYNC 0xffffffff ;  /* 0xffffffff00007948 */ /* 0x000fe20003800000 */
[----:B------:R-:W-:Y:S06]  /*7e90*/  BAR.SYNC.DEFER_BLOCKING 0x0 ;  /* 0x0000000000007b1d */ /* 0x000fec0000010000 */
.L_x_2136:
        /* <DEDUP_REMOVED lines=23> */
.L_x_2166:
[----:B------:R-:W-:-:S13]  /*8010*/  ISETP.NE.AND P0, PT, R4, 0x1, PT ;  /* 0x000000010400780c */ /* 0x000fda0003f05270 */
[----:B------:R-:W-:-:S05]  /*8020*/  @P0 IMAD.HI.U32 R0, R2, c[0x0][0x330], RZ ;  /* 0x0000cc0002000a27 */ /* 0x000fca00078e00ff */
[----:B------:R-:W-:Y:S02]  /*8030*/  @P0 SHF.R.U32.HI R2, RZ, c[0x0][0x334], R0 ;  /* 0x0000cd00ff020a19 */ /* 0x000fe40000011600 */
.L_x_2167:
[----:B------:R-:W-:Y:S05]  /*8040*/  BSYNC B0 ;  /* 0x0000000000007941 */ /* 0x000fea0003800000 */
.L_x_2165:
[----:B------:R-:W-:-:S05]  /*8050*/  IMAD R2, R2, R4, c[0x0][0x32c] ;  /* 0x0000cb0002027624 */ /* 0x000fca00078e0204 */
[----:B------:R-:W-:-:S04]  /*8060*/  IMNMX R3, R3, R2, PT ;  /* 0x0000000203037217 */ /* 0x000fc80003800200 */
.L_x_2164:
        /* <DEDUP_REMOVED lines=21> */
.L_x_2170:
[----:B------:R-:W-:-:S04]  /*81c0*/  MOV R3, c[0x0][0x32c] ;  /* 0x0000cb0000037a02 */ /* 0x000fc80000000f00 */
[----:B------:R-:W-:-:S13]  /*81d0*/  ISETP.NE.AND P0, PT, R3, 0x1, PT ;  /* 0x000000010300780c */ /* 0x000fda0003f05270 */
[----:B------:R-:W-:-:S05]  /*81e0*/  @P0 IMAD.HI.U32 R3, R0, c[0x0][0x330], RZ ;  /* 0x0000cc0000030a27 */ /* 0x000fca00078e00ff */
[----:B------:R-:W-:Y:S02]  /*81f0*/  @P0 SHF.R.U32.HI R0, RZ, c[0x0][0x334], R3 ;  /* 0x0000cd00ff000a19 */ /* 0x000fe40000011603 */
.L_x_2171:
[----:B------:R-:W-:Y:S05]  /*8200*/  BSYNC B0 ;  /* 0x0000000000007941 */ /* 0x000fea0003800000 */
.L_x_2169:
[----:B------:R-:W-:-:S05]  /*8210*/  IMAD R0, R0, c[0x0][0x32c], RZ ;  /* 0x0000cb0000007a24 */ /* 0x000fca00078e02ff */
[----:B------:R-:W-:-:S05]  /*8220*/  IMNMX R2, R2, R0, !PT ;  /* 0x0000000002027217 */ /* 0x000fca0007800200 */
.L_x_2168:
        /* <DEDUP_REMOVED lines=37> */
.L_x_2173:
[----:B------:R-:W-:Y:S05]  /*8480*/  BSYNC B0 ;  /* 0x0000000000007941 */ /* 0x000fea0003800000 */
.L_x_2172:
        /* <DEDUP_REMOVED lines=172> */
.L_x_2379:
[----:B------:R-:W-:Y:S05]  /*8f50*/  BRA.DIV ~URZ, `(.L_x_2176) ;  /* 0x0001aa827f007947 */ /* 0x000fea000b800000 */
[----:B------:R4:W1:Y:S02]  /*8f60*/  SHFL.IDX PT, R0, R11, RZ, 0x1c1f ;  /* 0x001c1fff0b007589 */ /* 0x00086400000e0000 */
.L_x_2380:
[----:B-12---:R-:W2:Y:S01]  /*8f70*/  LDL R2, [R1] ;  /* 0x0000000001027983 */ /* 0x006ea20000100800 */
        /* <DEDUP_REMOVED lines=23> */
.L_x_2178:
[----:B------:R-:W-:Y:S05]  /*90f0*/  BSYNC B0 ;  /* 0x0000000000007941 */ /* 0x000fea0003800000 */
.L_x_2177:
[----:B------:R-:W-:Y:S05]  /*9100*/  BRA.DIV ~URZ, `(.L_x_2179) ;  /* 0x0001a9327f007947 */ /* 0x000fea000b800000 */
[----:B---3--:R2:W3:Y:S04]  /*9110*/  SHFL.IDX PT, R8, R10, 0x1, 0x1c1f ;  /* 0x003c1f000a087f89 */ /* 0x0084e800000e0000 */
[----:B-1----:R2:W1:Y:S02]  /*9120*/  SHFL.IDX PT, R0, R11, 0x1, 0x1c1f ;  /* 0x003c1f000b007f89 */ /* 0x00246400000e0000 */
.L_x_2381:
        /* <DEDUP_REMOVED lines=23> */
.L_x_2181:
[----:B------:R-:W-:Y:S05]  /*92a0*/  BSYNC B0 ;  /* 0x0000000000007941 */ /* 0x000fea0003800000 */
.L_x_2180:
[----:B------:R-:W-:Y:S05]  /*92b0*/  BRA.DIV ~URZ, `(.L_x_2182) ;  /* 0x0001a8427f007947 */ /* 0x000fea000b800000 */
[----:B---3--:R3:W2:Y:S02]  /*92c0*/  SHFL.IDX PT, R8, R10, 0x2, 0x1c1f ;  /* 0x005c1f000a087f89 */ /* 0x0086a400000e0000 */
.L_x_2382:
[----:B------:R-:W-:Y:S05]  /*92d0*/  BRA.DIV ~URZ, `(.L_x_2183) ;  /* 0x0001a8927f007947 */ /* 0x000fea000b800000 */
[----:B-1----:R1:W3:Y:S02]  /*92e0*/  SHFL.IDX PT, R0, R11, 0x2, 0x1c1f ;  /* 0x005c1f000b007f89 */ /* 0x0022e400000e0000 */
.L_x_2383:
        /* <DEDUP_REMOVED lines=23> */
.L_x_2185:
[----:B------:R-:W-:Y:S05]  /*9460*/  BSYNC B0 ;  /* 0x0000000000007941 */ /* 0x000fea0003800000 */
.L_x_2184:
[----:B------:R-:W-:Y:S05]  /*9470*/  BRA.DIV ~URZ, `(.L_x_2186) ;  /* 0x0001a7527f007947 */ /* 0x000fea000b800000 */
[----:B--2---:R2:W1:Y:S04]  /*9480*/  SHFL.IDX PT, R8, R10, 0x3, 0x1c1f ;  /* 0x007c1f000a087f89 */ /* 0x00446800000e0000 */
[----:B---3--:R2:W3:Y:S02]  /*9490*/  SHFL.IDX PT, R0, R11, 0x3, 0x1c1f ;  /* 0x007c1f000b007f89 */ /* 0x0084e400000e0000 */
.L_x_2384:
        /* <DEDUP_REMOVED lines=18> */
[----:B------:R-:W-:Y:S02]  /*95c0*/  SHF.R.S32.HI R123, RZ, 0x2, R123 ;  /* 0x00000002ff7b7819 */ /* 0x000fe4000001147b */
[C---:B------:R-:W-:Y:S02]  /*95d0*/  LOP3.LUT P5, RZ, R203.reuse, 0x100, RZ, 0xc0, !PT ;  /* 0x00000100cbff7812 */ /* 0x040fe400078ac0ff */
[----:B------:R-:W-:Y:S01]  /*95e0*/  LOP3.LUT P6, RZ, R203, 0x40, RZ, 0xc0, !PT ;  /* 0x00000040cbff7812 */ /* 0x000fe200078cc0ff */
[----:B------:R-:W-:Y:S01]  /*95f0*/  IMAD.MOV.U32 R237, RZ, RZ, c[0x0][0x2c4] ;  /* 0x0000b100ffed7624 */ /* 0x000fe200078e00ff */
[----:B--2---:R-:W-:-:S04]  /*9600*/  @!P0 LEA R6, P1, R12, R0, 0x1 ;  /* 0x000000000c068211 */ /* 0x004fc800078208ff */
[----:B------:R-:W-:Y:S02]  /*9610*/  @!P0 LEA.HI.X R7, R12, R8, R13, 0x1, P1 ;  /* 0x000000080c078211 */ /* 0x000fe400008f0c0d */
[----:B----4-:R-:W-:-:S04]  /*9620*/  @!P0 LEA R2, P1, R4, R0, 0x1 ;  /* 0x0000000004028211 */ /* 0x010fc800078208ff */
[----:B---3--:R-:W-:Y:S02]  /*9630*/  @!P0 LEA.HI.X R3, R4, R8, R5, 0x1, P1 ;  /* 0x0000000804038211 */ /* 0x008fe400008f0c05 */
[----:B------:R-:W-:Y:S01]  /*9640*/  @!P0 LEA R4, P1, R10, R0, 0x1 ;  /* 0x000000000a048211 */ /* 0x000fe200078208ff */
[----:B------:R-:W-:Y:S02]  /*9650*/  @!P0 IMAD.SHL.U32 R0, R96, 0x2, RZ ;  /* 0x0000000260008824 */ /* 0x000fe400078e00ff */
[----:B------:R-:W-:-:S03]  /*9660*/  IMAD.IADD R118, R119, 0x1, R116 ;  /* 0x0000000177767824 */ /* 0x000fc600078e0274 */
        /* <DEDUP_REMOVED lines=50> */
.L_x_2187:
        /* <DEDUP_REMOVED lines=126> */
.L_x_2191:
[----:B------:R-:W-:Y:S05]  /*a170*/  BSYNC B0 ;  /* 0x0000000000007941 */ /* 0x000fea0003800000 */
.L_x_2190:
        /* <DEDUP_REMOVED lines=117> */
.L_x_2193:
[----:B--2-4-:R-:W-:Y:S05]  /*a8d0*/  BSYNC B0 ;  /* 0x0000000000007941 */ /* 0x014fea0003800000 */
.L_x_2192:
        /* <DEDUP_REMOVED lines=97> */
.L_x_2197:
[----:B------:R-:W-:Y:S05]  /*aef0*/  BSYNC B0 ;  /* 0x0000000000007941 */ /* 0x000fea0003800000 */
.L_x_2196:
        /* <DEDUP_REMOVED lines=50> */
.L_x_2199:
[----:B------:R-:W-:Y:S05]  /*b220*/  BSYNC B0 ;  /* 0x0000000000007941 */ /* 0x000fea0003800000 */
.L_x_2198:
        /* <DEDUP_REMOVED lines=50> */
.L_x_2201:
[----:B------:R-:W-:Y:S05]  /*b550*/  BSYNC B0 ;  /* 0x0000000000007941 */ /* 0x000fea0003800000 */
.L_x_2200:
        /* <DEDUP_REMOVED lines=50> */
.L_x_2203:
[----:B------:R-:W-:Y:S05]  /*b880*/  BSYNC B0 ;  /* 0x0000000000007941 */ /* 0x000fea0003800000 */
.L_x_2202:
        /* <DEDUP_REMOVED lines=50> */
.L_x_2205:
[----:B------:R-:W-:Y:S05]  /*bbb0*/  BSYNC B0 ;  /* 0x0000000000007941 */ /* 0x000fea0003800000 */
.L_x_2204:
        /* <DEDUP_REMOVED lines=49> */
.L_x_2195:
[----:B------:R-:W-:Y:S05]  /*bed0*/  BSYNC B1 ;  /* 0x0000000000017941 */ /* 0x000fea0003800000 */
.L_x_2194:
        /* <DEDUP_REMOVED lines=55> */
.L_x_2208:
[----:B------:R-:W-:Y:S05]  /*c250*/  BSYNC B0 ;  /* 0x0000000000007941 */ /* 0x000fea0003800000 */
.L_x_2207:
        /* <DEDUP_REMOVED lines=50> */
.L_x_2210:
[----:B------:R-:W-:Y:S05]  /*c580*/  BSYNC B0 ;  /* 0x0000000000007941 */ /* 0x000fea0003800000 */
.L_x_2209:
        /* <DEDUP_REMOVED lines=50> */
.L_x_2212:
[----:B------:R-:W-:Y:S05]  /*c8b0*/  BSYNC B0 ;  /* 0x0000000000007941 */ /* 0x000fea0003800000 */
.L_x_2211:
        /* <DEDUP_REMOVED lines=50> */
.L_x_2214:
[----:B------:R-:W-:Y:S05]  /*cbe0*/  BSYNC B0 ;  /* 0x0000000000007941 */ /* 0x000fea0003800000 */
.L_x_2213:
        /* <DEDUP_REMOVED lines=50> */
.L_x_2216:
[----:B------:R-:W-:Y:S05]  /*cf10*/  BSYNC B0 ;  /* 0x0000000000007941 */ /* 0x000fea0003800000 */
.L_x_2215:
        /* <DEDUP_REMOVED lines=50> */
.L_x_2189:
        /* <DEDUP_REMOVED lines=73> */
.L_x_2218:
[----:B--2---:R-:W-:Y:S05]  /*d6d0*/  BSYNC B0 ;  /* 0x0000000000007941 */ /* 0x004fea0003800000 */
.L_x_2217:
        /* <DEDUP_REMOVED lines=89> */
.L_x_2220:
[----:B---3--:R-:W-:Y:S05]  /*dc70*/  BSYNC B0 ;  /* 0x0000000000007941 */ /* 0x008fea0003800000 */
.L_x_2219:
        /* <DEDUP_REMOVED lines=157> */
.L_x_2224:
[----:B------:R-:W-:Y:S05]  /*e650*/  BSYNC B0 ;  /* 0x0000000000007941 */ /* 0x000fea0003800000 */
.L_x_2223:
        /* <DEDUP_REMOVED lines=108> */
.L_x_2226:
[----:B------:R-:W-:Y:S05]  /*ed20*/  BSYNC B0 ;  /* 0x0000000000007941 */ /* 0x000fea0003800000 */
.L_x_2225:
        /* <DEDUP_REMOVED lines=107> */
.L_x_2222:
[----:B------:R-:W-:Y:S05]  /*f3e0*/  BSYNC B1 ;  /* 0x0000000000017941 */ /* 0x000fea0003800000 */
.L_x_2221:
        /* <DEDUP_REMOVED lines=115> */
.L_x_2228:
[----:B------:R-:W-:Y:S05]  /*fb20*/  BSYNC B0 ;  /* 0x0000000000007941 */ /* 0x000fea0003800000 */
.L_x_2227:
        /* <DEDUP_REMOVED lines=108> */
.L_x_2230:
[----:B------:R-:W-:Y:S05]  /*101f0*/  BSYNC B0 ;  /* 0x0000000000007941 */ /* 0x000fea0003800000 */
.L_x_2229:
        /* <DEDUP_REMOVED lines=107> */
.L_x_2206:
[----:B------:R-:W-:Y:S05]  /*108b0*/  BSYNC B2 ;  /* 0x0000000000027941 */ /* 0x000fea0003800000 */
.L_x_2188:
[----:B--2---:R-:W2:Y:S01]  /*108c0*/  LDL R232, [R1+0x20] ;  /* 0x0000200001e87983 */ /* 0x004ea20000100800 */
[----:B-1----:R-:W-:Y:S01]  /*108d0*/  IMAD R0, R95, c[0x0][0x208], RZ ;  /* 0x000082005f007a24 */ /* 0x002fe200078e02ff */
[----:B------:R-:W-:-:S04]  /*108e0*/  DEPBAR.LE SB0, 0x0 ;  /* 0x000080000000791a */ /* 0x000fc80000000000 */
[----:B------:R-:W1:Y:S01]  /*108f0*/  S2R R22, SR_TID.X ;  /* 0x0000000000167919 */ /* 0x000e620000002100 */
[C---:B------:R-:W-:Y:S01]  /*10900*/  IMAD.WIDE.U32 R2, R117.reuse, c[0x0][0x208], RZ ;  /* 0x0000820075027a25 */ /* 0x040fe200078e00ff */
[----:B------:R-:W-:Y:S02]  /*10910*/  LOP3.LUT P2, RZ, R94, 0x1, RZ, 0xc0, !PT ;  /* 0x000000015eff7812 */ /* 0x000fe4000784c0ff */
[----:B------:R-:W-:Y:S01]  /*10920*/  BAR.SYNC.DEFER_BLOCKING 0x0 ;  /* 0x0000000000007b1d */ /* 0x000fe20000010000 */
[----:B------:R-:W-:Y:S01]  /*10930*/  IMAD R0, R117, c[0x0][0x20c], R0 ;  /* 0x0000830075007a24 */ /* 0x000fe200078e0200 */
[----:B------:R-:W-:Y:S01]  /*10940*/  LOP3.LUT R203, R203, 0xfffffdff, RZ, 0xc0, !PT ;  /* 0xfffffdffcbcb7812 */ /* 0x000fe200078ec0ff */
[----:B------:R-:W-:Y:S02]  /*10950*/  IMAD.MOV.U32 R4, RZ, RZ, R240 ;  /* 0x000000ffff047224 */ /* 0x000fe400078e00f0 */
[----:B------:R-:W-:Y:S02]  /*10960*/  IMAD.IADD R0, R3, 0x1, R0 ;  /* 0x0000000103007824 */ /* 0x000fe400078e0200 */
[----:B------:R-:W-:-:S02]  /*10970*/  IMAD.MOV.U32 R5, RZ, RZ, R249 ;  /* 0x000000ffff057224 */ /* 0x000fc400078e00f9 */
[----:B------:R-:W-:Y:S02]  /*10980*/  IMAD R0, R0, 0x30, RZ ;  /* 0x0000003000007824 */ /* 0x000fe400078e02ff */
[----:B------:R-:W-:-:S04]  /*10990*/  IMAD.WIDE.U32 R4, R2, 0x30, R4 ;  /* 0x0000003002047825 */ /* 0x000fc800078e0004 */
[----:B------:R-:W-:Y:S01]  /*109a0*/  IMAD.IADD R3, R5, 0x1, R0 ;  /* 0x0000000105037824 */ /* 0x000fe200078e0200 */
[----:B------:R-:W-:Y:S01]  /*109b0*/  LEA R2, P0, R4, c[0x0][0x1f8], 0x1 ;  /* 0x00007e0004027a11 */ /* 0x000fe200078008ff */
[----:B------:R-:W-:Y:S01]  /*109c0*/  IMAD.SHL.U32 R204, R96, 0x2, RZ ;  /* 0x0000000260cc7824 */ /* 0x000fe200078e00ff */
[----:B-1----:R-:W-:Y:S02]  /*109d0*/  ISETP.GT.AND P1, PT, R22, 0x3f, PT ;  /* 0x0000003f1600780c */ /* 0x002fe40003f24270 */
[----:B------:R-:W-:Y:S01]  /*109e0*/  LEA.HI.X R3, R4, c[0x0][0x1fc], R3, 0x1, P0 ;  /* 0x00007f0004037a11 */ /* 0x000fe200000f0c03 */
[----:B------:R-:W-:Y:S04]  /*109f0*/  LDSM.16.M88.4 R8, [R192+0x1000] ;  /* 0x00100000c008783b */ /* 0x000fe80000000200 */
[----:B-----5:R-:W1:Y:S04]  /*10a00*/  LDSM.16.M88.4 R32, [R165] ;  /* 0x00000000a520783b */ /* 0x020e680000000200 */
[----:B------:R-:W3:Y:S02]  /*10a10*/  LDSM.16.M88.4 R28, [R165+0x400] ;  /* 0x00040000a51c783b */ /* 0x000ee40000000200 */
[----:B------:R-:W-:Y:S01]  /*10a20*/  @!P1 IMAD.MOV.U32 R0, RZ, RZ, c[0x0][0x208] ;  /* 0x00008200ff009624 */ /* 0x000fe200078e00ff */
[----:B------:R-:W-:Y:S01]  /*10a30*/  @P1 LOP3.LUT R203, R203, 0x200, RZ, 0xfc, !PT ;  /* 0x00000200cbcb1812 */ /* 0x000fe200078efcff */
[----:B------:R-:W-:Y:S01]  /*10a40*/  @!P1 IMAD.MOV.U32 R5, RZ, RZ, c[0x0][0x20c] ;  /* 0x00008300ff059624 */ /* 0x000fe200078e00ff */
[----:B------:R-:W4:Y:S02]  /*10a50*/  LDSM.16.M88.4 R24, [R165+0x800] ;  /* 0x00080000a518783b */ /* 0x000f240000000200 */
[----:B------:R-:W-:-:S02]  /*10a60*/  @!P1 LEA R20, P0, R0, R2, 0x6 ;  /* 0x0000000200149211 */ /* 0x000fc400078030ff */
[----:B------:R-:W1:Y:S02]  /*10a70*/  LDSM.16.M88.4 R12, [R192] ;  /* 0x00000000c00c783b */ /* 0x000e640000000200 */
[----:B----4-:R-:W-:Y:S02]  /*10a80*/  @!P1 LEA.HI.X R21, R0, R3, R5, 0x6, P0 ;  /* 0x0000000300159211 */ /* 0x010fe400000f3405 */
[----:B------:R-:W-:Y:S01]  /*10a90*/  IADD3 R0, R116, R119, -R123 ;  /* 0x0000007774007210 */ /* 0x000fe20007ffe87b */
[----:B------:R-:W-:Y:S01]  /*10aa0*/  LDSM.16.M88.4 R16, [R193] ;  /* 0x00000000c110783b */ /* 0x000fe20000000200 */
[----:B------:R-:W-:Y:S02]  /*10ab0*/  LOP3.LUT P1, RZ, R94, 0x2, RZ, 0xc0, !PT ;  /* 0x000000025eff7812 */ /* 0x000fe4000782c0ff */
[C---:B------:R-:W-:Y:S01]  /*10ac0*/  ISETP.LT.OR P0, PT, R0.reuse, 0x1, !P2 ;  /* 0x000000010000780c */ /* 0x040fe20005701670 */
[----:B------:R-:W-:Y:S04]  /*10ad0*/  LDSM.16.M88.4 R4, [R193+0x1000] ;  /* 0x00100000c104783b */ /* 0x000fe80000000200 */
[----:B------:R-:W4:Y:S04]  /*10ae0*/  LDSM.16.M88.4 R36, [R194] ;  /* 0x00000000c224783b */ /* 0x000f280000000200 */
[----:B------:R-:W4:Y:S04]  /*10af0*/  LDSM.16.M88.4 R40, [R202] ;  /* 0x00000000ca28783b */ /* 0x000f280000000200 */
[----:B------:R-:W4:Y:S04]  /*10b00*/  LDSM.16.M88.4 R44, [R201] ;  /* 0x00000000c92c783b */ /* 0x000f280000000200 */
[----:B------:R-:W-:Y:S01]  /*10b10*/  @!PT LDS RZ, [RZ] ;  /* 0x00000000fffff984 */ /* 0x000fe20000000800 */
[----:B------:R-:W-:Y:S01]  /*10b20*/  @!PT LDS RZ, [RZ] ;  /* 0x00000000fffff984 */ /* 0x000fe20000000800 */
[----:B------:R-:W-:Y:S01]  /*10b30*/  @!PT LDS RZ, [RZ] ;  /* 0x00000000fffff984 */ /* 0x000fe20000000800 */
[----:B------:R2:W-:Y:S01]  /*10b40*/  LDGSTS.E.BYPASS.LTC128B.128 [R204+0x1880], [R2.64], !P0 ;  /* 0x0188000002cc7fae */ /* 0x0005e2000c101d46 */
[----:B------:R-:W-:-:S13]  /*10b50*/  ISETP.LT.OR P0, PT, R0, 0x1, !P1 ;  /* 0x000000010000780c */ /* 0x000fda0004f01670 */
[----:B------:R2:W-:Y:S01]  /*10b60*/  LDGSTS.E.BYPASS.LTC128B.128 [R204+0x2480], [R2.64+0x40], !P0 ;  /* 0x0248004002cc7fae */ /* 0x0005e2000c101d46 */
[----:B------:R-:W-:-:S04]  /*10b70*/  LOP3.LUT P0, RZ, R94, 0x4, RZ, 0xc0, !PT ;  /* 0x000000045eff7812 */ /* 0x000fc8000780c0ff */
[----:B------:R-:W-:Y:S01]  /*10b80*/  ISETP.LT.OR P3, PT, R0, 0x1, !P0 ;  /* 0x000000010000780c */ /* 0x000fe20004761670 */
[C---:B-1----:R-:W-:Y:S08]  /*10b90*/  HMMA.16816.F32.BF16 R64, R8.reuse, R32, RZ ;  /* 0x000000200840723c */ /* 0x042ff000000418ff */
[----:B---3--:R-:W-:Y:S04]  /*10ba0*/  HMMA.16816.F32.BF16 R56, R8, R28, RZ ;  /* 0x0000001c0838723c */ /* 0x008fe800000418ff */
[----:B------:R1:W-:Y:S01]  /*10bb0*/  LDGSTS.E.BYPASS.LTC128B.128 [R204+0x3080], [R2.64+0x80], !P3 ;  /* 0x0308008002cc7fae */ /* 0x0003e2000d901d46 */
[----:B------:R-:W-:-:S03]  /*10bc0*/  ISETP.GT.AND P3, PT, R22, 0x3f, PT ;  /* 0x0000003f1600780c */ /* 0x000fc60003f64270 */
[C---:B------:R-:W-:Y:S08]  /*10bd0*/  HMMA.16816.F32.BF16 R48, R8.reuse, R24, RZ ;  /* 0x000000180830723c */ /* 0x040ff000000418ff */
[C---:B------:R-:W-:Y:S08]  /*10be0*/  HMMA.16816.F32.BF16 R60, R8.reuse, R34, RZ ;  /* 0x00000022083c723c */ /* 0x040ff000000418ff */
[C---:B------:R-:W-:Y:S08]  /*10bf0*/  HMMA.16816.F32.BF16 R52, R8.reuse, R30, RZ ;  /* 0x0000001e0834723c */ /* 0x040ff000000418ff */
[----:B------:R-:W-:Y:S01]  /*10c00*/  HMMA.16816.F32.BF16 R8, R8, R26, RZ ;  /* 0x0000001a0808723c */ /* 0x000fe200000418ff */
[----:B------:R-:W-:-:S02]  /*10c10*/  @!P3 ISETP.LT.OR P2, PT, R0, 0x21, !P2 ;  /* 0x000000210000b80c */ /* 0x000fc40005741670 */
[C---:B------:R-:W-:Y:S02]  /*10c20*/  @!P3 ISETP.LT.OR P1, PT, R0.reuse, 0x21, !P1 ;  /* 0x000000210000b80c */ /* 0x040fe40004f21670 */
[----:B------:R-:W-:-:S03]  /*10c30*/  @!P3 ISETP.LT.OR P0, PT, R0, 0x21, !P0 ;  /* 0x000000210000b80c */ /* 0x000fc60004701670 */
[C---:B------:R-:W-:Y:S06]  /*10c40*/  HMMA.16816.F32.BF16 R68, R12.reuse, R32, RZ ;  /* 0x000000200c44723c */ /* 0x040fec00000418ff */
[----:B------:R3:W-:Y:S02]  /*10c50*/  @!P3 LDGSTS.E.BYPASS.LTC128B.128 [R204+0x2080], [R20.64], !P2 ;  /* 0x0208000014ccbfae */ /* 0x0007e4000d101d46 */
[C---:B------:R-:W-:Y:S02]  /*10c60*/  HMMA.16816.F32.BF16 R88, R12.reuse, R34, RZ ;  /* 0x000000220c58723c */ /* 0x040fe400000418ff */
[----:B------:R3:W-:Y:S04]  /*10c70*/  @!P3 LDGSTS.E.BYPASS.LTC128B.128 [R204+0x2c80], [R20.64+0x40], !P1 ;  /* 0x02c8004014ccbfae */ /* 0x0007e8000c901d46 */
[----:B------:R3:W-:Y:S02]  /*10c80*/  @!P3 LDGSTS.E.BYPASS.LTC128B.128 [R204+0x3880], [R20.64+0x80], !P0 ;  /* 0x0388008014ccbfae */ /* 0x0007e4000c101d46 */
[C---:B------:R-:W-:Y:S02]  /*10c90*/  HMMA.16816.F32.BF16 R72, R12.reuse, R28, RZ ;  /* 0x0000001c0c48723c */ /* 0x040fe400000418ff */
[----:B------:R-:W-:Y:S04]  /*10ca0*/  LDSM.16.M88.4 R32, [R165+0xc00] ;  /* 0x000c0000a520783b */ /* 0x000fe80000000200 */
[----:B------:R-:W0:Y:S02]  /*10cb0*/  LDGDEPBAR ;  /* 0x00000000000079af */ /* 0x000e240000000000 */
[C---:B------:R-:W-:Y:S02]  /*10cc0*/  HMMA.16816.F32.BF16 R84, R12.reuse, R30, RZ ;  /* 0x0000001e0c54723c */ /* 0x040fe400000418ff */
[----:B------:R-:W-:Y:S06]  /*10cd0*/  LDSM.16.M88.4 R28, [R165+0x1000] ;  /* 0x00100000a51c783b */ /* 0x000fec0000000200 */
[C---:B------:R-:W-:Y:S08]  /*10ce0*/  HMMA.16816.F32.BF16 R76, R12.reuse, R24, RZ ;  /* 0x000000180c4c723c */ /* 0x040ff000000418ff */
[----:B------:R-:W-:Y:S01]  /*10cf0*/  HMMA.16816.F32.BF16 R24, R12, R26, RZ ;  /* 0x0000001a0c18723c */ /* 0x000fe200000418ff */
[----:B------:R-:W-:Y:S04]  /*10d00*/  LDSM.16.M88.4 R12, [R165+0x1400] ;  /* 0x00140000a50c783b */ /* 0x000fe80000000200 */
[----:B---3--:R-:W-:Y:S03]  /*10d10*/  LDSM.16.M88.4 R20, [R193+0x3000] ;  /* 0x00300000c114783b */ /* 0x008fe60000000200 */
[C---:B----4-:R-:W-:Y:S08]  /*10d20*/  HMMA.16816.F32.BF16 R108, R4.reuse, R36, R64 ;  /* 0x00000024046c723c */ /* 0x050ff00000041840 */
        /* <DEDUP_REMOVED lines=12> */
[C---:B------:R-:W-:Y:S08]  /*10df0*/  HMMA.16816.F32.BF16 R60, R16.reuse, R40, R72 ;  /* 0x00000028103c723c */ /* 0x040ff00000041848 */
[C---:B------:R-:W-:Y:S08]  /*10e00*/  HMMA.16816.F32.BF16 R64, R16.reuse, R44, R76 ;  /* 0x0000002c1040723c */ /* 0x040ff0000004184c */
[C---:B------:R-:W-:Y:S08]  /*10e10*/  HMMA.16816.F32.BF16 R40, R16.reuse, R42, R84 ;  /* 0x0000002a1028723c */ /* 0x040ff00000041854 */
[----:B------:R-:W-:Y:S01]  /*10e20*/  HMMA.16816.F32.BF16 R16, R16, R46, R24 ;  /* 0x0000002e1010723c */ /* 0x000fe20000041818 */
[----:B------:R-:W1:Y:S04]  /*10e30*/  LDSM.16.M88.4 R24, [R193+0x2000] ;  /* 0x00200000c118783b */ /* 0x000e680000000200 */
[----:B------:R-:W-:Y:S03]  /*10e40*/  LDSM.16.M88.4 R44, [R165+0x1800] ;  /* 0x00180000a52c783b */ /* 0x000fe60000000200 */
[C---:B---3--:R-:W-:Y:S08]  /*10e50*/  HMMA.16816.F32.BF16 R76, R4.reuse, R32, R108 ;  /* 0x00000020044c723c */ /* 0x048ff0000004186c */
[C---:B------:R-:W-:Y:S08]  /*10e60*/  HMMA.16816.F32.BF16 R100, R4.reuse, R12, R100 ;  /* 0x0000000c0464723c */ /* 0x040ff00000041864 */
[C---:B------:R-:W-:Y:S08]  /*10e70*/  HMMA.16816.F32.BF16 R104, R4.reuse, R28, R104 ;  /* 0x0000001c0468723c */ /* 0x040ff00000041868 */
[C---:B------:R-:W-:Y:S08]  /*10e80*/  HMMA.16816.F32.BF16 R96, R4.reuse, R34, R96 ;  /* 0x000000220460723c */ /* 0x040ff00000041860 */
[----:B------:R-:W-:Y:S08]  /*10e90*/  HMMA.16816.F32.BF16 R80, R4, R14, R80 ;  /* 0x0000000e0450723c */ /* 0x000ff00000041850 */
[----:B----4-:R-:W-:Y:S08]  /*10ea0*/  HMMA.16816.F32.BF16 R72, R8, R32, R68 ;  /* 0x000000200848723c */ /* 0x010ff00000041844 */
[----:B------:R-:W-:Y:S08]  /*10eb0*/  HMMA.16816.F32.BF16 R92, R4, R30, R92 ;  /* 0x0000001e045c723c */ /* 0x000ff0000004185c */
[C---:B------:R-:W-:Y:S01]  /*10ec0*/  HMMA.16816.F32.BF16 R68, R8.reuse, R34, R36 ;  /* 0x000000220844723c */ /* 0x040fe20000041824 */
[----:B------:R-:W-:Y:S07]  /*10ed0*/  LDSM.16.M88.4 R36, [R165+0x2000] ;  /* 0x00200000a524783b */ /* 0x000fee0000000200 */
[C---:B------:R-:W-:Y:S08]  /*10ee0*/  HMMA.16816.F32.BF16 R32, R8.reuse, R28, R60 ;  /* 0x0000001c0820723c */ /* 0x040ff0000004183c */
[C---:B------:R-:W-:Y:S01]  /*10ef0*/  HMMA.16816.F32.BF16 R28, R8.reuse, R30, R40 ;  /* 0x0000001e081c723c */ /* 0x040fe20000041828 */
[----:B------:R-:W-:Y:S07]  /*10f00*/  LDSM.16.M88.4 R40, [R165+0x1c00] ;  /* 0x001c0000a528783b */ /* 0x000fee0000000200 */
[C---:B------:R-:W-:Y:S08]  /*10f10*/  HMMA.16816.F32.BF16 R4, R8.reuse, R12, R64 ;  /* 0x0000000c0804723c */ /* 0x040ff00000041840 */
        /* <DEDUP_REMOVED lines=9> */
[----:B------:R-:W-:Y:S07]  /*10fb0*/  LDSM.16.M88.4 R20, [R195] ;  /* 0x00000000c314783b */ /* 0x000fee0000000200 */
[C---:B-1----:R-:W-:Y:S08]  /*10fc0*/  HMMA.16816.F32.BF16 R96, R24.reuse, R52, R72 ;  /* 0x000000341860723c */ /* 0x042ff00000041848 */
[C---:B------:R-:W-:Y:S08]  /*10fd0*/  HMMA.16816.F32.BF16 R92, R24.reuse, R54, R68 ;  /* 0x00000036185c723c */ /* 0x040ff00000041844 */
[C---:B------:R-:W-:Y:S01]  /*10fe0*/  HMMA.16816.F32.BF16 R88, R24.reuse, R48, R32 ;  /* 0x000000301858723c */ /* 0x040fe20000041820 */
[----:B------:R-:W-:Y:S07]  /*10ff0*/  LDSM.16.M88.4 R32, [R197] ;  /* 0x00000000c520783b */ /* 0x000fee0000000200 */
[C---:B------:R-:W-:Y:S01]  /*11000*/  HMMA.16816.F32.BF16 R84, R24.reuse, R50, R28 ;  /* 0x000000321854723c */ /* 0x040fe2000004181c */
[----:B------:R-:W-:Y:S07]  /*11010*/  LDSM.16.M88.4 R28, [R196] ;  /* 0x00000000c41c783b */ /* 0x000fee0000000200 */
[C---:B------:R-:W-:Y:S01]  /*11020*/  HMMA.16816.F32.BF16 R80, R24.reuse, R56, R4 ;  /* 0x000000381850723c */ /* 0x040fe20000041804 */
[----:B------:R-:W1:Y:S07]  /*11030*/  LDSM.16.M88.4 R4, [R193+0x5000] ;  /* 0x00500000c104783b */ /* 0x000e6e0000000200 */
[----:B------:R-:W-:Y:S01]  /*11040*/  HMMA.16816.F32.BF16 R76, R24, R58, R8 ;  /* 0x0000003a184c723c */ /* 0x000fe20000041808 */
[----:B------:R-:W1:Y:S01]  /*11050*/  LDSM.16.M88.4 R8, [R193+0x4000] ;  /* 0x00400000c108783b */ /* 0x000e620000000200 */
[----:B--2---:R-:W-:Y:S01]  /*11060*/  ISETP.GT.AND P0, PT, R117, R232, PT ;  /* 0x000000e87500720c */ /* 0x004fe20003f04270 */
[----:B------:R-:W-:-:S05]  /*11070*/  DEPBAR.LE SB0, 0x0 ;  /* 0x000080000000791a */ /* 0x000fca0000000000 */
[C---:B---3--:R-:W-:Y:S08]  /*11080*/  HMMA.16816.F32.BF16 R72, R12.reuse, R44, R64 ;  /* 0x0000002c0c48723c */ /* 0x048ff00000041840 */
[C---:B------:R-:W-:Y:S08]  /*11090*/  HMMA.16816.F32.BF16 R52, R12.reuse, R38, R100 ;  /* 0x000000260c34723c */ /* 0x040ff00000041864 */
[----:B------:R-:W-:Y:S08]  /*110a0*/  HMMA.16816.F32.BF16 R68, R12, R46, R60 ;  /* 0x0000002e0c44723c */ /* 0x000ff0000004183c */
[----:B----4-:R-:W-:Y:S08]  /*110b0*/  HMMA.16816.F32.BF16 R48, R16, R44, R96 ;  /* 0x0000002c1030723c */ /* 0x010ff00000041860 */
[C---:B------:R-:W-:Y:S08]  /*110c0*/  HMMA.16816.F32.BF16 R64, R12.reuse, R40, R108 ;  /* 0x000000280c40723c */ /* 0x040ff0000004186c */
[C---:B------:R-:W-:Y:S08]  /*110d0*/  HMMA.16816.F32.BF16 R60, R12.reuse, R42, R104 ;  /* 0x0000002a0c3c723c */ /* 0x040ff00000041868 */
[----:B------:R-:W-:Y:S08]  /*110e0*/  HMMA.16816.F32.BF16 R56, R12, R36, R112 ;  /* 0x000000240c38723c */ /* 0x000ff00000041870 */
[C---:B------:R-:W-:Y:S08]  /*110f0*/  HMMA.16816.F32.BF16 R44, R16.reuse, R46, R92 ;  /* 0x0000002e102c723c */ /* 0x040ff0000004185c */
[C---:B------:R-:W-:Y:S08]  /*11100*/  HMMA.16816.F32.BF16 R24, R16.reuse, R40, R88 ;  /* 0x000000281018723c */ /* 0x040ff00000041858 */
[C---:B------:R-:W-:Y:S08]  /*11110*/  HMMA.16816.F32.BF16 R40, R16.reuse, R42, R84 ;  /* 0x0000002a1028723c */ /* 0x040ff00000041854 */
[C---:B------:R-:W-:Y:S08]  /*11120*/  HMMA.16816.F32.BF16 R12, R16.reuse, R36, R80 ;  /* 0x00000024100c723c */ /* 0x040ff00000041850 */
[----:B------:R-:W-:Y:S01]  /*11130*/  HMMA.16816.F32.BF16 R16, R16, R38, R76 ;  /* 0x000000261010723c */ /* 0x000fe2000004184c */
[----:B------:R-:W-:Y:S07]  /*11140*/  BSSY B0, `(.L_x_2231) ;  /* 0x0000032000007945 */ /* 0x000fee0003800000 */
[C---:B-1----:R-:W-:Y:S08]  /*11150*/  HMMA.16816.F32.BF16 R76, R4.reuse, R32, R72 ;  /* 0x00000020044c723c */ /* 0x042ff00000041848 */
[----:B------:R-:W-:Y:S08]  /*11160*/  HMMA.16816.F32.BF16 R72, R4, R22, R52 ;  /* 0x000000160448723c */ /* 0x000ff00000041834 */
[----:B------:R-:W-:Y:S08]  /*11170*/  HMMA.16816.F32.BF16 R52, R8, R32, R48 ;  /* 0x000000200834723c */ /* 0x000ff00000041830 */
[-C--:B------:R-:W-:Y:S08]  /*11180*/  HMMA.16816.F32.BF16 R68, R4, R34.reuse, R68 ;  /* 0x000000220444723c */ /* 0x080ff00000041844 */
[C---:B------:R-:W-:Y:S08]  /*11190*/  HMMA.16816.F32.BF16 R48, R8.reuse, R34, R44 ;  /* 0x000000220830723c */ /* 0x040ff0000004182c */
[----:B------:R-:W-:Y:S08]  /*111a0*/  HMMA.16816.F32.BF16 R32, R8, R30, R40 ;  /* 0x0000001e0820723c */ /* 0x000ff00000041828 */
[C---:B------:R-:W-:Y:S08]  /*111b0*/  HMMA.16816.F32.BF16 R64, R4.reuse, R28, R64 ;  /* 0x0000001c0440723c */ /* 0x040ff00000041840 */
        /* <DEDUP_REMOVED lines=10> */
[----:B------:R-:W-:Y:S02]  /*11260*/  ISETP.GE.AND P0, PT, R6, 0x21, PT ;  /* 0x000000210600780c */ /* 0x000fe40003f06270 */
        /* <DEDUP_REMOVED lines=31> */
.L_x_2232:
[----:B------:R-:W-:Y:S05]  /*11460*/  BSYNC B0 ;  /* 0x0000000000007941 */ /* 0x000fea0003800000 */
.L_x_2231:
[----:B------:R-:W2:Y:S04]  /*11470*/  LDL R0, [R1+0x50] ;  /* 0x0000500001007983 */ /* 0x000ea80000100800 */
[----:B-1----:R-:W3:Y:S04]  /*11480*/  LDL R4, [R1+0x10] ;  /* 0x0000100001047983 */ /* 0x002ee80000100800 */
[----:B------:R-:W4:Y:S01]  /*11490*/  LDL R20, [R1] ;  /* 0x0000000001147983 */ /* 0x000f220000100800 */
        /* <DEDUP_REMOVED lines=9> */
[----:B---3--:R-:W-:Y:S01]  /*11530*/  IMAD.IADD R8, R118, 0x1, -R4 ;  /* 0x0000000176087824 */ /* 0x008fe200078e0a04 */
[----:B------:R-:W-:Y:S01]  /*11540*/  IADD3 R0, -R4, 0x1, R118 ;  /* 0x0000000104007810 */ /* 0x000fe20007ffe176 */
[----:B------:R-:W-:Y:S02]  /*11550*/  IMAD.IADD R10, R116, 0x1, -R4 ;  /* 0x00000001740a7824 */ /* 0x000fe400078e0a04 */
[----:B------:R-:W1:Y:S01]  /*11560*/  SHFL.IDX PT, R3, R6, RZ, 0x1c1f ;  /* 0x001c1fff06037589 */ /* 0x000e6200000e0000 */
[----:B----4-:R-:W-:-:S04]  /*11570*/  IADD3 R0, R0, -R20, RZ ;  /* 0x8000001400007210 */ /* 0x010fc80007ffe0ff */
        /* <DEDUP_REMOVED lines=17> */
.L_x_2235:
[----:B------:R-:W-:-:S04]  /*11690*/  MOV R4, c[0x0][0x32c] ;  /* 0x0000cb0000047a02 */ /* 0x000fc80000000f00 */
[----:B------:R-:W-:-:S13]  /*116a0*/  ISETP.NE.AND P0, PT, R4, 0x1, PT ;  /* 0x000000010400780c */ /* 0x000fda0003f05270 */
[----:B------:R-:W-:-:S05]  /*116b0*/  @P0 IMAD.HI.U32 R4, R3, c[0x0][0x330], RZ ;  /* 0x0000cc0003040a27 */ /* 0x000fca00078e00ff */
[----:B------:R-:W-:Y:S02]  /*116c0*/  @P0 SHF.R.U32.HI R3, RZ, c[0x0][0x334], R4 ;  /* 0x0000cd00ff030a19 */ /* 0x000fe40000011604 */
.L_x_2236:
[----:B------:R-:W-:Y:S05]  /*116d0*/  BSYNC B0 ;  /* 0x0000000000007941 */ /* 0x000fea0003800000 */
.L_x_2234:
[----:B------:R-:W-:-:S05]  /*116e0*/  IMAD R3, R3, c[0x0][0x32c], R10 ;  /* 0x0000cb0003037a24 */ /* 0x000fca00078e020a */
[----:B------:R-:W-:Y:S02]  /*116f0*/  IADD3 R4, R3, c[0x0][0x32c], RZ ;  /* 0x0000cb0003047a10 */ /* 0x000fe40007ffe0ff */
[----:B------:R-:W-:Y:S02]  /*11700*/  IMNMX R0, R0, R3, !PT ;  /* 0x0000000300007217 */ /* 0x000fe40007800200 */
[----:B------:R-:W-:Y:S02]  /*11710*/  IMNMX R2, R2, R4, PT ;  /* 0x0000000402027217 */ /* 0x000fe40003800200 */
.L_x_2233:
        /* <DEDUP_REMOVED lines=16> */
.L_x_2239:
[----:B------:R-:W-:-:S04]  /*11820*/  MOV R11, c[0x0][0x32c] ;  /* 0x0000cb00000b7a02 */ /* 0x000fc80000000f00 */
[----:B------:R-:W-:-:S13]  /*11830*/  ISETP.NE.AND P0, PT, R11, 0x1, PT ;  /* 0x000000010b00780c */ /* 0x000fda0003f05270 */
[----:B------:R-:W-:-:S05]  /*11840*/  @P0 IMAD.HI.U32 R11, R5, c[0x0][0x330], RZ ;  /* 0x0000cc00050b0a27 */ /* 0x000fca00078e00ff */
[----:B------:R-:W-:Y:S02]  /*11850*/  @P0 SHF.R.U32.HI R5, RZ, c[0x0][0x334], R11 ;  /* 0x0000cd00ff050a19 */ /* 0x000fe4000001160b */
.L_x_2240:
[----:B------:R-:W-:Y:S05]  /*11860*/  BSYNC B0 ;  /* 0x0000000000007941 */ /* 0x000fea0003800000 */
.L_x_2238:
[----:B------:R-:W-:-:S05]  /*11870*/  IMAD R5, R5, c[0x0][0x32c], R10 ;  /* 0x0000cb0005057a24 */ /* 0x000fca00078e020a */
[----:B------:R-:W-:Y:S02]  /*11880*/  IADD3 R11, R5, c[0x0][0x32c], RZ ;  /* 0x0000cb00050b7a10 */ /* 0x000fe40007ffe0ff */
[----:B------:R-:W-:Y:S02]  /*11890*/  IMNMX R3, R3, R5, !PT ;  /* 0x0000000503037217 */ /* 0x000fe40007800200 */
[----:B------:R-:W-:Y:S02]  /*118a0*/  IMNMX R4, R4, R11, PT ;  /* 0x0000000b04047217 */ /* 0x000fe40003800200 */
.L_x_2237:
        /* <DEDUP_REMOVED lines=71> */
.L_x_2243:
[----:B------:R-:W-:-:S04]  /*11d20*/  MOV R17, c[0x0][0x32c] ;  /* 0x0000cb0000117a02 */ /* 0x000fc80000000f00 */
[----:B------:R-:W-:-:S13]  /*11d30*/  ISETP.NE.AND P0, PT, R17, 0x1, PT ;  /* 0x000000011100780c */ /* 0x000fda0003f05270 */
[----:B------:R-:W-:-:S05]  /*11d40*/  @P0 IMAD.HI.U32 R17, R5, c[0x0][0x330], RZ ;  /* 0x0000cc0005110a27 */ /* 0x000fca00078e00ff */
[----:B------:R-:W-:Y:S02]  /*11d50*/  @P0 SHF.R.U32.HI R5, RZ, c[0x0][0x334], R17 ;  /* 0x0000cd00ff050a19 */ /* 0x000fe40000011611 */
.L_x_2244:
[----:B------:R-:W-:Y:S05]  /*11d60*/  BSYNC B0 ;  /* 0x0000000000007941 */ /* 0x000fea0003800000 */
.L_x_2242:
[----:B------:R-:W-:-:S05]  /*11d70*/  IMAD R5, R5, c[0x0][0x32c], R10 ;  /* 0x0000cb0005057a24 */ /* 0x000fca00078e020a */
[----:B------:R-:W-:Y:S02]  /*11d80*/  IADD3 R17, R5, c[0x0][0x32c], RZ ;  /* 0x0000cb0005117a10 */ /* 0x000fe40007ffe0ff */
[----:B------:R-:W-:Y:S02]  /*11d90*/  IMNMX R0, R0, R5, !PT ;  /* 0x0000000500007217 */ /* 0x000fe40007800200 */
[----:B------:R-:W-:Y:S02]  /*11da0*/  IMNMX R2, R2, R17, PT ;  /* 0x0000001102027217 */ /* 0x000fe40003800200 */
.L_x_2241:
        /* <DEDUP_REMOVED lines=102> */
.L_x_2247:
[----:B------:R-:W-:-:S04]  /*12410*/  MOV R4, c[0x0][0x32c] ;  /* 0x0000cb0000047a02 */ /* 0x000fc80000000f00 */
[----:B------:R-:W-:-:S13]  /*12420*/  ISETP.NE.AND P0, PT, R4, 0x1, PT ;  /* 0x000000010400780c */ /* 0x000fda0003f05270 */
[----:B------:R-:W-:-:S05]  /*12430*/  @P0 IMAD.HI.U32 R4, R3, c[0x0][0x330], RZ ;  /* 0x0000cc0003040a27 */ /* 0x000fca00078e00ff */
[----:B------:R-:W-:Y:S02]  /*12440*/  @P0 SHF.R.U32.HI R3, RZ, c[0x0][0x334], R4 ;  /* 0x0000cd00ff030a19 */ /* 0x000fe40000011604 */
.L_x_2248:
[----:B------:R-:W-:Y:S05]  /*12450*/  BSYNC B0 ;  /* 0x0000000000007941 */ /* 0x000fea0003800000 */
.L_x_2246:
[----:B------:R-:W-:-:S05]  /*12460*/  IMAD R3, R3, c[0x0][0x32c], R10 ;  /* 0x0000cb0003037a24 */ /* 0x000fca00078e020a */
[----:B------:R-:W-:Y:S02]  /*12470*/  IADD3 R4, R3, c[0x0][0x32c], RZ ;  /* 0x0000cb0003047a10 */ /* 0x000fe40007ffe0ff */
[----:B------:R-:W-:Y:S02]  /*12480*/  IMNMX R0, R0, R3, !PT ;  /* 0x0000000300007217 */ /* 0x000fe40007800200 */
[----:B------:R-:W-:Y:S02]  /*12490*/  IMNMX R2, R2, R4, PT ;  /* 0x0000000402027217 */ /* 0x000fe40003800200 */
.L_x_2245:
        /* <DEDUP_REMOVED lines=17> */
[----:B------:R-:W-:Y:S01]  /*125b0*/  ISETP.GT.AND P0, PT, R0, 0x10, !P6 ;  /* 0x000000100000780c */ /* 0x000fe20007704270 */
[----:B------:R-:W-:Y:S01]  /*125c0*/  LDSM.16.MT88.4 R68, [R167+0x400] ;  /* 0x00040000a744783b */ /* 0x000fe20000004200 */
[----:B------:R-:W-:-:S02]  /*125d0*/  FMNMX.FTZ R3, R28, R3, !PT ;  /* 0x000000031c037209 */ /* 0x000fc40007810000 */
[----:B------:R-:W-:Y:S02]  /*125e0*/  ISETP.LT.OR P0, PT, R2, 0x11, P0 ;  /* 0x000000110200780c */ /* 0x000fe40000701670 */
[----:B------:R-:W-:Y:S02]  /*125f0*/  FMNMX.FTZ R3, R138, R3, !PT ;  /* 0x000000038a037209 */ /* 0x000fe40007810000 */
[----:B------:R-:W-:Y:S02]  /*12600*/  ISETP.NE.AND P6, PT, R12, RZ, PT ;  /* 0x000000ff0c00720c */ /* 0x000fe40003fc5270 */
[----:B------:R-:W-:Y:S02]  /*12610*/  FSEL R12, R66, -INF , !P0 ;  /* 0xff800000420c7808 */ /* 0x000fe40004000000 */
[----:B------:R-:W-:Y:S02]  /*12620*/  ISETP.GT.AND P0, PT, R0, 0x11, !P5 ;  /* 0x000000110000780c */ /* 0x000fe40006f04270 */
[----:B------:R-:W-:-:S02]  /*12630*/  FMNMX.FTZ R3, R137, R3, !PT ;  /* 0x0000000389037209 */ /* 0x000fc40007810000 */
[----:B------:R-:W-:Y:S02]  /*12640*/  ISETP.LT.OR P0, PT, R2, 0x12, P0 ;  /* 0x000000120200780c */ /* 0x000fe40000701670 */
[----:B------:R-:W-:Y:S02]  /*12650*/  FMNMX.FTZ R3, R136, R3, !PT ;  /* 0x0000000388037209 */ /* 0x000fe40007810000 */
[----:B------:R-:W-:Y:S02]  /*12660*/  FSEL R13, R67, -INF , !P0 ;  /* 0xff800000430d7808 */ /* 0x000fe40004000000 */
[----:B------:R-:W-:Y:S01]  /*12670*/  FMNMX.FTZ R3, R135, R3, !PT ;  /* 0x0000000387037209 */ /* 0x000fe20007810000 */
[----:B------:R-:W-:Y:S01]  /*12680*/  LDSM.16.MT88.4 R64, [R166+0xc00] ;  /* 0x000c0000a640783b */ /* 0x000fe20000004200 */
[----:B------:R-:W-:Y:S02]  /*12690*/  ISETP.GT.AND P0, PT, R0, 0x18, !P4 ;  /* 0x000000180000780c */ /* 0x000fe40006704270 */
[----:B------:R-:W-:Y:S01]  /*126a0*/  ISETP.NE.AND P4, PT, R15, RZ, PT ;  /* 0x000000ff0f00720c */ /* 0x000fe20003f85270 */
[----:B------:R-:W1:Y:S01]  /*126b0*/  SHFL.BFLY PT, R4, R3, 0x2, 0x1f ;  /* 0x0c401f0003047f89 */ /* 0x000e6200000e0000 */
[----:B------:R-:W-:-:S02]  /*126c0*/  ISETP.LT.OR P0, PT, R2, 0x19, P0 ;  /* 0x000000190200780c */ /* 0x000fc40000701670 */
[----:B------:R-:W-:Y:S02]  /*126d0*/  ISETP.NE.AND P5, PT, R16, RZ, PT ;  /* 0x000000ff1000720c */ /* 0x000fe40003fa5270 */
[----:B------:R-:W-:Y:S02]  /*126e0*/  FSEL R15, R62, -INF , !P0 ;  /* 0xff8000003e0f7808 */ /* 0x000fe40004000000 */
[----:B------:R-:W-:-:S04]  /*126f0*/  ISETP.GT.AND P0, PT, R0, 0x19, !P3 ;  /* 0x000000190000780c */ /* 0x000fc80005f04270 */
        /* <DEDUP_REMOVED lines=38> */
[----:B------:R-:W-:Y:S02]  /*12960*/  FMNMX.FTZ R3, R32, R3, !PT ;  /* 0x0000000320037209 */ /* 0x000fe40007810000 */
[----:B------:R-:W-:Y:S02]  /*12970*/  FMNMX.FTZ R6, R44, R6, !PT ;  /* 0x000000062c067209 */ /* 0x000fe40007810000 */
        /* <DEDUP_REMOVED lines=36> */
[----:B------:R-:W-:Y:S01]  /*12bc0*/  FSEL R21, R75, -INF , !P0 ;  /* 0xff8000004b157808 */ /* 0x000fe20004000000 */
[----:B-1----:R-:W-:Y:S01]  /*12bd0*/  FFMA.FTZ R5, R26, c[0x0][0x2d0], -R20 ;  /* 0x0000b4001a057a23 */ /* 0x002fe20000010814 */
[----:B------:R-:W-:-:S02]  /*12be0*/  FMNMX.FTZ R4, R41, R4, !PT ;  /* 0x0000000429047209 */ /* 0x000fc40007810000 */
[----:B------:R-:W-:Y:S01]  /*12bf0*/  ISETP.NE.AND P6, PT, R237, 0x1, PT ;  /* 0x00000001ed00780c */ /* 0x000fe20003fc5270 */
[----:B------:R1:W-:Y:S01]  /*12c00*/  MUFU.EX2 R228, R5 ;  /* 0x0000000500e47308 */ /* 0x0003e20000000800 */
[----:B------:R-:W-:-:S04]  /*12c10*/  FMNMX.FTZ R4, R114, R4, !PT ;  /* 0x0000000472047209 */ /* 0x000fc80007810000 */
[----:B------:R-:W-:-:S03]  /*12c20*/  FMNMX.FTZ R4, R113, R4, !PT ;  /* 0x0000000471047209 */ /* 0x000fc60007810000 */
[----:B------:R2:W-:Y:S01]  /*12c30*/  MUFU.EX2 R216, R2 ;  /* 0x0000000200d87308 */ /* 0x0005e20000000800 */
[----:B------:R-:W-:-:S04]  /*12c40*/  FMNMX.FTZ R4, R112, R4, !PT ;  /* 0x0000000470047209 */ /* 0x000fc80007810000 */
[----:B------:R-:W-:Y:S01]  /*12c50*/  FMNMX.FTZ R4, R111, R4, !PT ;  /* 0x000000046f047209 */ /* 0x000fe20007810000 */
[----:B-1----:R-:W-:-:S04]  /*12c60*/  FFMA.FTZ R5, R28, c[0x0][0x2d0], -R20 ;  /* 0x0000b4001c057a23 */ /* 0x002fc80000010814 */
[----:B------:R-:W1:Y:S01]  /*12c70*/  SHFL.BFLY PT, R7, R4, 0x2, 0x1f ;  /* 0x0c401f0004077f89 */ /* 0x000e6200000e0000 */
[----:B------:R3:W-:Y:S01]  /*12c80*/  MUFU.EX2 R229, R5 ;  /* 0x0000000500e57308 */ /* 0x0007e20000000800 */
[----:B--2---:R-:W-:-:S07]  /*12c90*/  FFMA.FTZ R2, R29, c[0x0][0x2d0], -R3 ;  /* 0x0000b4001d027a23 */ /* 0x004fce0000010803 */
[----:B------:R2:W4:Y:S01]  /*12ca0*/  MUFU.EX2 R217, R2 ;  /* 0x0000000200d97308 */ /* 0x0005220000000800 */
[----:B---3--:R-:W-:-:S07]  /*12cb0*/  FFMA.FTZ R5, R17, c[0x0][0x2d0], -R3 ;  /* 0x0000b40011057a23 */ /* 0x008fce0000010803 */
[----:B------:R3:W5:Y:S01]  /*12cc0*/  MUFU.EX2 R219, R5 ;  /* 0x0000000500db7308 */ /* 0x0007620000000800 */
[----:B-1----:R-:W-:Y:S01]  /*12cd0*/  FMNMX.FTZ R4, R4, R7, !PT ;  /* 0x0000000704047209 */ /* 0x002fe20007810000 */
[----:B--2---:R-:W-:Y:S01]  /*12ce0*/  FFMA.FTZ R2, R30, c[0x0][0x2d0], -R3 ;  /* 0x0000b4001e027a23 */ /* 0x004fe20000010803 */
[----:B----4-:R-:W-:-:S05]  /*12cf0*/  F2FP.BF16.PACK_AB R19, R217, R216 ;  /* 0x000000d8d913723e */ /* 0x010fca00000010ff */
[----:B------:R1:W-:Y:S01]  /*12d00*/  MUFU.EX2 R220, R2 ;  /* 0x0000000200dc7308 */ /* 0x0003e20000000800 */
[----:B---3--:R-:W-:Y:S02]  /*12d10*/  FMNMX.FTZ R5, R108, R6, !PT ;  /* 0x000000066c057209 */ /* 0x008fe40007810000 */
[----:B------:R-:W2:Y:S01]  /*12d20*/  SHFL.BFLY PT, R6, R4, 0x1, 0x1f ;  /* 0x0c201f0004067f89 */ /* 0x000ea200000e0000 */
[----:B-----5:R-:W-:Y:S02]  /*12d30*/  F2FP.BF16.PACK_AB R17, R218, R219 ;  /* 0x000000dbda11723e */ /* 0x020fe400000010ff */
[----:B------:R-:W-:Y:S01]  /*12d40*/  FMNMX.FTZ R0, R110, R5, !PT ;  /* 0x000000056e007209 */ /* 0x000fe20007810000 */
[----:B-1----:R-:W-:-:S03]  /*12d50*/  FFMA.FTZ R2, R32, c[0x0][0x2d0], -R3 ;  /* 0x0000b40020027a23 */ /* 0x002fc60000010803 */
[----:B------:R-:W-:Y:S01]  /*12d60*/  FMNMX.FTZ R0, R109, R0, !PT ;  /* 0x000000006d007209 */ /* 0x000fe20007810000 */
[----:B------:R-:W-:Y:S01]  /*12d70*/  HMMA.16816.F32.BF16 R76, R16, R50, RZ ;  /* 0x00000032104c723c */ /* 0x000fe200000418ff */
[----:B------:R1:W-:Y:S02]  /*12d80*/  MUFU.EX2 R221, R2 ;  /* 0x0000000200dd7308 */ /* 0x0003e40000000800 */
[----:B------:R-:W-:-:S05]  /*12d90*/  FMNMX.FTZ R0, R21, R0, !PT ;  /* 0x0000000015007209 */ /* 0x000fca0007810000 */
[----:B------:R-:W3:Y:S01]  /*12da0*/  SHFL.BFLY PT, R5, R0, 0x2, 0x1f ;  /* 0x0c401f0000057f89 */ /* 0x000ee200000e0000 */
[----:B------:R-:W-:Y:S01]  /*12db0*/  HMMA.16816.F32.BF16 R104, R16, R64, RZ ;  /* 0x000000401068723c */ /* 0x000fe200000418ff */
[----:B--2---:R-:W-:Y:S01]  /*12dc0*/  FMNMX.FTZ R120, R4, R6, !PT ;  /* 0x0000000604787209 */ /* 0x004fe20007810000 */
[----:B------:R-:W-:-:S06]  /*12dd0*/  FFMA.FTZ R4, R34, c[0x0][0x2d0], -R3 ;  /* 0x0000b40022047a23 */ /* 0x000fcc0000010803 */
[C---:B------:R-:W-:Y:S01]  /*12de0*/  HMMA.16816.F32.BF16 R100, R16.reuse, R60, RZ ;  /* 0x0000003c1064723c */ /* 0x040fe200000418ff */
[C---:B------:R-:W-:Y:S01]  /*12df0*/  FSETP.NEU.FTZ.AND P0, PT, R120.reuse, -INF , PT ;  /* 0xff8000007800780b */ /* 0x040fe20003f1d000 */
[----:B-1----:R-:W-:Y:S01]  /*12e00*/  FMUL.FTZ R2, R120, c[0x0][0x2d0] ;  /* 0x0000b40078027a20 */ /* 0x002fe20000410000 */
[----:B------:R1:W-:Y:S04]  /*12e10*/  MUFU.EX2 R222, R4 ;  /* 0x0000000400de7308 */ /* 0x0003e80000000800 */
[----:B------:R-:W-:Y:S01]  /*12e20*/  FSEL R2, R2, RZ, P0 ;  /* 0x000000ff02027208 */ /* 0x000fe20000000000 */
[----:B------:R-:W-:Y:S01]  /*12e30*/  HMMA.16816.F32.BF16 R96, R16, R56, RZ ;  /* 0x000000381060723c */ /* 0x000fe200000418ff */
[----:B---3--:R-:W-:-:S07]  /*12e40*/  FMNMX.FTZ R0, R0, R5, !PT ;  /* 0x0000000500007209 */ /* 0x008fce0007810000 */
[----:B------:R-:W-:Y:S01]  /*12e50*/  HMMA.16816.F32.BF16 R92, R16, R52, RZ ;  /* 0x00000034105c723c */ /* 0x000fe200000418ff */
[----:B------:R-:W2:Y:S01]  /*12e60*/  SHFL.BFLY PT, R5, R0, 0x1, 0x1f ;  /* 0x0c201f0000057f89 */ /* 0x000ea200000e0000 */
[----:B-1----:R-:W-:-:S04]  /*12e70*/  FFMA.FTZ R4, R35, c[0x0][0x2d0], -R3 ;  /* 0x0000b40023047a23 */ /* 0x002fc80000010803 */
[----:B------:R1:W3:Y:S02]  /*12e80*/  MUFU.EX2 R223, R4 ;  /* 0x0000000400df7308 */ /* 0x0002e40000000800 */
[----:B-1----:R-:W-:Y:S01]  /*12e90*/  FFMA.FTZ R4, R31, c[0x0][0x2d0], -R2 ;  /* 0x0000b4001f047a23 */ /* 0x002fe20000010802 */
[----:B---3--:R-:W-:Y:S01]  /*12ea0*/  F2FP.BF16.PACK_AB R11, R223, R222 ;  /* 0x000000dedf0b723e */ /* 0x008fe200000010ff */
[----:B------:R-:W-:Y:S01]  /*12eb0*/  LDSM.16.MT88.4 R28, [R166+0x400] ;  /* 0x00040000a61c783b */ /* 0x000fe20000004200 */
[----:B--2---:R-:W-:-:S03]  /*12ec0*/  FMNMX.FTZ R119, R0, R5, !PT ;  /* 0x0000000500777209 */ /* 0x004fc60007810000 */
[----:B------:R1:W-:Y:S01]  /*12ed0*/  MUFU.EX2 R210, R4 ;  /* 0x0000000400d27308 */ /* 0x0003e20000000800 */
[----:B------:R-:W-:Y:S01]  /*12ee0*/  FFMA.FTZ R0, R40, c[0x0][0x2d0], -R2 ;  /* 0x0000b40028007a23 */ /* 0x000fe20000010802 */
[----:B------:R-:W-:-:S06]  /*12ef0*/  FSETP.NEU.FTZ.AND P0, PT, R119, -INF , PT ;  /* 0xff8000007700780b */ /* 0x000fcc0003f1d000 */
[----:B------:R2:W-:Y:S01]  /*12f00*/  MUFU.EX2 R213, R0 ;  /* 0x0000000000d57308 */ /* 0x0005e20000000800 */
[----:B-1----:R-:W-:Y:S02]  /*12f10*/  FFMA.FTZ R4, R33, c[0x0][0x2d0], -R2 ;  /* 0x0000b40021047a23 */ /* 0x002fe40000010802 */
[----:B------:R-:W-:Y:S05]  /*12f20*/  HMMA.16816.F32.BF16 R32, R16, R48, RZ ;  /* 0x000000301020723c */ /* 0x000fea00000418ff */
[----:B------:R1:W-:Y:S01]  /*12f30*/  MUFU.EX2 R208, R4 ;  /* 0x0000000400d07308 */ /* 0x0003e20000000800 */
[----:B--2---:R-:W-:-:S05]  /*12f40*/  FMUL.FTZ R0, R119, c[0x0][0x2d0] ;  /* 0x0000b40077007a20 */ /* 0x004fca0000410000 */
[----:B------:R-:W-:Y:S01]  /*12f50*/  FSEL R0, R0, RZ, P0 ;  /* 0x000000ff00007208 */ /* 0x000fe20000000000 */
[----:B-1----:R-:W-:-:S04]  /*12f60*/  FFMA.FTZ R4, R36, c[0x0][0x2d0], -R2 ;  /* 0x0000b40024047a23 */ /* 0x002fc80000010802 */
[----:B------:R1:W-:Y:S02]  /*12f70*/  MUFU.EX2 R209, R4 ;  /* 0x0000000400d17308 */ /* 0x0003e40000000800 */
[----:B-1----:R-:W-:-:S06]  /*12f80*/  FFMA.FTZ R4, R37, c[0x0][0x2d0], -R2 ;  /* 0x0000b40025047a23 */ /* 0x002fcc0000010802 */
[----:B------:R1:W-:Y:S02]  /*12f90*/  MUFU.EX2 R211, R4 ;  /* 0x0000000400d37308 */ /* 0x0003e40000000800 */
[----:B-1----:R-:W-:-:S06]  /*12fa0*/  FFMA.FTZ R4, R38, c[0x0][0x2d0], -R2 ;  /* 0x0000b40026047a23 */ /* 0x002fcc0000010802 */
[----:B------:R1:W-:Y:S02]  /*12fb0*/  MUFU.EX2 R212, R4 ;  /* 0x0000000400d47308 */ /* 0x0003e40000000800 */
[--C-:B-1----:R-:W-:Y:S02]  /*12fc0*/  FFMA.FTZ R4, R39, c[0x0][0x2d0], -R2.reuse ;  /* 0x0000b40027047a23 */ /* 0x102fe40000010802 */
[----:B------:R-:W1:Y:S04]  /*12fd0*/  LDSM.16.MT88.4 R36, [R167] ;  /* 0x00000000a724783b */ /* 0x000e680000004200 */
[----:B------:R2:W-:Y:S02]  /*12fe0*/  MUFU.EX2 R214, R4 ;  /* 0x0000000400d67308 */ /* 0x0005e40000000800 */
[----:B--2---:R-:W-:-:S06]  /*12ff0*/  FFMA.FTZ R4, R41, c[0x0][0x2d0], -R2 ;  /* 0x0000b40029047a23 */ /* 0x004fcc0000010802 */
[----:B------:R2:W3:Y:S02]  /*13000*/  MUFU.EX2 R215, R4 ;  /* 0x0000000400d77308 */ /* 0x0004e40000000800 */
[----:B--2---:R-:W-:Y:S01]  /*13010*/  FFMA.FTZ R4, R8, c[0x0][0x2d0], -R0 ;  /* 0x0000b40008047a23 */ /* 0x004fe20000010800 */
[----:B------:R-:W-:Y:S01]  /*13020*/  F2FP.BF16.PACK_AB R8, R227, R226 ;  /* 0x000000e2e308723e */ /* 0x000fe200000010ff */
[----:B-1----:R-:W-:Y:S01]  /*13030*/  HMMA.16816.F32.BF16 R40, R16, R36, RZ ;  /* 0x000000241028723c */ /* 0x002fe200000418ff */
[----:B---3--:R-:W-:-:S03]  /*13040*/  F2FP.BF16.PACK_AB R6, R215, R213 ;  /* 0x000000d5d706723e */ /* 0x008fc600000010ff */
[----:B------:R1:W-:Y:S02]  /*13050*/  MUFU.EX2 R23, R4 ;  /* 0x0000000400177308 */ /* 0x0003e40000000800 */
[----:B-1----:R-:W-:Y:S01]  /*13060*/  FFMA.FTZ R4, R9, c[0x0][0x2d0], -R0 ;  /* 0x0000b40009047a23 */ /* 0x002fe20000010800 */
[----:B------:R-:W-:-:S05]  /*13070*/  F2FP.BF16.PACK_AB R9, R221, R220 ;  /* 0x000000dcdd09723e */ /* 0x000fca00000010ff */
[----:B------:R1:W2:Y:S02]  /*13080*/  MUFU.EX2 R22, R4 ;  /* 0x0000000400167308 */ /* 0x0002a40000000800 */
[----:B-1----:R-:W-:Y:S01]  /*13090*/  FFMA.FTZ R4, R14, c[0x0][0x2d0], -R0 ;  /* 0x0000b4000e047a23 */ /* 0x002fe20000010800 */
[----:B------:R-:W-:-:S05]  /*130a0*/  F2FP.BF16.PACK_AB R14, R211, R209 ;  /* 0x000000d1d30e723e */ /* 0x000fca00000010ff */
[----:B------:R1:W-:Y:S02]  /*130b0*/  MUFU.EX2 R207, R4 ;  /* 0x0000000400cf7308 */ /* 0x0003e40000000800 */
[----:B-1----:R-:W-:Y:S01]  /*130c0*/  FFMA.FTZ R4, R10, c[0x0][0x2d0], -R0 ;  /* 0x0000b4000a047a23 */ /* 0x002fe20000010800 */
[----:B------:R-:W-:-:S05]  /*130d0*/  F2FP.BF16.PACK_AB R10, R229, R228 ;  /* 0x000000e4e50a723e */ /* 0x000fca00000010ff */
[----:B------:R1:W3:Y:S02]  /*130e0*/  MUFU.EX2 R116, R4 ;  /* 0x0000000400747308 */ /* 0x0002e40000000800 */
[C---:B------:R-:W-:Y:S01]  /*130f0*/  HMMA.16816.F32.BF16 R128, R8.reuse, R28, R32 ;  /* 0x0000001c0880723c */ /* 0x040fe20000041820 */
[----:B------:R-:W4:Y:S07]  /*13100*/  LDSM.16.MT88.4 R32, [R166+0x1c00] ;  /* 0x001c0000a620783b */ /* 0x000f2e0000004200 */
[----:B------:R-:W-:Y:S01]  /*13110*/  HMMA.16816.F32.BF16 R156, R8, R68, R40 ;  /* 0x00000044089c723c */ /* 0x000fe20000041828 */
[----:B------:R-:W5:Y:S01]  /*13120*/  LDSM.16.MT88.4 R40, [R167+0x1000] ;  /* 0x00100000a728783b */ /* 0x000f620000004200 */
[----:B-1----:R-:W-:Y:S01]  /*13130*/  FFMA.FTZ R4, R12, c[0x0][0x2d0], -R0 ;  /* 0x0000b4000c047a23 */ /* 0x002fe20000010800 */
[----:B------:R-:W-:-:S03]  /*13140*/  F2FP.BF16.PACK_AB R12, R208, R210 ;  /* 0x000000d2d00c723e */ /* 0x000fc600000010ff */
[----:B------:R1:W-:Y:S02]  /*13150*/  MUFU.EX2 R117, R4 ;  /* 0x0000000400757308 */ /* 0x0003e40000000800 */
[----:B------:R-:W-:Y:S01]  /*13160*/  HMMA.16816.F32.BF16 R140, R8, R30, R76 ;  /* 0x0000001e088c723c */ /* 0x000fe2000004184c */
[----:B-1----:R-:W-:Y:S01]  /*13170*/  FFMA.FTZ R4, R13, c[0x0][0x2d0], -R0 ;  /* 0x0000b4000d047a23 */ /* 0x002fe20000010800 */
[----:B--2---:R-:W-:-:S04]  /*13180*/  F2FP.BF16.PACK_AB R13, R22, R23 ;  /* 0x00000017160d723e */ /* 0x004fc800000010ff */
[----:B------:R1:W2:Y:S02]  /*13190*/  MUFU.EX2 R118, R4 ;  /* 0x0000000400767308 */ /* 0x0002a40000000800 */
[C---:B----4-:R-:W-:Y:S08]  /*131a0*/  HMMA.16816.F32.BF16 R172, R8.reuse, R32, R96 ;  /* 0x0000002008ac723c */ /* 0x050ff00000041860 */
[----:B-----5:R-:W-:Y:S01]  /*131b0*/  HMMA.16816.F32.BF16 R176, R8, R40, R100 ;  /* 0x0000002808b0723c */ /* 0x020fe20000041864 */
[----:B-1----:R-:W-:Y:S01]  /*131c0*/  FFMA.FTZ R4, R15, c[0x0][0x2d0], -R0 ;  /* 0x0000b4000f047a23 */ /* 0x002fe20000010800 */
[----:B---3--:R-:W-:-:S02]  /*131d0*/  F2FP.BF16.PACK_AB R15, R116, R207 ;  /* 0x000000cf740f723e */ /* 0x008fc400000010ff */
[----:B--2---:R-:W-:Y:S01]  /*131e0*/  F2FP.BF16.PACK_AB R5, R118, R117 ;  /* 0x000000757605723e */ /* 0x004fe200000010ff */
[----:B------:R1:W-:Y:S04]  /*131f0*/  MUFU.EX2 R126, R4 ;  /* 0x00000004007e7308 */ /* 0x0003e80000000800 */
[C---:B------:R-:W-:Y:S08]  /*13200*/  HMMA.16816.F32.BF16 R24, R12.reuse, R48, RZ ;  /* 0x000000300c18723c */ /* 0x040ff000000418ff */
[----:B------:R-:W-:Y:S01]  /*13210*/  HMMA.16816.F32.BF16 R72, R12, R36, RZ ;  /* 0x000000240c48723c */ /* 0x000fe200000418ff */
[----:B-1----:R-:W-:-:S02]  /*13220*/  FFMA.FTZ R4, R44, c[0x0][0x2d0], -R0 ;  /* 0x0000b4002c047a23 */ /* 0x002fc40000010800 */
[----:B------:R-:W-:Y:S02]  /*13230*/  LDSM.16.MT88.4 R44, [R166+0x1000] ;  /* 0x00100000a62c783b */ /* 0x000fe40000004200 */
[----:B------:R1:W2:Y:S03]  /*13240*/  MUFU.EX2 R123, R4 ;  /* 0x00000004007b7308 */ /* 0x0002a60000000800 */
[C---:B------:R-:W-:Y:S08]  /*13250*/  HMMA.16816.F32.BF16 R80, R12.reuse, R56, RZ ;  /* 0x000000380c50723c */ /* 0x040ff000000418ff */
[----:B------:R-:W-:Y:S01]  /*13260*/  HMMA.16816.F32.BF16 R48, R12, R50, RZ ;  /* 0x000000320c30723c */ /* 0x000fe200000418ff */
[----:B-1----:R-:W-:-:S07]  /*13270*/  F2FP.BF16.PACK_AB R4, R214, R212 ;  /* 0x000000d4d604723e */ /* 0x002fce00000010ff */
[----:B------:R-:W-:Y:S01]  /*13280*/  HMMA.16816.F32.BF16 R88, R12, R64, RZ ;  /* 0x000000400c58723c */ /* 0x000fe200000418ff */
[----:B--2---:R-:W-:-:S07]  /*13290*/  F2FP.BF16.PACK_AB R7, R123, R126 ;  /* 0x0000007e7b07723e */ /* 0x004fce00000010ff */
[C---:B------:R-:W-:Y:S01]  /*132a0*/  HMMA.16816.F32.BF16 R144, R4.reuse, R28, R24 ;  /* 0x0000001c0490723c */ /* 0x040fe20000041818 */
[----:B------:R-:W1:Y:S07]  /*132b0*/  LDSM.16.MT88.4 R24, [R167+0x1c00] ;  /* 0x001c0000a718783b */ /* 0x000e6e0000004200 */
[----:B------:R-:W-:Y:S08]  /*132c0*/  HMMA.16816.F32.BF16 R148, R4, R68, R72 ;  /* 0x000000440494723c */ /* 0x000ff00000041848 */
[----:B------:R-:W-:Y:S08]  /*132d0*/  HMMA.16816.F32.BF16 R72, R12, R52, RZ ;  /* 0x000000340c48723c */ /* 0x000ff000000418ff */
[C---:B------:R-:W-:Y:S08]  /*132e0*/  HMMA.16816.F32.BF16 R180, R4.reuse, R32, R80 ;  /* 0x0000002004b4723c */ /* 0x040ff00000041850 */
[----:B------:R-:W-:Y:S08]  /*132f0*/  HMMA.16816.F32.BF16 R80, R4, R30, R48 ;  /* 0x0000001e0450723c */ /* 0x000ff00000041830 */
[----:B------:R-:W-:Y:S08]  /*13300*/  HMMA.16816.F32.BF16 R84, R12, R60, RZ ;  /* 0x0000003c0c54723c */ /* 0x000ff000000418ff */
[----:B-1----:R-:W-:Y:S08]  /*13310*/  HMMA.16816.F32.BF16 R188, R4, R24, R72 ;  /* 0x0000001804bc723c */ /* 0x002ff00000041848 */
[C---:B------:R-:W-:Y:S08]  /*13320*/  HMMA.16816.F32.BF16 R76, R12.reuse, R38, RZ ;  /* 0x000000260c4c723c */ /* 0x040ff000000418ff */
        /* <DEDUP_REMOVED lines=30> */
[----:B------:R-:W-:Y:S01]  /*13510*/  HMMA.16816.F32.BF16 R64, R8, R46, R64 ;  /* 0x0000002e0840723c */ /* 0x000fe20000041840 */
[----:B------:R-:W-:Y:S02]  /*13520*/  FADD.FTZ R12, R212, R12 ;  /* 0x0000000cd40c7221 */ /* 0x000fe40000010000 */
[----:B-1----:R-:W-:-:S04]  /*13530*/  FFMA.FTZ R4, R137, c[0x0][0x2d0], -R20 ;  /* 0x0000b40089047a23 */ /* 0x002fc80000010814 */
[----:B------:R1:W2:Y:S01]  /*13540*/  MUFU.EX2 R40, R4 ;  /* 0x0000000400287308 */ /* 0x0002a20000000800 */
[----:B------:R-:W-:Y:S01]  /*13550*/  HMMA.16816.F32.BF16 R88, R8, R42, R60 ;  /* 0x0000002a0858723c */ /* 0x000fe2000004183c */
[----:B------:R-:W-:Y:S06]  /*13560*/  LDSM.16.MT88.4 R60, [R167+0x1400] ;  /* 0x00140000a73c783b */ /* 0x000fec0000004200 */
[----:B------:R-:W-:Y:S01]  /*13570*/  FADD.FTZ R11, R206, R205 ;  /* 0x000000cdce0b7221 */ /* 0x000fe20000010000 */
[----:B------:R-:W-:-:S03]  /*13580*/  IADD3 R205, R230, -0x2, RZ ;  /* 0xfffffffee6cd7810 */ /* 0x000fc60007ffe0ff */
[----:B------:R-:W-:Y:S02]  /*13590*/  FADD.FTZ R11, R225, R11 ;  /* 0x0000000be10b7221 */ /* 0x000fe40000010000 */
[----:B-1----:R-:W-:Y:S01]  /*135a0*/  FFMA.FTZ R4, R136, c[0x0][0x2d0], -R20 ;  /* 0x0000b40088047a23 */ /* 0x002fe20000010814 */
[----:B--2---:R-:W-:Y:S01]  /*135b0*/  F2FP.BF16.PACK_AB R96, R40, R35 ;  /* 0x000000232860723e */ /* 0x004fe200000010ff */
[----:B------:R-:W1:Y:S01]  /*135c0*/  LDSM.16.MT88.4 R136, [R166+0x800] ;  /* 0x00080000a688783b */ /* 0x000e620000004200 */
[----:B------:R-:W-:Y:S01]  /*135d0*/  FADD.FTZ R11, R224, R11 ;  /* 0x0000000be00b7221 */ /* 0x000fe20000010000 */
[----:B------:R2:W-:Y:S03]  /*135e0*/  MUFU.EX2 R41, R4 ;  /* 0x0000000400297308 */ /* 0x0005e60000000800 */
[----:B------:R-:W-:-:S04]  /*135f0*/  FADD.FTZ R11, R226, R11 ;  /* 0x0000000be20b7221 */ /* 0x000fc80000010000 */
[----:B------:R-:W-:Y:S02]  /*13600*/  FADD.FTZ R11, R227, R11 ;  /* 0x0000000be30b7221 */ /* 0x000fe40000010000 */
[----:B--2---:R-:W-:-:S04]  /*13610*/  FFMA.FTZ R4, R135, c[0x0][0x2d0], -R20 ;  /* 0x0000b40087047a23 */ /* 0x004fc80000010814 */
[----:B------:R2:W3:Y:S02]  /*13620*/  MUFU.EX2 R234, R4 ;  /* 0x0000000400ea7308 */ /* 0x0004e40000000800 */
[----:B--2---:R-:W-:Y:S01]  /*13630*/  FFMA.FTZ R4, R134, c[0x0][0x2d0], -R3 ;  /* 0x0000b40086047a23 */ /* 0x004fe20000010803 */
[----:B---3--:R-:W-:-:S05]  /*13640*/  F2FP.BF16.PACK_AB R98, R234, R41 ;  /* 0x00000029ea62723e */ /* 0x008fca00000010ff */
[----:B------:R2:W-:Y:S02]  /*13650*/  MUFU.EX2 R32, R4 ;  /* 0x0000000400207308 */ /* 0x0005e40000000800 */
[----:B--2---:R-:W-:-:S06]  /*13660*/  FFMA.FTZ R4, R133, c[0x0][0x2d0], -R3 ;  /* 0x0000b40085047a23 */ /* 0x004fcc0000010803 */
[----:B------:R2:W3:Y:S02]  /*13670*/  MUFU.EX2 R33, R4 ;  /* 0x0000000400217308 */ /* 0x0004e40000000800 */
[--C-:B--2---:R-:W-:Y:S01]  /*13680*/  FFMA.FTZ R4, R132, c[0x0][0x2d0], -R3.reuse ;  /* 0x0000b40084047a23 */ /* 0x104fe20000010803 */
[----:B---3--:R-:W-:Y:S01]  /*13690*/  F2FP.BF16.PACK_AB R97, R33, R32 ;  /* 0x000000202161723e */ /* 0x008fe200000010ff */
[----:B------:R-:W-:-:S04]  /*136a0*/  FFMA.FTZ R3, R115, c[0x0][0x2d0], -R3 ;  /* 0x0000b40073037a23 */ /* 0x000fc80000010803 */
[----:B------:R2:W-:Y:S08]  /*136b0*/  MUFU.EX2 R34, R4 ;  /* 0x0000000400227308 */ /* 0x0005f00000000800 */
[----:B------:R3:W4:Y:S01]  /*136c0*/  MUFU.EX2 R236, R3 ;  /* 0x0000000300ec7308 */ /* 0x0007220000000800 */
[----:B--2---:R-:W2:Y:S01]  /*136d0*/  LDSM.16.MT88.4 R4, [R167+0x2000] ;  /* 0x00200000a704783b */ /* 0x004ea20000004200 */
[----:B---3--:R-:W-:Y:S01]  /*136e0*/  FFMA.FTZ R3, R114, c[0x0][0x2d0], -R2 ;  /* 0x0000b40072037a23 */ /* 0x008fe20000010802 */
[----:B----4-:R-:W-:-:S05]  /*136f0*/  F2FP.BF16.PACK_AB R99, R236, R34 ;  /* 0x00000022ec63723e */ /* 0x010fca00000010ff */
[----:B------:R3:W-:Y:S02]  /*13700*/  MUFU.EX2 R14, R3 ;  /* 0x00000003000e7308 */ /* 0x0007e40000000800 */
[C---:B-1----:R-:W-:Y:S08]  /*13710*/  HMMA.16816.F32.BF16 R128, R96.reuse, R136, R128 ;  /* 0x000000886080723c */ /* 0x042ff00000041880 */
[----:B------:R-:W-:Y:S01]  /*13720*/  HMMA.16816.F32.BF16 R140, R96, R138, R140 ;  /* 0x0000008a608c723c */ /* 0x000fe2000004188c */
[----:B---3--:R-:W-:-:S04]  /*13730*/  FFMA.FTZ R3, R113, c[0x0][0x2d0], -R2 ;  /* 0x0000b40071037a23 */ /* 0x008fc80000010802 */
[----:B------:R1:W3:Y:S03]  /*13740*/  MUFU.EX2 R15, R3 ;  /* 0x00000003000f7308 */ /* 0x0002e60000000800 */
[C---:B------:R-:W-:Y:S08]  /*13750*/  HMMA.16816.F32.BF16 R52, R96.reuse, R60, R176 ;  /* 0x0000003c6034723c */ /* 0x040ff000000418b0 */
[----:B--2---:R-:W-:Y:S01]  /*13760*/  HMMA.16816.F32.BF16 R84, R96, R4, R84 ;  /* 0x000000046054723c */ /* 0x004fe20000041854 */
[--C-:B-1----:R-:W-:Y:S01]  /*13770*/  FFMA.FTZ R3, R112, c[0x0][0x2d0], -R2.reuse ;  /* 0x0000b40070037a23 */ /* 0x102fe20000010802 */
[----:B---3--:R-:W-:Y:S01]  /*13780*/  F2FP.BF16.PACK_AB R92, R15, R14 ;  /* 0x0000000e0f5c723e */ /* 0x008fe200000010ff */
[----:B------:R-:W-:-:S02]  /*13790*/  FFMA.FTZ R2, R111, c[0x0][0x2d0], -R2 ;  /* 0x0000b4006f027a23 */ /* 0x000fc40000010802 */
        /* <DEDUP_REMOVED lines=9> */
[----:B------:R-:W-:Y:S01]  /*13830*/  FFMA.FTZ R0, R21, c[0x0][0x2d0], -R0 ;  /* 0x0000b40015007a23 */ /* 0x000fe20000010800 */
[----:B------:R-:W1:Y:S03]  /*13840*/  LDSM.16.MT88.4 R108, [R166+0x1400] ;  /* 0x00140000a66c783b */ /* 0x000e660000004200 */
[----:B------:R2:W-:Y:S08]  /*13850*/  MUFU.EX2 R3, R2 ;  /* 0x0000000200037308 */ /* 0x0005f00000000800 */
[----:B------:R-:W3:Y:S01]  /*13860*/  MUFU.EX2 R8, R0 ;  /* 0x0000000000087308 */ /* 0x000ee20000000800 */
[----:B--2---:R-:W-:Y:S01]  /*13870*/  @P6 IMAD.HI.U32 R2, R235, c[0x0][0x2c8], RZ ;  /* 0x0000b200eb026a27 */ /* 0x004fe200078e00ff */
[----:B---3--:R-:W-:-:S03]  /*13880*/  F2FP.BF16.PACK_AB R95, R8, R3 ;  /* 0x00000003085f723e */ /* 0x008fc600000010ff */
        /* <DEDUP_REMOVED lines=9> */
[----:B------:R-:W-:Y:S08]  /*13920*/  HMMA.16816.F32.BF16 R148, R92, R152, R148 ;  /* 0x000000985c94723c */ /* 0x000ff00000041894 */
[-C--:B------:R-:W-:Y:S08]  /*13930*/  HMMA.16816.F32.BF16 R156, R96, R154.reuse, R36 ;  /* 0x0000009a609c723c */ /* 0x080ff00000041824 */
[----:B------:R-:W-:Y:S01]  /*13940*/  HMMA.16816.F32.BF16 R152, R92, R154, R76 ;  /* 0x0000009a5c98723c */ /* 0x000fe2000004184c */
[----:B------:R-:W2:Y:S07]  /*13950*/  LDSM.16.MT88.4 R76, [R166+0x2000] ;  /* 0x00200000a64c783b */ /* 0x000eae0000004200 */
[C---:B-1----:R-:W-:Y:S08]  /*13960*/  HMMA.16816.F32.BF16 R112, R96.reuse, R110, R64 ;  /* 0x0000006e6070723c */ /* 0x042ff00000041840 */
        /* <DEDUP_REMOVED lines=18> */
[----:B------:R-:W-:Y:S08]  /*13a90*/  HMMA.16816.F32.BF16 R108, R92, R110, R72 ;  /* 0x0000006e5c6c723c */ /* 0x000ff00000041848 */
[C---:B--2---:R-:W-:Y:S08]  /*13aa0*/  HMMA.16816.F32.BF16 R80, R96.reuse, R78, R56 ;  /* 0x0000004e6050723c */ /* 0x044ff00000041838 */
        /* <DEDUP_REMOVED lines=35> */
.L_x_2251:
[----:B------:R-:W-:-:S13]  /*13ce0*/  ISETP.NE.AND P0, PT, R4, 0x1, PT ;  /* 0x000000010400780c */ /* 0x000fda0003f05270 */
[----:B------:R-:W-:-:S05]  /*13cf0*/  @P0 IMAD.HI.U32 R2, R0, c[0x0][0x330], RZ ;  /* 0x0000cc0000020a27 */ /* 0x000fca00078e00ff */
[----:B------:R-:W-:Y:S02]  /*13d00*/  @P0 SHF.R.U32.HI R0, RZ, c[0x0][0x334], R2 ;  /* 0x0000cd00ff000a19 */ /* 0x000fe40000011602 */
.L_x_2252:
[----:B------:R-:W-:Y:S05]  /*13d10*/  BSYNC B0 ;  /* 0x0000000000007941 */ /* 0x000fea0003800000 */
.L_x_2250:
[----:B------:R-:W-:-:S05]  /*13d20*/  IMAD R0, R0, R4, c[0x0][0x32c] ;  /* 0x0000cb0000007624 */ /* 0x000fca00078e0204 */
[----:B------:R-:W-:-:S05]  /*13d30*/  IMNMX R3, R3, R0, PT ;  /* 0x0000000003037217 */ /* 0x000fca0003800200 */
.L_x_2249:
[----:B------:R-:W-:-:S05]  /*13d40*/  IMAD.HI R3, R3, 0x2aaaaaab, RZ ;  /* 0x2aaaaaab03037827 */ /* 0x000fca00078e02ff */
[----:B------:R-:W-:-:S04]  /*13d50*/  SHF.R.U32.HI R0, RZ, 0x1f, R3 ;  /* 0x0000001fff007819 */ /* 0x000fc80000011603 */
        /* <DEDUP_REMOVED lines=9> */
.L_x_2274:
        /* <DEDUP_REMOVED lines=52> */
.L_x_2255:
[----:B-1-34-:R-:W-:Y:S05]  /*14130*/  BSYNC B0 ;  /* 0x0000000000007941 */ /* 0x01afea0003800000 */
.L_x_2254:
        /* <DEDUP_REMOVED lines=99> */
[----:B------:R-:W-:Y:S01]  /*14770*/  SHF.R.S32.HI R3, RZ, 0x1f, R119 ;  /* 0x0000001fff037819 */ /* 0x000fe20000011477 */
[----:B------:R-:W2:Y:S01]  /*14780*/  LDL.64 R206, [R1+0x8] ;  /* 0x0000080001ce7983 */ /* 0x000ea20000100a00 */
[----:B------:R-:W-:Y:S02]  /*14790*/  IADD3 R0, R205, -0x1, RZ ;  /* 0xffffffffcd007810 */ /* 0x000fe40007ffe0ff */
[----:B------:R-:W-:Y:S01]  /*147a0*/  LEA.HI R3, R3, R119, RZ, 0x2 ;  /* 0x0000007703037211 */ /* 0x000fe200078f10ff */
        /* <DEDUP_REMOVED lines=35> */
.L_x_2257:
[----:B------:R-:W-:Y:S05]  /*149e0*/  BSYNC B0 ;  /* 0x0000000000007941 */ /* 0x000fea0003800000 */
.L_x_2256:
        /* <DEDUP_REMOVED lines=8> */
[----:B------:R-:W3:Y:S01]  /*14a70*/  LDL R187, [R1+0x10] ;  /* 0x0000100001bb7983 */ /* 0x000ee20000100800 */
[----:B------:R-:W-:Y:S03]  /*14a80*/  ISETP.GE.AND P1, PT, R190, 0x1, PT ;  /* 0x00000001be00780c */ /* 0x000fe60003f26270 */
[----:B------:R-:W4:Y:S04]  /*14a90*/  LDL R189, [R1+0x4] ;  /* 0x0000040001bd7983 */ /* 0x000f280000100800 */
[----:B------:R-:W4:Y:S04]  /*14aa0*/  LDL R188, [R1] ;  /* 0x0000000001bc7983 */ /* 0x000f280000100800 */
[----:B------:R-:W0:Y:S01]  /*14ab0*/  LDGDEPBAR ;  /* 0x00000000000079af */ /* 0x000e220000000000 */
[----:B--2---:R-:W-:Y:S04]  /*14ac0*/  IMAD.IADD R168, R0, 0x1, R2 ;  /* 0x0000000100a87824 */ /* 0x004fe800078e0202 */
[----:B------:R-:W-:Y:S05]  /*14ad0*/  @P0 IMAD.HI.U32 R0, R168, c[0x0][0x2c8], RZ ;  /* 0x0000b200a8000a27 */ /* 0x000fea00078e00ff */
[----:B------:R-:W-:Y:S02]  /*14ae0*/  @P0 SHF.R.U32.HI R168, RZ, c[0x0][0x2cc], R0 ;  /* 0x0000b300ffa80a19 */ /* 0x000fe40000011600 */
[----:B---3--:R-:W-:Y:S03]  /*14af0*/  IADD3 R0, -R187, 0x1, R3 ;  /* 0x00000001bb007810 */ /* 0x008fe60007ffe103 */
[----:B------:R-:W1:Y:S01]  /*14b00*/  SHFL.IDX PT, R2, R168, RZ, 0x1c1f ;  /* 0x001c1fffa8027589 */ /* 0x000e6200000e0000 */
[----:B----4-:R-:W-:Y:S04]  /*14b10*/  IADD3 R0, -R188, R0, R189 ;  /* 0x00000000bc007210 */ /* 0x010fe80007ffe1bd */
        /* <DEDUP_REMOVED lines=18> */
.L_x_2260:
[----:B------:R-:W-:Y:S04]  /*14c40*/  MOV R119, c[0x0][0x32c] ;  /* 0x0000cb0000777a02 */ /* 0x000fe80000000f00 */
[----:B------:R-:W-:Y:S11]  /*14c50*/  ISETP.NE.AND P0, PT, R119, 0x1, PT ;  /* 0x000000017700780c */ /* 0x000ff60003f05270 */
[----:B------:R-:W-:Y:S02]  /*14c60*/  @!UPT UIADD3 URZ, URZ, URZ, URZ ;  /* 0x0000003f3f3ff290 */ /* 0x000fe4000fffe03f */
[----:B------:R-:W-:Y:S05]  /*14c70*/  @P0 IMAD.HI.U32 R119, R2, c[0x0][0x330], RZ ;  /* 0x0000cc0002770a27 */ /* 0x000fea00078e00ff */
[----:B------:R-:W-:Y:S02]  /*14c80*/  @P0 SHF.R.U32.HI R2, RZ, c[0x0][0x334], R119 ;  /* 0x0000cd00ff020a19 */ /* 0x000fe40000011677 */
.L_x_2261:
[----:B------:R-:W-:Y:S05]  /*14c90*/  BSYNC B0 ;  /* 0x0000000000007941 */ /* 0x000fea0003800000 */
.L_x_2259:
[----:B------:R-:W-:Y:S04]  /*14ca0*/  IMAD.IADD R119, R3, 0x1, -R187 ;  /* 0x0000000103777824 */ /* 0x000fe800078e0abb */
[----:B------:R-:W-:Y:S05]  /*14cb0*/  IMAD R2, R2, c[0x0][0x32c], R119 ;  /* 0x0000cb0002027a24 */ /* 0x000fea00078e0277 */
[----:B------:R-:W-:Y:S02]  /*14cc0*/  IADD3 R119, R2, c[0x0][0x32c], RZ ;  /* 0x0000cb0002777a10 */ /* 0x000fe40007ffe0ff */
[----:B------:R-:W-:Y:S02]  /*14cd0*/  IMNMX R0, R0, R2, !PT ;  /* 0x0000000200007217 */ /* 0x000fe40007800200 */
[----:B------:R-:W-:Y:S02]  /*14ce0*/  IMNMX R122, R122, R119, PT ;  /* 0x000000777a7a7217 */ /* 0x000fe40003800200 */
.L_x_2258:
        /* <DEDUP_REMOVED lines=17> */
.L_x_2264:
[----:B------:R-:W-:Y:S04]  /*14e00*/  MOV R120, c[0x0][0x32c] ;  /* 0x0000cb0000787a02 */ /* 0x000fe80000000f00 */
[----:B------:R-:W-:Y:S11]  /*14e10*/  ISETP.NE.AND P0, PT, R120, 0x1, PT ;  /* 0x000000017800780c */ /* 0x000ff60003f05270 */
[----:B------:R-:W-:Y:S02]  /*14e20*/  @!UPT UIADD3 URZ, URZ, URZ, URZ ;  /* 0x0000003f3f3ff290 */ /* 0x000fe4000fffe03f */
[----:B------:R-:W-:Y:S05]  /*14e30*/  @P0 IMAD.HI.U32 R120, R2, c[0x0][0x330], RZ ;  /* 0x0000cc0002780a27 */ /* 0x000fea00078e00ff */
[----:B------:R-:W-:Y:S02]  /*14e40*/  @P0 SHF.R.U32.HI R2, RZ, c[0x0][0x334], R120 ;  /* 0x0000cd00ff020a19 */ /* 0x000fe40000011678 */
.L_x_2265:
[----:B------:R-:W-:Y:S05]  /*14e50*/  BSYNC B0 ;  /* 0x0000000000007941 */ /* 0x000fea0003800000 */
.L_x_2263:
[----:B------:R-:W-:Y:S04]  /*14e60*/  IMAD.IADD R120, R3, 0x1, -R187 ;  /* 0x0000000103787824 */ /* 0x000fe800078e0abb */
[----:B------:R-:W-:Y:S05]  /*14e70*/  IMAD R2, R2, c[0x0][0x32c], R120 ;  /* 0x0000cb0002027a24 */ /* 0x000fea00078e0278 */
[----:B------:R-:W-:Y:S02]  /*14e80*/  IADD3 R120, R2, c[0x0][0x32c], RZ ;  /* 0x0000cb0002787a10 */ /* 0x000fe40007ffe0ff */
[----:B------:R-:W-:Y:S02]  /*14e90*/  IMNMX R119, R119, R2, !PT ;  /* 0x0000000277777217 */ /* 0x000fe40007800200 */
[----:B------:R-:W-:Y:S02]  /*14ea0*/  IMNMX R121, R121, R120, PT ;  /* 0x0000007879797217 */ /* 0x000fe40003800200 */
.L_x_2262:
        /* <DEDUP_REMOVED lines=17> */
.L_x_2268:
[----:B------:R-:W-:Y:S04]  /*14fc0*/  MOV R171, c[0x0][0x32c] ;  /* 0x0000cb0000ab7a02 */ /* 0x000fe80000000f00 */
[----:B------:R-:W-:Y:S11]  /*14fd0*/  ISETP.NE.AND P0, PT, R171, 0x1, PT ;  /* 0x00000001ab00780c */ /* 0x000ff60003f05270 */
[----:B------:R-:W-:Y:S02]  /*14fe0*/  @!UPT UIADD3 URZ, URZ, URZ, URZ ;  /* 0x0000003f3f3ff290 */ /* 0x000fe4000fffe03f */
[----:B------:R-:W-:Y:S05]  /*14ff0*/  @P0 IMAD.HI.U32 R171, R126, c[0x0][0x330], RZ ;  /* 0x0000cc007eab0a27 */ /* 0x000fea00078e00ff */
[----:B------:R-:W-:Y:S02]  /*15000*/  @P0 SHF.R.U32.HI R126, RZ, c[0x0][0x334], R171 ;  /* 0x0000cd00ff7e0a19 */ /* 0x000fe400000116ab */
.L_x_2269:
[----:B------:R-:W-:Y:S05]  /*15010*/  BSYNC B0 ;  /* 0x0000000000007941 */ /* 0x000fea0003800000 */
.L_x_2267:
[----:B------:R-:W-:Y:S04]  /*15020*/  IMAD.IADD R171, R3, 0x1, -R187 ;  /* 0x0000000103ab7824 */ /* 0x000fe800078e0abb */
[----:B------:R-:W-:Y:S05]  /*15030*/  IMAD R126, R126, c[0x0][0x32c], R171 ;  /* 0x0000cb007e7e7a24 */ /* 0x000fea00078e02ab */
[----:B------:R-:W-:Y:S02]  /*15040*/  IADD3 R171, R126, c[0x0][0x32c], RZ ;  /* 0x0000cb007eab7a10 */ /* 0x000fe40007ffe0ff */
[----:B------:R-:W-:Y:S02]  /*15050*/  IMNMX R2, R2, R126, !PT ;  /* 0x0000007e02027217 */ /* 0x000fe40007800200 */
[----:B------:R-:W-:Y:S02]  /*15060*/  IMNMX R120, R120, R171, PT ;  /* 0x000000ab78787217 */ /* 0x000fe40003800200 */
.L_x_2266:
[C---:B------:R-:W-:Y:S02]  /*15070*/  ISETP.GE.AND P2, PT, R3.reuse, 0x9, PT ;  /* 0x000000090300780c */ /* 0x040fe40003f46270 */
[----:B------:R-:W-:Y:S02]  /*15080*/  ISETP.GE.AND P1, PT, R3, 0xa, PT ;  /* 0x0000000a0300780c */ /* 0x000fe40003f26270 */
        /* <DEDUP_REMOVED lines=99> */
[C---:B------:R-:W-:Y:S04]  /*156c0*/  LOP3.LUT P0, RZ, R203.reuse, 0x20, RZ, 0xc0, !PT ;  /* 0x00000020cbff7812 */ /* 0x040fe8000780c0ff */
[----:B------:R-:W-:Y:S04]  /*156d0*/  ISETP.GT.AND P0, PT, R2, 0x8, !P0 ;  /* 0x000000080200780c */ /* 0x000fe80004704270 */
[----:B------:R-:W-:Y:S04]  /*156e0*/  ISETP.LT.OR P0, PT, R120, 0x9, P0 ;  /* 0x000000097800780c */ /* 0x000fe80000701670 */
[----:B------:R-:W-:Y:S02]  /*156f0*/  FSEL R21, R12, -INF , !P0 ;  /* 0xff8000000c157808 */ /* 0x000fe40004000000 */
[----:B------:R-:W-:Y:S04]  /*15700*/  LOP3.LUT P0, RZ, R203, 0x10, RZ, 0xc0, !PT ;  /* 0x00000010cbff7812 */ /* 0x000fe8000780c0ff */
        /* <DEDUP_REMOVED lines=51> */
.L_x_2272:
[----:B------:R-:W-:Y:S04]  /*15a40*/  MOV R5, c[0x0][0x32c] ;  /* 0x0000cb0000057a02 */ /* 0x000fe80000000f00 */
[----:B------:R-:W-:Y:S11]  /*15a50*/  ISETP.NE.AND P0, PT, R5, 0x1, PT ;  /* 0x000000010500780c */ /* 0x000ff60003f05270 */
[----:B------:R-:W-:Y:S02]  /*15a60*/  @!UPT UIADD3 URZ, URZ, URZ, URZ ;  /* 0x0000003f3f3ff290 */ /* 0x000fe4000fffe03f */
[----:B------:R-:W-:Y:S05]  /*15a70*/  @P0 IMAD.HI.U32 R5, R4, c[0x0][0x330], RZ ;  /* 0x0000cc0004050a27 */ /* 0x000fea00078e00ff */
[----:B------:R-:W-:Y:S02]  /*15a80*/  @P0 SHF.R.U32.HI R4, RZ, c[0x0][0x334], R5 ;  /* 0x0000cd00ff040a19 */ /* 0x000fe40000011605 */
.L_x_2273:
[----:B------:R-:W-:Y:S05]  /*15a90*/  BSYNC B0 ;  /* 0x0000000000007941 */ /* 0x000fea0003800000 */
.L_x_2271:
[----:B------:R-:W-:Y:S04]  /*15aa0*/  IMAD.IADD R3, R3, 0x1, -R187 ;  /* 0x0000000103037824 */ /* 0x000fe800078e0abb */
[----:B------:R-:W-:Y:S05]  /*15ab0*/  IMAD R3, R4, c[0x0][0x32c], R3 ;  /* 0x0000cb0004037a24 */ /* 0x000fea00078e0203 */
[----:B------:R-:W-:Y:S02]  /*15ac0*/  IADD3 R4, R3, c[0x0][0x32c], RZ ;  /* 0x0000cb0003047a10 */ /* 0x000fe40007ffe0ff */
[----:B------:R-:W-:Y:S02]  /*15ad0*/  IMNMX R0, R0, R3, !PT ;  /* 0x0000000300007217 */ /* 0x000fe40007800200 */
[----:B------:R-:W-:Y:S02]  /*15ae0*/  IMNMX R2, R2, R4, PT ;  /* 0x0000000402027217 */ /* 0x000fe40003800200 */
.L_x_2270:
[----:B------:R-:W-:Y:S02]  /*15af0*/  ISETP.GT.AND P0, PT, R0, RZ, !P2 ;  /* 0x000000ff0000720c */ /* 0x000fe40005704270 */
        /* <DEDUP_REMOVED lines=27> */
[----:B------:R-:W-:Y:S02]  /*15cb0*/  FMNMX.FTZ R4, R19, R4, !PT ;  /* 0x0000000413047209 */ /* 0x000fe40007810000 */
[----:B------:R-:W-:Y:S02]  /*15cc0*/  FMNMX.FTZ R3, R37, R3, !PT ;  /* 0x0000000325037209 */ /* 0x000fe40007810000 */
[----:B------:R-:W-:Y:S02]  /*15cd0*/  ISETP.LT.OR P0, PT, R2, 0x11, P0 ;  /* 0x000000110200780c */ /* 0x000fe40000701670 */
[----:B------:R-:W-:Y:S01]  /*15ce0*/  FMNMX.FTZ R4, R173, R4, !PT ;  /* 0x00000004ad047209 */ /* 0x000fe20007810000 */
[----:B------:R-:W1:Y:S01]  /*15cf0*/  SHFL.BFLY PT, R6, R3, 0x2, 0x1f ;  /* 0x0c401f0003067f89 */ /* 0x000e6200000e0000 */
[----:B------:R-:W-:Y:S02]  /*15d00*/  FSEL R187, R26, -INF , !P0 ;  /* 0xff8000001abb7808 */ /* 0x000fe40004000000 */
[C---:B------:R-:W-:Y:S02]  /*15d10*/  LOP3.LUT P0, RZ, R203.reuse, 0x4, RZ, 0xc0, !PT ;  /* 0x00000004cbff7812 */ /* 0x040fe4000780c0ff */
[----:B------:R-:W-:Y:S02]  /*15d20*/  FMNMX.FTZ R4, R174, R4, !PT ;  /* 0x00000004ae047209 */ /* 0x000fe40007810000 */
[----:B------:R-:W-:Y:S02]  /*15d30*/  ISETP.GT.AND P0, PT, R0, 0x11, !P0 ;  /* 0x000000110000780c */ /* 0x000fe40004704270 */
[----:B------:R-:W-:Y:S02]  /*15d40*/  FMNMX.FTZ R4, R186, R4, !PT ;  /* 0x00000004ba047209 */ /* 0x000fe40007810000 */
[----:B------:R-:W-:Y:S02]  /*15d50*/  ISETP.LT.OR P0, PT, R2, 0x12, P0 ;  /* 0x000000120200780c */ /* 0x000fe40000701670 */
[----:B------:R-:W-:Y:S02]  /*15d60*/  LOP3.LUT P1, RZ, R203, 0x2, RZ, 0xc0, !PT ;  /* 0x00000002cbff7812 */ /* 0x000fe4000782c0ff */
[----:B------:R-:W-:Y:S02]  /*15d70*/  FMNMX.FTZ R4, R184, R4, !PT ;  /* 0x00000004b8047209 */ /* 0x000fe40007810000 */
[----:B------:R-:W-:Y:S02]  /*15d80*/  FSEL R188, R27, -INF , !P0 ;  /* 0xff8000001bbc7808 */ /* 0x000fe40004000000 */
        /* <DEDUP_REMOVED lines=8> */
[----:B------:R-:W-:Y:S02]  /*15e10*/  FMNMX.FTZ R5, R12, R118, !PT ;  /* 0x000000760c057209 */ /* 0x000fe40007810000 */
[----:B------:R-:W-:Y:S02]  /*15e20*/  ISETP.LT.OR P0, PT, R2, 0x1a, P0 ;  /* 0x0000001a0200780c */ /* 0x000fe40000701670 */
[----:B-1----:R-:W-:Y:S02]  /*15e30*/  FMNMX.FTZ R3, R3, R6, !PT ;  /* 0x0000000603037209 */ /* 0x002fe40007810000 */
[----:B------:R-:W-:Y:S02]  /*15e40*/  FMNMX.FTZ R4, R177, R4, !PT ;  /* 0x00000004b1047209 */ /* 0x000fe40007810000 */
[----:B------:R-:W-:Y:S01]  /*15e50*/  FMNMX.FTZ R5, R20, R5, !PT ;  /* 0x0000000514057209 */ /* 0x000fe20007810000 */
[----:B------:R-:W1:Y:S01]  /*15e60*/  SHFL.BFLY PT, R6, R3, 0x1, 0x1f ;  /* 0x0c201f0003067f89 */ /* 0x000e6200000e0000 */
        /* <DEDUP_REMOVED lines=25> */
[----:B------:R-:W-:Y:S02]  /*16000*/  FMNMX.FTZ R0, R24, R5, !PT ;  /* 0x0000000518007209 */ /* 0x000fe40007810000 */
[----:B------:R-:W-:Y:S02]  /*16010*/  FSETP.NEU.FTZ.AND P0, PT, R122, -INF , PT ;  /* 0xff8000007a00780b */ /* 0x000fe40003f1d000 */
[----:B------:R-:W-:Y:S02]  /*16020*/  FMNMX.FTZ R2, R35, R0, !PT ;  /* 0x0000000023027209 */ /* 0x000fe40007810000 */
[----:B--2---:R-:W-:Y:S02]  /*16030*/  FMNMX.FTZ R0, R4, R7, !PT ;  /* 0x0000000704007209 */ /* 0x004fe40007810000 */
[----:B------:R-:W-:Y:S02]  /*16040*/  FSEL R7, R3, RZ, P0 ;  /* 0x000000ff03077208 */ /* 0x000fe40000000000 */
[----:B------:R-:W-:Y:S01]  /*16050*/  FMNMX.FTZ R2, R28, R2, !PT ;  /* 0x000000021c027209 */ /* 0x000fe20007810000 */
[----:B------:R-:W1:Y:S02]  /*16060*/  SHFL.BFLY PT, R5, R0, 0x1, 0x1f ;  /* 0x0c201f0000057f89 */ /* 0x000e6400000e0000 */
[--C-:B------:R-:W-:Y:S02]  /*16070*/  FFMA.FTZ R3, R16, c[0x0][0x2d0], -R7.reuse ;  /* 0x0000b40010037a23 */ /* 0x100fe40000010807 */
[--C-:B------:R-:W-:Y:S02]  /*16080*/  FFMA.FTZ R4, R17, c[0x0][0x2d0], -R7.reuse ;  /* 0x0000b40011047a23 */ /* 0x100fe40000010807 */
[----:B------:R2:W-:Y:S01]  /*16090*/  MUFU.EX2 R233, R3 ;  /* 0x0000000300e97308 */ /* 0x0005e20000000800 */
[--C-:B------:R-:W-:Y:S01]  /*160a0*/  FFMA.FTZ R216, R39, c[0x0][0x2d0], -R7.reuse ;  /* 0x0000b40027d87a23 */ /* 0x100fe20000010807 */
[----:B------:R-:W3:Y:S01]  /*160b0*/  SHFL.BFLY PT, R6, R2, 0x2, 0x1f ;  /* 0x0c401f0002067f89 */ /* 0x000ee200000e0000 */
[--C-:B------:R-:W-:Y:S02]  /*160c0*/  FFMA.FTZ R215, R37, c[0x0][0x2d0], -R7.reuse ;  /* 0x0000b40025d77a23 */ /* 0x100fe40000010807 */
[--C-:B------:R-:W-:Y:S02]  /*160d0*/  FFMA.FTZ R218, R176, c[0x0][0x2d0], -R7.reuse ;  /* 0x0000b400b0da7a23 */ /* 0x100fe40000010807 */
[--C-:B------:R-:W-:Y:S02]  /*160e0*/  FFMA.FTZ R217, R175, c[0x0][0x2d0], -R7.reuse ;  /* 0x0000b400afd97a23 */ /* 0x100fe40000010807 */
[--C-:B------:R-:W-:Y:S01]  /*160f0*/  FFMA.FTZ R185, R185, c[0x0][0x2d0], -R7.reuse ;  /* 0x0000b400b9b97a23 */ /* 0x100fe20000010807 */
[----:B------:R4:W5:Y:S01]  /*16100*/  MUFU.EX2 R250, R4 ;  /* 0x0000000400fa7308 */ /* 0x0009620000000800 */
[--C-:B------:R-:W-:Y:S02]  /*16110*/  FFMA.FTZ R183, R183, c[0x0][0x2d0], -R7.reuse ;  /* 0x0000b400b7b77a23 */ /* 0x100fe40000010807 */
[--C-:B------:R-:W-:Y:S02]  /*16120*/  FFMA.FTZ R181, R181, c[0x0][0x2d0], -R7.reuse ;  /* 0x0000b400b5b57a23 */ /* 0x100fe40000010807 */
[--C-:B------:R-:W-:Y:S01]  /*16130*/  FFMA.FTZ R179, R179, c[0x0][0x2d0], -R7.reuse ;  /* 0x0000b400b3b37a23 */ /* 0x100fe20000010807 */
[----:B-1----:R-:W-:Y:S04]  /*16140*/  FMNMX.FTZ R121, R0, R5, !PT ;  /* 0x0000000500797209 */ /* 0x002fe80007810000 */
[----:B------:R-:W-:Y:S01]  /*16150*/  MUFU.EX2 R232, R179 ;  /* 0x000000b300e87308 */ /* 0x000fe20000000800 */
[----:B--2---:R-:W-:Y:S02]  /*16160*/  FMNMX.FTZ R3, R10, R123, !PT ;  /* 0x0000007b0a037209 */ /* 0x004fe40007810000 */
[----:B---3--:R-:W-:Y:S02]  /*16170*/  FMNMX.FTZ R2, R2, R6, !PT ;  /* 0x0000000602027209 */ /* 0x008fe40007810000 */
[----:B------:R-:W-:Y:S05]  /*16180*/  FMNMX.FTZ R3, R13, R3, !PT ;  /* 0x000000030d037209 */ /* 0x000fea0007810000 */
[----:B------:R-:W-:Y:S01]  /*16190*/  MUFU.EX2 R225, R185 ;  /* 0x000000b900e17308 */ /* 0x000fe20000000800 */
[----:B------:R-:W-:Y:S01]  /*161a0*/  FMNMX.FTZ R3, R11, R3, !PT ;  /* 0x000000030b037209 */ /* 0x000fe20007810000 */
[--C-:B----4-:R-:W-:Y:S01]  /*161b0*/  FFMA.FTZ R4, R171, c[0x0][0x2d0], -R7.reuse ;  /* 0x0000b400ab047a23 */ /* 0x110fe20000010807 */
[----:B-----5:R-:W-:Y:S02]  /*161c0*/  F2FP.BF16.PACK_AB R168, R250, R233 ;  /* 0x000000e9faa8723e */ /* 0x020fe400000010ff */
[----:B------:R-:W-:Y:S02]  /*161d0*/  FMNMX.FTZ R0, R15, R3, !PT ;  /* 0x000000030f007209 */ /* 0x000fe40007810000 */
[----:B------:R-:W-:Y:S03]  /*161e0*/  FSEL R3, R122, RZ, P0 ;  /* 0x000000ff7a037208 */ /* 0x000fe60000000000 */
[----:B------:R1:W-:Y:S01]  /*161f0*/  MUFU.EX2 R251, R4 ;  /* 0x0000000400fb7308 */ /* 0x0003e20000000800 */
[----:B------:R-:W-:Y:S01]  /*16200*/  FMNMX.FTZ R5, R187, R0, !PT ;  /* 0x00000000bb057209 */ /* 0x000fe20007810000 */
[C---:B------:R-:W-:Y:S01]  /*16210*/  FMUL.FTZ R0, R121.reuse, c[0x0][0x2d0] ;  /* 0x0000b40079007a20 */ /* 0x040fe20000410000 */
[----:B------:R-:W-:Y:S02]  /*16220*/  FSETP.NEU.FTZ.AND P0, PT, R121, -INF , PT ;  /* 0xff8000007900780b */ /* 0x000fe40003f1d000 */
[----:B------:R-:W-:Y:S02]  /*16230*/  FMNMX.FTZ R6, R188, R5, !PT ;  /* 0x00000005bc067209 */ /* 0x000fe40007810000 */
[----:B------:R-:W-:Y:S01]  /*16240*/  FSEL R8, R0, RZ, P0 ;  /* 0x000000ff00087208 */ /* 0x000fe20000000000 */
[----:B------:R-:W2:Y:S02]  /*16250*/  SHFL.BFLY PT, R5, R2, 0x1, 0x1f ;  /* 0x0c201f0002057f89 */ /* 0x000ea400000e0000 */
[----:B------:R-:W-:Y:S02]  /*16260*/  MUFU.EX2 R228, R183 ;  /* 0x000000b700e47308 */ /* 0x000fe40000000800 */
[--C-:B------:R-:W-:Y:S02]  /*16270*/  FFMA.FTZ R0, R18, c[0x0][0x2d0], -R8.reuse ;  /* 0x0000b40012007a23 */ /* 0x100fe40000010808 */
[--C-:B------:R-:W-:Y:S02]  /*16280*/  FFMA.FTZ R212, R38, c[0x0][0x2d0], -R8.reuse ;  /* 0x0000b40026d47a23 */ /* 0x100fe40000010808 */
[--C-:B------:R-:W-:Y:S02]  /*16290*/  FFMA.FTZ R211, R36, c[0x0][0x2d0], -R8.reuse ;  /* 0x0000b40024d37a23 */ /* 0x100fe40000010808 */
[----:B------:R-:W-:Y:S01]  /*162a0*/  LDSM.16.MT88.4 R36, [R167] ;  /* 0x00000000a724783b */ /* 0x000fe20000004200 */
[--C-:B------:R-:W-:Y:S01]  /*162b0*/  FFMA.FTZ R176, R186, c[0x0][0x2d0], -R8.reuse ;  /* 0x0000b400bab07a23 */ /* 0x100fe20000010808 */
[----:B------:R3:W-:Y:S01]  /*162c0*/  MUFU.EX2 R220, R0 ;  /* 0x0000000000dc7308 */ /* 0x0007e20000000800 */
[--C-:B------:R-:W-:Y:S02]  /*162d0*/  FFMA.FTZ R175, R184, c[0x0][0x2d0], -R8.reuse ;  /* 0x0000b400b8af7a23 */ /* 0x100fe40000010808 */
[--C-:B------:R-:W-:Y:S02]  /*162e0*/  FFMA.FTZ R214, R178, c[0x0][0x2d0], -R8.reuse ;  /* 0x0000b400b2d67a23 */ /* 0x100fe40000010808 */
[----:B-1----:R-:W-:Y:S02]  /*162f0*/  FFMA.FTZ R4, R172, c[0x0][0x2d0], -R7 ;  /* 0x0000b400ac047a23 */ /* 0x002fe40000010807 */
[--C-:B------:R-:W-:Y:S03]  /*16300*/  FFMA.FTZ R213, R177, c[0x0][0x2d0], -R8.reuse ;  /* 0x0000b400b1d57a23 */ /* 0x100fe60000010808 */
[----:B------:R1:W4:Y:S01]  /*16310*/  MUFU.EX2 R248, R4 ;  /* 0x0000000400f87308 */ /* 0x0003220000000800 */
[----:B--2---:R-:W-:Y:S02]  /*16320*/  FMNMX.FTZ R120, R2, R5, !PT ;  /* 0x0000000502787209 */ /* 0x004fe40007810000 */
[----:B------:R-:W-:Y:S02]  /*16330*/  FSEL R5, R121, RZ, P0 ;  /* 0x000000ff79057208 */ /* 0x000fe40000000000 */
[----:B------:R-:W-:Y:S05]  /*16340*/  FSETP.NEU.FTZ.AND P0, PT, R120, -INF , PT ;  /* 0xff8000007800780b */ /* 0x000fea0003f1d000 */
[----:B------:R-:W-:Y:S01]  /*16350*/  MUFU.EX2 R224, R176 ;  /* 0x000000b000e07308 */ /* 0x000fe20000000800 */
[--C-:B---3--:R-:W-:Y:S09]  /*16360*/  FFMA.FTZ R0, R19, c[0x0][0x2d0], -R8.reuse ;  /* 0x0000b40013007a23 */ /* 0x108ff20000010808 */
[----:B------:R2:W3:Y:S01]  /*16370*/  MUFU.EX2 R242, R0 ;  /* 0x0000000000f27308 */ /* 0x0004e20000000800 */
[----:B-1----:R-:W-:Y:S01]  /*16380*/  FMNMX.FTZ R4, R189, R6, !PT ;  /* 0x00000006bd047209 */ /* 0x002fe20007810000 */
[--C-:B------:R-:W-:Y:S01]  /*16390*/  FFMA.FTZ R6, R174, c[0x0][0x2d0], -R8.reuse ;  /* 0x0000b400ae067a23 */ /* 0x100fe20000010808 */
[----:B----4-:R-:W-:Y:S01]  /*163a0*/  F2FP.BF16.PACK_AB R170, R248, R251 ;  /* 0x000000fbf8aa723e */ /* 0x010fe200000010ff */
[--C-:B------:R-:W-:Y:S01]  /*163b0*/  FFMA.FTZ R174, R182, c[0x0][0x2d0], -R8.reuse ;  /* 0x0000b400b6ae7a23 */ /* 0x100fe20000010808 */
[----:B------:R-:W-:Y:S05]  /*163c0*/  FMNMX.FTZ R4, R190, R4, !PT ;  /* 0x00000004be047209 */ /* 0x000fea0007810000 */
[----:B------:R-:W-:Y:S01]  /*163d0*/  MUFU.EX2 R244, R6 ;  /* 0x0000000600f47308 */ /* 0x000fe20000000800 */
[----:B------:R-:W-:Y:S04]  /*163e0*/  FMNMX.FTZ R4, R207, R4, !PT ;  /* 0x00000004cf047209 */ /* 0x000fe80007810000 */
[----:B------:R-:W-:Y:S05]  /*163f0*/  FMNMX.FTZ R4, R208, R4, !PT ;  /* 0x00000004d0047209 */ /* 0x000fea0007810000 */
[----:B------:R-:W-:Y:S01]  /*16400*/  MUFU.EX2 R227, R175 ;  /* 0x000000af00e37308 */ /* 0x000fe20000000800 */
[----:B--2---:R-:W-:Y:S01]  /*16410*/  FMNMX.FTZ R0, R209, R4, !PT ;  /* 0x00000004d1007209 */ /* 0x004fe20007810000 */
[--C-:B------:R-:W-:Y:S01]  /*16420*/  FFMA.FTZ R4, R173, c[0x0][0x2d0], -R8.reuse ;  /* 0x0000b400ad047a23 */ /* 0x100fe20000010808 */
[----:B---3--:R-:W-:Y:S01]  /*16430*/  F2FP.BF16.PACK_AB R169, R242, R220 ;  /* 0x000000dcf2a9723e */ /* 0x008fe200000010ff */
[----:B------:R-:W-:Y:S01]  /*16440*/  FFMA.FTZ R173, R180, c[0x0][0x2d0], -R8 ;  /* 0x0000b400b4ad7a23 */ /* 0x000fe20000010808 */
[----:B------:R-:W-:Y:S05]  /*16450*/  FMNMX.FTZ R0, R126, R0, !PT ;  /* 0x000000007e007209 */ /* 0x000fea0007810000 */
[----:B------:R1:W2:Y:S01]  /*16460*/  MUFU.EX2 R243, R4 ;  /* 0x0000000400f37308 */ /* 0x0002a20000000800 */
[----:B------:R-:W3:Y:S09]  /*16470*/  SHFL.BFLY PT, R2, R0, 0x2, 0x1f ;  /* 0x0c401f0000027f89 */ /* 0x000ef200000e0000 */
        /* <DEDUP_REMOVED lines=29> */
[--C-:B--2---:R-:W-:Y:S02]  /*16650*/  FFMA.FTZ R0, R22, c[0x0][0x2d0], -R9.reuse ;  /* 0x0000b40016007a23 */ /* 0x104fe40000010809 */
[----:B------:R-:W1:Y:S02]  /*16660*/  LDSM.16.MT88.4 R20, [R166] ;  /* 0x00000000a614783b */ /* 0x000e640000004200 */
[----:B------:R-:W-:Y:S04]  /*16670*/  FMUL.FTZ R4, R119, c[0x0][0x2d0] ;  /* 0x0000b40077047a20 */ /* 0x000fe80000410000 */
[----:B------:R2:W4:Y:S01]  /*16680*/  MUFU.EX2 R252, R0 ;  /* 0x0000000000fc7308 */ /* 0x0005220000000800 */
        /* <DEDUP_REMOVED lines=12> */
[----:B--2---:R-:W-:Y:S01]  /*16750*/  FADD.FTZ R0, -R3, R116 ;  /* 0x0000007403007221 */ /* 0x004fe20000010100 */
[----:B----4-:R-:W-:Y:S01]  /*16760*/  F2FP.BF16.PACK_AB R130, R252, R238 ;  /* 0x000000eefc82723e */ /* 0x010fe200000010ff */
[----:B------:R-:W-:Y:S02]  /*16770*/  FMUL.FTZ R67, R2, R67 ;  /* 0x0000004302437220 */ /* 0x000fe40000410000 */
[----:B------:R-:W-:Y:S02]  /*16780*/  FMUL.FTZ R0, R0, c[0x0][0x2d0] ;  /* 0x0000b40000007a20 */ /* 0x000fe40000410000 */
[C---:B------:R-:W-:Y:S01]  /*16790*/  FMUL.FTZ R70, R2.reuse, R70 ;  /* 0x0000004602467220 */ /* 0x040fe20000410000 */
[----:B------:R-:W2:Y:S01]  /*167a0*/  MUFU.EX2 R184, R184 ;  /* 0x000000b800b87308 */ /* 0x000ea20000000800 */
[C---:B------:R-:W-:Y:S02]  /*167b0*/  FMUL.FTZ R71, R2.reuse, R71 ;  /* 0x0000004702477220 */ /* 0x040fe40000410000 */
[C---:B------:R-:W-:Y:S02]  /*167c0*/  FMUL.FTZ R82, R2.reuse, R82 ;  /* 0x0000005202527220 */ /* 0x040fe40000410000 */
[C---:B------:R-:W-:Y:S02]  /*167d0*/  FMUL.FTZ R83, R2.reuse, R83 ;  /* 0x0000005302537220 */ /* 0x040fe40000410000 */
[C---:B------:R-:W-:Y:S02]  /*167e0*/  FMUL.FTZ R86, R2.reuse, R86 ;  /* 0x0000005602567220 */ /* 0x040fe40000410000 */
[C---:B------:R-:W-:Y:S01]  /*167f0*/  FMUL.FTZ R87, R2.reuse, R87 ;  /* 0x0000005702577220 */ /* 0x040fe20000410000 */
[----:B------:R3:W4:Y:S01]  /*16800*/  MUFU.EX2 R3, R0 ;  /* 0x0000000000037308 */ /* 0x0007220000000800 */
[C---:B------:R-:W-:Y:S02]  /*16810*/  FMUL.FTZ R98, R2.reuse, R98 ;  /* 0x0000006202627220 */ /* 0x040fe40000410000 */
[----:B------:R-:W-:Y:S01]  /*16820*/  FMUL.FTZ R99, R2, R99 ;  /* 0x0000006302637220 */ /* 0x000fe20000410000 */
[----:B--2---:R-:W-:Y:S02]  /*16830*/  F2FP.BF16.PACK_AB R172, R184, R181 ;  /* 0x000000b5b8ac723e */ /* 0x004fe400000010ff */
[----:B---3--:R-:W-:Y:S01]  /*16840*/  FSEL R0, R120, RZ, P0 ;  /* 0x000000ff78007208 */ /* 0x008fe20000000000 */
[----:B----4-:R-:W-:Y:S01]  /*16850*/  FMUL.FTZ R5, R3, R129 ;  /* 0x0000008103057220 */ /* 0x010fe20000410000 */
[----:B------:R-:W-:Y:S01]  /*16860*/  FSETP.NEU.FTZ.AND P0, PT, R119, -INF , PT ;  /* 0xff8000007700780b */ /* 0x000fe20003f1d000 */
[----:B------:R-:W-:Y:S02]  /*16870*/  FMUL.FTZ R16, R3, R140 ;  /* 0x0000008c03107220 */ /* 0x000fe40000410000 */
[----:B------:R-:W-:Y:S01]  /*16880*/  FADD.FTZ R0, -R0, R118 ;  /* 0x0000007600007221 */ /* 0x000fe20000010100 */
[----:B------:R-:W-:Y:S01]  /*16890*/  FSEL R117, R4, RZ, P0 ;  /* 0x000000ff04757208 */ /* 0x000fe20000000000 */
[----:B------:R-:W-:Y:S02]  /*168a0*/  FFMA.FTZ R118, R33, c[0x0][0x2d0], -R9 ;  /* 0x0000b40021767a23 */ /* 0x000fe40000010809 */
[----:B------:R-:W-:Y:S02]  /*168b0*/  FMUL.FTZ R0, R0, c[0x0][0x2d0] ;  /* 0x0000b40000007a20 */ /* 0x000fe40000410000 */
[--C-:B------:R-:W-:Y:S01]  /*168c0*/  FFMA.FTZ R4, R15, c[0x0][0x2d0], -R117.reuse ;  /* 0x0000b4000f047a23 */ /* 0x100fe20000010875 */
[----:B------:R-:W-:Y:S01]  /*168d0*/  MUFU.EX2 R223, R118 ;  /* 0x0000007600df7308 */ /* 0x000fe20000000800 */
        /* <DEDUP_REMOVED lines=21> */
[--C-:B--2---:R-:W-:Y:S02]  /*16a30*/  FFMA.FTZ R0, R10, c[0x0][0x2d0], -R117.reuse ;  /* 0x0000b4000a007a23 */ /* 0x104fe40000010875 */
[C---:B---3--:R-:W-:Y:S02]  /*16a40*/  FMUL.FTZ R8, R116.reuse, R132 ;  /* 0x0000008474087220 */ /* 0x048fe40000410000 */
[----:B------:R2:W-:Y:S01]  /*16a50*/  MUFU.EX2 R191, R0 ;  /* 0x0000000000bf7308 */ /* 0x0005e20000000800 */
[C---:B------:R-:W-:Y:S02]  /*16a60*/  FMUL.FTZ R12, R116.reuse, R136 ;  /* 0x00000088740c7220 */ /* 0x040fe40000410000 */
[C---:B------:R-:W-:Y:S02]  /*16a70*/  FMUL.FTZ R24, R116.reuse, R148 ;  /* 0x0000009474187220 */ /* 0x040fe40000410000 */
[----:B----4-:R-:W-:Y:S01]  /*16a80*/  FMUL.FTZ R4, R3, R128 ;  /* 0x0000008003047220 */ /* 0x010fe20000410000 */
[----:B------:R-:W-:Y:S01]  /*16a90*/  F2FP.BF16.PACK_AB R128, R237, R235 ;  /* 0x000000ebed80723e */ /* 0x000fe200000010ff */
[C---:B------:R-:W-:Y:S02]  /*16aa0*/  FMUL.FTZ R40, R116.reuse, R104 ;  /* 0x0000006874287220 */ /* 0x040fe40000410000 */
[C---:B------:R-:W-:Y:S02]  /*16ab0*/  FMUL.FTZ R41, R116.reuse, R105 ;  /* 0x0000006974297220 */ /* 0x040fe40000410000 */
[C---:B------:R-:W-:Y:S01]  /*16ac0*/  FMUL.FTZ R56, R116.reuse, R56 ;  /* 0x0000003874387220 */ /* 0x040fe20000410000 */
[-C--:B-1----:R-:W-:Y:S01]  /*16ad0*/  HMMA.16816.F32.BF16 R4, R168, R20.reuse, R4 ;  /* 0x00000014a804723c */ /* 0x082fe20000041804 */
[C---:B------:R-:W-:Y:S02]  /*16ae0*/  FMUL.FTZ R25, R116.reuse, R149 ;  /* 0x0000009574197220 */ /* 0x040fe40000410000 */
[C---:B------:R-:W-:Y:S02]  /*16af0*/  FMUL.FTZ R28, R116.reuse, R152 ;  /* 0x00000098741c7220 */ /* 0x040fe40000410000 */
[C---:B------:R-:W-:Y:S02]  /*16b00*/  FMUL.FTZ R29, R116.reuse, R153 ;  /* 0x00000099741d7220 */ /* 0x040fe40000410000 */
[C---:B------:R-:W-:Y:S02]  /*16b10*/  FMUL.FTZ R44, R116.reuse, R108 ;  /* 0x0000006c742c7220 */ /* 0x040fe40000410000 */
[C---:B------:R-:W-:Y:S03]  /*16b20*/  FMUL.FTZ R45, R116.reuse, R109 ;  /* 0x0000006d742d7220 */ /* 0x040fe60000410000 */
[--C-:B--2---:R-:W-:Y:S02]  /*16b30*/  FFMA.FTZ R0, R13, c[0x0][0x2d0], -R117.reuse ;  /* 0x0000b4000d007a23 */ /* 0x104fe40000010875 */
[C---:B------:R-:W-:Y:S02]  /*16b40*/  FMUL.FTZ R13, R116.reuse, R137 ;  /* 0x00000089740d7220 */ /* 0x040fe40000410000 */
[----:B------:R1:W2:Y:S01]  /*16b50*/  MUFU.EX2 R206, R0 ;  /* 0x0000000000ce7308 */ /* 0x0002a20000000800 */
        /* <DEDUP_REMOVED lines=10> */
[----:B------:R-:W-:Y:S02]  /*16c00*/  FMUL.FTZ R93, R116, R93 ;  /* 0x0000005d745d7220 */ /* 0x000fe40000410000 */
[----:B-1----:R-:W-:Y:S01]  /*16c10*/  FFMA.FTZ R0, R11, c[0x0][0x2d0], -R117 ;  /* 0x0000b4000b007a23 */ /* 0x002fe20000010875 */
[----:B--2---:R-:W-:Y:S03]  /*16c20*/  F2FP.BF16.PACK_AB R129, R206, R191 ;  /* 0x000000bfce81723e */ /* 0x004fe600000010ff */
[----:B------:R1:W2:Y:S02]  /*16c30*/  MUFU.EX2 R245, R0 ;  /* 0x0000000000f57308 */ /* 0x0002a40000000800 */
[----:B-1----:R-:W-:Y:S02]  /*16c40*/  FSEL R0, R119, RZ, P0 ;  /* 0x000000ff77007208 */ /* 0x002fe40000000000 */
[----:B--2---:R-:W-:Y:S03]  /*16c50*/  F2FP.BF16.PACK_AB R131, R239, R245 ;  /* 0x000000f5ef83723e */ /* 0x004fe600000010ff */
[----:B------:R-:W-:Y:S02]  /*16c60*/  FADD.FTZ R0, -R0, R123 ;  /* 0x0000007b00007221 */ /* 0x000fe40000010100 */
[----:B------:R-:W-:Y:S02]  /*16c70*/  FFMA.FTZ R123, R34, c[0x0][0x2d0], -R9 ;  /* 0x0000b400227b7a23 */ /* 0x000fe40000010809 */
[----:B------:R-:W-:Y:S02]  /*16c80*/  FMUL.FTZ R0, R0, c[0x0][0x2d0] ;  /* 0x0000b40000007a20 */ /* 0x000fe40000410000 */
[----:B------:R-:W-:Y:S01]  /*16c90*/  FMUL.FTZ R9, R116, R133 ;  /* 0x0000008574097220 */ /* 0x000fe20000410000 */
[----:B------:R-:W1:Y:S01]  /*16ca0*/  MUFU.EX2 R222, R123 ;  /* 0x0000007b00de7308 */ /* 0x000e620000000800 */
[----:B------:R-:W-:Y:S02]  /*16cb0*/  FMUL.FTZ R34, R2, R158 ;  /* 0x0000009e02227220 */ /* 0x000fe40000410000 */
[----:B------:R-:W-:Y:S07]  /*16cc0*/  LDSM.16.MT88.4 R156, [R167+0x800] ;  /* 0x00080000a79c783b */ /* 0x000fee0000004200 */
[----:B------:R-:W2:Y:S01]  /*16cd0*/  MUFU.EX2 R0, R0 ;  /* 0x0000000000007308 */ /* 0x000ea20000000800 */
[----:B-1----:R-:W-:Y:S01]  /*16ce0*/  F2FP.BF16.PACK_AB R108, R223, R222 ;  /* 0x000000dedf6c723e */ /* 0x002fe200000010ff */
[C---:B--2---:R-:W-:Y:S02]  /*16cf0*/  FMUL.FTZ R10, R0.reuse, R134 ;  /* 0x00000086000a7220 */ /* 0x044fe40000410000 */
[C---:B------:R-:W-:Y:S02]  /*16d00*/  FMUL.FTZ R11, R0.reuse, R135 ;  /* 0x00000087000b7220 */ /* 0x040fe40000410000 */
[----:B------:R-:W1:Y:S01]  /*16d10*/  LDSM.16.MT88.4 R132, [R166+0xc00] ;  /* 0x000c0000a684783b */ /* 0x000e620000004200 */
[C---:B------:R-:W-:Y:S02]  /*16d20*/  FMUL.FTZ R42, R0.reuse, R106 ;  /* 0x0000006a002a7220 */ /* 0x040fe40000410000 */
[C---:B------:R-:W-:Y:S02]  /*16d30*/  FMUL.FTZ R43, R0.reuse, R107 ;  /* 0x0000006b002b7220 */ /* 0x040fe40000410000 */
[C---:B------:R-:W-:Y:S01]  /*16d40*/  HMMA.16816.F32.BF16 R8, R128.reuse, R20, R8 ;  /* 0x000000148008723c */ /* 0x040fe20000041808 */
[C---:B------:R-:W-:Y:S02]  /*16d50*/  FMUL.FTZ R14, R0.reuse, R138 ;  /* 0x0000008a000e7220 */ /* 0x040fe40000410000 */
[C---:B------:R-:W-:Y:S01]  /*16d60*/  FMUL.FTZ R15, R0.reuse, R139 ;  /* 0x0000008b000f7220 */ /* 0x040fe20000410000 */
[----:B------:R-:W-:Y:S01]  /*16d70*/  LDSM.16.MT88.4 R104, [R166+0x400] ;  /* 0x00040000a668783b */ /* 0x000fe20000004200 */
[C---:B------:R-:W-:Y:S02]  /*16d80*/  FMUL.FTZ R58, R0.reuse, R58 ;  /* 0x0000003a003a7220 */ /* 0x040fe40000410000 */
[C---:B------:R-:W-:Y:S02]  /*16d90*/  FMUL.FTZ R20, R3.reuse, R144 ;  /* 0x0000009003147220 */ /* 0x040fe40000410000 */
[----:B------:R-:W-:Y:S01]  /*16da0*/  FMUL.FTZ R21, R3, R145 ;  /* 0x0000009103157220 */ /* 0x000fe20000410000 */
[-C--:B------:R-:W-:Y:S02]  /*16db0*/  HMMA.16816.F32.BF16 R12, R128, R22.reuse, R12 ;  /* 0x00000016800c723c */ /* 0x080fe4000004180c */
[C---:B------:R-:W-:Y:S02]  /*16dc0*/  FMUL.FTZ R59, R0.reuse, R59 ;  /* 0x0000003b003b7220 */ /* 0x040fe40000410000 */
        /* <DEDUP_REMOVED lines=14> */
[C---:B------:R-:W-:Y:S01]  /*16eb0*/  FMUL.FTZ R46, R0.reuse, R110 ;  /* 0x0000006e002e7220 */ /* 0x040fe20000410000 */
[----:B------:R-:W-:Y:S01]  /*16ec0*/  F2FP.BF16.PACK_AB R110, R221, R226 ;  /* 0x000000e2dd6e723e */ /* 0x000fe200000010ff */
[C---:B------:R-:W-:Y:S01]  /*16ed0*/  FMUL.FTZ R47, R0.reuse, R111 ;  /* 0x0000006f002f7220 */ /* 0x040fe20000410000 */
[C---:B------:R-:W-:Y:S01]  /*16ee0*/  HMMA.16816.F32.BF16 R24, R128.reuse, R36, R24 ;  /* 0x000000248018723c */ /* 0x040fe20000041818 */
[C---:B------:R-:W-:Y:S03]  /*16ef0*/  FMUL.FTZ R90, R0.reuse, R90 ;  /* 0x0000005a005a7220 */ /* 0x040fe60000410000 */
[C---:B------:R-:W-:Y:S02]  /*16f00*/  FMUL.FTZ R91, R0.reuse, R91 ;  /* 0x0000005b005b7220 */ /* 0x040fe40000410000 */
[C---:B------:R-:W-:Y:S02]  /*16f10*/  FMUL.FTZ R94, R0.reuse, R94 ;  /* 0x0000005e005e7220 */ /* 0x040fe40000410000 */
[-C--:B------:R-:W-:Y:S01]  /*16f20*/  HMMA.16816.F32.BF16 R28, R128, R38.reuse, R28 ;  /* 0x00000026801c723c */ /* 0x080fe2000004181c */
[C---:B------:R-:W-:Y:S03]  /*16f30*/  FMUL.FTZ R36, R3.reuse, R100 ;  /* 0x0000006403247220 */ /* 0x040fe60000410000 */
[C---:B------:R-:W-:Y:S02]  /*16f40*/  FMUL.FTZ R37, R3.reuse, R101 ;  /* 0x0000006503257220 */ /* 0x040fe40000410000 */
[----:B------:R-:W-:Y:S02]  /*16f50*/  FFMA.FTZ R3, R3, R234, R233 ;  /* 0x000000ea03037223 */ /* 0x000fe400000100e9 */
[C---:B------:R-:W-:Y:S01]  /*16f60*/  HMMA.16816.F32.BF16 R32, R168.reuse, R38, R32 ;  /* 0x00000026a820723c */ /* 0x040fe20000041820 */
[----:B------:R-:W2:Y:S03]  /*16f70*/  LDL R233, [R1+0x24] ;  /* 0x0000240001e97983 */ /* 0x000ea60000100800 */
[----:B------:R-:W-:Y:S02]  /*16f80*/  FMUL.FTZ R95, R0, R95 ;  /* 0x0000005f005f7220 */ /* 0x000fe40000410000 */
[----:B------:R-:W-:Y:S02]  /*16f90*/  FADD.FTZ R3, R250, R3 ;  /* 0x00000003fa037221 */ /* 0x000fe40000010000 */
[C---:B------:R-:W-:Y:S04]  /*16fa0*/  FMUL.FTZ R38, R2.reuse, R102 ;  /* 0x0000006602267220 */ /* 0x040fe80000410000 */
[----:B------:R-:W-:Y:S02]  /*16fb0*/  FMUL.FTZ R39, R2, R103 ;  /* 0x0000006702277220 */ /* 0x000fe40000410000 */
[----:B------:R-:W3:Y:S01]  /*16fc0*/  LDSM.16.MT88.4 R100, [R167+0xc00] ;  /* 0x000c0000a764783b */ /* 0x000ee20000004200 */
[----:B------:R-:W-:Y:S02]  /*16fd0*/  FADD.FTZ R3, R251, R3 ;  /* 0x00000003fb037221 */ /* 0x000fe40000010000 */
[----:B------:R-:W-:Y:S02]  /*16fe0*/  FFMA.FTZ R0, R0, R247, R191 ;  /* 0x000000f700007223 */ /* 0x000fe400000100bf */
[-C--:B-1----:R-:W-:Y:S08]  /*16ff0*/  HMMA.16816.F32.BF16 R36, R168, R132.reuse, R36 ;  /* 0x00000084a824723c */ /* 0x082ff00000041824 */
[C---:B------:R-:W-:Y:S08]  /*17000*/  HMMA.16816.F32.BF16 R40, R128.reuse, R132, R40 ;  /* 0x000000848028723c */ /* 0x040ff00000041828 */
[-C--:B------:R-:W-:Y:S08]  /*17010*/  HMMA.16816.F32.BF16 R44, R128, R134.reuse, R44 ;  /* 0x00000086802c723c */ /* 0x080ff0000004182c */
[C---:B------:R-:W-:Y:S08]  /*17020*/  HMMA.16816.F32.BF16 R48, R168.reuse, R134, R48 ;  /* 0x00000086a830723c */ /* 0x040ff00000041830 */
[-C--:B---3--:R-:W-:Y:S08]  /*17030*/  HMMA.16816.F32.BF16 R52, R168, R100.reuse, R52 ;  /* 0x00000064a834723c */ /* 0x088ff00000041834 */
        /* <DEDUP_REMOVED lines=13> */
[----:B------:R-:W-:Y:S01]  /*17110*/  F2FP.BF16.PACK_AB R101, R227, R224 ;  /* 0x000000e0e365723e */ /* 0x000fe200000010ff */
[----:B------:R-:W1:Y:S05]  /*17120*/  MUFU.EX2 R187, R213 ;  /* 0x000000d500bb7308 */ /* 0x000e6a0000000800 */
[----:B------:R-:W-:Y:S01]  /*17130*/  FFMA.FTZ R128, R2, R236, R220 ;  /* 0x000000ec02807223 */ /* 0x000fe200000100dc */
[----:B------:R-:W-:Y:S01]  /*17140*/  HMMA.16816.F32.BF16 R96, R168, R102, R96 ;  /* 0x00000066a860723c */ /* 0x000fe20000041860 */
[--C-:B------:R-:W-:Y:S03]  /*17150*/  FFMA.FTZ R2, R207, c[0x0][0x2d0], -R117.reuse ;  /* 0x0000b400cf027a23 */ /* 0x100fe60000010875 */
[----:B------:R3:W-:Y:S03]  /*17160*/  MUFU.EX2 R219, R100 ;  /* 0x0000006400db7308 */ /* 0x0007e60000000800 */
[----:B------:R-:W-:Y:S02]  /*17170*/  F2FP.BF16.PACK_AB R102, R232, R230 ;  /* 0x000000e6e866723e */ /* 0x000fe400000010ff */
[----:B------:R-:W-:Y:S05]  /*17180*/  F2FP.BF16.PACK_AB R103, R231, R229 ;  /* 0x000000e5e767723e */ /* 0x000fea00000010ff */
[----:B------:R4:W-:Y:S01]  /*17190*/  MUFU.EX2 R123, R2 ;  /* 0x00000002007b7308 */ /* 0x0009e20000000800 */
[----:B-1----:R-:W-:Y:S09]  /*171a0*/  F2FP.BF16.PACK_AB R169, R187, R185 ;  /* 0x000000b9bba9723e */ /* 0x002ff200000010ff */
[----:B------:R-:W1:Y:S01]  /*171b0*/  MUFU.EX2 R213, R216 ;  /* 0x000000d800d57308 */ /* 0x000e620000000800 */
[--C-:B---3--:R-:W-:Y:S09]  /*171c0*/  FFMA.FTZ R100, R188, c[0x0][0x2d0], -R117.reuse ;  /* 0x0000b400bc647a23 */ /* 0x108ff20000010875 */
[----:B------:R3:W5:Y:S01]  /*171d0*/  MUFU.EX2 R178, R100 ;  /* 0x0000006400b27308 */ /* 0x0007620000000800 */
[--C-:B----4-:R-:W-:Y:S09]  /*171e0*/  FFMA.FTZ R2, R208, c[0x0][0x2d0], -R117.reuse ;  /* 0x0000b400d0027a23 */ /* 0x110ff20000010875 */
[----:B------:R-:W4:Y:S01]  /*171f0*/  MUFU.EX2 R118, R2 ;  /* 0x0000000200767308 */ /* 0x000f220000000800 */
[----:B-1----:R-:W-:Y:S09]  /*17200*/  F2FP.BF16.PACK_AB R170, R215, R213 ;  /* 0x000000d5d7aa723e */ /* 0x002ff200000010ff */
[----:B------:R-:W1:Y:S01]  /*17210*/  MUFU.EX2 R188, R217 ;  /* 0x000000d900bc7308 */ /* 0x000e620000000800 */
[--C-:B---3--:R-:W-:Y:S01]  /*17220*/  FFMA.FTZ R100, R189, c[0x0][0x2d0], -R117.reuse ;  /* 0x0000b400bd647a23 */ /* 0x108fe20000010875 */
[----:B-----5:R-:W-:Y:S08]  /*17230*/  F2FP.BF16.PACK_AB R109, R178, R219 ;  /* 0x000000dbb26d723e */ /* 0x020ff000000010ff */
[----:B------:R3:W-:Y:S01]  /*17240*/  MUFU.EX2 R179, R100 ;  /* 0x0000006400b37308 */ /* 0x0007e20000000800 */
[----:B----4-:R-:W-:Y:S01]  /*17250*/  F2FP.BF16.PACK_AB R173, R118, R123 ;  /* 0x0000007b76ad723e */ /* 0x010fe200000010ff */
[--C-:B------:R-:W-:Y:S08]  /*17260*/  FFMA.FTZ R2, R209, c[0x0][0x2d0], -R117.reuse ;  /* 0x0000b400d1027a23 */ /* 0x100ff00000010875 */
[----:B------:R-:W-:Y:S01]  /*17270*/  MUFU.EX2 R189, R182 ;  /* 0x000000b600bd7308 */ /* 0x000fe20000000800 */
[----:B-1----:R-:W-:Y:S09]  /*17280*/  F2FP.BF16.PACK_AB R168, R188, R183 ;  /* 0x000000b7bca8723e */ /* 0x002ff200000010ff */
[----:B------:R-:W1:Y:S01]  /*17290*/  MUFU.EX2 R182, R186 ;  /* 0x000000ba00b67308 */ /* 0x000e620000000800 */
[--C-:B---3--:R-:W-:Y:S02]  /*172a0*/  FFMA.FTZ R100, R190, c[0x0][0x2d0], -R117.reuse ;  /* 0x0000b400be647a23 */ /* 0x108fe40000010875 */
[----:B------:R-:W-:Y:S02]  /*172b0*/  FFMA.FTZ R117, R126, c[0x0][0x2d0], -R117 ;  /* 0x0000b4007e757a23 */ /* 0x000fe40000010875 */
[----:B------:R-:W-:Y:S01]  /*172c0*/  FADD.FTZ R126, R248, R3 ;  /* 0x00000003f87e7221 */ /* 0x000fe20000010000 */
[C---:B--2---:R-:W-:Y:S04]  /*172d0*/  ISETP.GT.AND P0, PT, R205.reuse, R233, PT ;  /* 0x000000e9cd00720c */ /* 0x044fe80003f04270 */
[----:B------:R2:W3:Y:S01]  /*172e0*/  MUFU.EX2 R180, R100 ;  /* 0x0000006400b47308 */ /* 0x0004e20000000800 */
[----:B------:R-:W-:Y:S01]  /*172f0*/  FADD.FTZ R3, R206, R0 ;  /* 0x00000000ce037221 */ /* 0x000fe20000010000 */
[----:B------:R-:W-:Y:S03]  /*17300*/  IADD3 R205, R205, -0x1, RZ ;  /* 0xffffffffcdcd7810 */ /* 0x000fe60007ffe0ff */
[----:B------:R-:W-:Y:S04]  /*17310*/  FADD.FTZ R3, R245, R3 ;  /* 0x00000003f5037221 */ /* 0x000fe80000010000 */
[----:B------:R-:W-:Y:S01]  /*17320*/  FADD.FTZ R3, R239, R3 ;  /* 0x00000003ef037221 */ /* 0x000fe20000010000 */
[----:B------:R-:W4:Y:S03]  /*17330*/  MUFU.EX2 R190, R212 ;  /* 0x000000d400be7308 */ /* 0x000f260000000800 */
[----:B------:R-:W-:Y:S01]  /*17340*/  FADD.FTZ R3, R219, R3 ;  /* 0x00000003db037221 */ /* 0x000fe20000010000 */
[----:B-1----:R-:W-:Y:S03]  /*17350*/  F2FP.BF16.PACK_AB R174, R182, R189 ;  /* 0x000000bdb6ae723e */ /* 0x002fe600000010ff */
[----:B------:R-:W-:Y:S03]  /*17360*/  FADD.FTZ R3, R178, R3 ;  /* 0x00000003b2037221 */ /* 0x000fe60000010000 */
[----:B------:R1:W-:Y:S01]  /*17370*/  MUFU.EX2 R176, R2 ;  /* 0x0000000200b07308 */ /* 0x0003e20000000800 */
[----:B------:R-:W-:Y:S01]  /*17380*/  FADD.FTZ R3, R179, R3 ;  /* 0x00000003b3037221 */ /* 0x000fe20000010000 */
[----:B--2---:R-:W-:Y:S03]  /*17390*/  F2FP.BF16.PACK_AB R100, R228, R225 ;  /* 0x000000e1e464723e */ /* 0x004fe600000010ff */
[C---:B---3--:R-:W-:Y:S01]  /*173a0*/  FADD.FTZ R3, R180.reuse, R3 ;  /* 0x00000003b4037221 */ /* 0x048fe20000010000 */
[----:B------:R-:W-:Y:S04]  /*173b0*/  F2FP.BF16.PACK_AB R111, R180, R179 ;  /* 0x000000b3b46f723e */ /* 0x000fe800000010ff */
[----:B------:R-:W2:Y:S01]  /*173c0*/  MUFU.EX2 R117, R117 ;  /* 0x0000007500757308 */ /* 0x000ea20000000800 */
[-C--:B------:R-:W-:Y:S01]  /*173d0*/  HMMA.16816.F32.BF16 R4, R100, R104.reuse, R4 ;  /* 0x000000686404723c */ /* 0x080fe20000041804 */
[----:B----4-:R-:W-:Y:S07]  /*173e0*/  F2FP.BF16.PACK_AB R171, R211, R190 ;  /* 0x000000bed3ab723e */ /* 0x010fee00000010ff */
[C---:B------:R-:W-:Y:S01]  /*173f0*/  HMMA.16816.F32.BF16 R8, R108.reuse, R104, R8 ;  /* 0x000000686c08723c */ /* 0x040fe20000041808 */
[----:B-1----:R-:W-:Y:S07]  /*17400*/  FFMA.FTZ R2, R116, R246, R235 ;  /* 0x000000f674027223 */ /* 0x002fee00000100eb */
[-C--:B------:R-:W-:Y:S01]  /*17410*/  HMMA.16816.F32.BF16 R12, R108, R106.reuse, R12 ;  /* 0x0000006a6c0c723c */ /* 0x080fe2000004180c */
[----:B--2---:R-:W-:Y:S07]  /*17420*/  F2FP.BF16.PACK_AB R175, R117, R176 ;  /* 0x000000b075af723e */ /* 0x004fee00000010ff */
        /* <DEDUP_REMOVED lines=28> */
[-C--:B--2---:R-:W-:Y:S04]  /*175f0*/  HMMA.16816.F32.BF16 R84, R100, R112.reuse, R84 ;  /* 0x000000706454723c */ /* 0x084fe80000041854 */
[----:B------:R-:W-:Y:S04]  /*17600*/  FADD.FTZ R2, R228, R2 ;  /* 0x00000002e4027221 */ /* 0x000fe80000010000 */
[C---:B------:R-:W-:Y:S08]  /*17610*/  HMMA.16816.F32.BF16 R88, R108.reuse, R112, R88 ;  /* 0x000000706c58723c */ /* 0x040ff00000041858 */
[-C--:B------:R-:W-:Y:S08]  /*17620*/  HMMA.16816.F32.BF16 R92, R108, R114.reuse, R92 ;  /* 0x000000726c5c723c */ /* 0x080ff0000004185c */
[----:B------:R-:W-:Y:S01]  /*17630*/  HMMA.16816.F32.BF16 R96, R100, R114, R96 ;  /* 0x000000726460723c */ /* 0x000fe20000041860 */
[----:B------:R-:W1:Y:S07]  /*17640*/  LDSM.16.MT88.4 R112, [R166+0x1400] ;  /* 0x00140000a670783b */ /* 0x000e6e0000004200 */
[-C--:B------:R-:W-:Y:S01]  /*17650*/  HMMA.16816.F32.BF16 R128, R168, R140.reuse, R4 ;  /* 0x0000008ca880723c */ /* 0x080fe20000041804 */
[----:B------:R-:W2:Y:S07]  /*17660*/  LDSM.16.MT88.4 R4, [R167+0x1400] ;  /* 0x00140000a704783b */ /* 0x000eae0000004200 */
[C---:B------:R-:W-:Y:S01]  /*17670*/  HMMA.16816.F32.BF16 R132, R172.reuse, R140, R8 ;  /* 0x0000008cac84723c */ /* 0x040fe20000041808 */
[----:B------:R-:W3:Y:S07]  /*17680*/  LDSM.16.MT88.4 R8, [R166+0x2000] ;  /* 0x00200000a608783b */ /* 0x000eee0000004200 */
[-C--:B------:R-:W-:Y:S01]  /*17690*/  HMMA.16816.F32.BF16 R136, R172, R142.reuse, R12 ;  /* 0x0000008eac88723c */ /* 0x080fe2000004180c */
[----:B------:R-:W4:Y:S07]  /*176a0*/  LDSM.16.MT88.4 R12, [R167+0x2000] ;  /* 0x00200000a70c783b */ /* 0x000f2e0000004200 */
        /* <DEDUP_REMOVED lines=37> */
[-C--:B----4-:R-:W-:Y:S01]  /*17900*/  HMMA.16816.F32.BF16 R84, R168, R12.reuse, R84 ;  /* 0x0000000ca854723c */ /* 0x090fe20000041854 */
        /* <DEDUP_REMOVED lines=14> */
.L_x_2253:
[----:B------:R-:W2:Y:S04]  /*179f0*/  LDL R4, [R1] ;  /* 0x0000000001047983 */ /* 0x000ea80000100800 */
[----:B------:R-:W3:Y:S04]  /*17a00*/  LDL R0, [R1+0x2c] ;  /* 0x00002c0001007983 */ /* 0x000ee80000100800 */
[----:B-1----:R-:W4:Y:S01]  /*17a10*/  LDL R2, [R1+0x4] ;  /* 0x0000040001027983 */ /* 0x002f220000100800 */
[----:B------:R-:W-:-:S05]  /*17a20*/  IMAD.MOV.U32 R3, RZ, RZ, c[0x0][0x2c4] ;  /* 0x0000b100ff037624 */ /* 0x000fca00078e00ff */
[----:B------:R-:W-:Y:S01]  /*17a30*/  ISETP.NE.AND P1, PT, R3, 0x1, PT ;  /* 0x000000010300780c */ /* 0x000fe20003f25270 */
[----:B--2---:R-:W-:Y:S02]  /*17a40*/  IMAD.MOV.U32 R5, RZ, RZ, R4 ;  /* 0x000000ffff057224 */ /* 0x004fe400078e0004 */
[----:B------:R-:W-:Y:S01]  /*17a50*/  IMAD.MOV.U32 R4, RZ, RZ, c[0x0][0x32c] ;  /* 0x0000cb00ff047624 */ /* 0x000fe200078e00ff */
[----:B---3--:R-:W-:-:S04]  /*17a60*/  IADD3 R0, R0, 0x7f, RZ ;  /* 0x0000007f00007810 */ /* 0x008fc80007ffe0ff */
[----:B------:R-:W-:-:S05]  /*17a70*/  ISETP.GE.AND P0, PT, R4, 0x1, PT ;  /* 0x000000010400780c */ /* 0x000fca0003f06270 */
[----:B------:R-:W-:Y:S01]  /*17a80*/  @P1 IMAD.HI.U32 R3, R0, c[0x0][0x2c8], RZ ;  /* 0x0000b20000031a27 */ /* 0x000fe200078e00ff */
[----:B----4-:R-:W-:-:S04]  /*17a90*/  IADD3 R2, R2, 0x1, -R5 ;  /* 0x0000000102027810 */ /* 0x010fc80007ffe805 */
        /* <DEDUP_REMOVED lines=14> */
.L_x_2277:
[----:B------:R-:W-:-:S04]  /*17b80*/  MOV R3, c[0x0][0x32c] ;  /* 0x0000cb0000037a02 */ /* 0x000fc80000000f00 */
[----:B------:R-:W-:-:S13]  /*17b90*/  ISETP.NE.AND P0, PT, R3, 0x1, PT ;  /* 0x000000010300780c */ /* 0x000fda0003f05270 */
[----:B------:R-:W-:-:S05]  /*17ba0*/  @P0 IMAD.HI.U32 R3, R0, c[0x0][0x330], RZ ;  /* 0x0000cc0000030a27 */ /* 0x000fca00078e00ff */
[----:B------:R-:W-:Y:S02]  /*17bb0*/  @P0 SHF.R.U32.HI R0, RZ, c[0x0][0x334], R3 ;  /* 0x0000cd00ff000a19 */ /* 0x000fe40000011603 */
.L_x_2278:
[----:B------:R-:W-:Y:S05]  /*17bc0*/  BSYNC B0 ;  /* 0x0000000000007941 */ /* 0x000fea0003800000 */
.L_x_2276:
[----:B------:R-:W-:-:S05]  /*17bd0*/  IMAD R0, R0, c[0x0][0x32c], RZ ;  /* 0x0000cb0000007a24 */ /* 0x000fca00078e02ff */
[----:B------:R-:W-:-:S03]  /*17be0*/  IMNMX R2, R2, R0, !PT ;  /* 0x0000000002027217 */ /* 0x000fc60007800200 */
.L_x_2275:
        /* <DEDUP_REMOVED lines=8> */
.L_x_2284:
        /* <DEDUP_REMOVED lines=37> */
[--C-:B------:R-:W-:Y:S02]  /*17ec0*/  IADD3.X R10, R2, RZ, R249.reuse, P1, P0 ;  /* 0x000000ff020a7210 */ /* 0x100fe40000fe04f9 */
[--C-:B------:R-:W-:Y:S04]  /*17ed0*/  IADD3 R8, P1, P0, R4, 0x40, R240.reuse ;  /* 0x0000004004087810 */ /* 0x100fe8000783e0f0 */
[----:B------:R-:W-:Y:S02]  /*17ee0*/  IADD3.X R11, R2, RZ, R249, P1, P0 ;  /* 0x000000ff020b7210 */ /* 0x000fe40000fe04f9 */
[C---:B------:R-:W-:Y:S04]  /*17ef0*/  @!P2 LEA R6, P0, R5.reuse, R4, 0x5 ;  /* 0x000000040506a211 */ /* 0x040fe800078028ff */
[----:B------:R-:W-:Y:S02]  /*17f00*/  @!P2 LEA.HI.X R5, R5, R2, R9, 0x5, P0 ;  /* 0x000000020505a211 */ /* 0x000fe400000f2c09 */
[C-C-:B------:R-:W-:Y:S04]  /*17f10*/  @!P2 IADD3 R20, P1, P0, R6.reuse, 0x20, R240.reuse ;  /* 0x000000200614a810 */ /* 0x140fe8000783e0f0 */
[C-C-:B------:R-:W-:Y:S02]  /*17f20*/  @!P2 IADD3.X R22, R5.reuse, RZ, R249.reuse, P1, P0 ;  /* 0x000000ff0516a210 */ /* 0x140fe40000fe04f9 */
        /* <DEDUP_REMOVED lines=27> */
.L_x_2281:
[----:B-1-34-:R-:W-:Y:S05]  /*180e0*/  BSYNC B0 ;  /* 0x0000000000007941 */ /* 0x01afea0003800000 */
.L_x_2280:
        /* <DEDUP_REMOVED lines=111> */
[----:B------:R-:W-:Y:S03]  /*187e0*/  @P0 IMAD.WIDE.U32 R170, R117, c[0x0][0x1e0], RZ ;  /* 0x0000780075aa0a25 */ /* 0x000fe600078e00ff */
[C---:B------:R-:W-:Y:S01]  /*187f0*/  @P0 SHF.L.U64.HI R169, R123.reuse, 0x5, R126 ;  /* 0x000000057ba90819 */ /* 0x040fe2000001027e */
[----:B------:R-:W-:Y:S02]  /*18800*/  @P0 IMAD R118, R118, c[0x0][0x1e0], RZ ;  /* 0x0000780076760a24 */ /* 0x000fe400078e02ff */
[----:B------:R-:W-:Y:S02]  /*18810*/  @P0 IMAD.SHL.U32 R168, R123, 0x20, RZ ;  /* 0x000000207ba80824 */ /* 0x000fe400078e00ff */
[----:B------:R-:W-:Y:S02]  /*18820*/  @P0 IMAD R118, R117, c[0x0][0x1e4], R118 ;  /* 0x0000790075760a24 */ /* 0x000fe400078e0276 */
[----:B------:R-:W-:Y:S04]  /*18830*/  @P0 IMAD.WIDE.U32 R168, R170, 0x30, R168 ;  /* 0x00000030aaa80825 */ /* 0x000fe800078e00a8 */
[----:B------:R-:W-:Y:S04]  /*18840*/  @P0 IMAD.IADD R118, R171, 0x1, R118 ;  /* 0x00000001ab760824 */ /* 0x000fe800078e0276 */
[----:B------:R-:W-:Y:S04]  /*18850*/  @P0 IMAD R118, R118, 0x30, RZ ;  /* 0x0000003076760824 */ /* 0x000fe800078e02ff */
[----:B------:R-:W-:Y:S01]  /*18860*/  @P0 IMAD.IADD R118, R118, 0x1, R169 ;  /* 0x0000000176760824 */ /* 0x000fe200078e02a9 */
[----:B--2---:R-:W-:Y:S04]  /*18870*/  @P0 IADD3 R126, P2, P1, R168, 0x20, R208 ;  /* 0x00000020a87e0810 */ /* 0x004fe8000795e0d0 */
[----:B---3--:R-:W-:Y:S02]  /*18880*/  @P0 IADD3.X R179, R118, RZ, R206, P2, P1 ;  /* 0x000000ff76b30210 */ /* 0x008fe400017e24ce */
[----:B------:R-:W-:Y:S02]  /*18890*/  ISETP.GE.AND P1, PT, R2, 0x1, PT ;  /* 0x000000010200780c */ /* 0x000fe40003f26270 */
[----:B------:R-:W-:Y:S04]  /*188a0*/  @P0 IADD3 R123, P3, P2, R168, 0x40, R208 ;  /* 0x00000040a87b0810 */ /* 0x000fe80007a7e0d0 */
[----:B------:R-:W-:Y:S07]  /*188b0*/  @P0 IADD3.X R178, R118, RZ, R206, P3, P2 ;  /* 0x000000ff76b20210 */ /* 0x000fee0001fe44ce */
        /* <DEDUP_REMOVED lines=10> */
[----:B------:R-:W-:Y:S03]  /*18960*/  @P1 IMAD R2, R2, 0x30, RZ ;  /* 0x0000003002021824 */ /* 0x000fe600078e02ff */
[----:B------:R-:W-:Y:S01]  /*18970*/  @P1 IADD3 R169, P3, R117, 0x40, RZ ;  /* 0x0000004075a91810 */ /* 0x000fe20007f7e0ff */
[----:B------:R-:W-:Y:S05]  /*18980*/  @P1 IMAD.IADD R2, R171, 0x1, R2 ;  /* 0x00000001ab021824 */ /* 0x000fea00078e0202 */
[----:B------:R-:W-:Y:S02]  /*18990*/  @P1 SHF.L.U64.HI R2, R170, 0x1, R2 ;  /* 0x00000001aa021819 */ /* 0x000fe40000010202 */
[----:B------:R-:W-:Y:S04]  /*189a0*/  @P1 IADD3 R170, P2, R117, c[0x0][0x1c8], RZ ;  /* 0x0000720075aa1a10 */ /* 0x000fe80007f5e0ff */
[----:B------:R-:W-:Y:S02]  /*189b0*/  @P1 IADD3.X R171, R2, c[0x0][0x1cc], RZ, P2, !PT ;  /* 0x0000730002ab1a10 */ /* 0x000fe400017fe4ff */
[----:B------:R-:W-:Y:S03]  /*189c0*/  @P1 IADD3 R176, P2, R169, c[0x0][0x1c8], RZ ;  /* 0x00007200a9b01a10 */ /* 0x000fe60007f5e0ff */
[----:B------:R-:W-:Y:S01]  /*189d0*/  @!PT LDS RZ, [RZ] ;  /* 0x00000000fffff984 */ /* 0x000fe20000000800 */
[----:B------:R-:W-:Y:S01]  /*189e0*/  @!PT LDS RZ, [RZ] ;  /* 0x00000000fffff984 */ /* 0x000fe20000000800 */
[----:B------:R-:W-:Y:S01]  /*189f0*/  @!PT LDS RZ, [RZ] ;  /* 0x00000000fffff984 */ /* 0x000fe20000000800 */
[----:B------:R1:W-:Y:S01]  /*18a00*/  @P1 LDGSTS.E.BYPASS.LTC128B.128 [R204+0x3c80], [R170.64], !P6 ;  /* 0x03c80000aacc1fae */ /* 0x0003e2000f101d46 */
        /* <DEDUP_REMOVED lines=10> */
[C---:B-1----:R-:W-:Y:S03]  /*18ab0*/  @P0 LEA R170, P2, R126.reuse, c[0x0][0x1c8], 0x1 ;  /* 0x000072007eaa0a11 */ /* 0x042fe600078408ff */
[----:B------:R2:W-:Y:S01]  /*18ac0*/  @P0 LDGSTS.E.BYPASS.LTC128B.128 [R204+0x4480], [R172.64], !P6 ;  /* 0x04480000accc0fae */ /* 0x0005e2000f101d46 */
[----:B------:R-:W-:Y:S02]  /*18ad0*/  @P0 LEA.HI.X R171, R126, c[0x0][0x1cc], R179, 0x1, P2 ;  /* 0x000073007eab0a11 */ /* 0x000fe400010f0cb3 */
[C---:B------:R-:W-:Y:S03]  /*18ae0*/  @P0 LEA R168, P2, R123.reuse, c[0x0][0x1c8], 0x1 ;  /* 0x000072007ba80a11 */ /* 0x040fe600078408ff */
[----:B------:R2:W-:Y:S01]  /*18af0*/  @P0 LDGSTS.E.BYPASS.LTC128B.128 [R204+0x5080], [R170.64], !P5 ;  /* 0x05080000aacc0fae */ /* 0x0005e2000e901d46 */
[----:B------:R-:W-:Y:S05]  /*18b00*/  @P0 LEA.HI.X R169, R123, c[0x0][0x1cc], R178, 0x1, P2 ;  /* 0x000073007ba90a11 */ /* 0x000fea00010f0cb2 */
[----:B------:R2:W-:Y:S04]  /*18b10*/  @P0 LDGSTS.E.BYPASS.LTC128B.128 [R204+0x5c80], [R168.64], !P4 ;  /* 0x05c80000a8cc0fae */ /* 0x0005e8000e101d46 */
.L_x_2283:
[----:B------:R-:W-:Y:S05]  /*18b20*/  BSYNC B0 ;  /* 0x0000000000007941 */ /* 0x000fea0003800000 */
.L_x_2282:
        /* <DEDUP_REMOVED lines=36> */
[C---:B------:R-:W-:Y:S01]  /*18d70*/  ISETP.GT.AND P0, PT, R205.reuse, R230, PT ;  /* 0x000000e6cd00720c */ /* 0x040fe20003f04270 */
[----:B------:R-:W3:Y:S01]  /*18d80*/  SHFL.BFLY PT, R121, R117, 0x2, 0x1f ;  /* 0x0c401f0075797f89 */ /* 0x000ee200000e0000 */
[----:B------:R-:W-:Y:S02]  /*18d90*/  FMNMX.FTZ R118, R44, R118, !PT ;  /* 0x000000762c767209 */ /* 0x000fe40007810000 */
[----:B------:R-:W-:Y:S02]  /*18da0*/  IADD3 R205, R205, -0x1, RZ ;  /* 0xffffffffcdcd7810 */ /* 0x000fe40007ffe0ff */
[----:B------:R-:W-:Y:S05]  /*18db0*/  FMNMX.FTZ R118, R45, R118, !PT ;  /* 0x000000762d767209 */ /* 0x000fea0007810000 */
[----:B------:R-:W4:Y:S01]  /*18dc0*/  SHFL.BFLY PT, R122, R118, 0x2, 0x1f ;  /* 0x0c401f00767a7f89 */ /* 0x000f2200000e0000 */
[----:B-1----:R-:W-:Y:S02]  /*18dd0*/  FMNMX.FTZ R2, R2, R120, !PT ;  /* 0x0000007802027209 */ /* 0x002fe40007810000 */
[----:B------:R-:W-:Y:S05]  /*18de0*/  FMNMX.FTZ R120, R10, R119, !PT ;  /* 0x000000770a787209 */ /* 0x000fea0007810000 */
[----:B------:R-:W1:Y:S01]  /*18df0*/  SHFL.BFLY PT, R123, R2, 0x1, 0x1f ;  /* 0x0c201f00027b7f89 */ /* 0x000e6200000e0000 */
[----:B------:R-:W-:Y:S02]  /*18e00*/  FMNMX.FTZ R120, R11, R120, !PT ;  /* 0x000000780b787209 */ /* 0x000fe40007810000 */
[----:B---3--:R-:W-:Y:S02]  /*18e10*/  FMNMX.FTZ R117, R117, R121, !PT ;  /* 0x0000007975757209 */ /* 0x008fe40007810000 */
[----:B------:R-:W-:Y:S03]  /*18e20*/  FMNMX.FTZ R121, R14, R120, !PT ;  /* 0x000000780e797209 */ /* 0x000fe60007810000 */
[----:B------:R-:W3:Y:S01]  /*18e30*/  SHFL.BFLY PT, R126, R117, 0x1, 0x1f ;  /* 0x0c201f00757e7f89 */ /* 0x000ee200000e0000 */
[----:B----4-:R-:W-:Y:S02]  /*18e40*/  FMNMX.FTZ R120, R118, R122, !PT ;  /* 0x0000007a76787209 */ /* 0x010fe40007810000 */
[----:B------:R-:W-:Y:S05]  /*18e50*/  FMNMX.FTZ R118, R15, R121, !PT ;  /* 0x000000790f767209 */ /* 0x000fea0007810000 */
[----:B--2---:R-:W2:Y:S01]  /*18e60*/  SHFL.BFLY PT, R168, R120, 0x1, 0x1f ;  /* 0x0c201f0078a87f89 */ /* 0x004ea200000e0000 */
        /* <DEDUP_REMOVED lines=8> */
[----:B---3--:R-:W-:Y:S01]  /*18ef0*/  FMNMX.FTZ R121, R117, R126, !PT ;  /* 0x0000007e75797209 */ /* 0x008fe20007810000 */
[--C-:B------:R-:W-:Y:S01]  /*18f00*/  FFMA.FTZ R126, R4, c[0x0][0x2d0], -R123.reuse ;  /* 0x0000b400047e7a23 */ /* 0x100fe2000001087b */
[----:B------:R-:W-:Y:S01]  /*18f10*/  FMNMX.FTZ R117, R42, R2, !PT ;  /* 0x000000022a757209 */ /* 0x000fe20007810000 */
[----:B------:R-:W-:Y:S01]  /*18f20*/  FMUL.FTZ R2, R0, c[0x0][0x2d0] ;  /* 0x0000b40000027a20 */ /* 0x000fe20000410000 */
[----:B------:R-:W-:Y:S01]  /*18f30*/  MUFU.EX2 R213, R178 ;  /* 0x000000b200d57308 */ /* 0x000fe20000000800 */
[----:B------:R-:W-:Y:S01]  /*18f40*/  FMUL.FTZ R4, R121, c[0x0][0x2d0] ;  /* 0x0000b40079047a20 */ /* 0x000fe20000410000 */
[----:B------:R-:W-:Y:S01]  /*18f50*/  FMNMX.FTZ R0, R43, R117, !PT ;  /* 0x000000752b007209 */ /* 0x000fe20007810000 */
[--C-:B------:R-:W-:Y:S01]  /*18f60*/  FFMA.FTZ R177, R21, c[0x0][0x2d0], -R123.reuse ;  /* 0x0000b40015b17a23 */ /* 0x100fe2000001087b */
[----:B--2---:R-:W-:Y:S01]  /*18f70*/  FMNMX.FTZ R120, R120, R168, !PT ;  /* 0x000000a878787209 */ /* 0x004fe20007810000 */
[--C-:B------:R-:W-:Y:S01]  /*18f80*/  FFMA.FTZ R174, R22, c[0x0][0x2d0], -R4.reuse ;  /* 0x0000b40016ae7a23 */ /* 0x100fe20000010804 */
[----:B------:R-:W-:Y:S01]  /*18f90*/  FMNMX.FTZ R0, R46, R0, !PT ;  /* 0x000000002e007209 */ /* 0x000fe20007810000 */
[----:B------:R-:W-:Y:S01]  /*18fa0*/  LDSM.16.MT88.4 R168, [R166] ;  /* 0x00000000a6a8783b */ /* 0x000fe20000004200 */
[--C-:B------:R-:W-:Y:S02]  /*18fb0*/  FFMA.FTZ R173, R23, c[0x0][0x2d0], -R4.reuse ;  /* 0x0000b40017ad7a23 */ /* 0x100fe40000010804 */
[----:B------:R1:W2:Y:S01]  /*18fc0*/  MUFU.EX2 R118, R2 ;  /* 0x0000000200767308 */ /* 0x0002a20000000800 */
[----:B------:R-:W-:Y:S01]  /*18fd0*/  FMNMX.FTZ R0, R47, R0, !PT ;  /* 0x000000002f007209 */ /* 0x000fe20007810000 */
[--C-:B------:R-:W-:Y:S02]  /*18fe0*/  FFMA.FTZ R172, R34, c[0x0][0x2d0], -R4.reuse ;  /* 0x0000b40022ac7a23 */ /* 0x100fe40000010804 */
[--C-:B------:R-:W-:Y:S02]  /*18ff0*/  FFMA.FTZ R182, R38, c[0x0][0x2d0], -R4.reuse ;  /* 0x0000b40026b67a23 */ /* 0x100fe40000010804 */
[--C-:B------:R-:W-:Y:S02]  /*19000*/  FFMA.FTZ R181, R39, c[0x0][0x2d0], -R4.reuse ;  /* 0x0000b40027b57a23 */ /* 0x100fe40000010804 */
[--C-:B------:R-:W-:Y:S02]  /*19010*/  FFMA.FTZ R180, R50, c[0x0][0x2d0], -R4.reuse ;  /* 0x0000b40032b47a23 */ /* 0x100fe40000010804 */
[----:B------:R3:W-:Y:S01]  /*19020*/  MUFU.EX2 R190, R126 ;  /* 0x0000007e00be7308 */ /* 0x0007e20000000800 */
[--C-:B------:R-:W-:Y:S02]  /*19030*/  FFMA.FTZ R179, R51, c[0x0][0x2d0], -R4.reuse ;  /* 0x0000b40033b37a23 */ /* 0x100fe40000010804 */
[--C-:B------:R-:W-:Y:S02]  /*19040*/  FFMA.FTZ R176, R32, c[0x0][0x2d0], -R123.reuse ;  /* 0x0000b40020b07a23 */ /* 0x100fe4000001087b */
[--C-:B------:R-:W-:Y:S02]  /*19050*/  FFMA.FTZ R175, R33, c[0x0][0x2d0], -R123.reuse ;  /* 0x0000b40021af7a23 */ /* 0x100fe4000001087b */
[--C-:B------:R-:W-:Y:S02]  /*19060*/  FFMA.FTZ R185, R36, c[0x0][0x2d0], -R123.reuse ;  /* 0x0000b40024b97a23 */ /* 0x100fe4000001087b */
[--C-:B------:R-:W-:Y:S01]  /*19070*/  FFMA.FTZ R184, R37, c[0x0][0x2d0], -R123.reuse ;  /* 0x0000b40025b87a23 */ /* 0x100fe2000001087b */
[----:B------:R-:W-:Y:S01]  /*19080*/  MUFU.EX2 R216, R177 ;  /* 0x000000b100d87308 */ /* 0x000fe20000000800 */
[----:B------:R-:W-:Y:S02]  /*19090*/  FFMA.FTZ R183, R48, c[0x0][0x2d0], -R123 ;  /* 0x0000b40030b77a23 */ /* 0x000fe4000001087b */
[----:B-1----:R-:W-:Y:S02]  /*190a0*/  FADD.FTZ R2, -R121, R3 ;  /* 0x0000000379027221 */ /* 0x002fe40000010100 */
[----:B------:R-:W1:Y:S01]  /*190b0*/  SHFL.BFLY PT, R3, R0, 0x2, 0x1f ;  /* 0x0c401f0000037f89 */ /* 0x000e6200000e0000 */
[----:B--2---:R-:W-:Y:S02]  /*190c0*/  FMUL.FTZ R20, R118, R144 ;  /* 0x0000009076147220 */ /* 0x004fe40000410000 */
[----:B------:R-:W-:Y:S02]  /*190d0*/  FMUL.FTZ R2, R2, c[0x0][0x2d0] ;  /* 0x0000b40002027a20 */ /* 0x000fe40000410000 */
        /* <DEDUP_REMOVED lines=8> */
[C---:B------:R-:W-:Y:S02]  /*19160*/  FMUL.FTZ R113, R118.reuse, R113 ;  /* 0x0000007176717220 */ /* 0x040fe40000410000 */
[C---:B------:R-:W-:Y:S02]  /*19170*/  FMUL.FTZ R52, R118.reuse, R52 ;  /* 0x0000003476347220 */ /* 0x040fe40000410000 */
[C---:B------:R-:W-:Y:S02]  /*19180*/  FMUL.FTZ R53, R118.reuse, R53 ;  /* 0x0000003576357220 */ /* 0x040fe40000410000 */
[----:B------:R-:W-:Y:S01]  /*19190*/  FMUL.FTZ R64, R118, R64 ;  /* 0x0000004076407220 */ /* 0x000fe20000410000 */
        /* <DEDUP_REMOVED lines=10> */
[----:B--2---:R-:W-:Y:S02]  /*19240*/  FADD.FTZ R2, -R120, R116 ;  /* 0x0000007478027221 */ /* 0x004fe40000010100 */
[C---:B---3--:R-:W-:Y:S02]  /*19250*/  FMUL.FTZ R7, R117.reuse, R131 ;  /* 0x0000008375077220 */ /* 0x048fe40000410000 */
        /* <DEDUP_REMOVED lines=8> */
[----:B------:R2:W3:Y:S01]  /*192e0*/  MUFU.EX2 R116, R2 ;  /* 0x0000000200747308 */ /* 0x0004e20000000800 */
[C---:B------:R-:W-:Y:S02]  /*192f0*/  FMUL.FTZ R114, R117.reuse, R114 ;  /* 0x0000007275727220 */ /* 0x040fe40000410000 */
[C---:B------:R-:W-:Y:S02]  /*19300*/  FMUL.FTZ R115, R117.reuse, R115 ;  /* 0x0000007375737220 */ /* 0x040fe40000410000 */
[--C-:B-1----:R-:W-:Y:S02]  /*19310*/  FFMA.FTZ R3, R16, c[0x0][0x2d0], -R123.reuse ;  /* 0x0000b40010037a23 */ /* 0x102fe4000001087b */
[----:B------:R-:W-:Y:S02]  /*19320*/  FMUL.FTZ R16, R118, R140 ;  /* 0x0000008c76107220 */ /* 0x000fe40000410000 */
[C---:B------:R-:W-:Y:S01]  /*19330*/  FMUL.FTZ R54, R117.reuse, R54 ;  /* 0x0000003675367220 */ /* 0x040fe20000410000 */
[----:B------:R1:W-:Y:S01]  /*19340*/  MUFU.EX2 R225, R3 ;  /* 0x0000000300e17308 */ /* 0x0003e20000000800 */
        /* <DEDUP_REMOVED lines=8> */
[--C-:B--2---:R-:W-:Y:S02]  /*193d0*/  FFMA.FTZ R2, R5, c[0x0][0x2d0], -R123.reuse ;  /* 0x0000b40005027a23 */ /* 0x104fe4000001087b */
[C---:B---3--:R-:W-:Y:S02]  /*193e0*/  FMUL.FTZ R32, R116.reuse, R148 ;  /* 0x0000009474207220 */ /* 0x048fe40000410000 */
[C---:B------:R-:W-:Y:S01]  /*193f0*/  FMUL.FTZ R33, R116.reuse, R149 ;  /* 0x0000009574217220 */ /* 0x040fe20000410000 */
[----:B------:R2:W3:Y:S01]  /*19400*/  MUFU.EX2 R210, R2 ;  /* 0x0000000200d27308 */ /* 0x0004e20000000800 */
[C---:B------:R-:W-:Y:S02]  /*19410*/  FMUL.FTZ R36, R116.reuse, R152 ;  /* 0x0000009874247220 */ /* 0x040fe40000410000 */
[----:B------:R-:W-:Y:S02]  /*19420*/  FMUL.FTZ R37, R116, R153 ;  /* 0x0000009974257220 */ /* 0x000fe40000410000 */
[--C-:B-1----:R-:W-:Y:S02]  /*19430*/  FFMA.FTZ R3, R17, c[0x0][0x2d0], -R123.reuse ;  /* 0x0000b40011037a23 */ /* 0x102fe4000001087b */
[C---:B------:R-:W-:Y:S02]  /*19440*/  FMUL.FTZ R17, R118.reuse, R141 ;  /* 0x0000008d76117220 */ /* 0x040fe40000410000 */
[----:B------:R-:W-:Y:S01]  /*19450*/  FFMA.FTZ R123, R49, c[0x0][0x2d0], -R123 ;  /* 0x0000b400317b7a23 */ /* 0x000fe2000001087b */
[----:B------:R1:W-:Y:S01]  /*19460*/  MUFU.EX2 R228, R3 ;  /* 0x0000000300e47308 */ /* 0x0003e20000000800 */
[----:B------:R-:W-:Y:S02]  /*19470*/  FMUL.FTZ R49, R118, R157 ;  /* 0x0000009d76317220 */ /* 0x000fe40000410000 */
        /* <DEDUP_REMOVED lines=8> */
[--C-:B--2---:R-:W-:Y:S02]  /*19500*/  FFMA.FTZ R2, R6, c[0x0][0x2d0], -R4.reuse ;  /* 0x0000b40006027a23 */ /* 0x104fe40000010804 */
[C---:B------:R-:W-:Y:S02]  /*19510*/  FMUL.FTZ R60, R116.reuse, R60 ;  /* 0x0000003c743c7220 */ /* 0x040fe40000410000 */
[C---:B------:R-:W-:Y:S01]  /*19520*/  FMUL.FTZ R61, R116.reuse, R61 ;  /* 0x0000003d743d7220 */ /* 0x040fe20000410000 */
[----:B------:R2:W-:Y:S01]  /*19530*/  MUFU.EX2 R189, R2 ;  /* 0x0000000200bd7308 */ /* 0x0005e20000000800 */
[C---:B------:R-:W-:Y:S02]  /*19540*/  FMUL.FTZ R72, R116.reuse, R72 ;  /* 0x0000004874487220 */ /* 0x040fe40000410000 */
[----:B------:R-:W-:Y:S02]  /*19550*/  FMUL.FTZ R73, R116, R73 ;  /* 0x0000004974497220 */ /* 0x000fe40000410000 */
[--C-:B-1----:R-:W-:Y:S02]  /*19560*/  FFMA.FTZ R3, R18, c[0x0][0x2d0], -R4.reuse ;  /* 0x0000b40012037a23 */ /* 0x102fe40000010804 */
[C---:B------:R-:W-:Y:S02]  /*19570*/  FMUL.FTZ R18, R117.reuse, R142 ;  /* 0x0000008e75127220 */ /* 0x040fe40000410000 */
[C---:B------:R-:W-:Y:S01]  /*19580*/  FMUL.FTZ R76, R116.reuse, R76 ;  /* 0x0000004c744c7220 */ /* 0x040fe20000410000 */
[----:B------:R-:W-:Y:S01]  /*19590*/  MUFU.EX2 R224, R3 ;  /* 0x0000000300e07308 */ /* 0x000fe20000000800 */
[----:B------:R-:W-:Y:S02]  /*195a0*/  FMUL.FTZ R77, R116, R77 ;  /* 0x0000004d744d7220 */ /* 0x000fe40000410000 */
[----:B------:R-:W-:Y:S02]  /*195b0*/  FMUL.FTZ R85, R118, R85 ;  /* 0x0000005576557220 */ /* 0x000fe40000410000 */
[C---:B------:R-:W-:Y:S02]  /*195c0*/  FMUL.FTZ R86, R117.reuse, R86 ;  /* 0x0000005675567220 */ /* 0x040fe40000410000 */
[C---:B------:R-:W-:Y:S02]  /*195d0*/  FMUL.FTZ R87, R117.reuse, R87 ;  /* 0x0000005775577220 */ /* 0x040fe40000410000 */
[C---:B------:R-:W-:Y:S01]  /*195e0*/  FMUL.FTZ R88, R116.reuse, R88 ;  /* 0x0000005874587220 */ /* 0x040fe20000410000 */
[----:B------:R-:W-:Y:S01]  /*195f0*/  MUFU.EX2 R215, R172 ;  /* 0x000000ac00d77308 */ /* 0x000fe20000000800 */
[C---:B------:R-:W-:Y:S02]  /*19600*/  FMUL.FTZ R89, R116.reuse, R89 ;  /* 0x0000005974597220 */ /* 0x040fe40000410000 */
[C---:B------:R-:W-:Y:S01]  /*19610*/  FMUL.FTZ R92, R116.reuse, R92 ;  /* 0x0000005c745c7220 */ /* 0x040fe20000410000 */
[----:B--2---:R-:W1:Y:S01]  /*19620*/  SHFL.BFLY PT, R2, R0, 0x1, 0x1f ;  /* 0x0c201f0000027f89 */ /* 0x004e6200000e0000 */
[----:B------:R-:W-:Y:S02]  /*19630*/  FMUL.FTZ R93, R116, R93 ;  /* 0x0000005d745d7220 */ /* 0x000fe40000410000 */
[C---:B------:R-:W-:Y:S02]  /*19640*/  FMUL.FTZ R96, R118.reuse, R96 ;  /* 0x0000006076607220 */ /* 0x040fe40000410000 */
[----:B------:R-:W-:Y:S01]  /*19650*/  FMUL.FTZ R97, R118, R97 ;  /* 0x0000006176617220 */ /* 0x000fe20000410000 */
[----:B------:R-:W-:Y:S01]  /*19660*/  MUFU.EX2 R174, R184 ;  /* 0x000000b800ae7308 */ /* 0x000fe20000000800 */
[C---:B------:R-:W-:Y:S02]  /*19670*/  FMUL.FTZ R98, R117.reuse, R98 ;  /* 0x0000006275627220 */ /* 0x040fe40000410000 */
[----:B------:R-:W-:Y:S07]  /*19680*/  FMUL.FTZ R99, R117, R99 ;  /* 0x0000006375637220 */ /* 0x000fee0000410000 */
[----:B------:R-:W-:Y:S01]  /*19690*/  MUFU.EX2 R172, R181 ;  /* 0x000000b500ac7308 */ /* 0x000fe20000000800 */
[----:B-1----:R-:W-:Y:S01]  /*196a0*/  FMNMX.FTZ R2, R0, R2, !PT ;  /* 0x0000000200027209 */ /* 0x002fe20007810000 */
[----:B------:R-:W-:Y:S08]  /*196b0*/  FFMA.FTZ R0, R19, c[0x0][0x2d0], -R4 ;  /* 0x0000b40013007a23 */ /* 0x000ff00000010804 */
[----:B------:R-:W-:Y:S01]  /*196c0*/  MUFU.EX2 R175, R183 ;  /* 0x000000b700af7308 */ /* 0x000fe20000000800 */
[----:B------:R-:W-:Y:S01]  /*196d0*/  FMUL.FTZ R4, R118, R128 ;  /* 0x0000008076047220 */ /* 0x000fe20000410000 */
[----:B---3--:R-:W-:Y:S01]  /*196e0*/  F2FP.BF16.PACK_AB R128, R210, R190 ;  /* 0x000000bed280723e */ /* 0x008fe200000010ff */
[----:B------:R-:W-:Y:S02]  /*196f0*/  FMUL.FTZ R19, R117, R143 ;  /* 0x0000008f75137220 */ /* 0x000fe40000410000 */
[----:B------:R-:W-:Y:S05]  /*19700*/  LDSM.16.MT88.4 R140, [R166+0x800] ;  /* 0x00080000a68c783b */ /* 0x000fea0000004200 */
[----:B------:R1:W2:Y:S10]  /*19710*/  MUFU.EX2 R227, R0 ;  /* 0x0000000000e37308 */ /* 0x0002b40000000800 */
[----:B------:R-:W-:Y:S10]  /*19720*/  MUFU.EX2 R176, R123 ;  /* 0x0000007b00b07308 */ /* 0x000ff40000000800 */
[----:B------:R-:W-:Y:S01]  /*19730*/  MUFU.EX2 R173, R180 ;  /* 0x000000b400ad7308 */ /* 0x000fe20000000800 */
[----:B-1----:R-:W-:Y:S01]  /*19740*/  FADD.FTZ R0, -R2, R119 ;  /* 0x0000007702007221 */ /* 0x002fe20000010100 */
[----:B--2---:R-:W-:Y:S01]  /*19750*/  F2FP.BF16.PACK_AB R131, R227, R224 ;  /* 0x000000e0e383723e */ /* 0x004fe200000010ff */
[----:B------:R-:W-:Y:S02]  /*19760*/  FMUL.FTZ R119, R120, c[0x0][0x2d0] ;  /* 0x0000b40078777a20 */ /* 0x000fe40000410000 */
[----:B------:R-:W-:Y:S02]  /*19770*/  FMUL.FTZ R0, R0, c[0x0][0x2d0] ;  /* 0x0000b40000007a20 */ /* 0x000fe40000410000 */
[--C-:B------:R-:W-:Y:S03]  /*19780*/  FFMA.FTZ R3, R8, c[0x0][0x2d0], -R119.reuse ;  /* 0x0000b40008037a23 */ /* 0x100fe60000010877 */
[----:B------:R-:W-:Y:S01]  /*19790*/  MUFU.EX2 R179, R179 ;  /* 0x000000b300b37308 */ /* 0x000fe20000000800 */
[----:B------:R-:W-:Y:S02]  /*197a0*/  FMUL.FTZ R8, R116, R132 ;  /* 0x0000008474087220 */ /* 0x000fe40000410000 */
[--C-:B------:R-:W-:Y:S02]  /*197b0*/  FFMA.FTZ R24, R24, c[0x0][0x2d0], -R119.reuse ;  /* 0x0000b40018187a23 */ /* 0x100fe40000010877 */
[--C-:B------:R-:W-:Y:S05]  /*197c0*/  FFMA.FTZ R25, R25, c[0x0][0x2d0], -R119.reuse ;  /* 0x0000b40019197a23 */ /* 0x100fea0000010877 */
[----:B------:R1:W-:Y:S10]  /*197d0*/  MUFU.EX2 R187, R3 ;  /* 0x0000000300bb7308 */ /* 0x0003f40000000800 */
[----:B------:R-:W2:Y:S10]  /*197e0*/  MUFU.EX2 R0, R0 ;  /* 0x0000000000007308 */ /* 0x000eb40000000800 */
[----:B------:R-:W-:Y:S01]  /*197f0*/  MUFU.EX2 R207, R24 ;  /* 0x0000001800cf7308 */ /* 0x000fe20000000800 */
[--C-:B-1----:R-:W-:Y:S02]  /*19800*/  FFMA.FTZ R3, R9, c[0x0][0x2d0], -R119.reuse ;  /* 0x0000b40009037a23 */ /* 0x102fe40000010877 */
[----:B------:R-:W-:Y:S07]  /*19810*/  FMUL.FTZ R9, R116, R133 ;  /* 0x0000008574097220 */ /* 0x000fee0000410000 */
[----:B------:R1:W3:Y:S01]  /*19820*/  MUFU.EX2 R221, R3 ;  /* 0x0000000300dd7308 */ /* 0x0002e20000000800 */
[C---:B--2---:R-:W-:Y:S02]  /*19830*/  FMUL.FTZ R34, R0.reuse, R150 ;  /* 0x0000009600227220 */ /* 0x044fe40000410000 */
[C---:B------:R-:W-:Y:S02]  /*19840*/  FMUL.FTZ R35, R0.reuse, R151 ;  /* 0x0000009700237220 */ /* 0x040fe40000410000 */
[C---:B------:R-:W-:Y:S02]  /*19850*/  FMUL.FTZ R38, R0.reuse, R154 ;  /* 0x0000009a00267220 */ /* 0x040fe40000410000 */
[C---:B------:R-:W-:Y:S03]  /*19860*/  FMUL.FTZ R39, R0.reuse, R155 ;  /* 0x0000009b00277220 */ /* 0x040fe60000410000 */
[----:B------:R2:W-:Y:S01]  /*19870*/  MUFU.EX2 R211, R25 ;  /* 0x0000001900d37308 */ /* 0x0005e20000000800 */
[C---:B------:R-:W-:Y:S02]  /*19880*/  FMUL.FTZ R106, R0.reuse, R106 ;  /* 0x0000006a006a7220 */ /* 0x040fe40000410000 */
[C---:B------:R-:W-:Y:S02]  /*19890*/  FMUL.FTZ R107, R0.reuse, R107 ;  /* 0x0000006b006b7220 */ /* 0x040fe40000410000 */
[C---:B------:R-:W-:Y:S02]  /*198a0*/  FMUL.FTZ R110, R0.reuse, R110 ;  /* 0x0000006e006e7220 */ /* 0x040fe40000410000 */
[C---:B------:R-:W-:Y:S02]  /*198b0*/  FMUL.FTZ R111, R0.reuse, R111 ;  /* 0x0000006f006f7220 */ /* 0x040fe40000410000 */
[C---:B------:R-:W-:Y:S02]  /*198c0*/  FMUL.FTZ R58, R0.reuse, R58 ;  /* 0x0000003a003a7220 */ /* 0x040fe40000410000 */
[----:B------:R-:W-:Y:S02]  /*198d0*/  FMUL.FTZ R59, R0, R59 ;  /* 0x0000003b003b7220 */ /* 0x000fe40000410000 */
[--C-:B-1----:R-:W-:Y:S01]  /*198e0*/  FFMA.FTZ R3, R12, c[0x0][0x2d0], -R119.reuse ;  /* 0x0000b4000c037a23 */ /* 0x102fe20000010877 */
[----:B---3--:R-:W-:Y:S01]  /*198f0*/  F2FP.BF16.PACK_AB R132, R221, R187 ;  /* 0x000000bbdd84723e */ /* 0x008fe200000010ff */
[----:B------:R-:W-:Y:S02]  /*19900*/  FMUL.FTZ R12, R116, R136 ;  /* 0x00000088740c7220 */ /* 0x000fe40000410000 */
[----:B------:R1:W-:Y:S01]  /*19910*/  MUFU.EX2 R223, R3 ;  /* 0x0000000300df7308 */ /* 0x0003e20000000800 */
[C---:B------:R-:W-:Y:S02]  /*19920*/  FMUL.FTZ R62, R0.reuse, R62 ;  /* 0x0000003e003e7220 */ /* 0x040fe40000410000 */
[----:B------:R-:W-:Y:S02]  /*19930*/  FMUL.FTZ R63, R0, R63 ;  /* 0x0000003f003f7220 */ /* 0x000fe40000410000 */
[----:B------:R-:W-:Y:S02]  /*19940*/  FFMA.FTZ R24, R28, c[0x0][0x2d0], -R119 ;  /* 0x0000b4001c187a23 */ /* 0x000fe40000010877 */
[----:B------:R-:W-:Y:S01]  /*19950*/  FFMA.FTZ R28, R117, R236, R189 ;  /* 0x000000ec751c7223 */ /* 0x000fe200000100bd */
[----:B--2---:R-:W-:Y:S01]  /*19960*/  F2FP.BF16.PACK_AB R25, R214, R212 ;  /* 0x000000d4d619723e */ /* 0x004fe200000010ff */
        /* <DEDUP_REMOVED lines=11> */
[----:B------:R1:W3:Y:S01]  /*19a20*/  MUFU.EX2 R229, R3 ;  /* 0x0000000300e57308 */ /* 0x0002e20000000800 */
[----:B--2---:R-:W-:Y:S02]  /*19a30*/  FFMA.FTZ R24, R29, c[0x0][0x2d0], -R119 ;  /* 0x0000b4001d187a23 */ /* 0x004fe40000010877 */
[----:B------:R-:W-:Y:S07]  /*19a40*/  FFMA.FTZ R29, R118, R234, R190 ;  /* 0x000000ea761d7223 */ /* 0x000fee00000100be */
[----:B------:R2:W4:Y:S01]  /*19a50*/  MUFU.EX2 R188, R24 ;  /* 0x0000001800bc7308 */ /* 0x0005220000000800 */
[----:B------:R-:W-:Y:S02]  /*19a60*/  FADD.FTZ R144, R210, R29 ;  /* 0x0000001dd2907221 */ /* 0x000fe40000010000 */
[----:B-1----:R-:W-:Y:S04]  /*19a70*/  FMUL.FTZ R3, R2, c[0x0][0x2d0] ;  /* 0x0000b40002037a20 */ /* 0x002fe80000410000 */
[--C-:B------:R-:W-:Y:S02]  /*19a80*/  FFMA.FTZ R5, R10, c[0x0][0x2d0], -R3.reuse ;  /* 0x0000b4000a057a23 */ /* 0x100fe40000010803 */
[--C-:B------:R-:W-:Y:S02]  /*19a90*/  FFMA.FTZ R6, R14, c[0x0][0x2d0], -R3.reuse ;  /* 0x0000b4000e067a23 */ /* 0x100fe40000010803 */
[----:B------:R1:W-:Y:S01]  /*19aa0*/  MUFU.EX2 R186, R5 ;  /* 0x0000000500ba7308 */ /* 0x0003e20000000800 */
[C---:B------:R-:W-:Y:S02]  /*19ab0*/  FMUL.FTZ R14, R0.reuse, R138 ;  /* 0x0000008a000e7220 */ /* 0x040fe40000410000 */
[----:B------:R-:W-:Y:S01]  /*19ac0*/  FMUL.FTZ R10, R0, R134 ;  /* 0x00000086000a7220 */ /* 0x000fe20000410000 */
[----:B---3--:R-:W-:Y:S01]  /*19ad0*/  F2FP.BF16.PACK_AB R134, R229, R223 ;  /* 0x000000dfe586723e */ /* 0x008fe200000010ff */
[--C-:B------:R-:W-:Y:S02]  /*19ae0*/  FFMA.FTZ R126, R42, c[0x0][0x2d0], -R3.reuse ;  /* 0x0000b4002a7e7a23 */ /* 0x100fe40000010803 */
[--C-:B--2---:R-:W-:Y:S01]  /*19af0*/  FFMA.FTZ R24, R30, c[0x0][0x2d0], -R3.reuse ;  /* 0x0000b4001e187a23 */ /* 0x104fe20000010803 */
[----:B----4-:R-:W-:Y:S01]  /*19b00*/  F2FP.BF16.PACK_AB R30, R188, R191 ;  /* 0x000000bfbc1e723e */ /* 0x010fe200000010ff */
[--C-:B------:R-:W-:Y:S01]  /*19b10*/  FFMA.FTZ R26, R26, c[0x0][0x2d0], -R3.reuse ;  /* 0x0000b4001a1a7a23 */ /* 0x100fe20000010803 */
[----:B------:R2:W-:Y:S01]  /*19b20*/  MUFU.EX2 R222, R6 ;  /* 0x0000000600de7308 */ /* 0x0005e20000000800 */
[--C-:B------:R-:W-:Y:S09]  /*19b30*/  FFMA.FTZ R27, R27, c[0x0][0x2d0], -R3.reuse ;  /* 0x0000b4001b1b7a23 */ /* 0x100ff20000010803 */
[----:B------:R3:W-:Y:S01]  /*19b40*/  MUFU.EX2 R178, R24 ;  /* 0x0000001800b27308 */ /* 0x0007e20000000800 */
[--C-:B-1----:R-:W-:Y:S02]  /*19b50*/  FFMA.FTZ R5, R11, c[0x0][0x2d0], -R3.reuse ;  /* 0x0000b4000b057a23 */ /* 0x102fe40000010803 */
[----:B------:R-:W-:Y:S07]  /*19b60*/  FMUL.FTZ R11, R0, R135 ;  /* 0x00000087000b7220 */ /* 0x000fee0000410000 */
[----:B------:R1:W4:Y:S01]  /*19b70*/  MUFU.EX2 R220, R5 ;  /* 0x0000000500dc7308 */ /* 0x0003220000000800 */
[----:B--2---:R-:W-:Y:S01]  /*19b80*/  FMUL.FTZ R6, R117, R130 ;  /* 0x0000008275067220 */ /* 0x004fe20000410000 */
[----:B------:R-:W-:Y:S08]  /*19b90*/  F2FP.BF16.PACK_AB R130, R228, R225 ;  /* 0x000000e1e482723e */ /* 0x000ff000000010ff */
[----:B------:R2:W-:Y:S01]  /*19ba0*/  MUFU.EX2 R208, R26 ;  /* 0x0000001a00d07308 */ /* 0x0005e20000000800 */
[--C-:B---3--:R-:W-:Y:S09]  /*19bb0*/  FFMA.FTZ R24, R31, c[0x0][0x2d0], -R3.reuse ;  /* 0x0000b4001f187a23 */ /* 0x108ff20000010803 */
[----:B------:R3:W5:Y:S01]  /*19bc0*/  MUFU.EX2 R209, R27 ;  /* 0x0000001b00d17308 */ /* 0x0007620000000800 */
[----:B-1----:R-:W-:Y:S01]  /*19bd0*/  FFMA.FTZ R5, R15, c[0x0][0x2d0], -R3 ;  /* 0x0000b4000f057a23 */ /* 0x002fe20000010803 */
[----:B----4-:R-:W-:Y:S01]  /*19be0*/  F2FP.BF16.PACK_AB R133, R220, R186 ;  /* 0x000000badc85723e */ /* 0x010fe200000010ff */
[C---:B------:R-:W-:Y:S02]  /*19bf0*/  FMUL.FTZ R15, R0.reuse, R139 ;  /* 0x0000008b000f7220 */ /* 0x040fe40000410000 */
[----:B------:R-:W1:Y:S01]  /*19c00*/  LDSM.16.MT88.4 R136, [R167] ;  /* 0x00000000a788783b */ /* 0x000e620000004200 */
[----:B------:R-:W-:Y:S04]  /*19c10*/  FFMA.FTZ R0, R0, R247, R186 ;  /* 0x000000f700007223 */ /* 0x000fe800000100ba */
[----:B------:R4:W4:Y:S01]  /*19c20*/  MUFU.EX2 R226, R5 ;  /* 0x0000000500e27308 */ /* 0x0009220000000800 */
[----:B------:R-:W-:Y:S01]  /*19c30*/  FADD.FTZ R0, R220, R0 ;  /* 0x00000000dc007221 */ /* 0x000fe20000010000 */
[----:B--2---:R-:W-:Y:S03]  /*19c40*/  F2FP.BF16.PACK_AB R26, R219, R217 ;  /* 0x000000d9db1a723e */ /* 0x004fe600000010ff */
[----:B------:R-:W-:Y:S05]  /*19c50*/  FADD.FTZ R0, R222, R0 ;  /* 0x00000000de007221 */ /* 0x000fea0000010000 */
[----:B------:R2:W1:Y:S01]  /*19c60*/  MUFU.EX2 R177, R24 ;  /* 0x0000001800b17308 */ /* 0x0004620000000800 */
[----:B---3--:R-:W-:Y:S02]  /*19c70*/  F2FP.BF16.PACK_AB R27, R218, R215 ;  /* 0x000000d7da1b723e */ /* 0x008fe400000010ff */
[----:B-----5:R-:W-:Y:S07]  /*19c80*/  F2FP.BF16.PACK_AB R29, R209, R208 ;  /* 0x000000d0d11d723e */ /* 0x020fee00000010ff */
[----:B------:R-:W-:Y:S01]  /*19c90*/  MUFU.EX2 R126, R126 ;  /* 0x0000007e007e7308 */ /* 0x000fe20000000800 */
[----:B----4-:R-:W-:Y:S01]  /*19ca0*/  FMUL.FTZ R5, R118, R129 ;  /* 0x0000008176057220 */ /* 0x010fe20000410000 */
[----:B------:R-:W-:Y:S01]  /*19cb0*/  F2FP.BF16.PACK_AB R129, R206, R189 ;  /* 0x000000bdce81723e */ /* 0x000fe200000010ff */
[C---:B------:R-:W-:Y:S01]  /*19cc0*/  FADD.FTZ R0, R226.reuse, R0 ;  /* 0x00000000e2007221 */ /* 0x040fe20000010000 */
[----:B------:R-:W-:Y:S05]  /*19cd0*/  F2FP.BF16.PACK_AB R135, R226, R222 ;  /* 0x000000dee287723e */ /* 0x000fea00000010ff */
[-C--:B------:R-:W-:Y:S05]  /*19ce0*/  HMMA.16816.F32.BF16 R4, R128, R168.reuse, R4 ;  /* 0x000000a88004723c */ /* 0x080fea0000041804 */
[----:B--2---:R-:W-:Y:S02]  /*19cf0*/  F2FP.BF16.PACK_AB R24, R216, R213 ;  /* 0x000000d5d818723e */ /* 0x004fe400000010ff */
[----:B-1----:R-:W-:Y:S01]  /*19d00*/  F2FP.BF16.PACK_AB R31, R177, R178 ;  /* 0x000000b2b11f723e */ /* 0x002fe200000010ff */
[C---:B------:R-:W-:Y:S01]  /*19d10*/  HMMA.16816.F32.BF16 R8, R132.reuse, R168, R8 ;  /* 0x000000a88408723c */ /* 0x040fe20000041808 */
[----:B------:R-:W-:Y:S07]  /*19d20*/  MUFU.EX2 R169, R185 ;  /* 0x000000b900a97308 */ /* 0x000fee0000000800 */
[-C--:B------:R-:W-:Y:S08]  /*19d30*/  HMMA.16816.F32.BF16 R12, R132, R170.reuse, R12 ;  /* 0x000000aa840c723c */ /* 0x080ff0000004180c */
[C---:B------:R-:W-:Y:S01]  /*19d40*/  HMMA.16816.F32.BF16 R16, R128.reuse, R170, R16 ;  /* 0x000000aa8010723c */ /* 0x040fe20000041810 */
[----:B------:R-:W-:Y:S07]  /*19d50*/  MUFU.EX2 R171, R182 ;  /* 0x000000b600ab7308 */ /* 0x000fee0000000800 */
[-C--:B------:R-:W-:Y:S08]  /*19d60*/  HMMA.16816.F32.BF16 R20, R128, R136.reuse, R20 ;  /* 0x000000888014723c */ /* 0x080ff00000041814 */
        /* <DEDUP_REMOVED lines=22> */
[-C--:B------:R-:W-:Y:S04]  /*19ed0*/  HMMA.16816.F32.BF16 R92, R132, R138.reuse, R92 ;  /* 0x0000008a845c723c */ /* 0x080fe8000004185c */
[----:B------:R-:W-:Y:S03]  /*19ee0*/  FFMA.FTZ R137, R46, c[0x0][0x2d0], -R3 ;  /* 0x0000b4002e897a23 */ /* 0x000fe60000010803 */
[--C-:B------:R-:W-:Y:S01]  /*19ef0*/  FFMA.FTZ R133, R40, c[0x0][0x2d0], -R119.reuse ;  /* 0x0000b40028857a23 */ /* 0x100fe20000010877 */
[----:B------:R-:W-:Y:S01]  /*19f00*/  HMMA.16816.F32.BF16 R96, R128, R138, R96 ;  /* 0x0000008a8060723c */ /* 0x000fe20000041860 */
[----:B------:R-:W1:Y:S02]  /*19f10*/  LDSM.16.MT88.4 R128, [R166+0x400] ;  /* 0x00040000a680783b */ /* 0x000e640000004200 */
[----:B------:R-:W-:Y:S01]  /*19f20*/  MUFU.EX2 R168, R133 ;  /* 0x0000008500a87308 */ /* 0x000fe20000000800 */
[----:B------:R-:W-:Y:S02]  /*19f30*/  FFMA.FTZ R132, R41, c[0x0][0x2d0], -R119 ;  /* 0x0000b40029847a23 */ /* 0x000fe40000010877 */
[----:B------:R-:W-:Y:S02]  /*19f40*/  FFMA.FTZ R134, R43, c[0x0][0x2d0], -R3 ;  /* 0x0000b4002b867a23 */ /* 0x000fe40000010803 */
[----:B------:R-:W-:Y:S01]  /*19f50*/  FFMA.FTZ R135, R44, c[0x0][0x2d0], -R119 ;  /* 0x0000b4002c877a23 */ /* 0x000fe20000010877 */
[----:B------:R-:W2:Y:S03]  /*19f60*/  LDSM.16.MT88.4 R40, [R167+0x400] ;  /* 0x00040000a728783b */ /* 0x000ea60000004200 */
[----:B------:R-:W-:Y:S01]  /*19f70*/  FFMA.FTZ R3, R47, c[0x0][0x2d0], -R3 ;  /* 0x0000b4002f037a23 */ /* 0x000fe20000010803 */
[----:B------:R-:W-:Y:S01]  /*19f80*/  MUFU.EX2 R170, R132 ;  /* 0x0000008400aa7308 */ /* 0x000fe20000000800 */
[----:B------:R-:W-:Y:S02]  /*19f90*/  FFMA.FTZ R138, R116, R246, R187 ;  /* 0x000000f6748a7223 */ /* 0x000fe400000100bb */
[----:B------:R-:W-:Y:S01]  /*19fa0*/  FADD.FTZ R139, R206, R28 ;  /* 0x0000001cce8b7221 */ /* 0x000fe20000010000 */
[----:B------:R-:W3:Y:S01]  /*19fb0*/  LDSM.16.MT88.4 R44, [R166+0x1000] ;  /* 0x00100000a62c783b */ /* 0x000ee20000004200 */
[----:B------:R-:W-:Y:S05]  /*19fc0*/  F2FP.BF16.PACK_AB R28, R211, R207 ;  /* 0x000000cfd31c723e */ /* 0x000fea00000010ff */
[----:B------:R-:W-:Y:S02]  /*19fd0*/  MUFU.EX2 R123, R134 ;  /* 0x00000086007b7308 */ /* 0x000fe40000000800 */
[----:B------:R-:W4:Y:S01]  /*19fe0*/  LDSM.16.MT88.4 R116, [R167+0x1000] ;  /* 0x00100000a774783b */ /* 0x000f220000004200 */
[-C--:B-1----:R-:W-:Y:S08]  /*19ff0*/  HMMA.16816.F32.BF16 R4, R24, R128.reuse, R4 ;  /* 0x000000801804723c */ /* 0x082ff00000041804 */
        /* <DEDUP_REMOVED lines=11> */
[C---:B------:R-:W-:Y:S01]  /*1a0b0*/  HMMA.16816.F32.BF16 R112, R24.reuse, R46, R112 ;  /* 0x0000002e1870723c */ /* 0x040fe20000041870 */
[----:B------:R-:W2:Y:S07]  /*1a0c0*/  LDSM.16.MT88.4 R44, [R167+0x1c00] ;  /* 0x001c0000a72c783b */ /* 0x000eae0000004200 */
[-C--:B----4-:R-:W-:Y:S08]  /*1a0d0*/  HMMA.16816.F32.BF16 R52, R24, R116.reuse, R52 ;  /* 0x000000741834723c */ /* 0x090ff00000041834 */
[C---:B------:R-:W-:Y:S01]  /*1a0e0*/  HMMA.16816.F32.BF16 R56, R28.reuse, R116, R56 ;  /* 0x000000741c38723c */ /* 0x040fe20000041838 */
[----:B------:R-:W-:Y:S07]  /*1a0f0*/  MUFU.EX2 R117, R136 ;  /* 0x0000008800757308 */ /* 0x000fee0000000800 */
[-C--:B------:R-:W-:Y:S03]  /*1a100*/  HMMA.16816.F32.BF16 R60, R28, R118.reuse, R60 ;  /* 0x000000761c3c723c */ /* 0x080fe6000004183c */
[----:B------:R-:W-:Y:S05]  /*1a110*/  MUFU.EX2 R116, R137 ;  /* 0x0000008900747308 */ /* 0x000fea0000000800 */
[C---:B------:R-:W-:Y:S05]  /*1a120*/  HMMA.16816.F32.BF16 R64, R24.reuse, R118, R64 ;  /* 0x000000761840723c */ /* 0x040fea0000041840 */
[----:B------:R-:W3:Y:S02]  /*1a130*/  MUFU.EX2 R118, R135 ;  /* 0x0000008700767308 */ /* 0x000ee40000000800 */
[----:B------:R-:W-:Y:S01]  /*1a140*/  MOV R119, R2 ;  /* 0x0000000200777202 */ /* 0x000fe20000000f00 */
[-C--:B-1----:R-:W-:Y:S08]  /*1a150*/  HMMA.16816.F32.BF16 R68, R24, R40.reuse, R68 ;  /* 0x000000281844723c */ /* 0x082ff00000041844 */
[C---:B------:R-:W-:Y:S08]  /*1a160*/  HMMA.16816.F32.BF16 R72, R28.reuse, R40, R72 ;  /* 0x000000281c48723c */ /* 0x040ff00000041848 */
[-C--:B------:R-:W-:Y:S08]  /*1a170*/  HMMA.16816.F32.BF16 R76, R28, R42.reuse, R76 ;  /* 0x0000002a1c4c723c */ /* 0x080ff0000004184c */
[C---:B------:R-:W-:Y:S01]  /*1a180*/  HMMA.16816.F32.BF16 R80, R24.reuse, R42, R80 ;  /* 0x0000002a1850723c */ /* 0x040fe20000041850 */
[----:B------:R1:W4:Y:S07]  /*1a190*/  MUFU.EX2 R43, R3 ;  /* 0x00000003002b7308 */ /* 0x00032e0000000800 */
[-C--:B--2---:R-:W-:Y:S08]  /*1a1a0*/  HMMA.16816.F32.BF16 R84, R24, R44.reuse, R84 ;  /* 0x0000002c1854723c */ /* 0x084ff00000041854 */
[C---:B------:R-:W-:Y:S08]  /*1a1b0*/  HMMA.16816.F32.BF16 R88, R28.reuse, R44, R88 ;  /* 0x0000002c1c58723c */ /* 0x040ff00000041858 */
[-C--:B------:R-:W-:Y:S04]  /*1a1c0*/  HMMA.16816.F32.BF16 R92, R28, R46.reuse, R92 ;  /* 0x0000002e1c5c723c */ /* 0x080fe8000004185c */
[----:B-1----:R-:W-:Y:S03]  /*1a1d0*/  FADD.FTZ R3, R224, R139 ;  /* 0x0000008be0037221 */ /* 0x002fe60000010000 */
[----:B---3--:R-:W-:Y:S01]  /*1a1e0*/  F2FP.BF16.PACK_AB R30, R117, R118 ;  /* 0x00000076751e723e */ /* 0x008fe200000010ff */
[----:B------:R-:W-:Y:S04]  /*1a1f0*/  HMMA.16816.F32.BF16 R96, R24, R46, R96 ;  /* 0x0000002e1860723c */ /* 0x000fe80000041860 */
[----:B------:R-:W-:Y:S01]  /*1a200*/  FADD.FTZ R29, R221, R138 ;  /* 0x0000008add1d7221 */ /* 0x000fe20000010000 */
[----:B----4-:R-:W-:Y:S01]  /*1a210*/  F2FP.BF16.PACK_AB R31, R43, R116 ;  /* 0x000000742b1f723e */ /* 0x010fe200000010ff */
[----:B------:R-:W-:Y:S01]  /*1a220*/  FADD.FTZ R28, R225, R144 ;  /* 0x00000090e11c7221 */ /* 0x000fe20000010000 */
[----:B------:R-:W-:Y:S01]  /*1a230*/  F2FP.BF16.PACK_AB R24, R174, R169 ;  /* 0x000000a9ae18723e */ /* 0x000fe200000010ff */
[----:B------:R-:W-:Y:S01]  /*1a240*/  FADD.FTZ R42, R223, R29 ;  /* 0x0000001ddf2a7221 */ /* 0x000fe20000010000 */
[----:B------:R-:W-:Y:S03]  /*1a250*/  F2FP.BF16.PACK_AB R25, R172, R171 ;  /* 0x000000abac19723e */ /* 0x000fe600000010ff */
[----:B------:R-:W-:Y:S01]  /*1a260*/  F2FP.BF16.PACK_AB R26, R176, R175 ;  /* 0x000000afb01a723e */ /* 0x000fe200000010ff */
[----:B------:R-:W-:Y:S01]  /*1a270*/  FADD.FTZ R41, R228, R28 ;  /* 0x0000001ce4297221 */ /* 0x000fe20000010000 */
[----:B------:R-:W-:Y:S01]  /*1a280*/  F2FP.BF16.PACK_AB R27, R179, R173 ;  /* 0x000000adb31b723e */ /* 0x000fe200000010ff */
[----:B------:R-:W-:Y:S01]  /*1a290*/  FADD.FTZ R40, R227, R3 ;  /* 0x00000003e3287221 */ /* 0x000fe20000010000 */
[----:B------:R-:W-:Y:S01]  /*1a2a0*/  F2FP.BF16.PACK_AB R28, R170, R168 ;  /* 0x000000a8aa1c723e */ /* 0x000fe200000010ff */
[----:B------:R-:W-:Y:S01]  /*1a2b0*/  FADD.FTZ R3, R213, R41 ;  /* 0x00000029d5037221 */ /* 0x000fe20000010000 */
[----:B------:R-:W-:Y:S03]  /*1a2c0*/  F2FP.BF16.PACK_AB R29, R123, R126 ;  /* 0x0000007e7b1d723e */ /* 0x000fe600000010ff */
        /* <DEDUP_REMOVED lines=61> */
.L_x_2279:
[----:B------:R-:W2:Y:S02]  /*1a6a0*/  LDL R0, [R1+0x20] ;  /* 0x0000200001007983 */ /* 0x000ea40000100800 */
[----:B--2---:R-:W-:-:S13]  /*1a6b0*/  ISETP.GE.AND P0, PT, R205, R0, PT ;  /* 0x00000000cd00720c */ /* 0x004fda0003f06270 */
[----:B------:R-:W-:Y:S05]  /*1a6c0*/  @!P0 BRA `(.L_x_2285) ;  /* 0x00003bf000008947 */ /* 0x000fea0003800000 */
[----:B------:R-:W-:Y:S01]  /*1a6d0*/  IMAD.MOV.U32 R117, RZ, RZ, R121 ;  /* 0x000000ffff757224 */ /* 0x000fe200078e0079 */
[----:B------:R-:W-:Y:S01]  /*1a6e0*/  MOV R123, R119 ;  /* 0x00000077007b7202 */ /* 0x000fe20000000f00 */
[----:B------:R-:W-:Y:S01]  /*1a6f0*/  IMAD.MOV.U32 R116, RZ, RZ, R122 ;  /* 0x000000ffff747224 */ /* 0x000fe200078e007a */
[----:B------:R-:W-:Y:S02]  /*1a700*/  MOV R118, R120 ;  /* 0x0000007800767202 */ /* 0x000fe40000000f00 */
.L_x_2304:
        /* <DEDUP_REMOVED lines=9> */
[----:B------:R-:W-:Y:S04]  /*1a7a0*/  IMAD R0, R205, c[0x0][0x20c], R0 ;  /* 0x00008300cd007a24 */ /* 0x000fe800078e0200 */
[----:B------:R-:W-:Y:S02]  /*1a7b0*/  IMAD.IADD R12, R3, 0x1, R0 ;  /* 0x00000001030c7824 */ /* 0x000fe400078e0200 */
[----:B------:R-:W-:Y:S01]  /*1a7c0*/  IMAD.WIDE.U32 R2, R2, 0x30, RZ ;  /* 0x0000003002027825 */ /* 0x000fe200078e00ff */
[----:B------:R-:W-:Y:S01]  /*1a7d0*/  LDSM.16.M88.4 R48, [R192] ;  /* 0x00000000c030783b */ /* 0x000fe20000000200 */
[----:B------:R-:W-:Y:S05]  /*1a7e0*/  BSSY B0, `(.L_x_2286) ;  /* 0x00000ad000007945 */ /* 0x000fea0003800000 */
        /* <DEDUP_REMOVED lines=11> */
[----:B------:R-:W2:Y:S04]  /*1a8a0*/  LDSM.16.M88.4 R180, [R193+0x1000] ;  /* 0x00100000c1b4783b */ /* 0x000ea80000000200 */
[----:B------:R-:W-:Y:S02]  /*1a8b0*/  IMAD R16, R12, 0x30, RZ ;  /* 0x000000300c107824 */ /* 0x000fe400078e02ff */
[----:B------:R-:W3:Y:S01]  /*1a8c0*/  LDSM.16.M88.4 R184, [R202] ;  /* 0x00000000cab8783b */ /* 0x000ee20000000200 */
[-C--:B------:R-:W-:Y:S02]  /*1a8d0*/  HMMA.16816.F32.BF16 R12, R44, R18.reuse, RZ ;  /* 0x000000122c0c723c */ /* 0x080fe400000418ff */
[----:B------:R-:W-:Y:S02]  /*1a8e0*/  @!P1 IMAD.MOV.U32 R0, RZ, RZ, c[0x0][0x208] ;  /* 0x00008200ff009624 */ /* 0x000fe400078e00ff */
[----:B------:R-:W-:Y:S01]  /*1a8f0*/  @!P1 IMAD.MOV.U32 R17, RZ, RZ, c[0x0][0x20c] ;  /* 0x00008300ff119624 */ /* 0x000fe200078e00ff */
[----:B------:R-:W1:Y:S01]  /*1a900*/  LDSM.16.M88.4 R188, [R201] ;  /* 0x00000000c9bc783b */ /* 0x000e620000000200 */
[----:B------:R-:W-:Y:S01]  /*1a910*/  IMAD.IADD R3, R3, 0x1, R16 ;  /* 0x0000000103037824 */ /* 0x000fe200078e0210 */
[CC--:B------:R-:W-:Y:S05]  /*1a920*/  @!P1 LEA R24, P0, R0.reuse, R2.reuse, 0x5 ;  /* 0x0000000200189211 */ /* 0x0c0fea00078028ff */
[----:B------:R-:W-:Y:S02]  /*1a930*/  @!P1 LEA.HI.X R28, R0, R3, R17, 0x5, P0 ;  /* 0x00000003001c9211 */ /* 0x000fe400000f2c11 */
[C---:B------:R-:W-:Y:S02]  /*1a940*/  HMMA.16816.F32.BF16 R16, R48.reuse, R18, RZ ;  /* 0x000000123010723c */ /* 0x040fe400000418ff */
[----:B------:R-:W-:Y:S05]  /*1a950*/  IADD3 R0, P0, R240, R2, RZ ;  /* 0x00000002f0007210 */ /* 0x000fea0007f1e0ff */
[----:B------:R-:W-:Y:S01]  /*1a960*/  IMAD.X R3, R3, 0x1, R249, P0 ;  /* 0x0000000103037824 */ /* 0x000fe200000e06f9 */
        /* <DEDUP_REMOVED lines=9> */
[----:B------:R4:W-:Y:S01]  /*1aa00*/  LDGSTS.E.BYPASS.LTC128B.128 [R204+0x2480], [R2.64+0x40], !P4 ;  /* 0x0248004002cc7fae */ /* 0x0009e2000e101d46 */
[----:B------:R-:W-:Y:S01]  /*1aa10*/  @!P1 IMAD.X R32, R28, 0x1, R249, P0 ;  /* 0x000000011c209824 */ /* 0x000fe200000e06f9 */
[C---:B------:R-:W-:Y:S01]  /*1aa20*/  @!P1 LEA R36, P0, R0.reuse, c[0x0][0x1f8], 0x1 ;  /* 0x00007e0000249a11 */ /* 0x040fe200078008ff */
[-C--:B------:R-:W-:Y:S03]  /*1aa30*/  HMMA.16816.F32.BF16 R28, R44, R34.reuse, RZ ;  /* 0x000000222c1c723c */ /* 0x080fe600000418ff */
[----:B------:R4:W-:Y:S01]  /*1aa40*/  LDGSTS.E.BYPASS.LTC128B.128 [R204+0x3080], [R2.64+0x80], !P3 ;  /* 0x0308008002cc7fae */ /* 0x0009e2000d901d46 */
[----:B------:R-:W-:Y:S04]  /*1aa50*/  @!P1 LEA.HI.X R37, R0, c[0x0][0x1fc], R32, 0x1, P0 ;  /* 0x00007f0000259a11 */ /* 0x000fe800000f0c20 */
[C---:B------:R-:W-:Y:S01]  /*1aa60*/  HMMA.16816.F32.BF16 R32, R48.reuse, R34, RZ ;  /* 0x000000223020723c */ /* 0x040fe200000418ff */
[----:B------:R1:W-:Y:S06]  /*1aa70*/  @!P1 LDGSTS.E.BYPASS.LTC128B.128 [R204+0x2080], [R36.64], !P5 ;  /* 0x0208000024cc9fae */ /* 0x0003ec000e901d46 */
[----:B------:R1:W-:Y:S06]  /*1aa80*/  @!P1 LDGSTS.E.BYPASS.LTC128B.128 [R204+0x2c80], [R36.64+0x40], !P4 ;  /* 0x02c8004024cc9fae */ /* 0x0003ec000e101d46 */
[----:B------:R1:W-:Y:S06]  /*1aa90*/  @!P1 LDGSTS.E.BYPASS.LTC128B.128 [R204+0x3880], [R36.64+0x80], !P3 ;  /* 0x0388008024cc9fae */ /* 0x0003ec000d901d46 */
        /* <DEDUP_REMOVED lines=27> */
[-C--:B---3--:R-:W-:Y:S03]  /*1ac50*/  HMMA.16816.F32.BF16 R20, R168, R172.reuse, R20 ;  /* 0x000000aca814723c */ /* 0x088fe60000041814 */
[----:B-----5:R-:W-:Y:S05]  /*1ac60*/  ISETP.GT.AND P0, PT, R205, R238, PT ;  /* 0x000000eecd00720c */ /* 0x020fea0003f04270 */
        /* <DEDUP_REMOVED lines=61> */
[----:B----4-:R-:W-:Y:S01]  /*1b040*/  SHF.R.S32.HI R119, RZ, 0x1f, R120 ;  /* 0x0000001fff777819 */ /* 0x010fe20000011478 */
[----:B------:R-:W2:Y:S01]  /*1b050*/  LDL.64 R206, [R1+0x8] ;  /* 0x0000080001ce7983 */ /* 0x000ea20000100a00 */
[----:B------:R-:W-:Y:S02]  /*1b060*/  IADD3 R0, R205, -0x1, RZ ;  /* 0xffffffffcd007810 */ /* 0x000fe40007ffe0ff */
[----:B------:R-:W-:Y:S01]  /*1b070*/  LEA.HI R119, R119, R120, RZ, 0x2 ;  /* 0x0000007877777211 */ /* 0x000fe200078f10ff */
[----:B------:R-:W3:Y:S01]  /*1b080*/  LDL R122, [R1+0x14] ;  /* 0x00001400017a7983 */ /* 0x000ee20000100800 */
        /* <DEDUP_REMOVED lines=34> */
.L_x_2287:
[----:B----4-:R-:W-:Y:S05]  /*1b2b0*/  BSYNC B0 ;  /* 0x0000000000007941 */ /* 0x010fea0003800000 */
.L_x_2286:
        /* <DEDUP_REMOVED lines=37> */
.L_x_2290:
[----:B------:R-:W-:Y:S04]  /*1b510*/  MOV R119, c[0x0][0x32c] ;  /* 0x0000cb0000777a02 */ /* 0x000fe80000000f00 */
[----:B------:R-:W-:Y:S11]  /*1b520*/  ISETP.NE.AND P0, PT, R119, 0x1, PT ;  /* 0x000000017700780c */ /* 0x000ff60003f05270 */
[----:B------:R-:W-:Y:S02]  /*1b530*/  @!UPT UIADD3 URZ, URZ, URZ, URZ ;  /* 0x0000003f3f3ff290 */ /* 0x000fe4000fffe03f */
[----:B------:R-:W-:Y:S05]  /*1b540*/  @P0 IMAD.HI.U32 R119, R2, c[0x0][0x330], RZ ;  /* 0x0000cc0002770a27 */ /* 0x000fea00078e00ff */
[----:B------:R-:W-:Y:S02]  /*1b550*/  @P0 SHF.R.U32.HI R2, RZ, c[0x0][0x334], R119 ;  /* 0x0000cd00ff020a19 */ /* 0x000fe40000011677 */
.L_x_2291:
[----:B------:R-:W-:Y:S05]  /*1b560*/  BSYNC B0 ;  /* 0x0000000000007941 */ /* 0x000fea0003800000 */
.L_x_2289:
[----:B------:R-:W-:Y:S04]  /*1b570*/  IMAD.IADD R119, R3, 0x1, -R189 ;  /* 0x0000000103777824 */ /* 0x000fe800078e0abd */
[----:B------:R-:W-:Y:S05]  /*1b580*/  IMAD R2, R2, c[0x0][0x32c], R119 ;  /* 0x0000cb0002027a24 */ /* 0x000fea00078e0277 */
[----:B------:R-:W-:Y:S02]  /*1b590*/  IADD3 R119, R2, c[0x0][0x32c], RZ ;  /* 0x0000cb0002777a10 */ /* 0x000fe40007ffe0ff */
[----:B------:R-:W-:Y:S02]  /*1b5a0*/  IMNMX R0, R0, R2, !PT ;  /* 0x0000000200007217 */ /* 0x000fe40007800200 */
[----:B------:R-:W-:Y:S02]  /*1b5b0*/  IMNMX R122, R122, R119, PT ;  /* 0x000000777a7a7217 */ /* 0x000fe40003800200 */
.L_x_2288:
        /* <DEDUP_REMOVED lines=17> */
.L_x_2294:
[----:B------:R-:W-:Y:S04]  /*1b6d0*/  MOV R120, c[0x0][0x32c] ;  /* 0x0000cb0000787a02 */ /* 0x000fe80000000f00 */
[----:B------:R-:W-:Y:S11]  /*1b6e0*/  ISETP.NE.AND P0, PT, R120, 0x1, PT ;  /* 0x000000017800780c */ /* 0x000ff60003f05270 */
[----:B------:R-:W-:Y:S02]  /*1b6f0*/  @!UPT UIADD3 URZ, URZ, URZ, URZ ;  /* 0x0000003f3f3ff290 */ /* 0x000fe4000fffe03f */
[----:B------:R-:W-:Y:S05]  /*1b700*/  @P0 IMAD.HI.U32 R120, R2, c[0x0][0x330], RZ ;  /* 0x0000cc0002780a27 */ /* 0x000fea00078e00ff */
[----:B------:R-:W-:Y:S02]  /*1b710*/  @P0 SHF.R.U32.HI R2, RZ, c[0x0][0x334], R120 ;  /* 0x0000cd00ff020a19 */ /* 0x000fe40000011678 */
.L_x_2295:
[----:B------:R-:W-:Y:S05]  /*1b720*/  BSYNC B0 ;  /* 0x0000000000007941 */ /* 0x000fea0003800000 */
.L_x_2293:
[----:B------:R-:W-:Y:S04]  /*1b730*/  IMAD.IADD R120, R3, 0x1, -R189 ;  /* 0x0000000103787824 */ /* 0x000fe800078e0abd */
[----:B------:R-:W-:Y:S05]  /*1b740*/  IMAD R2, R2, c[0x0][0x32c], R120 ;  /* 0x0000cb0002027a24 */ /* 0x000fea00078e0278 */
[----:B------:R-:W-:Y:S02]  /*1b750*/  IADD3 R120, R2, c[0x0][0x32c], RZ ;  /* 0x0000cb0002787a10 */ /* 0x000fe40007ffe0ff */
[----:B------:R-:W-:Y:S02]  /*1b760*/  IMNMX R119, R119, R2, !PT ;  /* 0x0000000277777217 */ /* 0x000fe40007800200 */
[----:B------:R-:W-:Y:S02]  /*1b770*/  IMNMX R121, R121, R120, PT ;  /* 0x0000007879797217 */ /* 0x000fe40003800200 */
.L_x_2292:
        /* <DEDUP_REMOVED lines=17> */
.L_x_2298:
[----:B------:R-:W-:Y:S04]  /*1b890*/  MOV R171, c[0x0][0x32c] ;  /* 0x0000cb0000ab7a02 */ /* 0x000fe80000000f00 */
[----:B------:R-:W-:Y:S11]  /*1b8a0*/  ISETP.NE.AND P0, PT, R171, 0x1, PT ;  /* 0x00000001ab00780c */ /* 0x000ff60003f05270 */
[----:B------:R-:W-:Y:S02]  /*1b8b0*/  @!UPT UIADD3 URZ, URZ, URZ, URZ ;  /* 0x0000003f3f3ff290 */ /* 0x000fe4000fffe03f */
[----:B------:R-:W-:Y:S05]  /*1b8c0*/  @P0 IMAD.HI.U32 R171, R126, c[0x0][0x330], RZ ;  /* 0x0000cc007eab0a27 */ /* 0x000fea00078e00ff */
[----:B------:R-:W-:Y:S02]  /*1b8d0*/  @P0 SHF.R.U32.HI R126, RZ, c[0x0][0x334], R171 ;  /* 0x0000cd00ff7e0a19 */ /* 0x000fe400000116ab */
.L_x_2299:
[----:B------:R-:W-:Y:S05]  /*1b8e0*/  BSYNC B0 ;  /* 0x0000000000007941 */ /* 0x000fea0003800000 */
.L_x_2297:
[----:B------:R-:W-:Y:S04]  /*1b8f0*/  IMAD.IADD R171, R3, 0x1, -R189 ;  /* 0x0000000103ab7824 */ /* 0x000fe800078e0abd */
[----:B------:R-:W-:Y:S05]  /*1b900*/  IMAD R126, R126, c[0x0][0x32c], R171 ;  /* 0x0000cb007e7e7a24 */ /* 0x000fea00078e02ab */
[----:B------:R-:W-:Y:S02]  /*1b910*/  IADD3 R171, R126, c[0x0][0x32c], RZ ;  /* 0x0000cb007eab7a10 */ /* 0x000fe40007ffe0ff */
[----:B------:R-:W-:Y:S02]  /*1b920*/  IMNMX R2, R2, R126, !PT ;  /* 0x0000007e02027217 */ /* 0x000fe40007800200 */
[----:B------:R-:W-:Y:S02]  /*1b930*/  IMNMX R120, R120, R171, PT ;  /* 0x000000ab78787217 */ /* 0x000fe40003800200 */
.L_x_2296:
        /* <DEDUP_REMOVED lines=157> */
.L_x_2302:
[----:B------:R-:W-:Y:S04]  /*1c310*/  MOV R5, c[0x0][0x32c] ;  /* 0x0000cb0000057a02 */ /* 0x000fe80000000f00 */
[----:B------:R-:W-:Y:S11]  /*1c320*/  ISETP.NE.AND P0, PT, R5, 0x1, PT ;  /* 0x000000010500780c */ /* 0x000ff60003f05270 */
[----:B------:R-:W-:Y:S02]  /*1c330*/  @!UPT UIADD3 URZ, URZ, URZ, URZ ;  /* 0x0000003f3f3ff290 */ /* 0x000fe4000fffe03f */
[----:B------:R-:W-:Y:S05]  /*1c340*/  @P0 IMAD.HI.U32 R5, R4, c[0x0][0x330], RZ ;  /* 0x0000cc0004050a27 */ /* 0x000fea00078e00ff */
[----:B------:R-:W-:Y:S02]  /*1c350*/  @P0 SHF.R.U32.HI R4, RZ, c[0x0][0x334], R5 ;  /* 0x0000cd00ff040a19 */ /* 0x000fe40000011605 */
.L_x_2303:
[----:B------:R-:W-:Y:S05]  /*1c360*/  BSYNC B0 ;  /* 0x0000000000007941 */ /* 0x000fea0003800000 */
.L_x_2301:
[----:B------:R-:W-:Y:S04]  /*1c370*/  IMAD.IADD R3, R3, 0x1, -R189 ;  /* 0x0000000103037824 */ /* 0x000fe800078e0abd */
[----:B------:R-:W-:Y:S05]  /*1c380*/  IMAD R3, R4, c[0x0][0x32c], R3 ;  /* 0x0000cb0004037a24 */ /* 0x000fea00078e0203 */
[----:B------:R-:W-:Y:S02]  /*1c390*/  IADD3 R4, R3, c[0x0][0x32c], RZ ;  /* 0x0000cb0003047a10 */ /* 0x000fe40007ffe0ff */
[----:B------:R-:W-:Y:S02]  /*1c3a0*/  IMNMX R0, R0, R3, !PT ;  /* 0x0000000300007217 */ /* 0x000fe40007800200 */
[----:B------:R-:W-:Y:S02]  /*1c3b0*/  IMNMX R2, R2, R4, PT ;  /* 0x0000000402027217 */ /* 0x000fe40003800200 */
.L_x_2300:
        /* <DEDUP_REMOVED lines=35> */
[----:B------:R-:W-:Y:S02]  /*1c5f0*/  LOP3.LUT P0, RZ, R203, 0x4, RZ, 0xc0, !PT ;  /* 0x00000004cbff7812 */ /* 0x000fe4000780c0ff */
        /* <DEDUP_REMOVED lines=27> */
[----:B------:R-:W-:Y:S02]  /*1c7b0*/  FSEL R213, R42, -INF , !P0 ;  /* 0xff8000002ad57808 */ /* 0x000fe40004000000 */
[----:B------:R-:W-:Y:S01]  /*1c7c0*/  FMNMX.FTZ R5, R13, R5, !PT ;  /* 0x000000050d057209 */ /* 0x000fe20007810000 */
        /* <DEDUP_REMOVED lines=15> */
[C---:B------:R-:W-:Y:S01]  /*1c8c0*/  FMUL.FTZ R3, R122.reuse, c[0x0][0x2d0] ;  /* 0x0000b4007a037a20 */ /* 0x040fe20000410000 */
        /* <DEDUP_REMOVED lines=10> */
[----:B------:R2:W-:Y:S02]  /*1c970*/  MUFU.EX2 R218, R3 ;  /* 0x0000000300da7308 */ /* 0x0005e40000000800 */
[----:B------:R-:W3:Y:S08]  /*1c980*/  SHFL.BFLY PT, R6, R2, 0x2, 0x1f ;  /* 0x0c401f0002067f89 */ /* 0x000ef000000e0000 */
[----:B------:R4:W5:Y:S01]  /*1c990*/  MUFU.EX2 R233, R4 ;  /* 0x0000000400e97308 */ /* 0x0009620000000800 */
[----:B-1----:R-:W-:Y:S02]  /*1c9a0*/  FMNMX.FTZ R121, R0, R5, !PT ;  /* 0x0000000500797209 */ /* 0x002fe40007810000 */
[----:B--2---:R-:W-:Y:S02]  /*1c9b0*/  FMNMX.FTZ R3, R10, R123, !PT ;  /* 0x0000007b0a037209 */ /* 0x004fe40007810000 */
[----:B---3--:R-:W-:Y:S02]  /*1c9c0*/  FMNMX.FTZ R2, R2, R6, !PT ;  /* 0x0000000602027209 */ /* 0x008fe40007810000 */
[----:B------:R-:W-:Y:S04]  /*1c9d0*/  FMNMX.FTZ R3, R12, R3, !PT ;  /* 0x000000030c037209 */ /* 0x000fe80007810000 */
[----:B------:R-:W-:Y:S01]  /*1c9e0*/  FMNMX.FTZ R3, R11, R3, !PT ;  /* 0x000000030b037209 */ /* 0x000fe20007810000 */
[--C-:B----4-:R-:W-:Y:S01]  /*1c9f0*/  FFMA.FTZ R4, R126, c[0x0][0x2d0], -R7.reuse ;  /* 0x0000b4007e047a23 */ /* 0x110fe20000010807 */
[----:B-----5:R-:W-:Y:S01]  /*1ca00*/  F2FP.BF16.PACK_AB R40, R233, R218 ;  /* 0x000000dae928723e */ /* 0x020fe200000010ff */
[--C-:B------:R-:W-:Y:S01]  /*1ca10*/  FFMA.FTZ R126, R179, c[0x0][0x2d0], -R7.reuse ;  /* 0x0000b400b37e7a23 */ /* 0x100fe20000010807 */
[----:B------:R-:W-:Y:S01]  /*1ca20*/  FMNMX.FTZ R0, R15, R3, !PT ;  /* 0x000000030f007209 */ /* 0x000fe20007810000 */
[----:B------:R1:W-:Y:S01]  /*1ca30*/  MUFU.EX2 R235, R4 ;  /* 0x0000000400eb7308 */ /* 0x0003e20000000800 */
[----:B------:R-:W-:Y:S01]  /*1ca40*/  FSEL R3, R122, RZ, P0 ;  /* 0x000000ff7a037208 */ /* 0x000fe20000000000 */
[--C-:B------:R-:W-:Y:S01]  /*1ca50*/  FFMA.FTZ R179, R176, c[0x0][0x2d0], -R7.reuse ;  /* 0x0000b400b0b37a23 */ /* 0x100fe20000010807 */
[----:B------:R-:W-:Y:S01]  /*1ca60*/  FMNMX.FTZ R5, R168, R0, !PT ;  /* 0x00000000a8057209 */ /* 0x000fe20007810000 */
[C---:B------:R-:W-:Y:S01]  /*1ca70*/  FMUL.FTZ R0, R121.reuse, c[0x0][0x2d0] ;  /* 0x0000b40079007a20 */ /* 0x040fe20000410000 */
[----:B------:R-:W-:Y:S01]  /*1ca80*/  FSETP.NEU.FTZ.AND P0, PT, R121, -INF , PT ;  /* 0xff8000007900780b */ /* 0x000fe20003f1d000 */
[--C-:B------:R-:W-:Y:S01]  /*1ca90*/  FFMA.FTZ R176, R32, c[0x0][0x2d0], -R7.reuse ;  /* 0x0000b40020b07a23 */ /* 0x100fe20000010807 */
[----:B------:R-:W-:Y:S02]  /*1caa0*/  FMNMX.FTZ R6, R169, R5, !PT ;  /* 0x00000005a9067209 */ /* 0x000fe40007810000 */
[----:B------:R-:W-:Y:S01]  /*1cab0*/  FSEL R8, R0, RZ, P0 ;  /* 0x000000ff00087208 */ /* 0x000fe20000000000 */
[----:B------:R-:W2:Y:S01]  /*1cac0*/  SHFL.BFLY PT, R5, R2, 0x1, 0x1f ;  /* 0x0c201f0002057f89 */ /* 0x000ea200000e0000 */
[----:B------:R-:W-:Y:S03]  /*1cad0*/  MUFU.EX2 R222, R126 ;  /* 0x0000007e00de7308 */ /* 0x000fe60000000800 */
[--C-:B------:R-:W-:Y:S02]  /*1cae0*/  FFMA.FTZ R0, R18, c[0x0][0x2d0], -R8.reuse ;  /* 0x0000b40012007a23 */ /* 0x100fe40000010808 */
[--C-:B------:R-:W-:Y:S02]  /*1caf0*/  FFMA.FTZ R175, R175, c[0x0][0x2d0], -R8.reuse ;  /* 0x0000b400afaf7a23 */ /* 0x100fe40000010808 */
[--C-:B------:R-:W-:Y:S03]  /*1cb00*/  FFMA.FTZ R174, R174, c[0x0][0x2d0], -R8.reuse ;  /* 0x0000b400aeae7a23 */ /* 0x100fe60000010808 */
[----:B------:R3:W-:Y:S01]  /*1cb10*/  MUFU.EX2 R227, R0 ;  /* 0x0000000000e37308 */ /* 0x0007e20000000800 */
[--C-:B-1----:R-:W-:Y:S02]  /*1cb20*/  FFMA.FTZ R4, R171, c[0x0][0x2d0], -R7.reuse ;  /* 0x0000b400ab047a23 */ /* 0x102fe40000010807 */
[--C-:B------:R-:W-:Y:S02]  /*1cb30*/  FFMA.FTZ R171, R181, c[0x0][0x2d0], -R7.reuse ;  /* 0x0000b400b5ab7a23 */ /* 0x100fe40000010807 */
[--C-:B------:R-:W-:Y:S02]  /*1cb40*/  FFMA.FTZ R181, R177, c[0x0][0x2d0], -R7.reuse ;  /* 0x0000b400b1b57a23 */ /* 0x100fe40000010807 */
        /* <DEDUP_REMOVED lines=18> */
[----:B------:R-:W-:Y:S01]  /*1cc70*/  FFMA.FTZ R4, R172, c[0x0][0x2d0], -R8 ;  /* 0x0000b400ac047a23 */ /* 0x000fe20000010808 */
        /* <DEDUP_REMOVED lines=12> */
[--C-:B------:R-:W-:Y:S07]  /*1cd40*/  FFMA.FTZ R126, R206, c[0x0][0x2d0], -R38.reuse ;  /* 0x0000b400ce7e7a23 */ /* 0x100fee0000010826 */
[----:B------:R1:W-:Y:S10]  /*1cd50*/  MUFU.EX2 R223, R4 ;  /* 0x0000000400df7308 */ /* 0x0003f40000000800 */
[----:B------:R-:W-:Y:S01]  /*1cd60*/  MUFU.EX2 R126, R126 ;  /* 0x0000007e007e7308 */ /* 0x000fe20000000800 */
[--C-:B-1----:R-:W-:Y:S09]  /*1cd70*/  FFMA.FTZ R4, R20, c[0x0][0x2d0], -R38.reuse ;  /* 0x0000b40014047a23 */ /* 0x102ff20000010826 */
[----:B------:R3:W1:Y:S02]  /*1cd80*/  MUFU.EX2 R225, R4 ;  /* 0x0000000400e17308 */ /* 0x0006640000000800 */
[----:B---3--:R-:W-:Y:S01]  /*1cd90*/  FMNMX.FTZ R4, R0, R2, !PT ;  /* 0x0000000200047209 */ /* 0x008fe20007810000 */
[----:B------:R-:W-:Y:S01]  /*1cda0*/  FFMA.FTZ R0, R21, c[0x0][0x2d0], -R38 ;  /* 0x0000b40015007a23 */ /* 0x000fe20000010826 */
[----:B-1----:R-:W-:Y:S01]  /*1cdb0*/  F2FP.BF16.PACK_AB R44, R225, R223 ;  /* 0x000000dfe12c723e */ /* 0x002fe200000010ff */
[----:B------:R-:W-:Y:S01]  /*1cdc0*/  FADD.FTZ R2, -R5, R117 ;  /* 0x0000007505027221 */ /* 0x000fe20000010100 */
[----:B------:R-:W-:Y:S04]  /*1cdd0*/  LDSM.16.MT88.4 R20, [R166] ;  /* 0x00000000a614783b */ /* 0x000fe80000004200 */
[----:B------:R1:W-:Y:S01]  /*1cde0*/  MUFU.EX2 R224, R0 ;  /* 0x0000000000e07308 */ /* 0x0003e20000000800 */
[----:B------:R-:W-:Y:S02]  /*1cdf0*/  FFMA.FTZ R117, R180, c[0x0][0x2d0], -R8 ;  /* 0x0000b400b4757a23 */ /* 0x000fe40000010808 */
[----:B------:R-:W-:Y:S01]  /*1ce00*/  FMUL.FTZ R2, R2, c[0x0][0x2d0] ;  /* 0x0000b40002027a20 */ /* 0x000fe20000410000 */
[----:B------:R-:W2:Y:S06]  /*1ce10*/  SHFL.BFLY PT, R6, R4, 0x1, 0x1f ;  /* 0x0c201f0004067f89 */ /* 0x000eac00000e0000 */
[----:B------:R-:W3:Y:S10]  /*1ce20*/  MUFU.EX2 R36, R2 ;  /* 0x0000000200247308 */ /* 0x000ef40000000800 */
[----:B------:R-:W-:Y:S01]  /*1ce30*/  MUFU.EX2 R219, R117 ;  /* 0x0000007500db7308 */ /* 0x000fe20000000800 */
[----:B-1----:R-:W-:Y:S09]  /*1ce40*/  FFMA.FTZ R0, R13, c[0x0][0x2d0], -R38 ;  /* 0x0000b4000d007a23 */ /* 0x002ff20000010826 */
[----:B------:R1:W4:Y:S01]  /*1ce50*/  MUFU.EX2 R237, R0 ;  /* 0x0000000000ed7308 */ /* 0x0003220000000800 */
[----:B--2---:R-:W-:Y:S01]  /*1ce60*/  FMNMX.FTZ R119, R4, R6, !PT ;  /* 0x0000000604777209 */ /* 0x004fe20007810000 */
[C---:B---3--:R-:W-:Y:S04]  /*1ce70*/  FMUL.FTZ R7, R36.reuse, R131 ;  /* 0x0000008324077220 */ /* 0x048fe80000410000 */
[----:B------:R-:W-:Y:S02]  /*1ce80*/  FMUL.FTZ R4, R119, c[0x0][0x2d0] ;  /* 0x0000b40077047a20 */ /* 0x000fe40000410000 */
[----:B------:R-:W-:Y:S02]  /*1ce90*/  FMUL.FTZ R6, R36, R130 ;  /* 0x0000008224067220 */ /* 0x000fe40000410000 */
[----:B------:R-:W-:Y:S01]  /*1cea0*/  FFMA.FTZ R130, R34, c[0x0][0x2d0], -R8 ;  /* 0x0000b40022827a23 */ /* 0x000fe20000010808 */
        /* <DEDUP_REMOVED lines=9> */
[----:B----4-:R-:W-:Y:S01]  /*1cf40*/  F2FP.BF16.PACK_AB R46, R237, R224 ;  /* 0x000000e0ed2e723e */ /* 0x010fe200000010ff */
[----:B------:R-:W-:Y:S02]  /*1cf50*/  FFMA.FTZ R116, R178, c[0x0][0x2d0], -R8 ;  /* 0x0000b400b2747a23 */ /* 0x000fe40000010808 */
        /* <DEDUP_REMOVED lines=17> */
[----:B-1----:R-:W-:Y:S05]  /*1d070*/  FFMA.FTZ R116, R188, c[0x0][0x2d0], -R38 ;  /* 0x0000b400bc747a23 */ /* 0x002fea0000010826 */
[----:B------:R-:W-:Y:S01]  /*1d080*/  MUFU.EX2 R178, R181 ;  /* 0x000000b500b27308 */ /* 0x000fe20000000800 */
[----:B--2---:R-:W-:Y:S01]  /*1d090*/  FSEL R0, R120, RZ, P0 ;  /* 0x000000ff78007208 */ /* 0x004fe20000000000 */
[----:B---3--:R-:W-:Y:S01]  /*1d0a0*/  FMUL.FTZ R5, R3, R129 ;  /* 0x0000008103057220 */ /* 0x008fe20000410000 */
[----:B------:R-:W-:Y:S01]  /*1d0b0*/  FSETP.NEU.FTZ.AND P0, PT, R119, -INF , PT ;  /* 0xff8000007700780b */ /* 0x000fe20003f1d000 */
[----:B------:R-:W-:Y:S02]  /*1d0c0*/  FFMA.FTZ R129, R35, c[0x0][0x2d0], -R8 ;  /* 0x0000b40023817a23 */ /* 0x000fe40000010808 */
[----:B------:R-:W-:Y:S01]  /*1d0d0*/  FADD.FTZ R0, -R0, R118 ;  /* 0x0000007600007221 */ /* 0x000fe20000010100 */
[----:B------:R-:W-:Y:S01]  /*1d0e0*/  FSEL R39, R4, RZ, P0 ;  /* 0x000000ff04277208 */ /* 0x000fe20000000000 */
[----:B------:R-:W-:Y:S02]  /*1d0f0*/  FFMA.FTZ R118, R182, c[0x0][0x2d0], -R8 ;  /* 0x0000b400b6767a23 */ /* 0x000fe40000010808 */
[----:B------:R-:W-:Y:S01]  /*1d100*/  MUFU.EX2 R181, R176 ;  /* 0x000000b000b57308 */ /* 0x000fe20000000800 */
[----:B------:R-:W-:Y:S02]  /*1d110*/  FMUL.FTZ R0, R0, c[0x0][0x2d0] ;  /* 0x0000b40000007a20 */ /* 0x000fe40000410000 */
[--C-:B------:R-:W-:Y:S02]  /*1d120*/  FFMA.FTZ R4, R15, c[0x0][0x2d0], -R39.reuse ;  /* 0x0000b4000f047a23 */ /* 0x100fe40000010827 */
[C---:B------:R-:W-:Y:S02]  /*1d130*/  FMUL.FTZ R16, R3.reuse, R140 ;  /* 0x0000008c03107220 */ /* 0x040fe40000410000 */
[C---:B------:R-:W-:Y:S02]  /*1d140*/  FMUL.FTZ R17, R3.reuse, R141 ;  /* 0x0000008d03117220 */ /* 0x040fe40000410000 */
[C---:B------:R-:W-:Y:S01]  /*1d150*/  FMUL.FTZ R32, R3.reuse, R156 ;  /* 0x0000009c03207220 */ /* 0x040fe20000410000 */
[----:B------:R1:W2:Y:S01]  /*1d160*/  MUFU.EX2 R2, R0 ;  /* 0x0000000000027308 */ /* 0x0002a20000000800 */
[C---:B------:R-:W-:Y:S01]  /*1d170*/  FMUL.FTZ R33, R3.reuse, R157 ;  /* 0x0000009d03217220 */ /* 0x040fe20000410000 */
[----:B------:R-:W-:Y:S01]  /*1d180*/  LDSM.16.MT88.4 R140, [R166+0x800] ;  /* 0x00080000a68c783b */ /* 0x000fe20000004200 */
[----:B------:R-:W-:Y:S02]  /*1d190*/  FMUL.FTZ R35, R36, R159 ;  /* 0x0000009f24237220 */ /* 0x000fe40000410000 */
[C---:B------:R-:W-:Y:S02]  /*1d1a0*/  FMUL.FTZ R100, R3.reuse, R100 ;  /* 0x0000006403647220 */ /* 0x040fe40000410000 */
[C---:B------:R-:W-:Y:S02]  /*1d1b0*/  FMUL.FTZ R101, R3.reuse, R101 ;  /* 0x0000006503657220 */ /* 0x040fe40000410000 */
[C---:B------:R-:W-:Y:S01]  /*1d1c0*/  FMUL.FTZ R112, R3.reuse, R112 ;  /* 0x0000007003707220 */ /* 0x040fe20000410000 */
[----:B------:R3:W-:Y:S01]  /*1d1d0*/  MUFU.EX2 R229, R4 ;  /* 0x0000000400e57308 */ /* 0x0007e20000000800 */
[C---:B------:R-:W-:Y:S01]  /*1d1e0*/  FMUL.FTZ R113, R3.reuse, R113 ;  /* 0x0000007103717220 */ /* 0x040fe20000410000 */
[----:B------:R-:W-:Y:S01]  /*1d1f0*/  LDSM.16.MT88.4 R156, [R167+0x800] ;  /* 0x00080000a79c783b */ /* 0x000fe20000004200 */
        /* <DEDUP_REMOVED lines=8> */
[C---:B--2---:R-:W-:Y:S02]  /*1d280*/  FMUL.FTZ R9, R2.reuse, R133 ;  /* 0x0000008502097220 */ /* 0x044fe40000410000 */
[C---:B------:R-:W-:Y:S01]  /*1d290*/  FMUL.FTZ R13, R2.reuse, R137 ;  /* 0x00000089020d7220 */ /* 0x040fe20000410000 */
[----:B------:R1:W-:Y:S01]  /*1d2a0*/  MUFU.EX2 R209, R0 ;  /* 0x0000000000d17308 */ /* 0x0003e20000000800 */
[C---:B------:R-:W-:Y:S02]  /*1d2b0*/  FMUL.FTZ R24, R2.reuse, R148 ;  /* 0x0000009402187220 */ /* 0x040fe40000410000 */
[C---:B------:R-:W-:Y:S02]  /*1d2c0*/  FMUL.FTZ R25, R2.reuse, R149 ;  /* 0x0000009502197220 */ /* 0x040fe40000410000 */
[C---:B---3--:R-:W-:Y:S02]  /*1d2d0*/  FMUL.FTZ R4, R3.reuse, R128 ;  /* 0x0000008003047220 */ /* 0x048fe40000410000 */
[C---:B------:R-:W-:Y:S02]  /*1d2e0*/  FMUL.FTZ R28, R2.reuse, R152 ;  /* 0x00000098021c7220 */ /* 0x040fe40000410000 */
[C---:B------:R-:W-:Y:S01]  /*1d2f0*/  FMUL.FTZ R29, R2.reuse, R153 ;  /* 0x00000099021d7220 */ /* 0x040fe20000410000 */
[----:B------:R-:W-:Y:S01]  /*1d300*/  MUFU.EX2 R176, R129 ;  /* 0x0000008100b07308 */ /* 0x000fe20000000800 */
[C---:B------:R-:W-:Y:S01]  /*1d310*/  FMUL.FTZ R104, R2.reuse, R104 ;  /* 0x0000006802687220 */ /* 0x040fe20000410000 */
[-C--:B------:R-:W-:Y:S01]  /*1d320*/  HMMA.16816.F32.BF16 R4, R40, R20.reuse, R4 ;  /* 0x000000142804723c */ /* 0x080fe20000041804 */
[C---:B------:R-:W-:Y:S02]  /*1d330*/  FMUL.FTZ R105, R2.reuse, R105 ;  /* 0x0000006902697220 */ /* 0x040fe40000410000 */
[C---:B------:R-:W-:Y:S02]  /*1d340*/  FMUL.FTZ R108, R2.reuse, R108 ;  /* 0x0000006c026c7220 */ /* 0x040fe40000410000 */
[C---:B------:R-:W-:Y:S02]  /*1d350*/  FMUL.FTZ R109, R2.reuse, R109 ;  /* 0x0000006d026d7220 */ /* 0x040fe40000410000 */
[C---:B------:R-:W-:Y:S02]  /*1d360*/  FMUL.FTZ R56, R2.reuse, R56 ;  /* 0x0000003802387220 */ /* 0x040fe40000410000 */
[----:B------:R-:W-:Y:S03]  /*1d370*/  FMUL.FTZ R57, R2, R57 ;  /* 0x0000003902397220 */ /* 0x000fe60000410000 */
[--C-:B-1----:R-:W-:Y:S02]  /*1d380*/  FFMA.FTZ R0, R12, c[0x0][0x2d0], -R39.reuse ;  /* 0x0000b4000c007a23 */ /* 0x102fe40000010827 */
[C---:B------:R-:W-:Y:S02]  /*1d390*/  FMUL.FTZ R12, R2.reuse, R136 ;  /* 0x00000088020c7220 */ /* 0x040fe40000410000 */
[----:B------:R-:W1:Y:S01]  /*1d3a0*/  MUFU.EX2 R210, R0 ;  /* 0x0000000000d27308 */ /* 0x000e620000000800 */
        /* <DEDUP_REMOVED lines=10> */
[C---:B------:R-:W-:Y:S02]  /*1d450*/  FMUL.FTZ R88, R2.reuse, R88 ;  /* 0x0000005802587220 */ /* 0x040fe40000410000 */
[----:B------:R-:W-:Y:S01]  /*1d460*/  FMUL.FTZ R89, R2, R89 ;  /* 0x0000005902597220 */ /* 0x000fe20000410000 */
[----:B-1----:R-:W-:Y:S01]  /*1d470*/  F2FP.BF16.PACK_AB R45, R210, R209 ;  /* 0x000000d1d22d723e */ /* 0x002fe200000010ff */
[--C-:B------:R-:W-:Y:S02]  /*1d480*/  FFMA.FTZ R0, R11, c[0x0][0x2d0], -R39.reuse ;  /* 0x0000b4000b007a23 */ /* 0x100fe40000010827 */
[C---:B------:R-:W-:Y:S02]  /*1d490*/  FMUL.FTZ R92, R2.reuse, R92 ;  /* 0x0000005c025c7220 */ /* 0x040fe40000410000 */
[----:B------:R1:W2:Y:S01]  /*1d4a0*/  MUFU.EX2 R230, R0 ;  /* 0x0000000000e67308 */ /* 0x0002a20000000800 */
[----:B------:R-:W-:Y:S02]  /*1d4b0*/  FMUL.FTZ R93, R2, R93 ;  /* 0x0000005d025d7220 */ /* 0x000fe40000410000 */
[C---:B------:R-:W-:Y:S02]  /*1d4c0*/  FMUL.FTZ R96, R3.reuse, R96 ;  /* 0x0000006003607220 */ /* 0x040fe40000410000 */
[C---:B------:R-:W-:Y:S02]  /*1d4d0*/  FMUL.FTZ R97, R3.reuse, R97 ;  /* 0x0000006103617220 */ /* 0x040fe40000410000 */
[----:B------:R-:W-:Y:S02]  /*1d4e0*/  FFMA.FTZ R128, R3, R234, R218 ;  /* 0x000000ea03807223 */ /* 0x000fe400000100da */
[----:B------:R-:W-:Y:S02]  /*1d4f0*/  FFMA.FTZ R118, R208, c[0x0][0x2d0], -R38 ;  /* 0x0000b400d0767a23 */ /* 0x000fe40000010826 */
[----:B------:R-:W-:Y:S02]  /*1d500*/  FFMA.FTZ R117, R213, c[0x0][0x2d0], -R39 ;  /* 0x0000b400d5757a23 */ /* 0x000fe40000010827 */
[----:B------:R-:W-:Y:S10]  /*1d510*/  MUFU.EX2 R172, R118 ;  /* 0x0000007600ac7308 */ /* 0x000ff40000000800 */
[----:B------:R-:W-:Y:S01]  /*1d520*/  MUFU.EX2 R117, R117 ;  /* 0x0000007500757308 */ /* 0x000fe20000000800 */
[----:B-1----:R-:W-:Y:S02]  /*1d530*/  FSEL R0, R119, RZ, P0 ;  /* 0x000000ff77007208 */ /* 0x002fe40000000000 */
[----:B--2---:R-:W-:Y:S02]  /*1d540*/  F2FP.BF16.PACK_AB R47, R229, R230 ;  /* 0x000000e6e52f723e */ /* 0x004fe400000010ff */
[----:B------:R-:W-:Y:S01]  /*1d550*/  ISETP.GT.AND P0, PT, R205, R238, PT ;  /* 0x000000eecd00720c */ /* 0x000fe20003f04270 */
[----:B------:R-:W-:Y:S02]  /*1d560*/  FADD.FTZ R0, -R0, R123 ;  /* 0x0000007b00007221 */ /* 0x000fe40000010100 */
[----:B------:R-:W-:Y:S02]  /*1d570*/  FFMA.FTZ R123, R184, c[0x0][0x2d0], -R8 ;  /* 0x0000b400b87b7a23 */ /* 0x000fe40000010808 */
[----:B------:R-:W-:Y:S01]  /*1d580*/  FMUL.FTZ R0, R0, c[0x0][0x2d0] ;  /* 0x0000b40000007a20 */ /* 0x000fe20000410000 */
[----:B------:R1:W-:Y:S01]  /*1d590*/  MUFU.EX2 R184, R116 ;  /* 0x0000007400b87308 */ /* 0x0003e20000000800 */
[C---:B------:R-:W-:Y:S02]  /*1d5a0*/  FMUL.FTZ R8, R2.reuse, R132 ;  /* 0x0000008402087220 */ /* 0x040fe40000410000 */
[----:B------:R-:W-:Y:S07]  /*1d5b0*/  FFMA.FTZ R2, R2, R246, R223 ;  /* 0x000000f602027223 */ /* 0x000fee00000100df */
[----:B------:R-:W2:Y:S10]  /*1d5c0*/  MUFU.EX2 R0, R0 ;  /* 0x0000000000007308 */ /* 0x000eb40000000800 */
[----:B------:R-:W3:Y:S01]  /*1d5d0*/  MUFU.EX2 R214, R123 ;  /* 0x0000007b00d67308 */ /* 0x000ee20000000800 */
[--C-:B-1----:R-:W-:Y:S09]  /*1d5e0*/  FFMA.FTZ R116, R187, c[0x0][0x2d0], -R38.reuse ;  /* 0x0000b400bb747a23 */ /* 0x102ff20000010826 */
[----:B------:R1:W-:Y:S01]  /*1d5f0*/  MUFU.EX2 R185, R116 ;  /* 0x0000007400b97308 */ /* 0x0003e20000000800 */
[C---:B--2---:R-:W-:Y:S02]  /*1d600*/  FMUL.FTZ R10, R0.reuse, R134 ;  /* 0x00000086000a7220 */ /* 0x044fe40000410000 */
        /* <DEDUP_REMOVED lines=10> */
[----:B------:R-:W-:Y:S03]  /*1d6b0*/  FMUL.FTZ R21, R3, R145 ;  /* 0x0000009103157220 */ /* 0x000fe60000410000 */
        /* <DEDUP_REMOVED lines=21> */
[----:B------:R-:W-:Y:S03]  /*1d810*/  FMUL.FTZ R95, R0, R95 ;  /* 0x0000005f005f7220 */ /* 0x000fe60000410000 */
[--C-:B-1----:R-:W-:Y:S02]  /*1d820*/  FFMA.FTZ R116, R186, c[0x0][0x2d0], -R38.reuse ;  /* 0x0000b400ba747a23 */ /* 0x102fe40000010826 */
[--C-:B------:R-:W-:Y:S02]  /*1d830*/  FFMA.FTZ R123, R191, c[0x0][0x2d0], -R38.reuse ;  /* 0x0000b400bf7b7a23 */ /* 0x100fe40000010826 */
[C---:B------:R-:W-:Y:S01]  /*1d840*/  HMMA.16816.F32.BF16 R32, R40.reuse, R50, R32 ;  /* 0x000000322820723c */ /* 0x040fe20000041820 */
[----:B------:R-:W1:Y:S01]  /*1d850*/  LDSM.16.MT88.4 R48, [R166+0xc00] ;  /* 0x000c0000a630783b */ /* 0x000e620000004200 */
[----:B------:R2:W-:Y:S02]  /*1d860*/  MUFU.EX2 R186, R116 ;  /* 0x0000007400ba7308 */ /* 0x0005e40000000800 */
[----:B------:R-:W-:Y:S02]  /*1d870*/  FFMA.FTZ R3, R211, c[0x0][0x2d0], -R39 ;  /* 0x0000b400d3037a23 */ /* 0x000fe40000010827 */
[----:B------:R-:W-:Y:S06]  /*1d880*/  FFMA.FTZ R0, R0, R247, R209 ;  /* 0x000000f700007223 */ /* 0x000fec00000100d1 */
[----:B------:R-:W-:Y:S10]  /*1d890*/  MUFU.EX2 R171, R123 ;  /* 0x0000007b00ab7308 */ /* 0x000ff40000000800 */
[----:B------:R4:W-:Y:S01]  /*1d8a0*/  MUFU.EX2 R123, R3 ;  /* 0x00000003007b7308 */ /* 0x0009e20000000800 */
[--C-:B--2---:R-:W-:Y:S02]  /*1d8b0*/  FFMA.FTZ R116, R190, c[0x0][0x2d0], -R38.reuse ;  /* 0x0000b400be747a23 */ /* 0x104fe40000010826 */
[----:B------:R-:W-:Y:S07]  /*1d8c0*/  FFMA.FTZ R38, R207, c[0x0][0x2d0], -R38 ;  /* 0x0000b400cf267a23 */ /* 0x000fee0000010826 */
[----:B------:R2:W5:Y:S01]  /*1d8d0*/  MUFU.EX2 R183, R116 ;  /* 0x0000007400b77308 */ /* 0x0005620000000800 */
[-C--:B-1----:R-:W-:Y:S09]  /*1d8e0*/  HMMA.16816.F32.BF16 R100, R40, R48.reuse, R100 ;  /* 0x000000302864723c */ /* 0x082ff20000041864 */
[----:B------:R1:W-:Y:S03]  /*1d8f0*/  MUFU.EX2 R173, R38 ;  /* 0x0000002600ad7308 */ /* 0x0003e60000000800 */
[----:B----4-:R-:W-:Y:S01]  /*1d900*/  FFMA.FTZ R3, R36, R236, R227 ;  /* 0x000000ec24037223 */ /* 0x010fe200000100e3 */
[C---:B------:R-:W-:Y:S03]  /*1d910*/  HMMA.16816.F32.BF16 R104, R44.reuse, R48, R104 ;  /* 0x000000302c68723c */ /* 0x040fe60000041868 */
[----:B------:R-:W-:Y:S02]  /*1d920*/  FADD.FTZ R36, R226, R3 ;  /* 0x00000003e2247221 */ /* 0x000fe40000010000 */
[----:B------:R-:W-:Y:S02]  /*1d930*/  FADD.FTZ R3, R225, R2 ;  /* 0x00000002e1037221 */ /* 0x000fe40000010000 */
[--C-:B--2---:R-:W-:Y:S01]  /*1d940*/  FFMA.FTZ R116, R212, c[0x0][0x2d0], -R39.reuse ;  /* 0x0000b400d4747a23 */ /* 0x104fe20000010827 */
[-C--:B------:R-:W-:Y:S05]  /*1d950*/  HMMA.16816.F32.BF16 R108, R44, R50.reuse, R108 ;  /* 0x000000322c6c723c */ /* 0x080fea000004186c */
[----:B------:R-:W-:Y:S03]  /*1d960*/  MUFU.EX2 R116, R116 ;  /* 0x0000007400747308 */ /* 0x000fe60000000800 */
        /* <DEDUP_REMOVED lines=18> */
[----:B------:R2:W-:Y:S05]  /*1da90*/  MUFU.EX2 R182, R48 ;  /* 0x0000003000b67308 */ /* 0x0005ea0000000800 */
[----:B------:R-:W-:Y:S07]  /*1daa0*/  HMMA.16816.F32.BF16 R96, R40, R50, R96 ;  /* 0x000000322860723c */ /* 0x000fee0000041860 */
[----:B------:R-:W-:Y:S02]  /*1dab0*/  F2FP.BF16.PACK_AB R40, R217, R215 ;  /* 0x000000d7d928723e */ /* 0x000fe400000010ff */
[----:B---3--:R-:W-:Y:S03]  /*1dac0*/  F2FP.BF16.PACK_AB R41, R216, R214 ;  /* 0x000000d6d829723e */ /* 0x008fe600000010ff */
[----:B------:R-:W-:Y:S02]  /*1dad0*/  F2FP.BF16.PACK_AB R42, R222, R220 ;  /* 0x000000dcde2a723e */ /* 0x000fe400000010ff */
[----:B------:R-:W-:Y:S02]  /*1dae0*/  F2FP.BF16.PACK_AB R43, R221, R219 ;  /* 0x000000dbdd2b723e */ /* 0x000fe400000010ff */
[----:B-----5:R-:W-:Y:S01]  /*1daf0*/  F2FP.BF16.PACK_AB R50, R183, R186 ;  /* 0x000000bab732723e */ /* 0x020fe200000010ff */
[--C-:B--2---:R-:W-:Y:S04]  /*1db00*/  FFMA.FTZ R48, R169, c[0x0][0x2d0], -R39.reuse ;  /* 0x0000b400a9307a23 */ /* 0x104fe80000010827 */
[----:B------:R2:W3:Y:S01]  /*1db10*/  MUFU.EX2 R168, R48 ;  /* 0x0000003000a87308 */ /* 0x0004e20000000800 */
[-C--:B-1----:R-:W-:Y:S01]  /*1db20*/  HMMA.16816.F32.BF16 R4, R40, R44.reuse, R4 ;  /* 0x0000002c2804723c */ /* 0x082fe20000041804 */
[--C-:B--2---:R-:W-:Y:S01]  /*1db30*/  FFMA.FTZ R48, R170, c[0x0][0x2d0], -R39.reuse ;  /* 0x0000b400aa307a23 */ /* 0x104fe20000010827 */
[----:B---3--:R-:W-:Y:S07]  /*1db40*/  F2FP.BF16.PACK_AB R49, R168, R182 ;  /* 0x000000b6a831723e */ /* 0x008fee00000010ff */
[----:B------:R1:W-:Y:S03]  /*1db50*/  MUFU.EX2 R169, R48 ;  /* 0x0000003000a97308 */ /* 0x0003e60000000800 */
[--C-:B-1----:R-:W-:Y:S02]  /*1db60*/  FFMA.FTZ R48, R189, c[0x0][0x2d0], -R39.reuse ;  /* 0x0000b400bd307a23 */ /* 0x102fe40000010827 */
[----:B------:R-:W-:Y:S05]  /*1db70*/  FFMA.FTZ R39, R37, c[0x0][0x2d0], -R39 ;  /* 0x0000b40025277a23 */ /* 0x000fea0000010827 */
[----:B------:R1:W2:Y:S01]  /*1db80*/  MUFU.EX2 R170, R48 ;  /* 0x0000003000aa7308 */ /* 0x0002a20000000800 */
[----:B------:R-:W-:Y:S04]  /*1db90*/  FADD.FTZ R37, R233, R128 ;  /* 0x00000080e9257221 */ /* 0x000fe80000010000 */
[----:B------:R-:W-:Y:S01]  /*1dba0*/  FADD.FTZ R2, R235, R37 ;  /* 0x00000025eb027221 */ /* 0x000fe20000010000 */
[----:B------:R-:W-:Y:S04]  /*1dbb0*/  F2FP.BF16.PACK_AB R37, R179, R175 ;  /* 0x000000afb325723e */ /* 0x000fe800000010ff */
[----:B------:R3:W4:Y:S01]  /*1dbc0*/  MUFU.EX2 R118, R39 ;  /* 0x0000002700767308 */ /* 0x0007220000000800 */
[----:B-1----:R-:W-:Y:S02]  /*1dbd0*/  F2FP.BF16.PACK_AB R48, R185, R184 ;  /* 0x000000b8b930723e */ /* 0x002fe400000010ff */
[----:B--2---:R-:W-:Y:S07]  /*1dbe0*/  F2FP.BF16.PACK_AB R51, R170, R169 ;  /* 0x000000a9aa33723e */ /* 0x004fee00000010ff */
[C---:B------:R-:W-:Y:S01]  /*1dbf0*/  HMMA.16816.F32.BF16 R8, R48.reuse, R44, R8 ;  /* 0x0000002c3008723c */ /* 0x040fe20000041808 */
[----:B---3--:R-:W-:Y:S07]  /*1dc00*/  F2FP.BF16.PACK_AB R39, R174, R176 ;  /* 0x000000b0ae27723e */ /* 0x008fee00000010ff */
        /* <DEDUP_REMOVED lines=25> */
[----:B------:R-:W-:Y:S01]  /*1dda0*/  FADD.FTZ R44, R228, R36 ;  /* 0x00000024e42c7221 */ /* 0x000fe20000010000 */
[-C--:B------:R-:W-:Y:S01]  /*1ddb0*/  HMMA.16816.F32.BF16 R92, R48, R46.reuse, R92 ;  /* 0x0000002e305c723c */ /* 0x080fe2000004185c */
[----:B------:R-:W-:Y:S06]  /*1ddc0*/  F2FP.BF16.PACK_AB R36, R180, R178 ;  /* 0x000000b2b424723e */ /* 0x000fec00000010ff */
[----:B------:R-:W-:Y:S01]  /*1ddd0*/  FADD.FTZ R48, R231, R44 ;  /* 0x0000002ce7307221 */ /* 0x000fe20000010000 */
[----:B------:R-:W-:Y:S01]  /*1dde0*/  HMMA.16816.F32.BF16 R96, R40, R46, R96 ;  /* 0x0000002e2860723c */ /* 0x000fe20000041860 */
[----:B------:R-:W1:Y:S03]  /*1ddf0*/  LDSM.16.MT88.4 R44, [R166+0x1400] ;  /* 0x00140000a62c783b */ /* 0x000e660000004200 */
[----:B------:R-:W-:Y:S02]  /*1de00*/  FADD.FTZ R49, R224, R3 ;  /* 0x00000003e0317221 */ /* 0x000fe40000010000 */
[----:B------:R-:W-:Y:S01]  /*1de10*/  FADD.FTZ R3, R232, R2 ;  /* 0x00000002e8037221 */ /* 0x000fe20000010000 */
[----:B------:R-:W-:Y:S01]  /*1de20*/  F2FP.BF16.PACK_AB R40, R171, R126 ;  /* 0x0000007eab28723e */ /* 0x000fe200000010ff */
[-C--:B------:R-:W-:Y:S01]  /*1de30*/  HMMA.16816.F32.BF16 R128, R36, R140.reuse, R4 ;  /* 0x0000008c2480723c */ /* 0x080fe20000041804 */
[----:B------:R-:W-:Y:S01]  /*1de40*/  F2FP.BF16.PACK_AB R42, R173, R172 ;  /* 0x000000acad2a723e */ /* 0x000fe200000010ff */
[----:B------:R-:W2:Y:S02]  /*1de50*/  LDSM.16.MT88.4 R4, [R167+0x1400] ;  /* 0x00140000a704783b */ /* 0x000ea40000004200 */
[----:B------:R-:W-:Y:S01]  /*1de60*/  F2FP.BF16.PACK_AB R41, R116, R117 ;  /* 0x000000757429723e */ /* 0x000fe200000010ff */
[----:B------:R-:W-:Y:S01]  /*1de70*/  FADD.FTZ R2, R210, R0 ;  /* 0x00000000d2027221 */ /* 0x000fe20000010000 */
[----:B----4-:R-:W-:Y:S01]  /*1de80*/  F2FP.BF16.PACK_AB R43, R118, R123 ;  /* 0x0000007b762b723e */ /* 0x010fe200000010ff */
[----:B------:R-:W-:Y:S02]  /*1de90*/  FADD.FTZ R3, R215, R3 ;  /* 0x00000003d7037221 */ /* 0x000fe40000010000 */
[----:B------:R-:W-:Y:S04]  /*1dea0*/  FADD.FTZ R0, R237, R49 ;  /* 0x00000031ed007221 */ /* 0x000fe80000010000 */
        /* <DEDUP_REMOVED lines=40> */
[-C--:B----4-:R-:W-:Y:S01]  /*1e130*/  HMMA.16816.F32.BF16 R84, R36, R12.reuse, R84 ;  /* 0x0000000c2454723c */ /* 0x090fe20000041854 */
        /* <DEDUP_REMOVED lines=15> */
[----:B------:R-:W-:Y:S01]  /*1e230*/  IADD3 R0, R205, -0x1, RZ ;  /* 0xffffffffcd007810 */ /* 0x000fe20007ffe0ff */
[----:B------:R-:W-:Y:S01]  /*1e240*/  FADD.FTZ R2, R123, R2 ;  /* 0x000000027b027221 */ /* 0x000fe20000010000 */
[----:B------:R-:W-:Y:S01]  /*1e250*/  MOV R123, R119 ;  /* 0x00000077007b7202 */ /* 0x000fe20000000f00 */
[----:B------:R-:W-:Y:S01]  /*1e260*/  FADD.FTZ R236, R174, R4 ;  /* 0x00000004aeec7221 */ /* 0x000fe20000010000 */
[----:B------:R-:W-:Y:S01]  /*1e270*/  MOV R205, R0 ;  /* 0x0000000000cd7202 */ /* 0x000fe20000000f00 */
[----:B------:R-:W-:Y:S04]  /*1e280*/  FADD.FTZ R246, R173, R3 ;  /* 0x00000003adf67221 */ /* 0x000fe80000010000 */
[----:B------:R-:W-:Y:S01]  /*1e290*/  FADD.FTZ R247, R118, R2 ;  /* 0x0000000276f77221 */ /* 0x000fe20000010000 */
[----:B------:R-:W-:Y:S01]  /*1e2a0*/  MOV R118, R120 ;  /* 0x0000007800767202 */ /* 0x000fe20000000f00 */
[----:B------:R-:W-:-:S05]  /*1e2b0*/  @P0 BRA `(.L_x_2304) ;  /* 0xffffc45000000947 */ /* 0x000fca000383ffff */
.L_x_2285:
[----:B------:R-:W-:Y:S02]  /*1e2c0*/  MOV R9, 0x1f ;  /* 0x0000001f00097802 */ /* 0x000fe40000000f00 */
[----:B------:R-:W-:Y:S01]  /*1e2d0*/  MOV R8, 0xffffffff ;  /* 0xffffffff00087802 */ /* 0x000fe20000000f00 */
[----:B------:R-:W-:Y:S05]  /*1e2e0*/  BRA.DIV ~URZ, `(.L_x_2305) ;  /* 0x000059a27f007947 */ /* 0x000fea000b800000 */
[----:B------:R1:W2:Y:S02]  /*1e2f0*/  SHFL.BFLY PT, R0, R234, 0x2, 0x1f ;  /* 0x0c401f00ea007f89 */ /* 0x0002a400000e0000 */
.L_x_2385:
        /* <DEDUP_REMOVED lines=15> */
.L_x_2386:
        /* <DEDUP_REMOVED lines=46> */
[----:B------:R-:W-:Y:S02]  /*1e6d0*/  FMUL.FTZ R141, R3, R131 ;  /* 0x00000083038d7220 */ /* 0x000fe40000410000 */
[C---:B--2---:R-:W-:Y:S02]  /*1e6e0*/  FMUL.FTZ R54, R2.reuse, R56 ;  /* 0x0000003802367220 */ /* 0x044fe40000410000 */
[----:B------:R-:W-:-:S02]  /*1e6f0*/  FMUL.FTZ R55, R2, R57 ;  /* 0x0000003902377220 */ /* 0x000fc40000410000 */
[C---:B------:R-:W-:Y:S01]  /*1e700*/  FMUL.FTZ R112, R3.reuse, R158 ;  /* 0x0000009e03707220 */ /* 0x040fe20000410000 */
[----:B---3--:R-:W-:Y:S01]  /*1e710*/  @P2 MOV R5, 0x3f317218 ;  /* 0x3f31721800052802 */ /* 0x008fe20000000f00 */
[----:B----4-:R-:W-:Y:S01]  /*1e720*/  @P1 FMUL.FTZ R6, R0, 0.69314718246459960938 ;  /* 0x3f31721800061820 */ /* 0x010fe20000410000 */
        /* <DEDUP_REMOVED lines=8> */
[----:B------:R-:W-:Y:S02]  /*1e7b0*/  FMUL.FTZ R57, R2, R61 ;  /* 0x0000003d02397220 */ /* 0x000fe40000410000 */
        /* <DEDUP_REMOVED lines=73> */
.L_x_2174:
        /* <DEDUP_REMOVED lines=19> */
.L_x_2308:
[----:B--2---:R-:W-:Y:S05]  /*1ed80*/  BSYNC B0 ;  /* 0x0000000000007941 */ /* 0x004fea0003800000 */
.L_x_2307:
        /* <DEDUP_REMOVED lines=128> */
.L_x_2311:
        /* <DEDUP_REMOVED lines=145> */
.L_x_2387:
[----:B------:R-:W-:Y:S05]  /*1fea0*/  BRA.DIV ~URZ, `(.L_x_2314) ;  /* 0x000040e27f007947 */ /* 0x000fea000b800000 */
[----:B------:R3:W4:Y:S02]  /*1feb0*/  SHFL.IDX PT, R0, R13, RZ, 0x1c1f ;  /* 0x001c1fff0d007589 */ /* 0x00072400000e0000 */
.L_x_2388:
        /* <DEDUP_REMOVED lines=20> */
.L_x_2316:
[----:B------:R-:W-:Y:S05]  /*20000*/  BSYNC B0 ;  /* 0x0000000000007941 */ /* 0x000fea0003800000 */
.L_x_2315:
[----:B------:R-:W-:Y:S05]  /*20010*/  BRA.DIV ~URZ, `(.L_x_2317) ;  /* 0x00003fd27f007947 */ /* 0x000fea000b800000 */
[----:B--2---:R2:W1:Y:S04]  /*20020*/  SHFL.IDX PT, R10, R12, 0x1, 0x1c1f ;  /* 0x003c1f000c0a7f89 */ /* 0x00446800000e0000 */
[----:B----4-:R2:W4:Y:S02]  /*20030*/  SHFL.IDX PT, R0, R13, 0x1, 0x1c1f ;  /* 0x003c1f000d007f89 */ /* 0x01052400000e0000 */
.L_x_2389:
        /* <DEDUP_REMOVED lines=21> */
.L_x_2319:
[----:B------:R-:W-:Y:S05]  /*20190*/  BSYNC B0 ;  /* 0x0000000000007941 */ /* 0x000fea0003800000 */
.L_x_2318:
[----:B------:R-:W-:Y:S05]  /*201a0*/  BRA.DIV ~URZ, `(.L_x_2320) ;  /* 0x00003f027f007947 */ /* 0x000fea000b800000 */
[----:B-1----:R1:W2:Y:S02]  /*201b0*/  SHFL.IDX PT, R10, R12, 0x2, 0x1c1f ;  /* 0x005c1f000c0a7f89 */ /* 0x0022a400000e0000 */
.L_x_2390:
[----:B------:R-:W-:Y:S05]  /*201c0*/  BRA.DIV ~URZ, `(.L_x_2321) ;  /* 0x00003f527f007947 */ /* 0x000fea000b800000 */
[----:B----4-:R4:W1:Y:S02]  /*201d0*/  SHFL.IDX PT, R0, R13, 0x2, 0x1c1f ;  /* 0x005c1f000d007f89 */ /* 0x01086400000e0000 */
.L_x_2391:
        /* <DEDUP_REMOVED lines=21> */
.L_x_2323:
[----:B------:R-:W-:Y:S05]  /*20330*/  BSYNC B0 ;  /* 0x0000000000007941 */ /* 0x000fea0003800000 */
.L_x_2322:
[----:B------:R-:W-:Y:S05]  /*20340*/  BRA.DIV ~URZ, `(.L_x_2324) ;  /* 0x00003e327f007947 */ /* 0x000fea000b800000 */
[----:B-1----:R1:W3:Y:S04]  /*20350*/  SHFL.IDX PT, R6, R12, 0x3, 0x1c1f ;  /* 0x007c1f000c067f89 */ /* 0x0022e800000e0000 */
[----:B------:R1:W4:Y:S02]  /*20360*/  SHFL.IDX PT, R0, R13, 0x3, 0x1c1f ;  /* 0x007c1f000d007f89 */ /* 0x00032400000e0000 */
.L_x_2392:
        /* <DEDUP_REMOVED lines=22> */
.L_x_2312:
        /* <DEDUP_REMOVED lines=34> */
.L_x_2393:
[----:B------:R-:W-:Y:S05]  /*206f0*/  BRA.DIV ~URZ, `(.L_x_2327) ;  /* 0x00003bb27f007947 */ /* 0x000fea000b800000 */
[----:B------:R3:W4:Y:S02]  /*20700*/  SHFL.IDX PT, R0, R24, RZ, 0x1c1f ;  /* 0x001c1fff18007589 */ /* 0x00072400000e0000 */
.L_x_2394:
        /* <DEDUP_REMOVED lines=74> */
.L_x_2329:
[----:B------:R-:W-:Y:S05]  /*20bb0*/  BSYNC B0 ;  /* 0x0000000000007941 */ /* 0x000fea0003800000 */
.L_x_2328:
[----:B------:R-:W-:Y:S05]  /*20bc0*/  BRA.DIV ~URZ, `(.L_x_2330) ;  /* 0x000037427f007947 */ /* 0x000fea000b800000 */
[----:B--2---:R2:W1:Y:S04]  /*20bd0*/  SHFL.IDX PT, R4, R22, 0x1, 0x1c1f ;  /* 0x003c1f0016047f89 */ /* 0x00446800000e0000 */
[----:B----4-:R2:W4:Y:S02]  /*20be0*/  SHFL.IDX PT, R0, R24, 0x1, 0x1c1f ;  /* 0x003c1f0018007f89 */ /* 0x01052400000e0000 */
.L_x_2395:
[----:B------:R-:W-:Y:S01]  /*20bf0*/  BSSY B0, `(.L_x_2331) ;  /* 0x0000035000007945 */ /* 0x000fe20003800000 */
[----:B------:R-:W-:Y:S05]  /*20c00*/  @P6 BRA `(.L_x_2332) ;  /* 0x0000033000006947 */ /* 0x000fea0003800000 */
[----:B------:R-:W5:Y:S01]  /*20c10*/  LDL R5, [R1+0x10] ;  /* 0x0000100001057983 */ /* 0x000f620000100800 */
        /* <DEDUP_REMOVED lines=50> */
.L_x_2332:
[----:B------:R-:W-:Y:S05]  /*20f40*/  BSYNC B0 ;  /* 0x0000000000007941 */ /* 0x000fea0003800000 */
.L_x_2331:
[----:B------:R-:W-:Y:S05]  /*20f50*/  BRA.DIV ~URZ, `(.L_x_2333) ;  /* 0x000034727f007947 */ /* 0x000fea000b800000 */
[----:B-1----:R1:W2:Y:S02]  /*20f60*/  SHFL.IDX PT, R4, R22, 0x2, 0x1c1f ;  /* 0x005c1f0016047f89 */ /* 0x0022a400000e0000 */
.L_x_2396:
[----:B------:R-:W-:Y:S05]  /*20f70*/  BRA.DIV ~URZ, `(.L_x_2334) ;  /* 0x000034c27f007947 */ /* 0x000fea000b800000 */
[----:B----4-:R4:W1:Y:S02]  /*20f80*/  SHFL.IDX PT, R0, R24, 0x2, 0x1c1f ;  /* 0x005c1f0018007f89 */ /* 0x01086400000e0000 */
.L_x_2397:
[----:B------:R-:W-:Y:S01]  /*20f90*/  LOP3.LUT P0, RZ, R203, 0x1, RZ, 0xc0, !PT ;  /* 0x00000001cbff7812 */ /* 0x000fe2000780c0ff */
[----:B------:R-:W-:-:S12]  /*20fa0*/  BSSY B0, `(.L_x_2335) ;  /* 0x0000035000007945 */ /* 0x000fd80003800000 */
[----:B------:R-:W-:Y:S05]  /*20fb0*/  @P0 BRA `(.L_x_2336) ;  /* 0x0000033000000947 */ /* 0x000fea0003800000 */
[----:B---3--:R-:W3:Y:S04]  /*20fc0*/  LDL R16, [R1+0x10] ;  /* 0x0000100001107983 */ /* 0x008ee80000100800 */
        /* <DEDUP_REMOVED lines=50> */
.L_x_2336:
[----:B------:R-:W-:Y:S05]  /*212f0*/  BSYNC B0 ;  /* 0x0000000000007941 */ /* 0x000fea0003800000 */
.L_x_2335:
[----:B------:R-:W-:Y:S05]  /*21300*/  BRA.DIV ~URZ, `(.L_x_2337) ;  /* 0x000031927f007947 */ /* 0x000fea000b800000 */
[----:B--2---:R2:W3:Y:S04]  /*21310*/  SHFL.IDX PT, R4, R22, 0x3, 0x1c1f ;  /* 0x007c1f0016047f89 */ /* 0x0044e800000e0000 */
[----:B-1----:R2:W1:Y:S02]  /*21320*/  SHFL.IDX PT, R0, R24, 0x3, 0x1c1f ;  /* 0x007c1f0018007f89 */ /* 0x00246400000e0000 */
.L_x_2398:
[----:B------:R-:W-:-:S13]  /*21330*/  LOP3.LUT P0, RZ, R203, 0x2, RZ, 0xc0, !PT ;  /* 0x00000002cbff7812 */ /* 0x000fda000780c0ff */
[----:B------:R-:W-:Y:S05]  /*21340*/  @P0 BRA `(.L_x_2325) ;  /* 0x0000115000000947 */ /* 0x000fea0003800000 */
[----:B---3--:R-:W3:Y:S01]  /*21350*/  LDL R2, [R1+0x10] ;  /* 0x0000100001027983 */ /* 0x008ee20000100800 */
        /* <DEDUP_REMOVED lines=52> */
.L_x_2310:
        /* <DEDUP_REMOVED lines=20> */
.L_x_2338:
        /* <DEDUP_REMOVED lines=58> */
.L_x_2340:
[----:B------:R-:W-:Y:S05]  /*21b80*/  BSYNC B0 ;  /* 0x0000000000007941 */ /* 0x000fea0003800000 */
.L_x_2339:
        /* <DEDUP_REMOVED lines=47> */
.L_x_2399:
[----:B------:R-:W-:Y:S05]  /*21e80*/  BRA.DIV ~URZ, `(.L_x_2342) ;  /* 0x000027427f007947 */ /* 0x000fea000b800000 */
[----:B------:R3:W4:Y:S02]  /*21e90*/  SHFL.IDX PT, R0, R12, RZ, 0x1c1f ;  /* 0x001c1fff0c007589 */ /* 0x00072400000e0000 */
.L_x_2400:
        /* <DEDUP_REMOVED lines=21> */
.L_x_2344:
[----:B------:R-:W-:Y:S05]  /*21ff0*/  BSYNC B0 ;  /* 0x0000000000007941 */ /* 0x000fea0003800000 */
.L_x_2343:
[----:B------:R-:W-:Y:S05]  /*22000*/  BRA.DIV ~URZ, `(.L_x_2345) ;  /* 0x000026227f007947 */ /* 0x000fea000b800000 */
[----:B--2---:R2:W1:Y:S04]  /*22010*/  SHFL.IDX PT, R8, R9, 0x1, 0x1c1f ;  /* 0x003c1f0009087f89 */ /* 0x00446800000e0000 */
[----:B----4-:R2:W4:Y:S02]  /*22020*/  SHFL.IDX PT, R0, R12, 0x1, 0x1c1f ;  /* 0x003c1f000c007f89 */ /* 0x01052400000e0000 */
.L_x_2401:
        /* <DEDUP_REMOVED lines=21> */
.L_x_2347:
[----:B------:R-:W-:Y:S05]  /*22180*/  BSYNC B0 ;  /* 0x0000000000007941 */ /* 0x000fea0003800000 */
.L_x_2346:
[----:B------:R-:W-:Y:S05]  /*22190*/  BRA.DIV ~URZ, `(.L_x_2348) ;  /* 0x000025527f007947 */ /* 0x000fea000b800000 */
[----:B-1----:R1:W2:Y:S02]  /*221a0*/  SHFL.IDX PT, R8, R9, 0x2, 0x1c1f ;  /* 0x005c1f0009087f89 */ /* 0x0022a400000e0000 */
.L_x_2402:
[----:B------:R-:W-:Y:S05]  /*221b0*/  BRA.DIV ~URZ, `(.L_x_2349) ;  /* 0x000025a27f007947 */ /* 0x000fea000b800000 */
[----:B----4-:R4:W1:Y:S02]  /*221c0*/  SHFL.IDX PT, R0, R12, 0x2, 0x1c1f ;  /* 0x005c1f000c007f89 */ /* 0x01086400000e0000 */
.L_x_2403:
        /* <DEDUP_REMOVED lines=21> */
.L_x_2351:
[----:B------:R-:W-:Y:S05]  /*22320*/  BSYNC B0 ;  /* 0x0000000000007941 */ /* 0x000fea0003800000 */
.L_x_2350:
[----:B------:R-:W-:Y:S05]  /*22330*/  BRA.DIV ~URZ, `(.L_x_2352) ;  /* 0x000024827f007947 */ /* 0x000fea000b800000 */
[----:B--2---:R2:W3:Y:S04]  /*22340*/  SHFL.IDX PT, R8, R9, 0x3, 0x1c1f ;  /* 0x007c1f0009087f89 */ /* 0x0044e800000e0000 */
[----:B-1----:R2:W1:Y:S02]  /*22350*/  SHFL.IDX PT, R0, R12, 0x3, 0x1c1f ;  /* 0x007c1f000c007f89 */ /* 0x00246400000e0000 */
.L_x_2404:
        /* <DEDUP_REMOVED lines=20> */
.L_x_2325:
[----:B------:R-:W-:Y:S05]  /*224a0*/  BSYNC B1 ;  /* 0x0000000000017941 */ /* 0x000fea0003800000 */
.L_x_2309:
        /* <DEDUP_REMOVED lines=15> */
.L_x_2405:
[----:B------:R-:W-:Y:S05]  /*225a0*/  BRA.DIV ~URZ, `(.L_x_2355) ;  /* 0x000023427f007947 */ /* 0x000fea000b800000 */
[----:B------:R3:W4:Y:S02]  /*225b0*/  SHFL.IDX PT, R8, R74, 0x1, 0x1f ;  /* 0x00201f004a087f89 */ /* 0x00072400000e0000 */
.L_x_2406:
        /* <DEDUP_REMOVED lines=19> */
.L_x_2407:
        /* <DEDUP_REMOVED lines=16> */
.L_x_2408:
[----:B---3--:R-:W-:Y:S01]  /*227f0*/  IMAD R0, R0, c[0x0][0x538], RZ ;  /* 0x00014e0000007a24 */ /* 0x008fe200078e02ff */
[----:B------:R-:W-:Y:S04]  /*22800*/  BSSY B1, `(.L_x_2358) ;  /* 0x00000ce000017945 */ /* 0x000fe80003800000 */
[----:B----4-:R-:W-:-:S04]  /*22810*/  IADD3 R8, R0, R8, RZ ;  /* 0x0000000800087210 */ /* 0x010fc80007ffe0ff */
[----:B--2---:R-:W-:-:S13]  /*22820*/  ISETP.GT.AND P0, PT, R8, R9, PT ;  /* 0x000000090800720c */ /* 0x004fda0003f04270 */
[----:B------:R-:W-:Y:S05]  /*22830*/  @P0 BRA `(.L_x_2359) ;  /* 0x0000025000000947 */ /* 0x000fea0003800000 */
.L_x_2363:
        /* <DEDUP_REMOVED lines=17> */
.L_x_2409:
        /* <DEDUP_REMOVED lines=16> */
.L_x_2410:
[----:B--2---:R-:W-:-:S05]  /*22a50*/  IMAD R0, R0, c[0x0][0x538], RZ ;  /* 0x00014e0000007a24 */ /* 0x004fca00078e02ff */
[----:B------:R-:W-:-:S04]  /*22a60*/  IADD3 R8, R0, R8, RZ ;  /* 0x0000000800087210 */ /* 0x000fc80007ffe0ff */
[----:B------:R-:W-:-:S13]  /*22a70*/  ISETP.GT.AND P0, PT, R8, R9, PT ;  /* 0x000000090800720c */ /* 0x000fda0003f04270 */
[----:B-1----:R-:W-:Y:S05]  /*22a80*/  @!P0 BRA `(.L_x_2363) ;  /* 0xfffffdb000008947 */ /* 0x002fea000383ffff */
.L_x_2359:
[----:B------:R-:W-:-:S05]  /*22a90*/  IADD3 R11, -R0, R8, RZ ;  /* 0x00000008000b7210 */ /* 0x000fca0007ffe1ff */
[----:B------:R-:W-:-:S05]  /*22aa0*/  IMAD R0, R4, c[0x0][0x538], R11 ;  /* 0x00014e0004007a24 */ /* 0x000fca00078e020b */
[----:B------:R-:W-:Y:S01]  /*22ab0*/  ISETP.GT.AND P0, PT, R0, R9, PT ;  /* 0x000000090000720c */ /* 0x000fe20003f04270 */
[----:B------:R-:W-:-:S12]  /*22ac0*/  BRA.DIV ~URZ, `(.L_x_2364) ;  /* 0x000022627f007947 */ /* 0x000fd8000b800000 */
[----:B------:R-:W-:-:S03]  /*22ad0*/  VOTE.ANY R12, PT, !P0 ;  /* 0x00000000000c7806 */ /* 0x000fc600040e0100 */
.L_x_2411:
[----:B------:R-:W2:Y:S01]  /*22ae0*/  LDL.LU R0, [R1+0x44] ;  /* 0x0000440001007983 */ /* 0x000ea20000300800 */
[----:B------:R-:W2:Y:S02]  /*22af0*/  POPC R8, R12 ;  /* 0x0000000c00087309 */ /* 0x000ea40000000000 */
[----:B--2---:R-:W-:-:S05]  /*22b00*/  IADD3 R0, R8, R0, RZ ;  /* 0x0000000008007210 */ /* 0x004fca0007ffe0ff */
[----:B------:R2:W-:Y:S01]  /*22b10*/  STL [R1+0x44], R0 ;  /* 0x0000440001007387 */ /* 0x0005e20000100800 */
[----:B------:R-:W-:Y:S05]  /*22b20*/  BRA.DIV ~URZ, `(.L_x_2365) ;  /* 0x000022527f007947 */ /* 0x000fea000b800000 */
[----:B------:R3:W4:Y:S04]  /*22b30*/  SHFL.IDX PT, R10, R6, R8, 0x1f ;  /* 0x00001f08060a7589 */ /* 0x00072800000e0000 */
[----:B------:R3:W1:Y:S02]  /*22b40*/  SHFL.IDX PT, R7, R7, R8, 0x1f ;  /* 0x00001f0807077589 */ /* 0x00066400000e0000 */
.L_x_2412:
[----:B------:R-:W-:Y:S01]  /*22b50*/  ISETP.NE.AND P0, PT, R12, RZ, PT ;  /* 0x000000ff0c00720c */ /* 0x000fe20003f05270 */
[----:B------:R-:W-:-:S12]  /*22b60*/  BSSY B0, `(.L_x_2366) ;  /* 0x0000005000007945 */ /* 0x000fd80003800000 */
[----:B------:R-:W-:Y:S05]  /*22b70*/  @!P0 BRA `(.L_x_2367) ;  /* 0x0000003000008947 */ /* 0x000fea0003800000 */
[----:B------:R-:W-:Y:S01]  /*22b80*/  IADD3 R3, R8, -0x1, RZ ;  /* 0xffffffff08037810 */ /* 0x000fe20007ffe0ff */
[----:B------:R-:W-:Y:S05]  /*22b90*/  BRA.DIV ~URZ, `(.L_x_2368) ;  /* 0x000022b27f007947 */ /* 0x000fea000b800000 */
[----:B------:R2:W3:Y:S02]  /*22ba0*/  SHFL.IDX PT, R13, R4, R3, 0x1f ;  /* 0x00001f03040d7589 */ /* 0x0004e400000e0000 */
.L_x_2367:
[----:B------:R-:W-:Y:S05]  /*22bb0*/  BSYNC B0 ;  /* 0x0000000000007941 */ /* 0x000fea0003800000 */
.L_x_2366:
        /* <DEDUP_REMOVED lines=68> */
.L_x_2370:
        /* <DEDUP_REMOVED lines=68> */
.L_x_2371:
[----:B------:R-:W-:Y:S05]  /*23440*/  BSYNC B0 ;  /* 0x0000000000007941 */ /* 0x000fea0003800000 */
.L_x_2369:
[----:B------:R-:W-:-:S04]  /*23450*/  LOP3.LUT R2, RZ, R2, RZ, 0x33, !PT ;  /* 0x00000002ff027212 */ /* 0x000fc800078e33ff */
[----:B-1----:R-:W-:-:S05]  /*23460*/  IADD3 R0, R2, R10, RZ ;  /* 0x0000000a02007210 */ /* 0x002fca0007ffe0ff */
[----:B------:R1:W-:Y:S01]  /*23470*/  STL [R1+0x3c], R0 ;  /* 0x00003c0001007387 */ /* 0x0003e20000100800 */
[----:B------:R-:W-:Y:S05]  /*23480*/  BRA `(.L_x_2372) ;  /* 0x0000005000007947 */ /* 0x000fea0003800000 */
.L_x_2360:
[----:B------:R-:W-:Y:S01]  /*23490*/  MOV R0, c[0x0][0x53c] ;  /* 0x00014f0000007a02 */ /* 0x000fe20000000f00 */
[----:B------:R2:W-:Y:S04]  /*234a0*/  STL [R1+0x38], R9 ;  /* 0x0000380901007387 */ /* 0x0005e80000100800 */
[----:B------:R2:W-:Y:S04]  /*234b0*/  STL [R1+0x3c], RZ ;  /* 0x00003cff01007387 */ /* 0x0005e80000100800 */
[----:B------:R2:W-:Y:S04]  /*234c0*/  STL [R1+0x40], RZ ;  /* 0x000040ff01007387 */ /* 0x0005e80000100800 */
[----:B------:R2:W-:Y:S02]  /*234d0*/  STL [R1+0x44], R0 ;  /* 0x0000440001007387 */ /* 0x0005e40000100800 */
.L_x_2372:
[----:B------:R-:W-:Y:S05]  /*234e0*/  BSYNC B1 ;  /* 0x0000000000017941 */ /* 0x000fea0003800000 */
.L_x_2358:
        /* <DEDUP_REMOVED lines=9> */
.L_x_2353:
[----:B--2---:R-:W2:Y:S02]  /*23580*/  LDL R0, [R1+0x44] ;  /* 0x0000440001007983 */ /* 0x004ea40000100800 */
[----:B--2---:R-:W-:-:S13]  /*23590*/  ISETP.GE.AND P0, PT, R0, c[0x0][0x53c], PT ;  /* 0x00014f0000007a0c */ /* 0x004fda0003f06270 */
[----:B-1----:R-:W-:Y:S01]  /*235a0*/  @P0 CALL.REL.NOINC `(.L_x_2373) ;  /* 0x0000001000000944 */ /* 0x002fe20003c00000 */
[----:B------:R-:W-:Y:S05]  /*235b0*/  BRA `(.L_x_2374) ;  /* 0xfffdea5000007947 */ /* 0x000fea000383ffff */
.L_x_2373:
[----:B------:R-:W-:Y:S05]  /*235c0*/  EXIT ;  /* 0x000000000000794d */ /* 0x000fea0003800000 */
.L_x_2111:
[----:B------:R-:W-:Y:S01]  /*235d0*/  IMAD.MOV.U32 R0, RZ, RZ, R5 ;  /* 0x000000ffff007224 */ /* 0x000fe200078e0005 */
[----:B------:R-:W-:Y:S02]  /*235e0*/  MOV R2, 0x1 ;  /* 0x0000000100027802 */ /* 0x000fe40000000f00 */
[----:B------:R-:W-:Y:S02]  /*235f0*/  MOV R3, 0x23610 ;  /* 0x0002361000037802 */ /* 0x000fe40000000f00 */
[----:B------:R-:W-:Y:S05]  /*23600*/  CALL.REL.NOINC `($__internal_40_$__cuda_sm70_shflsync_up_p) ;  /* 0x0000193000007944 */ /* 0x000fea0003c00000 */
[----:B------:R-:W-:Y:S01]  /*23610*/  MOV R0, R4 ;  /* 0x0000000400007202 */ /* 0x000fe20000000f00 */
[----:B------:R-:W-:Y:S05]  /*23620*/  BRA `(.L_x_2375) ;  /* 0xfffdce3000007947 */ /* 0x000fea000383ffff */
.L_x_2112:
[----:B------:R-:W-:Y:S01]  /*23630*/  IMAD.MOV.U32 R0, RZ, RZ, R5 ;  /* 0x000000ffff007224 */ /* 0x000fe200078e0005 */
[----:B------:R-:W-:Y:S02]  /*23640*/  MOV R2, 0x2 ;  /* 0x0000000200027802 */ /* 0x000fe40000000f00 */
[----:B------:R-:W-:Y:S02]  /*23650*/  MOV R3, 0x23670 ;  /* 0x0002367000037802 */ /* 0x000fe40000000f00 */
[----:B------:R-:W-:Y:S05]  /*23660*/  CALL.REL.NOINC `($__internal_40_$__cuda_sm70_shflsync_up_p) ;  /* 0x000018d000007944 */ /* 0x000fea0003c00000 */
[----:B------:R-:W-:Y:S01]  /*23670*/  SEL R0, R4, RZ, P4 ;  /* 0x000000ff04007207 */ /* 0x000fe20002000000 */
[----:B------:R-:W-:Y:S01]  /*23680*/  IMAD.MOV.U32 R2, RZ, RZ, 0x4 ;  /* 0x00000004ff027424 */ /* 0x000fe200078e00ff */
[----:B------:R-:W-:-:S03]  /*23690*/  MOV R3, 0x236c0 ;  /* 0x000236c000037802 */ /* 0x000fc60000000f00 */
[----:B------:R-:W-:Y:S02]  /*236a0*/  IMAD.IADD R0, R5, 0x1, R0 ;  /* 0x0000000105007824 */ /* 0x000fe400078e0200 */
        /* <DEDUP_REMOVED lines=14> */
[----:B------:R-:W-:Y:S01]  /*23790*/  IMAD.IADD R4, R0, 0x1, R4 ;  /* 0x0000000100047824 */ /* 0x000fe200078e0204 */
[----:B------:R-:W-:-:S03]  /*237a0*/  MOV R0, 0x1f ;  /* 0x0000001f00007802 */ /* 0x000fc60000000f00 */
[----:B------:R-:W-:Y:S02]  /*237b0*/  IMAD.MOV.U32 R5, RZ, RZ, R4 ;  /* 0x000000ffff057224 */ /* 0x000fe400078e0004 */
[----:B------:R-:W-:Y:S05]  /*237c0*/  CALL.REL.NOINC `($__internal_39_$__cuda_sm70_shflsync_idx_p) ;  /* 0x0000172000007944 */ /* 0x000fea0003c00000 */
[----:B------:R-:W-:Y:S05]  /*237d0*/  BRA `(.L_x_2376) ;  /* 0xfffdcd8000007947 */ /* 0x000fea000383ffff */
.L_x_2114:
[----:B------:R-:W-:Y:S02]  /*237e0*/  SEL R0, RZ, 0x1, P0 ;  /* 0x00000001ff007807 */ /* 0x000fe40000000000 */
[----:B------:R-:W-:Y:S02]  /*237f0*/  MOV R2, 0x23810 ;  /* 0x0002381000027802 */ /* 0x000fe40000000f00 */
[----:B------:R-:W-:Y:S05]  /*23800*/  CALL.REL.NOINC `($__internal_41_$__cuda_sm70_votesync_ballot) ;  /* 0x000017a000007944 */ /* 0x000fea0003c00000 */
[----:B------:R-:W-:Y:S01]  /*23810*/  MOV R10, R0 ;  /* 0x00000000000a7202 */ /* 0x000fe20000000f00 */
[----:B------:R-:W-:Y:S05]  /*23820*/  BRA `(.L_x_2377) ;  /* 0xfffdcdc000007947 */ /* 0x000fea000383ffff */
.L_x_2115:
[----:B------:R-:W-:Y:S01]  /*23830*/  IMAD.MOV.U32 R5, RZ, RZ, R9 ;  /* 0x000000ffff057224 */ /* 0x000fe200078e0009 */
[----:B------:R-:W-:Y:S01]  /*23840*/  MOV R3, R7 ;  /* 0x0000000700037202 */ /* 0x000fe20000000f00 */
[----:B-1----:R-:W-:Y:S01]  /*23850*/  IMAD.MOV.U32 R0, RZ, RZ, 0x1f ;  /* 0x0000001fff007424 */ /* 0x002fe200078e00ff */
[----:B------:R-:W-:Y:S02]  /*23860*/  MOV R2, 0x23880 ;  /* 0x0002388000027802 */ /* 0x000fe40000000f00 */
[----:B------:R-:W-:Y:S05]  /*23870*/  CALL.REL.NOINC `($__internal_39_$__cuda_sm70_shflsync_idx_p) ;  /* 0x0000167000007944 */ /* 0x000fea0003c00000 */
[----:B------:R-:W-:Y:S01]  /*23880*/  IMAD.MOV.U32 R12, RZ, RZ, R0 ;  /* 0x000000ffff0c7224 */ /* 0x000fe200078e0000 */
[----:B------:R-:W-:Y:S01]  /*23890*/  MOV R5, R8 ;  /* 0x0000000800057202 */ /* 0x000fe20000000f00 */
[----:B------:R-:W-:Y:S01]  /*238a0*/  IMAD.MOV.U32 R6, RZ, RZ, RZ ;  /* 0x000000ffff067224 */ /* 0x000fe200078e00ff */
[----:B------:R-:W-:Y:S01]  /*238b0*/  MOV R3, R7 ;  /* 0x0000000700037202 */ /* 0x000fe20000000f00 */
[----:B------:R-:W-:Y:S01]  /*238c0*/  IMAD.MOV.U32 R0, RZ, RZ, 0x1f ;  /* 0x0000001fff007424 */ /* 0x000fe200078e00ff */
[----:B------:R-:W-:-:S02]  /*238d0*/  MOV R2, 0x238f0 ;  /* 0x000238f000027802 */ /* 0x000fc40000000f00 */
[----:B------:R-:W-:Y:S05]  /*238e0*/  CALL.REL.NOINC `($__internal_39_$__cuda_sm70_shflsync_idx_p) ;  /* 0x0000160000007944 */ /* 0x000fea0003c00000 */
[----:B------:R-:W-:Y:S01]  /*238f0*/  MOV R9, R0 ;  /* 0x0000000000097202 */ /* 0x000fe20000000f00 */
[----:B------:R-:W-:Y:S05]  /*23900*/  BRA `(.L_x_2378) ;  /* 0xfffdcd5000007947 */ /* 0x000fea000383ffff */
.L_x_2118:
[----:B------:R-:W-:Y:S01]  /*23910*/  IMAD.MOV.U32 R5, RZ, RZ, R4 ;  /* 0x000000ffff057224 */ /* 0x000fe200078e0004 */
[----:B-1----:R-:W-:-:S02]  /*23920*/  MOV R0, 0x1f ;  /* 0x0000001f00007802 */ /* 0x002fc40000000f00 */
[----:B------:R-:W-:Y:S02]  /*23930*/  MOV R2, 0x23950 ;  /* 0x0002395000027802 */ /* 0x000fe40000000f00 */
[----:B--234-:R-:W-:Y:S05]  /*23940*/  CALL.REL.NOINC `($__internal_39_$__cuda_sm70_shflsync_idx_p) ;  /* 0x000015a000007944 */ /* 0x01cfea0003c00000 */
[----:B------:R-:W-:Y:S01]  /*23950*/  MOV R6, R0 ;  /* 0x0000000000067202 */ /* 0x000fe20000000f00 */
[----:B------:R-:W-:Y:S05]  /*23960*/  BRA `(.L_x_2117) ;  /* 0xfffdcd5000007947 */ /* 0x000fea000383ffff */
.L_x_2175:
[----:B------:R-:W-:Y:S01]  /*23970*/  IMAD.MOV.U32 R5, RZ, RZ, R10 ;  /* 0x000000ffff057224 */ /* 0x000fe200078e000a */
[----:B------:R-:W-:Y:S01]  /*23980*/  MOV R3, RZ ;  /* 0x000000ff00037202 */ /* 0x000fe20000000f00 */
[----:B------:R-:W-:Y:S01]  /*23990*/  IMAD.MOV.U32 R0, RZ, RZ, 0x1c1f ;  /* 0x00001c1fff007424 */ /* 0x000fe200078e00ff */
[----:B-1----:R-:W-:Y:S02]  /*239a0*/  MOV R2, 0x239c0 ;  /* 0x000239c000027802 */ /* 0x002fe40000000f00 */
[----:B-----5:R-:W-:Y:S05]  /*239b0*/  CALL.REL.NOINC `($__internal_39_$__cuda_sm70_shflsync_idx_p) ;  /* 0x0000153000007944 */ /* 0x020fea0003c00000 */
[----:B------:R-:W-:Y:S01]  /*239c0*/  MOV R8, R0 ;  /* 0x0000000000087202 */ /* 0x000fe20000000f00 */
[----:B------:R-:W-:Y:S05]  /*239d0*/  BRA `(.L_x_2379) ;  /* 0xfffe557000007947 */ /* 0x000fea000383ffff */
.L_x_2176:
[----:B------:R-:W-:Y:S01]  /*239e0*/  IMAD.MOV.U32 R5, RZ, RZ, R11 ;  /* 0x000000ffff057224 */ /* 0x000fe200078e000b */
[----:B------:R-:W-:Y:S01]  /*239f0*/  MOV R3, RZ ;  /* 0x000000ff00037202 */ /* 0x000fe20000000f00 */
[----:B------:R-:W-:Y:S01]  /*23a00*/  IMAD.MOV.U32 R0, RZ, RZ, 0x1c1f ;  /* 0x00001c1fff007424 */ /* 0x000fe200078e00ff */
[----:B-1----:R-:W-:Y:S02]  /*23a10*/  MOV R2, 0x23a30 ;  /* 0x00023a3000027802 */ /* 0x002fe40000000f00 */
[----:B--23-5:R-:W-:Y:S05]  /*23a20*/  CALL.REL.NOINC `($__internal_39_$__cuda_sm70_shflsync_idx_p) ;  /* 0x000014c000007944 */ /* 0x02cfea0003c00000 */
[----:B------:R-:W-:Y:S05]  /*23a30*/  BRA `(.L_x_2380) ;  /* 0xfffe553000007947 */ /* 0x000fea000383ffff */
.L_x_2179:
[----:B-1----:R-:W-:Y:S01]  /*23a40*/  IMAD.MOV.U32 R5, RZ, RZ, R10 ;  /* 0x000000ffff057224 */ /* 0x002fe200078e000a */
[----:B------:R-:W-:Y:S01]  /*23a50*/  MOV R3, 0x1 ;  /* 0x0000000100037802 */ /* 0x000fe20000000f00 */
[----:B------:R-:W-:Y:S01]  /*23a60*/  IMAD.MOV.U32 R0, RZ, RZ, 0x1c1f ;  /* 0x00001c1fff007424 */ /* 0x000fe200078e00ff */
[----:B------:R-:W-:-:S02]  /*23a70*/  MOV R2, 0x23a90 ;  /* 0x00023a9000027802 */ /* 0x000fc40000000f00 */
[----:B---345:R-:W-:Y:S05]  /*23a80*/  CALL.REL.NOINC `($__internal_39_$__cuda_sm70_shflsync_idx_p) ;  /* 0x0000146000007944 */ /* 0x038fea0003c00000 */
[----:B------:R-:W-:Y:S01]  /*23a90*/  IMAD.MOV.U32 R8, RZ, RZ, R0 ;  /* 0x000000ffff087224 */ /* 0x000fe200078e0000 */
[----:B------:R-:W-:Y:S01]  /*23aa0*/  MOV R3, 0x1 ;  /* 0x0000000100037802 */ /* 0x000fe20000000f00 */
[----:B------:R-:W-:Y:S01]  /*23ab0*/  IMAD.MOV.U32 R5, RZ, RZ, R11 ;  /* 0x000000ffff057224 */ /* 0x000fe200078e000b */
[----:B------:R-:W-:-:S02]  /*23ac0*/  MOV R0, 0x1c1f ;  /* 0x00001c1f00007802 */ /* 0x000fc40000000f00 */
[----:B------:R-:W-:Y:S02]  /*23ad0*/  MOV R2, 0x23af0 ;  /* 0x00023af000027802 */ /* 0x000fe40000000f00 */
[----:B------:R-:W-:Y:S05]  /*23ae0*/  CALL.REL.NOINC `($__internal_39_$__cuda_sm70_shflsync_idx_p) ;  /* 0x0000140000007944 */ /* 0x000fea0003c00000 */
[----:B------:R-:W-:Y:S05]  /*23af0*/  BRA `(.L_x_2381) ;  /* 0xfffe563000007947 */ /* 0x000fea000383ffff */
.L_x_2182:
[----:B-1----:R-:W-:Y:S01]  /*23b00*/  IMAD.MOV.U32 R5, RZ, RZ, R10 ;  /* 0x000000ffff057224 */ /* 0x002fe200078e000a */
[----:B------:R-:W-:Y:S01]  /*23b10*/  MOV R3, 0x2 ;  /* 0x0000000200037802 */ /* 0x000fe20000000f00 */
[----:B------:R-:W-:Y:S01]  /*23b20*/  IMAD.MOV.U32 R0, RZ, RZ, 0x1c1f ;  /* 0x00001c1fff007424 */ /* 0x000fe200078e00ff */
[----:B------:R-:W-:Y:S02]  /*23b30*/  MOV R2, 0x23b50 ;  /* 0x00023b5000027802 */ /* 0x000fe40000000f00 */
[----:B--2345:R-:W-:Y:S05]  /*23b40*/  CALL.REL.NOINC `($__internal_39_$__cuda_sm70_shflsync_idx_p) ;  /* 0x000013a000007944 */ /* 0x03cfea0003c00000 */
[----:B------:R-:W-:Y:S01]  /*23b50*/  MOV R8, R0 ;  /* 0x0000000000087202 */ /* 0x000fe20000000f00 */
[----:B------:R-:W-:Y:S05]  /*23b60*/  BRA `(.L_x_2382) ;  /* 0xfffe576000007947 */ /* 0x000fea000383ffff */
.L_x_2183:
[----:B-1----:R-:W-:Y:S01]  /*23b70*/  IMAD.MOV.U32 R5, RZ, RZ, R11 ;  /* 0x000000ffff057224 */ /* 0x002fe200078e000b */
[----:B------:R-:W-:Y:S01]  /*23b80*/  MOV R3, 0x2 ;  /* 0x0000000200037802 */ /* 0x000fe20000000f00 */
[----:B------:R-:W-:Y:S01]  /*23b90*/  IMAD.MOV.U32 R0, RZ, RZ, 0x1c1f ;  /* 0x00001c1fff007424 */ /* 0x000fe200078e00ff */
[----:B------:R-:W-:Y:S02]  /*23ba0*/  MOV R2, 0x23bc0 ;  /* 0x00023bc000027802 */ /* 0x000fe40000000f00 */
[----:B--2345:R-:W-:Y:S05]  /*23bb0*/  CALL.REL.NOINC `($__internal_39_$__cuda_sm70_shflsync_idx_p) ;  /* 0x0000133000007944 */ /* 0x03cfea0003c00000 */
[----:B------:R-:W-:Y:S05]  /*23bc0*/  BRA `(.L_x_2383) ;  /* 0xfffe572000007947 */ /* 0x000fea000383ffff */
.L_x_2186:
[----:B--2---:R-:W-:Y:S01]  /*23bd0*/  IMAD.MOV.U32 R5, RZ, RZ, R10 ;  /* 0x000000ffff057224 */ /* 0x004fe200078e000a */
[----:B------:R-:W-:Y:S01]  /*23be0*/  MOV R3, 0x3 ;  /* 0x0000000300037802 */ /* 0x000fe20000000f00 */
[----:B---3--:R-:W-:Y:S01]  /*23bf0*/  IMAD.MOV.U32 R0, RZ, RZ, 0x1c1f ;  /* 0x00001c1fff007424 */ /* 0x008fe200078e00ff */
[----:B------:R-:W-:-:S02]  /*23c00*/  MOV R2, 0x23c20 ;  /* 0x00023c2000027802 */ /* 0x000fc40000000f00 */
[----:B-1--45:R-:W-:Y:S05]  /*23c10*/  CALL.REL.NOINC `($__internal_39_$__cuda_sm70_shflsync_idx_p) ;  /* 0x000012d000007944 */ /* 0x032fea0003c00000 */
[----:B------:R-:W-:Y:S01]  /*23c20*/  IMAD.MOV.U32 R8, RZ, RZ, R0 ;  /* 0x000000ffff087224 */ /* 0x000fe200078e0000 */
[----:B------:R-:W-:Y:S01]  /*23c30*/  MOV R3, 0x3 ;  /* 0x0000000300037802 */ /* 0x000fe20000000f00 */
[----:B------:R-:W-:Y:S01]  /*23c40*/  IMAD.MOV.U32 R5, RZ, RZ, R11 ;  /* 0x000000ffff057224 */ /* 0x000fe200078e000b */
[----:B------:R-:W-:-:S02]  /*23c50*/  MOV R0, 0x1c1f ;  /* 0x00001c1f00007802 */ /* 0x000fc40000000f00 */
[----:B------:R-:W-:Y:S02]  /*23c60*/  MOV R2, 0x23c80 ;  /* 0x00023c8000027802 */ /* 0x000fe40000000f00 */
[----:B------:R-:W-:Y:S05]  /*23c70*/  CALL.REL.NOINC `($__internal_39_$__cuda_sm70_shflsync_idx_p) ;  /* 0x0000127000007944 */ /* 0x000fea0003c00000 */
[----:B------:R-:W-:Y:S05]  /*23c80*/  BRA `(.L_x_2384) ;  /* 0xfffe581000007947 */ /* 0x000fea000383ffff */
.L_x_2305:
[----:B------:R-:W-:Y:S01]  /*23c90*/  IMAD.MOV.U32 R0, RZ, RZ, R234 ;  /* 0x000000ffff007224 */ /* 0x000fe200078e00ea */
[----:B------:R-:W-:Y:S02]  /*23ca0*/  MOV R3, 0x2 ;  /* 0x0000000200037802 */ /* 0x000fe40000000f00 */
[----:B------:R-:W-:Y:S02]  /*23cb0*/  MOV R2, 0x23cd0 ;  /* 0x00023cd000027802 */ /* 0x000fe40000000f00 */
[----:B------:R-:W-:Y:S05]  /*23cc0*/  CALL.REL.NOINC `($__internal_38_$__cuda_sm70_shflsync_bfly_p) ;  /* 0x000011e000007944 */ /* 0x000fea0003c00000 */
[----:B------:R-:W-:Y:S05]  /*23cd0*/  BRA `(.L_x_2385) ;  /* 0xffffa62000007947 */ /* 0x000fea000383ffff */
.L_x_2306:
[----:B------:R-:W-:Y:S01]  /*23ce0*/  IMAD.MOV.U32 R0, RZ, RZ, R7 ;  /* 0x000000ffff007224 */ /* 0x000fe200078e0007 */
[----:B------:R-:W-:Y:S02]  /*23cf0*/  MOV R3, 0x1 ;  /* 0x0000000100037802 */ /* 0x000fe40000000f00 */
[----:B------:R-:W-:Y:S02]  /*23d00*/  MOV R2, 0x23d20 ;  /* 0x00023d2000027802 */ /* 0x000fe40000000f00 */
[----:B-1----:R-:W-:Y:S05]  /*23d10*/  CALL.REL.NOINC `($__internal_38_$__cuda_sm70_shflsync_bfly_p) ;  /* 0x0000119000007944 */ /* 0x002fea0003c00000 */
[----:B------:R-:W-:Y:S01]  /*23d20*/  FADD.FTZ R7, R7, R0 ;  /* 0x0000000007077221 */ /* 0x000fe20000010000 */
[----:B------:R-:W-:Y:S02]  /*23d30*/  MOV R0, R236 ;  /* 0x000000ec00007202 */ /* 0x000fe40000000f00 */
[----:B------:R-:W-:Y:S02]  /*23d40*/  MOV R3, 0x2 ;  /* 0x0000000200037802 */ /* 0x000fe40000000f00 */
[----:B------:R-:W-:-:S02]  /*23d50*/  MOV R2, 0x23d70 ;  /* 0x00023d7000027802 */ /* 0x000fc40000000f00 */
[----:B------:R-:W-:Y:S05]  /*23d60*/  CALL.REL.NOINC `($__internal_38_$__cuda_sm70_shflsync_bfly_p) ;  /* 0x0000114000007944 */ /* 0x000fea0003c00000 */
[----:B------:R-:W-:Y:S01]  /*23d70*/  FADD.FTZ R5, R236, R0 ;  /* 0x00000000ec057221 */ /* 0x000fe20000010000 */
[----:B------:R-:W-:-:S02]  /*23d80*/  MOV R3, 0x1 ;  /* 0x0000000100037802 */ /* 0x000fc40000000f00 */
[----:B------:R-:W-:Y:S02]  /*23d90*/  MOV R2, 0x23dc0 ;  /* 0x00023dc000027802 */ /* 0x000fe40000000f00 */
[----:B------:R-:W-:Y:S02]  /*23da0*/  MOV R0, R5 ;  /* 0x0000000500007202 */ /* 0x000fe40000000f00 */
[----:B------:R-:W-:Y:S05]  /*23db0*/  CALL.REL.NOINC `($__internal_38_$__cuda_sm70_shflsync_bfly_p) ;  /* 0x000010f000007944 */ /* 0x000fea0003c00000 */
[----:B------:R-:W-:Y:S01]  /*23dc0*/  FADD.FTZ R6, R5, R0 ;  /* 0x0000000005067221 */ /* 0x000fe20000010000 */
[----:B------:R-:W-:Y:S02]  /*23dd0*/  MOV R0, R246 ;  /* 0x000000f600007202 */ /* 0x000fe40000000f00 */
[----:B------:R-:W-:Y:S02]  /*23de0*/  MOV R3, 0x2 ;  /* 0x0000000200037802 */ /* 0x000fe40000000f00 */
[----:B------:R-:W-:Y:S02]  /*23df0*/  MOV R2, 0x23e10 ;  /* 0x00023e1000027802 */ /* 0x000fe40000000f00 */
[----:B------:R-:W-:Y:S05]  /*23e00*/  CALL.REL.NOINC `($__internal_38_$__cuda_sm70_shflsync_bfly_p) ;  /* 0x000010a000007944 */ /* 0x000fea0003c00000 */
[----:B------:R-:W-:Y:S01]  /*23e10*/  FADD.FTZ R5, R246, R0 ;  /* 0x00000000f6057221 */ /* 0x000fe20000010000 */
[----:B------:R-:W-:Y:S02]  /*23e20*/  MOV R3, 0x1 ;  /* 0x0000000100037802 */ /* 0x000fe40000000f00 */
[----:B------:R-:W-:-:S02]  /*23e30*/  MOV R2, 0x23e60 ;  /* 0x00023e6000027802 */ /* 0x000fc40000000f00 */
        /* <DEDUP_REMOVED lines=9> */
[----:B------:R-:W-:Y:S02]  /*23ed0*/  MOV R2, 0x23f00 ;  /* 0x00023f0000027802 */ /* 0x000fe40000000f00 */
[----:B------:R-:W-:-:S02]  /*23ee0*/  MOV R0, R4 ;  /* 0x0000000400007202 */ /* 0x000fc40000000f00 */
[----:B------:R-:W-:Y:S05]  /*23ef0*/  CALL.REL.NOINC `($__internal_38_$__cuda_sm70_shflsync_bfly_p) ;  /* 0x00000fb000007944 */ /* 0x000fea0003c00000 */
[----:B------:R-:W-:Y:S01]  /*23f00*/  MOV R8, R0 ;  /* 0x0000000000087202 */ /* 0x000fe20000000f00 */
[----:B------:R-:W-:Y:S05]  /*23f10*/  BRA `(.L_x_2386) ;  /* 0xffffa4d000007947 */ /* 0x000fea000383ffff */
.L_x_2313:
[----:B-1234-:R-:W-:Y:S01]  /*23f20*/  IMAD.MOV.U32 R5, RZ, RZ, R12 ;  /* 0x000000ffff057224 */ /* 0x01efe200078e000c */
[----:B------:R-:W-:Y:S01]  /*23f30*/  MOV R3, RZ ;  /* 0x000000ff00037202 */ /* 0x000fe20000000f00 */
[----:B------:R-:W-:Y:S01]  /*23f40*/  IMAD.MOV.U32 R0, RZ, RZ, 0x1c1f ;  /* 0x00001c1fff007424 */ /* 0x000fe200078e00ff */
[----:B------:R-:W-:-:S02]  /*23f50*/  MOV R2, 0x23f70 ;  /* 0x00023f7000027802 */ /* 0x000fc40000000f00 */
[----:B------:R-:W-:Y:S05]  /*23f60*/  CALL.REL.NOINC `($__internal_39_$__cuda_sm70_shflsync_idx_p) ;  /* 0x00000f8000007944 */ /* 0x000fea0003c00000 */
[----:B------:R-:W-:Y:S01]  /*23f70*/  MOV R10, R0 ;  /* 0x00000000000a7202 */ /* 0x000fe20000000f00 */
[----:B------:R-:W-:Y:S05]  /*23f80*/  BRA `(.L_x_2387) ;  /* 0xffffbf1000007947 */ /* 0x000fea000383ffff */
.L_x_2314:
[----:B------:R-:W-:Y:S01]  /*23f90*/  IMAD.MOV.U32 R5, RZ, RZ, R13 ;  /* 0x000000ffff057224 */ /* 0x000fe200078e000d */
[----:B------:R-:W-:Y:S01]  /*23fa0*/  MOV R3, RZ ;  /* 0x000000ff00037202 */ /* 0x000fe20000000f00 */
[----:B------:R-:W-:Y:S01]  /*23fb0*/  IMAD.MOV.U32 R0, RZ, RZ, 0x1c1f ;  /* 0x00001c1fff007424 */ /* 0x000fe200078e00ff */
[----:B------:R-:W-:-:S02]  /*23fc0*/  MOV R2, 0x23fe0 ;  /* 0x00023fe000027802 */ /* 0x000fc40000000f00 */
[----:B-12---:R-:W-:Y:S05]  /*23fd0*/  CALL.REL.NOINC `($__internal_39_$__cuda_sm70_shflsync_idx_p) ;  /* 0x00000f1000007944 */ /* 0x006fea0003c00000 */
[----:B------:R-:W-:Y:S05]  /*23fe0*/  BRA `(.L_x_2388) ;  /* 0xffffbed000007947 */ /* 0x000fea000383ffff */
.L_x_2317:
[----:B------:R-:W-:Y:S01]  /*23ff0*/  IMAD.MOV.U32 R5, RZ, RZ, R12 ;  /* 0x000000ffff057224 */ /* 0x000fe200078e000c */
[----:B--2---:R-:W-:Y:S01]  /*24000*/  MOV R3, 0x1 ;  /* 0x0000000100037802 */ /* 0x004fe20000000f00 */
[----:B----4-:R-:W-:Y:S01]  /*24010*/  IMAD.MOV.U32 R0, RZ, RZ, 0x1c1f ;  /* 0x00001c1fff007424 */ /* 0x010fe200078e00ff */
[----:B------:R-:W-:-:S02]  /*24020*/  MOV R2, 0x24040 ;  /* 0x0002404000027802 */ /* 0x000fc40000000f00 */
[----:B-1-3--:R-:W-:Y:S05]  /*24030*/  CALL.REL.NOINC `($__internal_39_$__cuda_sm70_shflsync_idx_p) ;  /* 0x00000eb000007944 */ /* 0x00afea0003c00000 */
[----:B------:R-:W-:Y:S01]  /*24040*/  IMAD.MOV.U32 R10, RZ, RZ, R0 ;  /* 0x000000ffff0a7224 */ /* 0x000fe200078e0000 */
[----:B------:R-:W-:Y:S01]  /*24050*/  MOV R3, 0x1 ;  /* 0x0000000100037802 */ /* 0x000fe20000000f00 */
[----:B------:R-:W-:Y:S01]  /*24060*/  IMAD.MOV.U32 R5, RZ, RZ, R13 ;  /* 0x000000ffff057224 */ /* 0x000fe200078e000d */
[----:B------:R-:W-:-:S02]  /*24070*/  MOV R0, 0x1c1f ;  /* 0x00001c1f00007802 */ /* 0x000fc40000000f00 */
[----:B------:R-:W-:Y:S02]  /*24080*/  MOV R2, 0x240a0 ;  /* 0x000240a000027802 */ /* 0x000fe40000000f00 */
[----:B------:R-:W-:Y:S05]  /*24090*/  CALL.REL.NOINC `($__internal_39_$__cuda_sm70_shflsync_idx_p) ;  /* 0x00000e5000007944 */ /* 0x000fea0003c00000 */
[----:B------:R-:W-:Y:S05]  /*240a0*/  BRA `(.L_x_2389) ;  /* 0xffffbf9000007947 */ /* 0x000fea000383ffff */
.L_x_2320:
[----:B------:R-:W-:Y:S01]  /*240b0*/  IMAD.MOV.U32 R5, RZ, RZ, R12 ;  /* 0x000000ffff057224 */ /* 0x000fe200078e000c */
[----:B-1----:R-:W-:Y:S01]  /*240c0*/  MOV R3, 0x2 ;  /* 0x0000000200037802 */ /* 0x002fe20000000f00 */
[----:B----4-:R-:W-:Y:S01]  /*240d0*/  IMAD.MOV.U32 R0, RZ, RZ, 0x1c1f ;  /* 0x00001c1fff007424 */ /* 0x010fe200078e00ff */
[----:B------:R-:W-:Y:S02]  /*240e0*/  MOV R2, 0x24100 ;  /* 0x0002410000027802 */ /* 0x000fe40000000f00 */
[----:B--23--:R-:W-:Y:S05]  /*240f0*/  CALL.REL.NOINC `($__internal_39_$__cuda_sm70_shflsync_idx_p) ;  /* 0x00000df000007944 */ /* 0x00cfea0003c00000 */
[----:B------:R-:W-:Y:S01]  /*24100*/  MOV R10, R0 ;  /* 0x00000000000a7202 */ /* 0x000fe20000000f00 */
[----:B------:R-:W-:Y:S05]  /*24110*/  BRA `(.L_x_2390) ;  /* 0xffffc0a000007947 */ /* 0x000fea000383ffff */
.L_x_2321:
[----:B------:R-:W-:Y:S01]  /*24120*/  IMAD.MOV.U32 R5, RZ, RZ, R13 ;  /* 0x000000ffff057224 */ /* 0x000fe200078e000d */
[----:B------:R-:W-:Y:S01]  /*24130*/  MOV R3, 0x2 ;  /* 0x0000000200037802 */ /* 0x000fe20000000f00 */
[----:B----4-:R-:W-:Y:S01]  /*24140*/  IMAD.MOV.U32 R0, RZ, RZ, 0x1c1f ;  /* 0x00001c1fff007424 */ /* 0x010fe200078e00ff */
[----:B------:R-:W-:Y:S02]  /*24150*/  MOV R2, 0x24170 ;  /* 0x0002417000027802 */ /* 0x000fe40000000f00 */
[----:B-123--:R-:W-:Y:S05]  /*24160*/  CALL.REL.NOINC `($__internal_39_$__cuda_sm70_shflsync_idx_p) ;  /* 0x00000d8000007944 */ /* 0x00efea0003c00000 */
[----:B------:R-:W-:Y:S05]  /*24170*/  BRA `(.L_x_2391) ;  /* 0xffffc06000007947 */ /* 0x000fea000383ffff */
.L_x_2324:
[----:B------:R-:W-:Y:S01]  /*24180*/  IMAD.MOV.U32 R5, RZ, RZ, R12 ;  /* 0x000000ffff057224 */ /* 0x000fe200078e000c */
[----:B-1----:R-:W-:Y:S01]  /*24190*/  MOV R3, 0x3 ;  /* 0x0000000300037802 */ /* 0x002fe20000000f00 */
[----:B------:R-:W-:Y:S01]  /*241a0*/  IMAD.MOV.U32 R0, RZ, RZ, 0x1c1f ;  /* 0x00001c1fff007424 */ /* 0x000fe200078e00ff */
[----:B------:R-:W-:-:S02]  /*241b0*/  MOV R2, 0x241d0 ;  /* 0x000241d000027802 */ /* 0x000fc40000000f00 */
[----:B--234-:R-:W-:Y:S05]  /*241c0*/  CALL.REL.NOINC `($__internal_39_$__cuda_sm70_shflsync_idx_p) ;  /* 0x00000d2000007944 */ /* 0x01cfea0003c00000 */
[----:B------:R-:W-:Y:S01]  /*241d0*/  IMAD.MOV.U32 R6, RZ, RZ, R0 ;  /* 0x000000ffff067224 */ /* 0x000fe200078e0000 */
[----:B------:R-:W-:Y:S01]  /*241e0*/  MOV R3, 0x3 ;  /* 0x0000000300037802 */ /* 0x000fe20000000f00 */
[----:B------:R-:W-:Y:S01]  /*241f0*/  IMAD.MOV.U32 R5, RZ, RZ, R13 ;  /* 0x000000ffff057224 */ /* 0x000fe200078e000d */
[----:B------:R-:W-:-:S02]  /*24200*/  MOV R0, 0x1c1f ;  /* 0x00001c1f00007802 */ /* 0x000fc40000000f00 */
[----:B------:R-:W-:Y:S02]  /*24210*/  MOV R2, 0x24230 ;  /* 0x0002423000027802 */ /* 0x000fe40000000f00 */
[----:B------:R-:W-:Y:S05]  /*24220*/  CALL.REL.NOINC `($__internal_39_$__cuda_sm70_shflsync_idx_p) ;  /* 0x00000cc000007944 */ /* 0x000fea0003c00000 */
[----:B------:R-:W-:Y:S05]  /*24230*/  BRA `(.L_x_2392) ;  /* 0xffffc13000007947 */ /* 0x000fea000383ffff */
.L_x_2326:
[----:B------:R-:W-:Y:S01]  /*24240*/  IMAD.MOV.U32 R5, RZ, RZ, R22 ;  /* 0x000000ffff057224 */ /* 0x000fe200078e0016 */
[----:B------:R-:W-:Y:S01]  /*24250*/  MOV R3, RZ ;  /* 0x000000ff00037202 */ /* 0x000fe20000000f00 */
[----:B------:R-:W-:Y:S01]  /*24260*/  IMAD.MOV.U32 R0, RZ, RZ, 0x1c1f ;  /* 0x00001c1fff007424 */ /* 0x000fe200078e00ff */
[----:B------:R-:W-:Y:S02]  /*24270*/  MOV R2, 0x24290 ;  /* 0x0002429000027802 */ /* 0x000fe40000000f00 */
[----:B------:R-:W-:Y:S05]  /*24280*/  CALL.REL.NOINC `($__internal_39_$__cuda_sm70_shflsync_idx_p) ;  /* 0x00000c6000007944 */ /* 0x000fea0003c00000 */
[----:B------:R-:W-:Y:S01]  /*24290*/  MOV R4, R0 ;  /* 0x0000000000047202 */ /* 0x000fe20000000f00 */
[----:B------:R-:W-:Y:S05]  /*242a0*/  BRA `(.L_x_2393) ;  /* 0xffffc44000007947 */ /* 0x000fea000383ffff */
.L_x_2327:
[----:B------:R-:W-:Y:S01]  /*242b0*/  IMAD.MOV.U32 R5, RZ, RZ, R24 ;  /* 0x000000ffff057224 */ /* 0x000fe200078e0018 */
[----:B------:R-:W-:Y:S01]  /*242c0*/  MOV R3, RZ ;  /* 0x000000ff00037202 */ /* 0x000fe20000000f00 */
[----:B------:R-:W-:Y:S01]  /*242d0*/  IMAD.MOV.U32 R0, RZ, RZ, 0x1c1f ;  /* 0x00001c1fff007424 */ /* 0x000fe200078e00ff */
[----:B------:R-:W-:Y:S02]  /*242e0*/  MOV R2, 0x24300 ;  /* 0x0002430000027802 */ /* 0x000fe40000000f00 */
[----:B-12---:R-:W-:Y:S05]  /*242f0*/  CALL.REL.NOINC `($__internal_39_$__cuda_sm70_shflsync_idx_p) ;  /* 0x00000bf000007944 */ /* 0x006fea0003c00000 */
[----:B------:R-:W-:Y:S05]  /*24300*/  BRA `(.L_x_2394) ;  /* 0xffffc40000007947 */ /* 0x000fea000383ffff */
.L_x_2330:
[----:B------:R-:W-:Y:S01]  /*24310*/  IMAD.MOV.U32 R5, RZ, RZ, R22 ;  /* 0x000000ffff057224 */ /* 0x000fe200078e0016 */
[----:B----4-:R-:W-:Y:S01]  /*24320*/  MOV R3, 0x1 ;  /* 0x0000000100037802 */ /* 0x010fe20000000f00 */
[----:B------:R-:W-:Y:S01]  /*24330*/  IMAD.MOV.U32 R0, RZ, RZ, 0x1c1f ;  /* 0x00001c1fff007424 */ /* 0x000fe200078e00ff */
[----:B------:R-:W-:-:S02]  /*24340*/  MOV R2, 0x24360 ;  /* 0x0002436000027802 */ /* 0x000fc40000000f00 */
[----:B-123--:R-:W-:Y:S05]  /*24350*/  CALL.REL.NOINC `($__internal_39_$__cuda_sm70_shflsync_idx_p) ;  /* 0x00000b9000007944 */ /* 0x00efea0003c00000 */
[----:B------:R-:W-:Y:S01]  /*24360*/  IMAD.MOV.U32 R4, RZ, RZ, R0 ;  /* 0x000000ffff047224 */ /* 0x000fe200078e0000 */
[----:B------:R-:W-:Y:S01]  /*24370*/  MOV R3, 0x1 ;  /* 0x0000000100037802 */ /* 0x000fe20000000f00 */
[----:B------:R-:W-:Y:S01]  /*24380*/  IMAD.MOV.U32 R5, RZ, RZ, R24 ;  /* 0x000000ffff057224 */ /* 0x000fe200078e0018 */
[----:B------:R-:W-:-:S02]  /*24390*/  MOV R0, 0x1c1f ;  /* 0x00001c1f00007802 */ /* 0x000fc40000000f00 */
[----:B------:R-:W-:Y:S02]  /*243a0*/  MOV R2, 0x243c0 ;  /* 0x000243c000027802 */ /* 0x000fe40000000f00 */
[----:B------:R-:W-:Y:S05]  /*243b0*/  CALL.REL.NOINC `($__internal_39_$__cuda_sm70_shflsync_idx_p) ;  /* 0x00000b3000007944 */ /* 0x000fea0003c00000 */
[----:B------:R-:W-:Y:S05]  /*243c0*/  BRA `(.L_x_2395) ;  /* 0xffffc82000007947 */ /* 0x000fea000383ffff */
.L_x_2333:
[----:B------:R-:W-:Y:S01]  /*243d0*/  IMAD.MOV.U32 R5, RZ, RZ, R22 ;  /* 0x000000ffff057224 */ /* 0x000fe200078e0016 */
[----:B---3--:R-:W-:Y:S01]  /*243e0*/  MOV R3, 0x2 ;  /* 0x0000000200037802 */ /* 0x008fe20000000f00 */
[----:B----4-:R-:W-:Y:S01]  /*243f0*/  IMAD.MOV.U32 R0, RZ, RZ, 0x1c1f ;  /* 0x00001c1fff007424 */ /* 0x010fe200078e00ff */
[----:B------:R-:W-:Y:S02]  /*24400*/  MOV R2, 0x24420 ;  /* 0x0002442000027802 */ /* 0x000fe40000000f00 */
[----:B-12---:R-:W-:Y:S05]  /*24410*/  CALL.REL.NOINC `($__internal_39_$__cuda_sm70_shflsync_idx_p) ;  /* 0x00000ad000007944 */ /* 0x006fea0003c00000 */
[----:B------:R-:W-:Y:S01]  /*24420*/  MOV R4, R0 ;  /* 0x0000000000047202 */ /* 0x000fe20000000f00 */
[----:B------:R-:W-:Y:S05]  /*24430*/  BRA `(.L_x_2396) ;  /* 0xffffcb3000007947 */ /* 0x000fea000383ffff */
.L_x_2334:
[----:B------:R-:W-:Y:S01]  /*24440*/  IMAD.MOV.U32 R5, RZ, RZ, R24 ;  /* 0x000000ffff057224 */ /* 0x000fe200078e0018 */
[----:B---3--:R-:W-:Y:S01]  /*24450*/  MOV R3, 0x2 ;  /* 0x0000000200037802 */ /* 0x008fe20000000f00 */
[----:B----4-:R-:W-:Y:S01]  /*24460*/  IMAD.MOV.U32 R0, RZ, RZ, 0x1c1f ;  /* 0x00001c1fff007424 */ /* 0x010fe200078e00ff */
[----:B------:R-:W-:Y:S02]  /*24470*/  MOV R2, 0x24490 ;  /* 0x0002449000027802 */ /* 0x000fe40000000f00 */
[----:B-12---:R-:W-:Y:S05]  /*24480*/  CALL.REL.NOINC `($__internal_39_$__cuda_sm70_shflsync_idx_p) ;  /* 0x00000a6000007944 */ /* 0x006fea0003c00000 */
[----:B------:R-:W-:Y:S05]  /*24490*/  BRA `(.L_x_2397) ;  /* 0xffffcaf000007947 */ /* 0x000fea000383ffff */
.L_x_2337:
[----:B------:R-:W-:Y:S01]  /*244a0*/  IMAD.MOV.U32 R5, RZ, RZ, R22 ;  /* 0x000000ffff057224 */ /* 0x000fe200078e0016 */
[----:B--23--:R-:W-:Y:S01]  /*244b0*/  MOV R3, 0x3 ;  /* 0x0000000300037802 */ /* 0x00cfe20000000f00 */
[----:B-1----:R-:W-:Y:S01]  /*244c0*/  IMAD.MOV.U32 R0, RZ, RZ, 0x1c1f ;  /* 0x00001c1fff007424 */ /* 0x002fe200078e00ff */
[----:B------:R-:W-:-:S02]  /*244d0*/  MOV R2, 0x244f0 ;  /* 0x000244f000027802 */ /* 0x000fc40000000f00 */
[----:B----4-:R-:W-:Y:S05]  /*244e0*/  CALL.REL.NOINC `($__internal_39_$__cuda_sm70_shflsync_idx_p) ;  /* 0x00000a0000007944 */ /* 0x010fea0003c00000 */
[----:B------:R-:W-:Y:S01]  /*244f0*/  IMAD.MOV.U32 R4, RZ, RZ, R0 ;  /* 0x000000ffff047224 */ /* 0x000fe200078e0000 */
[----:B------:R-:W-:Y:S01]  /*24500*/  MOV R3, 0x3 ;  /* 0x0000000300037802 */ /* 0x000fe20000000f00 */
[----:B------:R-:W-:Y:S01]  /*24510*/  IMAD.MOV.U32 R5, RZ, RZ, R24 ;  /* 0x000000ffff057224 */ /* 0x000fe200078e0018 */
[----:B------:R-:W-:-:S02]  /*24520*/  MOV R0, 0x1c1f ;  /* 0x00001c1f00007802 */ /* 0x000fc40000000f00 */
[----:B------:R-:W-:Y:S02]  /*24530*/  MOV R2, 0x24550 ;  /* 0x0002455000027802 */ /* 0x000fe40000000f00 */
[----:B------:R-:W-:Y:S05]  /*24540*/  CALL.REL.NOINC `($__internal_39_$__cuda_sm70_shflsync_idx_p) ;  /* 0x000009a000007944 */ /* 0x000fea0003c00000 */
[----:B------:R-:W-:Y:S05]  /*24550*/  BRA `(.L_x_2398) ;  /* 0xffffcdd000007947 */ /* 0x000fea000383ffff */
.L_x_2341:
[----:B------:R-:W-:Y:S01]  /*24560*/  IMAD.MOV.U32 R5, RZ, RZ, R9 ;  /* 0x000000ffff057224 */ /* 0x000fe200078e0009 */
[----:B------:R-:W-:Y:S01]  /*24570*/  MOV R3, RZ ;  /* 0x000000ff00037202 */ /* 0x000fe20000000f00 */
[----:B------:R-:W-:Y:S01]  /*24580*/  IMAD.MOV.U32 R0, RZ, RZ, 0x1c1f ;  /* 0x00001c1fff007424 */ /* 0x000fe200078e00ff */
[----:B------:R-:W-:Y:S02]  /*24590*/  MOV R2, 0x245b0 ;  /* 0x000245b000027802 */ /* 0x000fe40000000f00 */
[----:B------:R-:W-:Y:S05]  /*245a0*/  CALL.REL.NOINC `($__internal_39_$__cuda_sm70_shflsync_idx_p) ;  /* 0x0000094000007944 */ /* 0x000fea0003c00000 */
[----:B------:R-:W-:Y:S01]  /*245b0*/  MOV R8, R0 ;  /* 0x0000000000087202 */ /* 0x000fe20000000f00 */
[----:B------:R-:W-:Y:S05]  /*245c0*/  BRA `(.L_x_2399) ;  /* 0xffffd8b000007947 */ /* 0x000fea000383ffff */
.L_x_2342:
[----:B------:R-:W-:Y:S01]  /*245d0*/  IMAD.MOV.U32 R5, RZ, RZ, R12 ;  /* 0x000000ffff057224 */ /* 0x000fe200078e000c */
[----:B------:R-:W-:Y:S01]  /*245e0*/  MOV R3, RZ ;  /* 0x000000ff00037202 */ /* 0x000fe20000000f00 */
[----:B------:R-:W-:Y:S01]  /*245f0*/  IMAD.MOV.U32 R0, RZ, RZ, 0x1c1f ;  /* 0x00001c1fff007424 */ /* 0x000fe200078e00ff */
[----:B------:R-:W-:Y:S02]  /*24600*/  MOV R2, 0x24620 ;  /* 0x0002462000027802 */ /* 0x000fe40000000f00 */
[----:B-12---:R-:W-:Y:S05]  /*24610*/  CALL.REL.NOINC `($__internal_39_$__cuda_sm70_shflsync_idx_p) ;  /* 0x000008d000007944 */ /* 0x006fea0003c00000 */
[----:B------:R-:W-:Y:S05]  /*24620*/  BRA `(.L_x_2400) ;  /* 0xffffd87000007947 */ /* 0x000fea000383ffff */
.L_x_2345:
[----:B--2---:R-:W-:Y:S01]  /*24630*/  IMAD.MOV.U32 R5, RZ, RZ, R9 ;  /* 0x000000ffff057224 */ /* 0x004fe200078e0009 */
[----:B------:R-:W-:Y:S01]  /*24640*/  MOV R3, 0x1 ;  /* 0x0000000100037802 */ /* 0x000fe20000000f00 */
        /* <DEDUP_REMOVED lines=10> */
.L_x_2348:
[----:B-1----:R-:W-:Y:S01]  /*246f0*/  IMAD.MOV.U32 R5, RZ, RZ, R9 ;  /* 0x000000ffff057224 */ /* 0x002fe200078e0009 */
[----:B------:R-:W-:Y:S01]  /*24700*/  MOV R3, 0x2 ;  /* 0x0000000200037802 */ /* 0x000fe20000000f00 */
[----:B----4-:R-:W-:Y:S01]  /*24710*/  IMAD.MOV.U32 R0, RZ, RZ, 0x1c1f ;  /* 0x00001c1fff007424 */ /* 0x010fe200078e00ff */
[----:B------:R-:W-:Y:S02]  /*24720*/  MOV R2, 0x24740 ;  /* 0x0002474000027802 */ /* 0x000fe40000000f00 */
[----:B--23--:R-:W-:Y:S05]  /*24730*/  CALL.REL.NOINC `($__internal_39_$__cuda_sm70_shflsync_idx_p) ;  /* 0x000007b000007944 */ /* 0x00cfea0003c00000 */
[----:B------:R-:W-:Y:S01]  /*24740*/  MOV R8, R0 ;  /* 0x0000000000087202 */ /* 0x000fe20000000f00 */
[----:B------:R-:W-:Y:S05]  /*24750*/  BRA `(.L_x_2402) ;  /* 0xffffda5000007947 */ /* 0x000fea000383ffff */
.L_x_2349:
[----:B------:R-:W-:Y:S01]  /*24760*/  IMAD.MOV.U32 R5, RZ, RZ, R12 ;  /* 0x000000ffff057224 */ /* 0x000fe200078e000c */
[----:B------:R-:W-:Y:S01]  /*24770*/  MOV R3, 0x2 ;  /* 0x0000000200037802 */ /* 0x000fe20000000f00 */
[----:B----4-:R-:W-:Y:S01]  /*24780*/  IMAD.MOV.U32 R0, RZ, RZ, 0x1c1f ;  /* 0x00001c1fff007424 */ /* 0x010fe200078e00ff */
[----:B------:R-:W-:Y:S02]  /*24790*/  MOV R2, 0x247b0 ;  /* 0x000247b000027802 */ /* 0x000fe40000000f00 */
[----:B-123--:R-:W-:Y:S05]  /*247a0*/  CALL.REL.NOINC `($__internal_39_$__cuda_sm70_shflsync_idx_p) ;  /* 0x0000074000007944 */ /* 0x00efea0003c00000 */
[----:B------:R-:W-:Y:S05]  /*247b0*/  BRA `(.L_x_2403) ;  /* 0xffffda1000007947 */ /* 0x000fea000383ffff */
.L_x_2352:
[----:B-1----:R-:W-:Y:S01]  /*247c0*/  IMAD.MOV.U32 R5, RZ, RZ, R9 ;  /* 0x000000ffff057224 */ /* 0x002fe200078e0009 */
[----:B------:R-:W-:Y:S01]  /*247d0*/  MOV R3, 0x3 ;  /* 0x0000000300037802 */ /* 0x000fe20000000f00 */
        /* <DEDUP_REMOVED lines=10> */
.L_x_2354:
[----:B------:R-:W-:Y:S01]  /*24880*/  IMAD.MOV.U32 R5, RZ, RZ, R74 ;  /* 0x000000ffff057224 */ /* 0x000fe200078e004a */
[----:B------:R-:W-:Y:S01]  /*24890*/  MOV R3, RZ ;  /* 0x000000ff00037202 */ /* 0x000fe20000000f00 */
[----:B------:R-:W-:Y:S01]  /*248a0*/  IMAD.MOV.U32 R0, RZ, RZ, 0x1f ;  /* 0x0000001fff007424 */ /* 0x000fe200078e00ff */
[----:B------:R-:W-:Y:S02]  /*248b0*/  MOV R2, 0x248d0 ;  /* 0x000248d000027802 */ /* 0x000fe40000000f00 */
[----:B--2---:R-:W-:Y:S05]  /*248c0*/  CALL.REL.NOINC `($__internal_39_$__cuda_sm70_shflsync_idx_p) ;  /* 0x0000062000007944 */ /* 0x004fea0003c00000 */
[----:B------:R-:W-:Y:S01]  /*248d0*/  MOV R9, R0 ;  /* 0x0000000000097202 */ /* 0x000fe20000000f00 */
[----:B------:R-:W-:Y:S05]  /*248e0*/  BRA `(.L_x_2405) ;  /* 0xffffdcb000007947 */ /* 0x000fea000383ffff */
.L_x_2355:
[----:B------:R-:W-:Y:S01]  /*248f0*/  IMAD.MOV.U32 R5, RZ, RZ, R74 ;  /* 0x000000ffff057224 */ /* 0x000fe200078e004a */
[----:B------:R-:W-:Y:S01]  /*24900*/  MOV R3, 0x1 ;  /* 0x0000000100037802 */ /* 0x000fe20000000f00 */
[----:B------:R-:W-:Y:S01]  /*24910*/  IMAD.MOV.U32 R0, RZ, RZ, 0x1f ;  /* 0x0000001fff007424 */ /* 0x000fe200078e00ff */
[----:B------:R-:W-:Y:S02]  /*24920*/  MOV R2, 0x24940 ;  /* 0x0002494000027802 */ /* 0x000fe40000000f00 */
[----:B-12---:R-:W-:Y:S05]  /*24930*/  CALL.REL.NOINC `($__internal_39_$__cuda_sm70_shflsync_idx_p) ;  /* 0x000005b000007944 */ /* 0x006fea0003c00000 */
[----:B------:R-:W-:Y:S01]  /*24940*/  MOV R8, R0 ;  /* 0x0000000000087202 */ /* 0x000fe20000000f00 */
[----:B------:R-:W-:Y:S05]  /*24950*/  BRA `(.L_x_2406) ;  /* 0xffffdc6000007947 */ /* 0x000fea000383ffff */
.L_x_2356:
[----:B------:R-:W-:Y:S02]  /*24960*/  MOV R2, 0x1 ;  /* 0x0000000100027802 */ /* 0x000fe40000000f00 */
[----:B------:R-:W-:-:S02]  /*24970*/  MOV R3, 0x24990 ;  /* 0x0002499000037802 */ /* 0x000fc40000000f00 */
[----:B-1234-:R-:W-:Y:S05]  /*24980*/  CALL.REL.NOINC `($__internal_40_$__cuda_sm70_shflsync_up_p) ;  /* 0x000005b000007944 */ /* 0x01efea0003c00000 */
[----:B------:R-:W-:Y:S05]  /*24990*/  BRA `(.L_x_2407) ;  /* 0xffffdd5000007947 */ /* 0x000fea000383ffff */
.L_x_2357:
[----:B------:R-:W-:Y:S02]  /*249a0*/  MOV R2, 0x2 ;  /* 0x0000000200027802 */ /* 0x000fe40000000f00 */
[----:B------:R-:W-:-:S02]  /*249b0*/  MOV R3, 0x249d0 ;  /* 0x000249d000037802 */ /* 0x000fc40000000f00 */
[----:B--2-4-:R-:W-:Y:S05]  /*249c0*/  CALL.REL.NOINC `($__internal_40_$__cuda_sm70_shflsync_up_p) ;  /* 0x0000057000007944 */ /* 0x014fea0003c00000 */
        /* <DEDUP_REMOVED lines=23> */
.L_x_2361:
[----:B------:R-:W-:Y:S02]  /*24b40*/  MOV R2, 0x1 ;  /* 0x0000000100027802 */ /* 0x000fe40000000f00 */
[----:B------:R-:W-:Y:S02]  /*24b50*/  MOV R3, 0x24b70 ;  /* 0x00024b7000037802 */ /* 0x000fe40000000f00 */
[----:B------:R-:W-:Y:S05]  /*24b60*/  CALL.REL.NOINC `($__internal_40_$__cuda_sm70_shflsync_up_p) ;  /* 0x000003d000007944 */ /* 0x000fea0003c00000 */
[----:B------:R-:W-:Y:S01]  /*24b70*/  MOV R2, R4 ;  /* 0x0000000400027202 */ /* 0x000fe20000000f00 */
[----:B------:R-:W-:Y:S05]  /*24b80*/  BRA `(.L_x_2409) ;  /* 0xffffddc000007947 */ /* 0x000fea000383ffff */
.L_x_2362:
        /* <DEDUP_REMOVED lines=26> */
.L_x_2364:
[----:B------:R-:W-:Y:S02]  /*24d30*/  SEL R0, RZ, 0x1, P0 ;  /* 0x00000001ff007807 */ /* 0x000fe40000000000 */
[----:B------:R-:W-:Y:S02]  /*24d40*/  MOV R2, 0x24d60 ;  /* 0x00024d6000027802 */ /* 0x000fe40000000f00 */
[----:B-1----:R-:W-:Y:S05]  /*24d50*/  CALL.REL.NOINC `($__internal_41_$__cuda_sm70_votesync_ballot) ;  /* 0x0000025000007944 */ /* 0x002fea0003c00000 */
[----:B------:R-:W-:Y:S01]  /*24d60*/  MOV R12, R0 ;  /* 0x00000000000c7202 */ /* 0x000fe20000000f00 */
[----:B------:R-:W-:Y:S05]  /*24d70*/  BRA `(.L_x_2411) ;  /* 0xffffdd6000007947 */ /* 0x000fea000383ffff */
.L_x_2365:
[----:B------:R-:W-:Y:S01]  /*24d80*/  IMAD.MOV.U32 R5, RZ, RZ, R6 ;  /* 0x000000ffff057224 */ /* 0x000fe200078e0006 */
[----:B------:R-:W-:Y:S01]  /*24d90*/  MOV R3, R8 ;  /* 0x0000000800037202 */ /* 0x000fe20000000f00 */
[----:B--2---:R-:W-:Y:S01]  /*24da0*/  IMAD.MOV.U32 R0, RZ, RZ, 0x1f ;  /* 0x0000001fff007424 */ /* 0x004fe200078e00ff */
[----:B------:R-:W-:Y:S02]  /*24db0*/  MOV R2, 0x24dd0 ;  /* 0x00024dd000027802 */ /* 0x000fe40000000f00 */
[----:B-1----:R-:W-:Y:S05]  /*24dc0*/  CALL.REL.NOINC `($__internal_39_$__cuda_sm70_shflsync_idx_p) ;  /* 0x0000012000007944 */ /* 0x002fea0003c00000 */
[----:B------:R-:W-:Y:S01]  /*24dd0*/  IMAD.MOV.U32 R10, RZ, RZ, R0 ;  /* 0x000000ffff0a7224 */ /* 0x000fe200078e0000 */
[----:B------:R-:W-:Y:S01]  /*24de0*/  MOV R3, R8 ;  /* 0x0000000800037202 */ /* 0x000fe20000000f00 */
[----:B------:R-:W-:Y:S01]  /*24df0*/  IMAD.MOV.U32 R5, RZ, RZ, R7 ;  /* 0x000000ffff057224 */ /* 0x000fe200078e0007 */
[----:B------:R-:W-:Y:S02]  /*24e00*/  MOV R0, 0x1f ;  /* 0x0000001f00007802 */ /* 0x000fe40000000f00 */
[----:B------:R-:W-:-:S02]  /*24e10*/  MOV R2, 0x24e30 ;  /* 0x00024e3000027802 */ /* 0x000fc40000000f00 */
[----:B------:R-:W-:Y:S05]  /*24e20*/  CALL.REL.NOINC `($__internal_39_$__cuda_sm70_shflsync_idx_p) ;  /* 0x000000c000007944 */ /* 0x000fea0003c00000 */
[----:B------:R-:W-:Y:S01]  /*24e30*/  MOV R7, R0 ;  /* 0x0000000000077202 */ /* 0x000fe20000000f00 */
[----:B------:R-:W-:Y:S05]  /*24e40*/  BRA `(.L_x_2412) ;  /* 0xffffdd0000007947 */ /* 0x000fea000383ffff */
.L_x_2368:
[----:B------:R-:W-:Y:S01]  /*24e50*/  IMAD.MOV.U32 R5, RZ, RZ, R4 ;  /* 0x000000ffff057224 */ /* 0x000fe200078e0004 */
[----:B--2---:R-:W-:-:S02]  /*24e60*/  MOV R0, 0x1f ;  /* 0x0000001f00007802 */ /* 0x004fc40000000f00 */
[----:B------:R-:W-:Y:S02]  /*24e70*/  MOV R2, 0x24e90 ;  /* 0x00024e9000027802 */ /* 0x000fe40000000f00 */
[----:B-1-34-:R-:W-:Y:S05]  /*24e80*/  CALL.REL.NOINC `($__internal_39_$__cuda_sm70_shflsync_idx_p) ;  /* 0x0000006000007944 */ /* 0x01afea0003c00000 */
[----:B------:R-:W-:Y:S01]  /*24e90*/  MOV R13, R0 ;  /* 0x00000000000d7202 */ /* 0x000fe20000000f00 */
[----:B------:R-:W-:Y:S05]  /*24ea0*/  BRA `(.L_x_2367) ;  /* 0xffffdd0000007947 */ /* 0x000fea000383ffff */
        .weak           $__internal_38_$__cuda_sm70_shflsync_bfly_p
        .type           $__internal_38_$__cuda_sm70_shflsync_bfly_p,@function
        .size           $__internal_38_$__cuda_sm70_shflsync_bfly_p,($__internal_39_$__cuda_sm70_shflsync_idx_p - $__internal_38_$__cuda_sm70_shflsync_bfly_p)
$__internal_38_$__cuda_sm70_shflsync_bfly_p:
[----:B------:R-:W-:Y:S04]  /*24eb0*/  WARPSYNC R8 ;  /* 0x0000000800007348 */ /* 0x000fe80003800000 */
[----:B------:R1:W2:Y:S02]  /*24ec0*/  SHFL.BFLY PT, R0, R0, R3, R9 ;  /* 0x0c00000300007389 */ /* 0x0002a400000e0009 */
[----:B-1----:R-:W-:-:S04]  /*24ed0*/  MOV R3, 0x0 ;  /* 0x0000000000037802 */ /* 0x002fc80000000f00 */
[----:B--2---:R-:W-:Y:S05]  /*24ee0*/  RET.REL.NODEC R2 `(_ZN7cutlass13device_kernelIN5flash19enable_sm80_to_sm89INS1_16FlashAttnFwdSm80INS1_25CollectiveMainloopFwdSm80ILi4ELi1ELb0EN4cute5tupleIJNS5_1CILi128EEENS7_ILi48EEENS7_ILi96EEEEEELi96ENS_10bfloat16_tEfNS_4arch4Sm80ELb0ELb1ELb0ELb1ELb0ELb1ELb1ELb1EEENS1_21CollectiveEpilogueFwdINS6_IJS8_SA_S9_EEENS6_IJNS7_ILi1EEESI_SI_EEESC_SE_Li128ELb1ELb1ELb1ELb0EEENS1_36VarlenDynamicPersistentTileSchedulerILi128ELi48ELi128ELi128ELb1ELb1ELb0ELb1ELb0ELb1EEEEEEEEEvNT_6ParamsE) ;  /* 0xfffdb11002007950 */ /* 0x004fea0003c3ffff */
        .weak           $__internal_39_$__cuda_sm70_shflsync_idx_p
        .type           $__internal_39_$__cuda_sm70_shflsync_idx_p,@function
        .size           $__internal_39_$__cuda_sm70_shflsync_idx_p,($__internal_40_$__cuda_sm70_shflsync_up_p - $__internal_39_$__cuda_sm70_shflsync_idx_p)
$__internal_39_$__cuda_sm70_shflsync_idx_p:
[----:B------:R-:W-:-:S04]  /*24ef0*/  MOV R75, 0xffffffff ;  /* 0xffffffff004b7802 */ /* 0x000fc80000000f00 */
[----:B------:R-:W-:Y:S04]  /*24f00*/  WARPSYNC R75 ;  /* 0x0000004b00007348 */ /* 0x000fe80003800000 */
[----:B------:R1:W2:Y:S02]  /*24f10*/  SHFL.IDX PT, R0, R5, R3, R0 ;  /* 0x0000000305007389 */ /* 0x0002a400000e0000 */
[----:B-1----:R-:W-:-:S04]  /*24f20*/  MOV R3, 0x0 ;  /* 0x0000000000037802 */ /* 0x002fc80000000f00 */
[----:B--2---:R-:W-:Y:S05]  /*24f30*/  RET.REL.NODEC R2 `(_ZN7cutlass13device_kernelIN5flash19enable_sm80_to_sm89INS1_16FlashAttnFwdSm80INS1_25CollectiveMainloopFwdSm80ILi4ELi1ELb0EN4cute5tupleIJNS5_1CILi128EEENS7_ILi48EEENS7_ILi96EEEEEELi96ENS_10bfloat16_tEfNS_4arch4Sm80ELb0ELb1ELb0ELb1ELb0ELb1ELb1ELb1EEENS1_21CollectiveEpilogueFwdINS6_IJS8_SA_S9_EEENS6_IJNS7_ILi1EEESI_SI_EEESC_SE_Li128ELb1ELb1ELb1ELb0EEENS1_36VarlenDynamicPersistentTileSchedulerILi128ELi48ELi128ELi128ELb1ELb1ELb0ELb1ELb0ELb1EEEEEEEEEvNT_6ParamsE) ;  /* 0xfffdb0c002007950 */ /* 0x004fea0003c3ffff */
        .weak           $__internal_40_$__cuda_sm70_shflsync_up_p
        .type           $__internal_40_$__cuda_sm70_shflsync_up_p,@function
        .size           $__internal_40_$__cuda_sm70_shflsync_up_p,($__internal_41_$__cuda_sm70_votesync_ballot - $__internal_40_$__cuda_sm70_shflsync_up_p)
$__internal_40_$__cuda_sm70_shflsync_up_p:
[----:B------:R-:W-:Y:S02]  /*24f40*/  IMAD.MOV.U32 R4, RZ, RZ, RZ ;  /* 0x000000ffff047224 */ /* 0x000fe400078e00ff */
[----:B------:R-:W-:-:S04]  /*24f50*/  IMAD.MOV.U32 R10, RZ, RZ, -0x1 ;  /* 0xffffffffff0a7424 */ /* 0x000fc800078e00ff */
[----:B------:R-:W-:Y:S04]  /*24f60*/  WARPSYNC R10 ;  /* 0x0000000a00007348 */ /* 0x000fe80003800000 */
[----:B------:R1:W2:Y:S02]  /*24f70*/  SHFL.UP PT, R4, R0, R2, R4 ;  /* 0x0400000200047389 */ /* 0x0002a400000e0004 */
[----:B-1----:R-:W-:Y:S02]  /*24f80*/  MOV R2, R3 ;  /* 0x0000000300027202 */ /* 0x002fe40000000f00 */
[----:B------:R-:W-:-:S04]  /*24f90*/  MOV R3, 0x0 ;  /* 0x0000000000037802 */ /* 0x000fc80000000f00 */
[----:B--2---:R-:W-:Y:S05]  /*24fa0*/  RET.REL.NODEC R2 `(_ZN7cutlass13device_kernelIN5flash19enable_sm80_to_sm89INS1_16FlashAttnFwdSm80INS1_25CollectiveMainloopFwdSm80ILi4ELi1ELb0EN4cute5tupleIJNS5_1CILi128EEENS7_ILi48EEENS7_ILi96EEEEEELi96ENS_10bfloat16_tEfNS_4arch4Sm80ELb0ELb1ELb0ELb1ELb0ELb1ELb1ELb1EEENS1_21CollectiveEpilogueFwdINS6_IJS8_SA_S9_EEENS6_IJNS7_ILi1EEESI_SI_EEESC_SE_Li128ELb1ELb1ELb1ELb0EEENS1_36VarlenDynamicPersistentTileSchedulerILi128ELi48ELi128ELi128ELb1ELb1ELb0ELb1ELb0ELb1EEEEEEEEEvNT_6ParamsE) ;  /* 0xfffdb05002007950 */ /* 0x004fea0003c3ffff */
        .weak           $__internal_41_$__cuda_sm70_votesync_ballot
        .type           $__internal_41_$__cuda_sm70_votesync_ballot,@function
        .size           $__internal_41_$__cuda_sm70_votesync_ballot,(.L_x_2900 - $__internal_41_$__cuda_sm70_votesync_ballot)
$__internal_41_$__cuda_sm70_votesync_ballot:
[----:B------:R-:W-:Y:S01]  /*24fb0*/  ISETP.NE.U32.AND P0, PT, R0, 0x1, PT ;  /* 0x000000010000780c */ /* 0x000fe20003f05070 */
[----:B------:R-:W-:-:S04]  /*24fc0*/  IMAD.MOV.U32 R3, RZ, RZ, -0x1 ;  /* 0xffffffffff037424 */ /* 0x000fc800078e00ff */
[----:B------:R-:W-:Y:S08]  /*24fd0*/  WARPSYNC R3 ;  /* 0x0000000300007348 */ /* 0x000ff00003800000 */
[----:B------:R-:W-:-:S04]  /*24fe0*/  VOTE.ANY R0, PT, !P0 ;  /* 0x0000000000007806 */ /* 0x000fc800040e0100 */
[----:B------:R-:W-:Y:S01]  /*24ff0*/  LOP3.LUT R0, R0, R3, RZ, 0xc0, !PT ;  /* 0x0000000300007212 */ /* 0x000fe200078ec0ff */
[----:B------:R-:W-:-:S04]  /*25000*/  IMAD.MOV.U32 R3, RZ, RZ, 0x0 ;  /* 0x00000000ff037424 */ /* 0x000fc800078e00ff */
[----:B------:R-:W-:Y:S05]  /*25010*/  RET.REL.NODEC R2 `(_ZN7cutlass13device_kernelIN5flash19enable_sm80_to_sm89INS1_16FlashAttnFwdSm80INS1_25CollectiveMainloopFwdSm80ILi4ELi1ELb0EN4cute5tupleIJNS5_1CILi128EEENS7_ILi48EEENS7_ILi96EEEEEELi96ENS_10bfloat16_tEfNS_4arch4Sm80ELb0ELb1ELb0ELb1ELb0ELb1ELb1ELb1EEENS1_21CollectiveEpilogueFwdINS6_IJS8_SA_S9_EEENS6_IJNS7_ILi1EEESI_SI_EEESC_SE_Li128ELb1ELb1ELb1ELb0EEENS1_36VarlenDynamicPersistentTileSchedulerILi128ELi48ELi128ELi128ELb1ELb1ELb0ELb1ELb0ELb1EEEEEEEEEvNT_6ParamsE) ;  /* 0xfffdafe002007950 */ /* 0x000fea0003c3ffff */
.L_x_2413:
        /* <DEDUP_REMOVED lines=14> */
.L_x_2900:


//--------------------- .text._ZN7cutlass13device_kernelIN5flash19enable_sm80_to_sm89INS1_16FlashAttnFwdSm80INS1_25CollectiveMainloopFwdSm80ILi4ELi1ELb0EN4cute5tupleIJNS5_1CILi128EEENS7_ILi64EEENS7_ILi96EEEEEELi96ENS_10bfloat16_tEfNS_4arch4Sm80ELb1ELb0ELb0ELb0ELb0ELb0ELb1ELb1EEENS1_21CollectiveEpilogueFwdINS6_IJS8_SA_S9_EEENS6_IJNS7_ILi1EEESI_SI_EEESC_SE_Li128ELb0ELb1ELb1ELb0EEENS1_30DynamicPersistentTileSchedulerILi128ELi128ELb1ELb1ELb0EEEEEEEEEvNT_6ParamsE --------------------------
	.section	.text._ZN7cutlass13device_kernelIN5flash19enable_sm80_to_sm89INS1_16FlashAttnFwdSm80INS1_25CollectiveMainloopFwdSm80ILi4ELi1ELb0EN4cute5tupleIJNS5_1CILi128EEENS7_ILi64EEENS7_ILi96EEEEEELi96ENS_10bfloat16_tEfNS_4arch4Sm80ELb1ELb0ELb0ELb0ELb0ELb0ELb1ELb1EEENS1_21CollectiveEpilogueFwdINS6_IJS8_SA_S9_EEENS6_IJNS7_ILi1EEESI_SI_EEESC_SE_Li128ELb0ELb1ELb1ELb0EEENS1_30DynamicPersistentTileSchedulerILi128ELi128ELb1ELb1ELb0EEEEEEEEEvNT_6ParamsE,"ax",@progbits
	.sectioninfo	@"SHI_REGISTERS=255"
	.align	128
.text._ZN7cutlass13device_kernelIN5flash19enable_sm80_to_sm89INS1_16FlashAttnFwdSm80INS1_25CollectiveMainloopFwdSm80ILi4ELi1ELb0EN4cute5tupleIJNS5_1CILi128EEENS7_ILi64EEENS7_ILi96EEEEEELi96ENS_10bfloat16_tEfNS_4arch4Sm80ELb1ELb0ELb0ELb0ELb0ELb0ELb1ELb1EEENS1_21CollectiveEpilogueFwdINS6_IJS8_SA_S9_EEENS6_IJNS7_ILi1EEESI_SI_EEESC_SE_Li128ELb0ELb1ELb1ELb0EEENS1_30DynamicPersistentTileSchedulerILi128ELi128ELb1ELb1ELb0EEEEEEEEEvNT_6ParamsE:
        .type           _ZN7cutlass13device_kernelIN5flash19enable_sm80_to_sm89INS1_16FlashAttnFwdSm80INS1_25CollectiveMainloopFwdSm80ILi4ELi1ELb0EN4cute5tupleIJNS5_1CILi128EEENS7_ILi64EEENS7_ILi96EEEEEELi96ENS_10bfloat16_tEfNS_4arch4Sm80ELb1ELb0ELb0ELb0ELb0ELb0ELb1ELb1EEENS1_21CollectiveEpilogueFwdINS6_IJS8_SA_S9_EEENS6_IJNS7_ILi1EEESI_SI_EEESC_SE_Li128ELb0ELb1ELb1ELb0EEENS1_30DynamicPersistentTileSchedulerILi128ELi128ELb1ELb1ELb0EEEEEEEEEvNT_6ParamsE,@function
        .size           _ZN7cutlass13device_kernelIN5flash19enable_sm80_to_sm89INS1_16FlashAttnFwdSm80INS1_25CollectiveMainloopFwdSm80ILi4ELi1ELb0EN4cute5tupleIJNS5_1CILi128EEENS7_ILi64EEENS7_ILi96EEEEEELi96ENS_10bfloat16_tEfNS_4arch4Sm80ELb1ELb0ELb0ELb0ELb0ELb0ELb1ELb1EEENS1_21CollectiveEpilogueFwdINS6_IJS8_SA_S9_EEENS6_IJNS7_ILi1EEESI_SI_EEESC_SE_Li128ELb0ELb1ELb1ELb0EEENS1_30DynamicPersistentTileSchedulerILi128ELi128ELb1ELb1ELb0EEEEEEEEEvNT_6ParamsE,(.L_x_2905 - _ZN7cutlass13device_kernelIN5flash19enable_sm80_to_sm89INS1_16FlashAttnFwdSm80INS1_25CollectiveMainloopFwdSm80ILi4ELi1ELb0EN4cute5tupleIJNS5_1CILi128EEENS7_ILi64EEENS7_ILi96EEEEEELi96ENS_10bfloat16_tEfNS_4arch4Sm80ELb1ELb0ELb0ELb0ELb0ELb0ELb1ELb1EEENS1_21CollectiveEpilogueFwdINS6_IJS8_SA_S9_EEENS6_IJNS7_ILi1EEESI_SI_EEESC_SE_Li128ELb0ELb1ELb1ELb0EEENS1_30DynamicPersistentTileSchedulerILi128ELi128ELb1ELb1ELb0EEEEEEEEEvNT_6ParamsE)
        .other          _ZN7cutlass13device_kernelIN5flash19enable_sm80_to_sm89INS1_16FlashAttnFwdSm80INS1_25CollectiveMainloopFwdSm80ILi4ELi1ELb0EN4cute5tupleIJNS5_1CILi128EEENS7_ILi64EEENS7_ILi96EEEEEELi96ENS_10bfloat16_tEfNS_4arch4Sm80ELb1ELb0ELb0ELb0ELb0ELb0ELb1ELb1EEENS1_21CollectiveEpilogueFwdINS6_IJS8_SA_S9_EEENS6_IJNS7_ILi1EEESI_SI_EEESC_SE_Li128ELb0ELb1ELb1ELb0EEENS1_30DynamicPersistentTileSchedulerILi128ELi128ELb1ELb1ELb0EEEEEEEEEvNT_6ParamsE,@"STO_CUDA_ENTRY STV_DEFAULT"
_ZN7cutlass13device_kernelIN5flash19enable_sm80_to_sm89INS1_16FlashAttnFwdSm80INS1_25CollectiveMainloopFwdSm80ILi4ELi1ELb0EN4cute5tupleIJNS5_1CILi128EEENS7_ILi64EEENS7_ILi96EEEEEELi96ENS_10bfloat16_tEfNS_4arch4Sm80ELb1ELb0ELb0ELb0ELb0ELb0ELb1ELb1EEENS1_21CollectiveEpilogueFwdINS6_IJS8_SA_S9_EEENS6_IJNS7_ILi1EEESI_SI_EEESC_SE_Li128ELb0ELb1ELb1ELb0EEENS1_30DynamicPersistentTileSchedulerILi128ELi128ELb1ELb1ELb0EEEEEEEEEvNT_6ParamsE:
        /* <DEDUP_REMOVED lines=131> */
.L_x_2455:
        /* <DEDUP_REMOVED lines=19> */
.L_x_2415:
[----:B------:R-:W-:-:S04]  /*0960*/  MOV R0, c[0x0][0x554] ;  /* 0x0001550000007a02 */ /* 0x000fc80000000f00 */
[----:B------:R-:W-:Y:S02]  /*0970*/  ISETP.NE.AND P0, PT, R0, 0x1, PT ;  /* 0x000000010000780c */ /* 0x000fe40003f05270 */
[----:B------:R-:W-:-:S11]  /*0980*/  MOV R0, R2 ;  /* 0x0000000200007202 */ /* 0x000fd60000000f00 */
[----:B------:R-:W-:-:S05]  /*0990*/  @P0 IMAD.HI.U32 R4, R2, c[0x0][0x558], RZ ;  /* 0x0001560002040a27 */ /* 0x000fca00078e00ff */
[----:B------:R-:W-:-:S05]  /*09a0*/  @P0 SHF.R.U32.HI R0, RZ, c[0x0][0x55c], R4 ;  /* 0x00015700ff000a19 */ /* 0x000fca0000011604 */
[----:B------:R-:W-:Y:S02]  /*09b0*/  IMAD R4, R0, c[0x0][0x554], RZ ;  /* 0x0001550000047a24 */ /* 0x000fe400078e02ff */
.L_x_2416:
[----:B------:R-:W-:Y:S05]  /*09c0*/  BSYNC B0 ;  /* 0x0000000000007941 */ /* 0x000fea0003800000 */
.L_x_2414:
        /* <DEDUP_REMOVED lines=74> */
.L_x_2418:
[----:B------:R-:W-:Y:S05]  /*0e70*/  BSYNC B0 ;  /* 0x0000000000007941 */ /* 0x000fea0003800000 */
.L_x_2417:
        /* <DEDUP_REMOVED lines=97> */
[C---:B------:R-:W-:Y:S02]  /*1490*/  IMAD R11, R23.reuse, c[0x0][0x20c], R5 ;  /* 0x00008300170b7a24 */ /* 0x040fe400078e0205 */
        /* <DEDUP_REMOVED lines=58> */
.L_x_2456:
[----:B------:R-:W-:Y:S05]  /*1840*/  BRA.DIV ~URZ, `(.L_x_2421) ;  /* 0x0000d6427f007947 */ /* 0x000fea000b800000 */
[----:B-1----:R1:W4:Y:S02]  /*1850*/  SHFL.IDX PT, R2, R16, RZ, 0x1c1f ;  /* 0x001c1fff10027589 */ /* 0x00232400000e0000 */
.L_x_2457:
        /* <DEDUP_REMOVED lines=25> */
.L_x_2423:
[----:B------:R-:W-:Y:S05]  /*19f0*/  BSYNC B0 ;  /* 0x0000000000007941 */ /* 0x000fea0003800000 */
.L_x_2422:
[----:B------:R-:W-:Y:S05]  /*1a00*/  BRA.DIV ~URZ, `(.L_x_2424) ;  /* 0x0000d4f27f007947 */ /* 0x000fea000b800000 */
[----:B---3--:R3:W1:Y:S04]  /*1a10*/  SHFL.IDX PT, R5, R14, 0x1, 0x1c1f ;  /* 0x003c1f000e057f89 */ /* 0x00866800000e0000 */
[----:B--2-4-:R3:W2:Y:S02]  /*1a20*/  SHFL.IDX PT, R2, R16, 0x1, 0x1c1f ;  /* 0x003c1f0010027f89 */ /* 0x0146a400000e0000 */
.L_x_2458:
        /* <DEDUP_REMOVED lines=24> */
.L_x_2426:
[----:B------:R-:W-:Y:S05]  /*1bb0*/  BSYNC B0 ;  /* 0x0000000000007941 */ /* 0x000fea0003800000 */
.L_x_2425:
[----:B------:R-:W-:Y:S05]  /*1bc0*/  BRA.DIV ~URZ, `(.L_x_2427) ;  /* 0x0000d4027f007947 */ /* 0x000fea000b800000 */
[----:B-1----:R1:W4:Y:S02]  /*1bd0*/  SHFL.IDX PT, R5, R14, 0x2, 0x1c1f ;  /* 0x005c1f000e057f89 */ /* 0x00232400000e0000 */
.L_x_2459:
[----:B------:R-:W-:Y:S05]  /*1be0*/  BRA.DIV ~URZ, `(.L_x_2428) ;  /* 0x0000d4527f007947 */ /* 0x000fea000b800000 */
[----:B--2---:R2:W1:Y:S02]  /*1bf0*/  SHFL.IDX PT, R2, R16, 0x2, 0x1c1f ;  /* 0x005c1f0010027f89 */ /* 0x00446400000e0000 */
.L_x_2460:
        /* <DEDUP_REMOVED lines=24> */
.L_x_2430:
[----:B------:R-:W-:Y:S05]  /*1d80*/  BSYNC B0 ;  /* 0x0000000000007941 */ /* 0x000fea0003800000 */
.L_x_2429:
[----:B------:R-:W-:Y:S05]  /*1d90*/  BRA.DIV ~URZ, `(.L_x_2431) ;  /* 0x0000d3127f007947 */ /* 0x000fea000b800000 */
[----:B----4-:R4:W2:Y:S04]  /*1da0*/  SHFL.IDX PT, R5, R14, 0x3, 0x1c1f ;  /* 0x007c1f000e057f89 */ /* 0x0108a800000e0000 */
[----:B-1----:R4:W1:Y:S02]  /*1db0*/  SHFL.IDX PT, R2, R16, 0x3, 0x1c1f ;  /* 0x007c1f0010027f89 */ /* 0x00286400000e0000 */
.L_x_2461:
        /* <DEDUP_REMOVED lines=29> */
[----:B-1----:R-:W-:-:S03]  /*1f90*/  SHF.R.S32.HI R7, RZ, 0x1f, R52 ;  /* 0x0000001fff077819 */ /* 0x002fc60000011434 */
[----:B------:R-:W3:Y:S01]  /*1fa0*/  LDL R181, [R1+0x1c] ;  /* 0x00001c0001b57983 */ /* 0x000ee20000100800 */
[----:B------:R-:W-:-:S03]  /*1fb0*/  IMAD.WIDE.U32 R2, R52, c[0x0][0x1e0], RZ ;  /* 0x0000780034027a25 */ /* 0x000fc600078e00ff */
        /* <DEDUP_REMOVED lines=11> */
[----:B------:R-:W-:-:S03]  /*2070*/  ISETP.GE.AND P1, PT, R0, 0x21, PT ;  /* 0x000000210000780c */ /* 0x000fc60003f26270 */
[----:B------:R-:W-:Y:S02]  /*2080*/  IMAD.IADD R4, R3, 0x1, R4 ;  /* 0x0000000103047824 */ /* 0x000fe400078e0204 */
[----:B------:R-:W-:-:S06]  /*2090*/  IMAD.MOV.U32 R3, RZ, RZ, 0x20 ;  /* 0x00000020ff037424 */ /* 0x000fcc00078e00ff */
[----:B------:R-:W-:Y:S01]  /*20a0*/  @P6 ISETP.GE.AND P5, PT, R148, c[0x0][0x1d4], PT ;  /* 0x0000750094006a0c */ /* 0x000fe20003fa6270 */
[----:B------:R-:W-:-:S04]  /*20b0*/  IMAD.WIDE.U32 R8, R3, c[0x0][0x1e0], RZ ;  /* 0x0000780003087a25 */ /* 0x000fc800078e00ff */
[----:B------:R-:W-:Y:S02]  /*20c0*/  @P6 IMAD.SHL.U32 R6, R13, 0x2, RZ ;  /* 0x000000020d066824 */ /* 0x000fe400078e00ff */
[----:B------:R-:W-:Y:S02]  /*20d0*/  IMAD R3, R3, c[0x0][0x1e4], RZ ;  /* 0x0000790003037a24 */ /* 0x000fe400078e02ff */
[----:B------:R-:W-:Y:S02]  /*20e0*/  IMAD R7, R7, c[0x0][0x208], RZ ;  /* 0x0000820007077a24 */ /* 0x000fe400078e02ff */
[----:B------:R-:W-:-:S04]  /*20f0*/  IMAD.MOV.U32 R55, RZ, RZ, -0x40 ;  /* 0xffffffc0ff377424 */ /* 0x000fc800078e00ff */
[----:B------:R-:W-:Y:S01]  /*2100*/  IMAD R53, R52, R55, c[0x0][0x1d0] ;  /* 0x0000740034357624 */ /* 0x000fe200078e0237 */
[----:B------:R-:W-:Y:S02]  /*2110*/  P2R R23, PR, RZ, 0x4 ;  /* 0x00000004ff177803 */ /* 0x000fe40000000000 */
        /* <DEDUP_REMOVED lines=14> */
[----:B------:R-:W-:Y:S01]  /*2200*/  @P1 LEA.HI.X R3, R0, c[0x0][0x1cc], R3, 0x1, P0 ;  /* 0x0000730000031a11 */ /* 0x000fe200000f0c03 */
[----:B------:R-:W-:-:S05]  /*2210*/  @P1 IMAD.SHL.U32 R0, R13, 0x2, RZ ;  /* 0x000000020d001824 */ /* 0x000fca00078e00ff */
        /* <DEDUP_REMOVED lines=9> */
[----:B------:R-:W-:Y:S01]  /*22b0*/  IMAD.IADD R6, R5, 0x1, R6 ;  /* 0x0000000105067824 */ /* 0x000fe200078e0206 */
[----:B----4-:R-:W-:-:S04]  /*22c0*/  LEA R0, P0, R4, R14, 0x6 ;  /* 0x0000000e04007211 */ /* 0x010fc800078030ff */
[----:B------:R-:W-:Y:S01]  /*22d0*/  LEA.HI.X R4, R4, R10, R6, 0x6, P0 ;  /* 0x0000000a04047211 */ /* 0x000fe200000f3406 */
[----:B------:R-:W-:Y:S01]  /*22e0*/  IMAD.MOV.U32 R6, RZ, RZ, c[0x0][0x208] ;  /* 0x00008200ff067624 */ /* 0x000fe200078e00ff */
[----:B------:R-:W-:Y:S02]  /*22f0*/  LEA R2, P0, R0, c[0x0][0x1f8], 0x1 ;  /* 0x00007e0000027a11 */ /* 0x000fe400078008ff */
[----:B------:R-:W-:Y:S02]  /*2300*/  LOP3.LUT R5, R22, 0x1, RZ, 0xc0, !PT ;  /* 0x0000000116057812 */ /* 0x000fe400078ec0ff */
[----:B------:R-:W-:Y:S01]  /*2310*/  LEA.HI.X R3, R0, c[0x0][0x1fc], R4, 0x1, P0 ;  /* 0x00007f0000037a11 */ /* 0x000fe200000f0c04 */
[----:B------:R-:W-:Y:S01]  /*2320*/  IMAD.MOV.U32 R4, RZ, RZ, c[0x0][0x20c] ;  /* 0x00008300ff047624 */ /* 0x000fe200078e00ff */
[----:B------:R-:W-:Y:S02]  /*2330*/  LEA R20, P0, R6, R2, 0x6 ;  /* 0x0000000206147211 */ /* 0x000fe400078030ff */
[----:B------:R-:W-:-:S02]  /*2340*/  ISETP.NE.U32.AND P6, PT, R5, 0x1, PT ;  /* 0x000000010500780c */ /* 0x000fc40003fc5070 */
[----:B------:R-:W-:Y:S02]  /*2350*/  LEA.HI.X R21, R6, R3, R4, 0x6, P0 ;  /* 0x0000000306157211 */ /* 0x000fe400000f3404 */
[----:B------:R-:W-:Y:S04]  /*2360*/  LDSM.16.M88.4 R4, [R215+0x1000] ;  /* 0x00100000d704783b */ /* 0x000fe80000000200 */
[----:B------:R-:W2:Y:S01]  /*2370*/  LDSM.16.M88.4 R36, [R212] ;  /* 0x00000000d424783b */ /* 0x000ea20000000200 */
[----:B------:R-:W-:-:S03]  /*2380*/  IMAD.IADD R0, R53, 0x1, -R12 ;  /* 0x0000000135007824 */ /* 0x000fc600078e0a0c */
[----:B------:R-:W3:Y:S02]  /*2390*/  LDSM.16.M88.4 R8, [R215] ;  /* 0x00000000d708783b */ /* 0x000ee40000000200 */
[----:B------:R-:W-:Y:S02]  /*23a0*/  ISETP.LT.OR P0, PT, R0, 0x1, P6 ;  /* 0x000000010000780c */ /* 0x000fe40003701670 */
[----:B------:R-:W4:Y:S04]  /*23b0*/  LDSM.16.M88.4 R32, [R212+0x400] ;  /* 0x00040000d420783b */ /* 0x000f280000000200 */
[----:B------:R-:W-:Y:S04]  /*23c0*/  LDSM.16.M88.4 R28, [R212+0x800] ;  /* 0x00080000d41c783b */ /* 0x000fe80000000200 */
[----:B------:R-:W1:Y:S01]  /*23d0*/  LDSM.16.M88.4 R24, [R212+0xc00] ;  /* 0x000c0000d418783b */ /* 0x000e620000000200 */
[----:B------:R-:W-:-:S03]  /*23e0*/  LOP3.LUT P1, RZ, R22, 0x2, RZ, 0xc0, !PT ;  /* 0x0000000216ff7812 */ /* 0x000fc6000782c0ff */
[----:B------:R-:W-:Y:S04]  /*23f0*/  LDSM.16.M88.4 R12, [R216+0x1000] ;  /* 0x00100000d80c783b */ /* 0x000fe80000000200 */
[----:B------:R-:W1:Y:S04]  /*2400*/  LDSM.16.M88.4 R44, [R217] ;  /* 0x00000000d92c783b */ /* 0x000e680000000200 */
[----:B------:R-:W-:Y:S04]  /*2410*/  LDSM.16.M88.4 R16, [R216] ;  /* 0x00000000d810783b */ /* 0x000fe80000000200 */
[----:B------:R-:W-:Y:S04]  /*2420*/  LDSM.16.M88.4 R40, [R228] ;  /* 0x00000000e428783b */ /* 0x000fe80000000200 */
[----:B------:R-:W-:Y:S04]  /*2430*/  LDSM.16.M88.4 R48, [R227] ;  /* 0x00000000e330783b */ /* 0x000fe80000000200 */
[----:B------:R-:W1:Y:S04]  /*2440*/  LDSM.16.M88.4 R64, [R226] ;  /* 0x00000000e240783b */ /* 0x000e680000000200 */
[----:B------:R-:W-:Y:S01]  /*2450*/  @!PT LDS RZ, [RZ] ;  /* 0x00000000fffff984 */ /* 0x000fe20000000800 */
[----:B------:R-:W-:Y:S01]  /*2460*/  @!PT LDS RZ, [RZ] ;  /* 0x00000000fffff984 */ /* 0x000fe20000000800 */
[----:B------:R-:W-:Y:S01]  /*2470*/  @!PT LDS RZ, [RZ] ;  /* 0x00000000fffff984 */ /* 0x000fe20000000800 */
[----:B------:R1:W-:Y:S01]  /*2480*/  LDGSTS.E.BYPASS.LTC128B.128 [R54+0x100], [R2.64], !P0 ;  /* 0x0010000002367fae */ /* 0x0003e2000c101d46 */
[C---:B------:R-:W-:Y:S01]  /*2490*/  ISETP.LT.OR P0, PT, R0.reuse, 0x1, !P1 ;  /* 0x000000010000780c */ /* 0x040fe20004f01670 */
[----:B--2---:R-:W-:Y:S01]  /*24a0*/  HMMA.16816.F32.BF16 R56, R4, R36, RZ ;  /* 0x000000240438723c */ /* 0x004fe200000418ff */
[----:B------:R-:W-:-:S02]  /*24b0*/  ISETP.LT.OR P6, PT, R0, 0x21, P6 ;  /* 0x000000210000780c */ /* 0x000fc400037c1670 */
[----:B------:R-:W-:-:S09]  /*24c0*/  ISETP.LT.OR P1, PT, R0, 0x21, !P1 ;  /* 0x000000210000780c */ /* 0x000fd20004f21670 */
[----:B------:R2:W-:Y:S01]  /*24d0*/  LDGSTS.E.BYPASS.LTC128B.128 [R54+0x1100], [R2.64+0x40], !P0 ;  /* 0x0110004002367fae */ /* 0x0005e2000c101d46 */
[----:B------:R-:W-:-:S04]  /*24e0*/  LOP3.LUT P0, RZ, R22, 0x4, RZ, 0xc0, !PT ;  /* 0x0000000416ff7812 */ /* 0x000fc8000780c0ff */
[C---:B------:R-:W-:Y:S02]  /*24f0*/  ISETP.LT.OR P2, PT, R0.reuse, 0x1, !P0 ;  /* 0x000000010000780c */ /* 0x040fe40004741670 */
[----:B------:R-:W-:Y:S01]  /*2500*/  ISETP.LT.OR P0, PT, R0, 0x21, !P0 ;  /* 0x000000210000780c */ /* 0x000fe20004701670 */
[----:B------:R-:W-:Y:S08]  /*2510*/  HMMA.16816.F32.BF16 R96, R4, R38, RZ ;  /* 0x000000260460723c */ /* 0x000ff000000418ff */
[C---:B---3--:R-:W-:Y:S02]  /*2520*/  HMMA.16816.F32.BF16 R88, R8.reuse, R36, RZ ;  /* 0x000000240858723c */ /* 0x048fe400000418ff */
[----:B------:R2:W-:Y:S04]  /*2530*/  LDGSTS.E.BYPASS.LTC128B.128 [R54+0x2100], [R2.64+0x80], !P2 ;  /* 0x0210008002367fae */ /* 0x0005e8000d101d46 */
[----:B------:R3:W-:Y:S02]  /*2540*/  LDGSTS.E.BYPASS.LTC128B.128 [R54+0x900], [R20.64], !P6 ;  /* 0x0090000014367fae */ /* 0x0007e4000f101d46 */
[----:B------:R-:W-:Y:S02]  /*2550*/  HMMA.16816.F32.BF16 R84, R8, R38, RZ ;  /* 0x000000260854723c */ /* 0x000fe400000418ff */
[----:B------:R3:W-:Y:S04]  /*2560*/  LDGSTS.E.BYPASS.LTC128B.128 [R54+0x1900], [R20.64+0x40], !P1 ;  /* 0x0190004014367fae */ /* 0x0007e8000c901d46 */
[----:B------:R3:W-:Y:S02]  /*2570*/  LDGSTS.E.BYPASS.LTC128B.128 [R54+0x2900], [R20.64+0x80], !P0 ;  /* 0x0290008014367fae */ /* 0x0007e4000c101d46 */
[C---:B----4-:R-:W-:Y:S08]  /*2580*/  HMMA.16816.F32.BF16 R76, R4.reuse, R32, RZ ;  /* 0x00000020044c723c */ /* 0x050ff000000418ff */
[----:B------:R-:W-:Y:S08]  /*2590*/  HMMA.16816.F32.BF16 R104, R4, R34, RZ ;  /* 0x000000220468723c */ /* 0x000ff000000418ff */
[----:B------:R-:W-:Y:S08]  /*25a0*/  HMMA.16816.F32.BF16 R80, R8, R32, RZ ;  /* 0x000000200850723c */ /* 0x000ff000000418ff */
[C---:B-1----:R-:W-:Y:S08]  /*25b0*/  HMMA.16816.F32.BF16 R60, R4.reuse, R24, RZ ;  /* 0x00000018043c723c */ /* 0x042ff000000418ff */
[C---:B------:R-:W-:Y:S08]  /*25c0*/  HMMA.16816.F32.BF16 R72, R4.reuse, R28, RZ ;  /* 0x0000001c0448723c */ /* 0x040ff000000418ff */
[C---:B------:R-:W-:Y:S08]  /*25d0*/  HMMA.16816.F32.BF16 R100, R4.reuse, R30, RZ ;  /* 0x0000001e0464723c */ /* 0x040ff000000418ff */
[----:B------:R-:W-:Y:S08]  /*25e0*/  HMMA.16816.F32.BF16 R92, R4, R26, RZ ;  /* 0x0000001a045c723c */ /* 0x000ff000000418ff */
[C---:B------:R-:W-:Y:S01]  /*25f0*/  HMMA.16816.F32.BF16 R68, R8.reuse, R30, RZ ;  /* 0x0000001e0844723c */ /* 0x040fe200000418ff */
[----:B------:R-:W-:Y:S01]  /*2600*/  ISETP.NE.AND P2, PT, R23, RZ, PT ;  /* 0x000000ff1700720c */ /* 0x000fe20003f45270 */
[----:B------:R-:W0:Y:S06]  /*2610*/  LDGDEPBAR ;  /* 0x00000000000079af */ /* 0x000e2c0000000000 */
[C---:B------:R-:W-:Y:S08]  /*2620*/  HMMA.16816.F32.BF16 R36, R8.reuse, R34, RZ ;  /* 0x000000220824723c */ /* 0x040ff000000418ff */
[C---:B------:R-:W-:Y:S08]  /*2630*/  HMMA.16816.F32.BF16 R32, R8.reuse, R28, RZ ;  /* 0x0000001c0820723c */ /* 0x040ff000000418ff */
[C---:B------:R-:W-:Y:S08]  /*2640*/  HMMA.16816.F32.BF16 R4, R8.reuse, R24, RZ ;  /* 0x000000180804723c */ /* 0x040ff000000418ff */
[----:B------:R-:W-:Y:S01]  /*2650*/  HMMA.16816.F32.BF16 R24, R8, R26, RZ ;  /* 0x0000001a0818723c */ /* 0x000fe200000418ff */
[----:B------:R-:W-:Y:S07]  /*2660*/  LDSM.16.M88.4 R8, [R215+0x3000] ;  /* 0x00300000d708783b */ /* 0x000fee0000000200 */
[C---:B------:R-:W-:Y:S01]  /*2670*/  HMMA.16816.F32.BF16 R28, R12.reuse, R44, R56 ;  /* 0x0000002c0c1c723c */ /* 0x040fe20000041838 */
[----:B------:R-:W1:Y:S07]  /*2680*/  LDSM.16.M88.4 R56, [R212+0x1400] ;  /* 0x00140000d438783b */ /* 0x000e6e0000000200 */
[----:B------:R-:W-:Y:S01]  /*2690*/  HMMA.16816.F32.BF16 R136, R12, R64, R60 ;  /* 0x000000400c88723c */ /* 0x000fe2000004183c */
[----:B------:R-:W4:Y:S07]  /*26a0*/  LDSM.16.M88.4 R60, [R212+0x1000] ;  /* 0x00100000d43c783b */ /* 0x000f2e0000000200 */
[----:B------:R-:W-:Y:S01]  /*26b0*/  HMMA.16816.F32.BF16 R124, R16, R48, R32 ;  /* 0x00000030107c723c */ /* 0x000fe20000041820 */
[----:B------:R-:W1:Y:S07]  /*26c0*/  LDSM.16.M88.4 R32, [R212+0x1c00] ;  /* 0x001c0000d420783b */ /* 0x000e6e0000000200 */
[C---:B------:R-:W-:Y:S08]  /*26d0*/  HMMA.16816.F32.BF16 R76, R12.reuse, R40, R76 ;  /* 0x000000280c4c723c */ /* 0x040ff0000004184c */
[C---:B------:R-:W-:Y:S08]  /*26e0*/  HMMA.16816.F32.BF16 R140, R12.reuse, R48, R72 ;  /* 0x000000300c8c723c */ /* 0x040ff00000041848 */
[C---:B------:R-:W-:Y:S08]  /*26f0*/  HMMA.16816.F32.BF16 R96, R12.reuse, R46, R96 ;  /* 0x0000002e0c60723c */ /* 0x040ff00000041860 */
[C---:B---3--:R-:W-:Y:S08]  /*2700*/  HMMA.16816.F32.BF16 R20, R12.reuse, R42, R104 ;  /* 0x0000002a0c14723c */ /* 0x048ff00000041868 */
[C---:B------:R-:W-:Y:S08]  /*2710*/  HMMA.16816.F32.BF16 R132, R12.reuse, R50, R100 ;  /* 0x000000320c84723c */ /* 0x040ff00000041864 */
[----:B------:R-:W-:Y:S01]  /*2720*/  HMMA.16816.F32.BF16 R116, R12, R66, R92 ;  /* 0x000000420c74723c */ /* 0x000fe2000004185c */
[----:B------:R-:W3:Y:S07]  /*2730*/  LDSM.16.M88.4 R12, [R215+0x2000] ;  /* 0x00200000d70c783b */ /* 0x000eee0000000200 */
[C---:B------:R-:W-:Y:S01]  /*2740*/  HMMA.16816.F32.BF16 R104, R16.reuse, R42, R36 ;  /* 0x0000002a1068723c */ /* 0x040fe20000041824 */
[----:B------:R-:W1:Y:S07]  /*2750*/  LDSM.16.M88.4 R36, [R212+0x1800] ;  /* 0x00180000d424783b */ /* 0x000e6e0000000200 */
[C---:B------:R-:W-:Y:S08]  /*2760*/  HMMA.16816.F32.BF16 R120, R16.reuse, R40, R80 ;  /* 0x000000281078723c */ /* 0x040ff00000041850 */
[C---:B------:R-:W-:Y:S08]  /*2770*/  HMMA.16816.F32.BF16 R112, R16.reuse, R44, R88 ;  /* 0x0000002c1070723c */ /* 0x040ff00000041858 */
[C---:B------:R-:W-:Y:S01]  /*2780*/  HMMA.16816.F32.BF16 R128, R16.reuse, R64, R4 ;  /* 0x000000401080723c */ /* 0x040fe20000041804 */
[----:B------:R-:W-:Y:S07]  /*2790*/  LDSM.16.M88.4 R4, [R216+0x3000] ;  /* 0x00300000d804783b */ /* 0x000fee0000000200 */
[C---:B------:R-:W-:Y:S01]  /*27a0*/  HMMA.16816.F32.BF16 R100, R16.reuse, R46, R84 ;  /* 0x0000002e1064723c */ /* 0x040fe20000041854 */
[----:B------:R-:W-:Y:S07]  /*27b0*/  LDSM.16.M88.4 R44, [R223] ;  /* 0x00000000df2c783b */ /* 0x000fee0000000200 */
[C---:B------:R-:W-:Y:S08]  /*27c0*/  HMMA.16816.F32.BF16 R108, R16.reuse, R50, R68 ;  /* 0x00000032106c723c */ /* 0x040ff00000041844 */
[----:B------:R-:W-:Y:S01]  /*27d0*/  HMMA.16816.F32.BF16 R88, R16, R66, R24 ;  /* 0x000000421058723c */ /* 0x000fe20000041818 */
[----:B------:R-:W2:Y:S04]  /*27e0*/  LDSM.16.M88.4 R24, [R224] ;  /* 0x00000000e018783b */ /* 0x000ea80000000200 */
[----:B------:R-:W2:Y:S03]  /*27f0*/  LDSM.16.M88.4 R64, [R222] ;  /* 0x00000000de40783b */ /* 0x000ea60000000200 */
[C---:B-1----:R-:W-:Y:S01]  /*2800*/  HMMA.16816.F32.BF16 R16, R8.reuse, R58, R20 ;  /* 0x0000003a0810723c */ /* 0x042fe20000041814 */
[----:B------:R-:W1:Y:S07]  /*2810*/  LDSM.16.M88.4 R20, [R216+0x2000] ;  /* 0x00200000d814783b */ /* 0x000e6e0000000200 */
[C---:B----4-:R-:W-:Y:S01]  /*2820*/  HMMA.16816.F32.BF16 R72, R8.reuse, R60, R28 ;  /* 0x0000003c0848723c */ /* 0x050fe2000004181c */
[----:B------:R-:W4:Y:S07]  /*2830*/  LDSM.16.M88.4 R28, [R225] ;  /* 0x00000000e11c783b */ /* 0x000f2e0000000200 */
[C---:B------:R-:W-:Y:S08]  /*2840*/  HMMA.16816.F32.BF16 R48, R8.reuse, R56, R76 ;  /* 0x000000380830723c */ /* 0x040ff0000004184c */
[----:B------:R-:W-:Y:S08]  /*2850*/  HMMA.16816.F32.BF16 R80, R8, R34, R116 ;  /* 0x000000220850723c */ /* 0x000ff00000041874 */
[----:B---3--:R-:W-:Y:S08]  /*2860*/  HMMA.16816.F32.BF16 R40, R12, R56, R120 ;  /* 0x000000380c28723c */ /* 0x008ff00000041878 */
[C---:B------:R-:W-:Y:S08]  /*2870*/  HMMA.16816.F32.BF16 R68, R8.reuse, R62, R96 ;  /* 0x0000003e0844723c */ /* 0x040ff00000041860 */
[----:B------:R-:W-:Y:S08]  /*2880*/  HMMA.16816.F32.BF16 R96, R8, R38, R132 ;  /* 0x000000260860723c */ /* 0x000ff00000041884 */
[C---:B------:R-:W-:Y:S08]  /*2890*/  HMMA.16816.F32.BF16 R76, R12.reuse, R60, R112 ;  /* 0x0000003c0c4c723c */ /* 0x040ff00000041870 */
[----:B------:R-:W-:Y:S08]  /*28a0*/  HMMA.16816.F32.BF16 R60, R12, R62, R100 ;  /* 0x0000003e0c3c723c */ /* 0x000ff00000041864 */
[C---:B------:R-:W-:Y:S08]  /*28b0*/  HMMA.16816.F32.BF16 R84, R8.reuse, R36, R140 ;  /* 0x000000240854723c */ /* 0x040ff0000004188c */
[----:B------:R-:W-:Y:S08]  /*28c0*/  HMMA.16816.F32.BF16 R92, R8, R32, R136 ;  /* 0x00000020085c723c */ /* 0x000ff00000041888 */
[C---:B------:R-:W-:Y:S08]  /*28d0*/  HMMA.16816.F32.BF16 R56, R12.reuse, R58, R104 ;  /* 0x0000003a0c38723c */ /* 0x040ff00000041868 */
[C---:B------:R-:W-:Y:S08]  /*28e0*/  HMMA.16816.F32.BF16 R8, R12.reuse, R36, R124 ;  /* 0x000000240c08723c */ /* 0x040ff0000004187c */
[C---:B------:R-:W-:Y:S01]  /*28f0*/  HMMA.16816.F32.BF16 R108, R12.reuse, R38, R108 ;  /* 0x000000260c6c723c */ /* 0x040fe2000004186c */
[----:B------:R-:W-:Y:S07]  /*2900*/  LDSM.16.M88.4 R36, [R212+0x2800] ;  /* 0x00280000d424783b */ /* 0x000fee0000000200 */
[C---:B------:R-:W-:Y:S08]  /*2910*/  HMMA.16816.F32.BF16 R100, R12.reuse, R32, R128 ;  /* 0x000000200c64723c */ /* 0x040ff00000041880 */
[----:B------:R-:W-:Y:S01]  /*2920*/  HMMA.16816.F32.BF16 R104, R12, R34, R88 ;  /* 0x000000220c68723c */ /* 0x000fe20000041858 */
[----:B------:R-:W-:Y:S04]  /*2930*/  LDSM.16.M88.4 R12, [R215+0x4000] ;  /* 0x00400000d70c783b */ /* 0x000fe80000000200 */
[----:B------:R-:W-:Y:S03]  /*2940*/  LDSM.16.M88.4 R32, [R212+0x2c00] ;  /* 0x002c0000d420783b */ /* 0x000fe60000000200 */
[C---:B--2---:R-:W-:Y:S01]  /*2950*/  HMMA.16816.F32.BF16 R136, R4.reuse, R24, R48 ;  /* 0x000000180488723c */ /* 0x044fe20000041830 */
[----:B------:R-:W-:Y:S07]  /*2960*/  LDSM.16.M88.4 R48, [R212+0x2000] ;  /* 0x00200000d430783b */ /* 0x000fee0000000200 */
[C---:B------:R-:W-:Y:S01]  /*2970*/  HMMA.16816.F32.BF16 R132, R4.reuse, R26, R16 ;  /* 0x0000001a0484723c */ /* 0x040fe20000041810 */
[----:B------:R-:W2:Y:S07]  /*2980*/  LDSM.16.M88.4 R16, [R215+0x5000] ;  /* 0x00500000d710783b */ /* 0x000eae0000000200 */
[----:B------:R-:W-:Y:S08]  /*2990*/  HMMA.16816.F32.BF16 R116, R4, R66, R80 ;  /* 0x000000420474723c */ /* 0x000ff00000041850 */
[----:B-1----:R-:W-:Y:S01]  /*29a0*/  HMMA.16816.F32.BF16 R80, R20, R24, R40 ;  /* 0x000000181450723c */ /* 0x002fe20000041828 */
[----:B------:R-:W1:Y:S07]  /*29b0*/  LDSM.16.M88.4 R40, [R212+0x2400] ;  /* 0x00240000d428783b */ /* 0x000e6e0000000200 */
[C---:B------:R-:W-:Y:S08]  /*29c0*/  HMMA.16816.F32.BF16 R124, R4.reuse, R46, R96 ;  /* 0x0000002e047c723c */ /* 0x040ff00000041860 */
[C---:B----4-:R-:W-:Y:S08]  /*29d0*/  HMMA.16816.F32.BF16 R112, R4.reuse, R28, R72 ;  /* 0x0000001c0470723c */ /* 0x050ff00000041848 */
[----:B------:R-:W-:Y:S08]  /*29e0*/  HMMA.16816.F32.BF16 R140, R4, R30, R68 ;  /* 0x0000001e048c723c */ /* 0x000ff00000041844 */
[C---:B------:R-:W-:Y:S08]  /*29f0*/  HMMA.16816.F32.BF16 R96, R20.reuse, R28, R76 ;  /* 0x0000001c1460723c */ /* 0x040ff0000004184c */
[C---:B------:R-:W-:Y:S01]  /*2a00*/  HMMA.16816.F32.BF16 R88, R20.reuse, R30, R60 ;  /* 0x0000001e1458723c */ /* 0x040fe2000004183c */
[----:B------:R-:W-:Y:S07]  /*2a10*/  LDSM.16.M88.4 R28, [R220] ;  /* 0x00000000dc1c783b */ /* 0x000fee0000000200 */
[----:B------:R-:W-:Y:S01]  /*2a20*/  HMMA.16816.F32.BF16 R72, R20, R26, R56 ;  /* 0x0000001a1448723c */ /* 0x000fe20000041838 */
[----:B------:R-:W-:Y:S07]  /*2a30*/  LDSM.16.M88.4 R24, [R219] ;  /* 0x00000000db18783b */ /* 0x000fee0000000200 */
[C---:B------:R-:W-:Y:S08]  /*2a40*/  HMMA.16816.F32.BF16 R128, R4.reuse, R44, R84 ;  /* 0x0000002c0480723c */ /* 0x040ff00000041854 */
[----:B------:R-:W-:Y:S01]  /*2a50*/  HMMA.16816.F32.BF16 R120, R4, R64, R92 ;  /* 0x000000400478723c */ /* 0x000fe2000004185c */
[----:B------:R-:W-:Y:S07]  /*2a60*/  LDSM.16.M88.4 R4, [R216+0x5000] ;  /* 0x00500000d804783b */ /* 0x000fee0000000200 */
[C---:B------:R-:W-:Y:S01]  /*2a70*/  HMMA.16816.F32.BF16 R60, R20.reuse, R44, R8 ;  /* 0x0000002c143c723c */ /* 0x040fe20000041808 */
[----:B------:R-:W-:Y:S07]  /*2a80*/  LDSM.16.M88.4 R8, [R216+0x4000] ;  /* 0x00400000d808783b */ /* 0x000fee0000000200 */
[C---:B------:R-:W-:Y:S01]  /*2a90*/  HMMA.16816.F32.BF16 R68, R20.reuse, R46, R108 ;  /* 0x0000002e1444723c */ /* 0x040fe2000004186c */
[----:B------:R-:W3:Y:S07]  /*2aa0*/  LDSM.16.M88.4 R44, [R221] ;  /* 0x00000000dd2c783b */ /* 0x000eee0000000200 */
[C---:B------:R-:W-:Y:S08]  /*2ab0*/  HMMA.16816.F32.BF16 R76, R20.reuse, R64, R100 ;  /* 0x00000040144c723c */ /* 0x040ff00000041864 */
[----:B------:R-:W-:Y:S01]  /*2ac0*/  HMMA.16816.F32.BF16 R64, R20, R66, R104 ;  /* 0x000000421440723c */ /* 0x000fe20000041868 */
[----:B------:R-:W4:Y:S01]  /*2ad0*/  LDSM.16.M88.4 R20, [R218] ;  /* 0x00000000da14783b */ /* 0x000f220000000200 */
[----:B------:R-:W-:Y:S01]  /*2ae0*/  ISETP.GT.AND P0, PT, R52, R181, PT ;  /* 0x000000b53400720c */ /* 0x000fe20003f04270 */
[----:B------:R-:W-:-:S05]  /*2af0*/  DEPBAR.LE SB0, 0x0 ;  /* 0x000080000000791a */ /* 0x000fca0000000000 */
[C---:B--2---:R-:W-:Y:S08]  /*2b00*/  HMMA.16816.F32.BF16 R84, R16.reuse, R48, R112 ;  /* 0x000000301054723c */ /* 0x044ff00000041870 */
[----:B------:R-:W-:Y:S08]  /*2b10*/  HMMA.16816.F32.BF16 R92, R16, R50, R140 ;  /* 0x00000032105c723c */ /* 0x000ff0000004188c */
[C---:B------:R-:W-:Y:S08]  /*2b20*/  HMMA.16816.F32.BF16 R96, R12.reuse, R48, R96 ;  /* 0x000000300c60723c */ /* 0x040ff00000041860 */
[----:B------:R-:W-:Y:S08]  /*2b30*/  HMMA.16816.F32.BF16 R88, R12, R50, R88 ;  /* 0x000000320c58723c */ /* 0x000ff00000041858 */
[C---:B-1----:R-:W-:Y:S08]  /*2b40*/  HMMA.16816.F32.BF16 R100, R16.reuse, R40, R136 ;  /* 0x000000281064723c */ /* 0x042ff00000041888 */
[----:B------:R-:W-:Y:S08]  /*2b50*/  HMMA.16816.F32.BF16 R104, R16, R42, R132 ;  /* 0x0000002a1068723c */ /* 0x000ff00000041884 */
[C---:B------:R-:W-:Y:S08]  /*2b60*/  HMMA.16816.F32.BF16 R56, R12.reuse, R40, R80 ;  /* 0x000000280c38723c */ /* 0x040ff00000041850 */
        /* <DEDUP_REMOVED lines=9> */
[----:B------:R-:W-:Y:S07]  /*2c00*/  BSSY B0, `(.L_x_2432) ;  /* 0x000002c000007945 */ /* 0x000fee0003800000 */
[C---:B---3--:R-:W-:Y:S08]  /*2c10*/  HMMA.16816.F32.BF16 R60, R4.reuse, R46, R92 ;  /* 0x0000002e043c723c */ /* 0x048ff0000004185c */
[C---:B------:R-:W-:Y:S08]  /*2c20*/  HMMA.16816.F32.BF16 R32, R4.reuse, R44, R84 ;  /* 0x0000002c0420723c */ /* 0x040ff00000041854 */
[C---:B------:R-:W-:Y:S08]  /*2c30*/  HMMA.16816.F32.BF16 R64, R4.reuse, R28, R100 ;  /* 0x0000001c0440723c */ /* 0x040ff00000041864 */
[----:B------:R-:W-:Y:S08]  /*2c40*/  HMMA.16816.F32.BF16 R68, R4, R30, R104 ;  /* 0x0000001e0444723c */ /* 0x000ff00000041868 */
[C---:B------:R-:W-:Y:S08]  /*2c50*/  HMMA.16816.F32.BF16 R56, R8.reuse, R28, R56 ;  /* 0x0000001c0838723c */ /* 0x040ff00000041838 */
[----:B------:R-:W-:Y:S08]  /*2c60*/  HMMA.16816.F32.BF16 R92, R8, R30, R48 ;  /* 0x0000001e085c723c */ /* 0x000ff00000041830 */
[C---:B------:R-:W-:Y:S08]  /*2c70*/  HMMA.16816.F32.BF16 R72, R4.reuse, R24, R108 ;  /* 0x000000180448723c */ /* 0x040ff0000004186c */
        /* <DEDUP_REMOVED lines=10> */
[----:B------:R-:W-:Y:S01]  /*2d20*/  @!UPT UIADD3 URZ, URZ, URZ, URZ ;  /* 0x0000003f3f3ff290 */ /* 0x000fe2000fffe03f */
[----:B------:R-:W-:Y:S11]  /*2d30*/  @!P0 BRA `(.L_x_2433) ;  /* 0x0000018000008947 */ /* 0x000ff60003800000 */
[----:B-----5:R-:W-:Y:S02]  /*2d40*/  IADD3 R0, R180, -0x2, RZ ;  /* 0xfffffffeb4007810 */ /* 0x020fe40007ffe0ff */
        /* <DEDUP_REMOVED lines=23> */
.L_x_2433:
[----:B------:R-:W-:Y:S05]  /*2ec0*/  BSYNC B0 ;  /* 0x0000000000007941 */ /* 0x000fea0003800000 */
.L_x_2432:
[----:B------:R-:W2:Y:S04]  /*2ed0*/  LDL R0, [R1+0x64] ;  /* 0x0000640001007983 */ /* 0x000ea80000100800 */
[----:B------:R-:W2:Y:S04]  /*2ee0*/  LDL R27, [R1+0x54] ;  /* 0x00005400011b7983 */ /* 0x000ea80000100800 */
[----:B------:R-:W3:Y:S04]  /*2ef0*/  LDL R6, [R1+0x3c] ;  /* 0x00003c0001067983 */ /* 0x000ee80000100800 */
[----:B------:R-:W-:Y:S04]  /*2f00*/  LDSM.16.MT88.4 R108, [R213+0x2000] ;  /* 0x00200000d56c783b */ /* 0x000fe80000004200 */
[----:B------:R-:W-:Y:S04]  /*2f10*/  LDSM.16.MT88.4 R112, [R214+0x2000] ;  /* 0x00200000d670783b */ /* 0x000fe80000004200 */
[----:B------:R-:W0:Y:S01]  /*2f20*/  LDGDEPBAR ;  /* 0x00000000000079af */ /* 0x000e220000000000 */
[----:B-12---:R-:W-:-:S04]  /*2f30*/  IMAD.IADD R2, R0, 0x1, R27 ;  /* 0x0000000100027824 */ /* 0x006fc800078e021b */
[----:B------:R-:W-:-:S04]  /*2f40*/  @P2 IMAD.HI.U32 R0, R2, c[0x0][0x2c8], RZ ;  /* 0x0000b20002002a27 */ /* 0x000fc800078e00ff */
[----:B------:R-:W-:Y:S01]  /*2f50*/  IMAD.MOV.U32 R3, RZ, RZ, R2 ;  /* 0x000000ffff037224 */ /* 0x000fe200078e0002 */
[----:B------:R-:W-:Y:S01]  /*2f60*/  @P2 SHF.R.U32.HI R3, RZ, c[0x0][0x2cc], R0 ;  /* 0x0000b300ff032a19 */ /* 0x000fe20000011600 */
[----:B------:R-:W-:Y:S04]  /*2f70*/  STL [R1+0x30], R2 ;  /* 0x0000300201007387 */ /* 0x000fe80000100800 */
[----:B------:R-:W1:Y:S04]  /*2f80*/  SHFL.IDX PT, R2, R3, 0x2, 0x1c1f ;  /* 0x005c1f0003027f89 */ /* 0x000e6800000e0000 */
[----:B------:R-:W2:Y:S01]  /*2f90*/  SHFL.IDX PT, R5, R3, 0x3, 0x1c1f ;  /* 0x007c1f0003057f89 */ /* 0x000ea200000e0000 */
[----:B------:R-:W-:-:S05]  /*2fa0*/  IMAD R0, R52, R55, 0x1 ;  /* 0x0000000134007424 */ /* 0x000fca00078e0237 */
[----:B---3--:R-:W-:-:S04]  /*2fb0*/  IADD3 R0, -R6, c[0x0][0x1d0], R0 ;  /* 0x0000740006007a10 */ /* 0x008fc80007ffe100 */
[----:B------:R-:W-:Y:S01]  /*2fc0*/  IADD3 R4, R0, -c[0x0][0x168], RZ ;  /* 0x80005a0000047a10 */ /* 0x000fe20007ffe0ff */
[----:B------:R-:W-:Y:S02]  /*2fd0*/  IMAD.IADD R7, R53, 0x1, -R6 ;  /* 0x0000000135077824 */ /* 0x000fe400078e0a06 */
[----:B------:R-:W-:Y:S02]  /*2fe0*/  LDSM.16.MT88.4 R52, [R213] ;  /* 0x00000000d534783b */ /* 0x000fe40000004200 */
[C---:B-1----:R-:W-:Y:S02]  /*2ff0*/  IMAD.IADD R2, R4.reuse, 0x1, R2 ;  /* 0x0000000104027824 */ /* 0x042fe400078e0202 */
[----:B--2---:R-:W-:-:S03]  /*3000*/  IMAD.IADD R0, R4, 0x1, R5 ;  /* 0x0000000104007824 */ /* 0x004fc600078e0205 */
[----:B------:R-:W-:-:S04]  /*3010*/  IMNMX R2, R7, R2, PT ;  /* 0x0000000207027217 */ /* 0x000fc80003800200 */
[C---:B------:R-:W-:Y:S02]  /*3020*/  ISETP.GT.AND P0, PT, R2.reuse, RZ, PT ;  /* 0x000000ff0200720c */ /* 0x040fe40003f04270 */
[----:B------:R-:W-:Y:S02]  /*3030*/  IMNMX R0, R7, R0, PT ;  /* 0x0000000007007217 */ /* 0x000fe40003800200 */
[----:B------:R-:W-:Y:S02]  /*3040*/  ISETP.GT.AND P6, PT, R2, 0x1, PT ;  /* 0x000000010200780c */ /* 0x000fe40003fc4270 */
[----:B------:R-:W-:Y:S02]  /*3050*/  FSEL R10, R32, -INF , P0 ;  /* 0xff800000200a7808 */ /* 0x000fe40000000000 */
[C---:B------:R-:W-:Y:S02]  /*3060*/  ISETP.GT.AND P0, PT, R0.reuse, 0x1, PT ;  /* 0x000000010000780c */ /* 0x040fe40003f04270 */
[----:B------:R-:W-:-:S02]  /*3070*/  ISETP.GT.AND P1, PT, R0, RZ, PT ;  /* 0x000000ff0000720c */ /* 0x000fc40003f24270 */
[----:B------:R-:W-:Y:S02]  /*3080*/  FSEL R11, R33, -INF , P6 ;  /* 0xff800000210b7808 */ /* 0x000fe40003000000 */
[----:B------:R-:W-:Y:S02]  /*3090*/  ISETP.GT.AND P6, PT, R2, 0x8, PT ;  /* 0x000000080200780c */ /* 0x000fe40003fc4270 */
[----:B------:R-:W-:Y:S02]  /*30a0*/  FSEL R16, R35, -INF , P0 ;  /* 0xff80000023107808 */ /* 0x000fe40000000000 */
[----:B------:R-:W-:Y:S02]  /*30b0*/  FSEL R15, R34, -INF , P1 ;  /* 0xff800000220f7808 */ /* 0x000fe40000800000 */
[----:B------:R-:W-:Y:S02]  /*30c0*/  ISETP.GT.AND P0, PT, R0, 0x8, PT ;  /* 0x000000080000780c */ /* 0x000fe40003f04270 */
[----:B------:R-:W-:-:S02]  /*30d0*/  ISETP.GT.AND P1, PT, R2, 0x9, PT ;  /* 0x000000090200780c */ /* 0x000fc40003f24270 */
[----:B------:R-:W-:Y:S02]  /*30e0*/  FSEL R13, R60, -INF , P6 ;  /* 0xff8000003c0d7808 */ /* 0x000fe40003000000 */
[----:B------:R-:W-:Y:S02]  /*30f0*/  FMNMX.FTZ R5, R10, R11, !PT ;  /* 0x0000000b0a057209 */ /* 0x000fe40007810000 */
[----:B------:R-:W-:Y:S02]  /*3100*/  FSEL R17, R62, -INF , P0 ;  /* 0xff8000003e117808 */ /* 0x000fe40000000000 */
[----:B------:R-:W-:Y:S02]  /*3110*/  FSEL R14, R61, -INF , P1 ;  /* 0xff8000003d0e7808 */ /* 0x000fe40000800000 */
[C---:B------:R-:W-:Y:S02]  /*3120*/  ISETP.GT.AND P6, PT, R2.reuse, 0x10, PT ;  /* 0x000000100200780c */ /* 0x040fe40003fc4270 */
[----:B------:R-:W-:-:S02]  /*3130*/  ISETP.GT.AND P0, PT, R2, 0x11, PT ;  /* 0x000000110200780c */ /* 0x000fc40003f04270 */
[----:B------:R-:W-:Y:S02]  /*3140*/  FMNMX.FTZ R5, R13, R5, !PT ;  /* 0x000000050d057209 */ /* 0x000fe40007810000 */
[----:B------:R-:W-:Y:S02]  /*3150*/  FSEL R19, R64, -INF , P6 ;  /* 0xff80000040137808 */ /* 0x000fe40003000000 */
[----:B------:R-:W-:Y:S02]  /*3160*/  FSEL R20, R65, -INF , P0 ;  /* 0xff80000041147808 */ /* 0x000fe40000000000 */
[----:B------:R-:W-:Y:S02]  /*3170*/  FMNMX.FTZ R5, R14, R5, !PT ;  /* 0x000000050e057209 */ /* 0x000fe40007810000 */
[----:B------:R-:W-:Y:S02]  /*3180*/  ISETP.GT.AND P0, PT, R0, 0x11, PT ;  /* 0x000000110000780c */ /* 0x000fe40003f04270 */
[----:B------:R-:W-:-:S02]  /*3190*/  ISETP.GT.AND P6, PT, R2, 0x18, PT ;  /* 0x000000180200780c */ /* 0x000fc40003fc4270 */
[----:B------:R-:W-:Y:S02]  /*31a0*/  FMNMX.FTZ R5, R19, R5, !PT ;  /* 0x0000000513057209 */ /* 0x000fe40007810000 */
[----:B------:R-:W-:Y:S02]  /*31b0*/  ISETP.GT.AND P1, PT, R0, 0x9, PT ;  /* 0x000000090000780c */ /* 0x000fe40003f24270 */
[----:B------:R-:W-:Y:S02]  /*31c0*/  FSEL R24, R67, -INF , P0 ;  /* 0xff80000043187808 */ /* 0x000fe40000000000 */
[----:B------:R-:W-:Y:S02]  /*31d0*/  ISETP.GT.AND P0, PT, R2, 0x19, PT ;  /* 0x000000190200780c */ /* 0x000fe40003f04270 */
[----:B------:R-:W-:Y:S02]  /*31e0*/  FSEL R21, R68, -INF , P6 ;  /* 0xff80000044157808 */ /* 0x000fe40003000000 */
[----:B------:R-:W-:-:S02]  /*31f0*/  FMNMX.FTZ R5, R20, R5, !PT ;  /* 0x0000000514057209 */ /* 0x000fc40007810000 */
[----:B------:R-:W-:Y:S02]  /*3200*/  FSEL R18, R63, -INF , P1 ;  /* 0xff8000003f127808 */ /* 0x000fe40000800000 */
[C---:B------:R-:W-:Y:S01]  /*3210*/  ISETP.GT.AND P1, PT, R0.reuse, 0x10, PT ;  /* 0x000000100000780c */ /* 0x040fe20003f24270 */
[----:B------:R-:W-:Y:S01]  /*3220*/  LDSM.16.MT88.4 R60, [R213+0x1400] ;  /* 0x00140000d53c783b */ /* 0x000fe20000004200 */
[----:B------:R-:W-:Y:S02]  /*3230*/  FSEL R22, R69, -INF , P0 ;  /* 0xff80000045167808 */ /* 0x000fe40000000000 */
[----:B------:R-:W-:Y:S02]  /*3240*/  ISETP.GT.AND P0, PT, R0, 0x19, PT ;  /* 0x000000190000780c */ /* 0x000fe40003f04270 */
[----:B------:R-:W-:Y:S02]  /*3250*/  ISETP.GT.AND P6, PT, R2, 0x20, PT ;  /* 0x000000200200780c */ /* 0x000fe40003fc4270 */
[----:B------:R-:W-:-:S02]  /*3260*/  FMNMX.FTZ R5, R21, R5, !PT ;  /* 0x0000000515057209 */ /* 0x000fc40007810000 */
[----:B------:R-:W-:Y:S02]  /*3270*/  FMNMX.FTZ R6, R15, R16, !PT ;  /* 0x000000100f067209 */ /* 0x000fe40007810000 */
[----:B------:R-:W-:Y:S02]  /*3280*/  FSEL R23, R66, -INF , P1 ;  /* 0xff80000042177808 */ /* 0x000fe40000800000 */
[----:B------:R-:W-:Y:S01]  /*3290*/  ISETP.GT.AND P1, PT, R0, 0x18, PT ;  /* 0x000000180000780c */ /* 0x000fe20003f24270 */
[----:B------:R-:W-:Y:S01]  /*32a0*/  LDSM.16.MT88.4 R64, [R213+0x400] ;  /* 0x00040000d540783b */ /* 0x000fe20000004200 */
[----:B------:R-:W-:Y:S02]  /*32b0*/  FSEL R26, R71, -INF , P0 ;  /* 0xff800000471a7808 */ /* 0x000fe40000000000 */
[----:B------:R-:W-:Y:S02]  /*32c0*/  ISETP.GT.AND P0, PT, R2, 0x21, PT ;  /* 0x000000210200780c */ /* 0x000fe40003f04270 */
[----:B------:R-:W-:-:S02]  /*32d0*/  FSEL R136, R72, -INF , P6 ;  /* 0xff80000048887808 */ /* 0x000fc40003000000 */
[----:B------:R-:W-:Y:S02]  /*32e0*/  FMNMX.FTZ R5, R22, R5, !PT ;  /* 0x0000000516057209 */ /* 0x000fe40007810000 */
[----:B------:R-:W-:Y:S02]  /*32f0*/  FMNMX.FTZ R6, R17, R6, !PT ;  /* 0x0000000611067209 */ /* 0x000fe40007810000 */
[----:B------:R-:W-:Y:S02]  /*3300*/  FSEL R25, R70, -INF , P1 ;  /* 0xff80000046197808 */ /* 0x000fe40000800000 */
[----:B------:R-:W-:Y:S01]  /*3310*/  ISETP.GT.AND P1, PT, R2, 0x28, PT ;  /* 0x000000280200780c */ /* 0x000fe20003f24270 */
[----:B------:R-:W-:Y:S01]  /*3320*/  LDSM.16.MT88.4 R68, [R214+0x1400] ;  /* 0x00140000d644783b */ /* 0x000fe20000004200 */
[----:B------:R-:W-:Y:S02]  /*3330*/  FSEL R137, R73, -INF , P0 ;  /* 0xff80000049897808 */ /* 0x000fe40000000000 */
[----:B------:R-:W-:-:S02]  /*3340*/  FMNMX.FTZ R5, R136, R5, !PT ;  /* 0x0000000588057209 */ /* 0x000fc40007810000 */
[----:B------:R-:W-:Y:S02]  /*3350*/  FMNMX.FTZ R6, R18, R6, !PT ;  /* 0x0000000612067209 */ /* 0x000fe40007810000 */
[----:B------:R-:W-:Y:S02]  /*3360*/  ISETP.GT.AND P0, PT, R2, 0x29, PT ;  /* 0x000000290200780c */ /* 0x000fe40003f04270 */
[----:B------:R-:W-:Y:S02]  /*3370*/  FSEL R140, R76, -INF , P1 ;  /* 0xff8000004c8c7808 */ /* 0x000fe40000800000 */
[----:B------:R-:W-:Y:S02]  /*3380*/  FMNMX.FTZ R5, R137, R5, !PT ;  /* 0x0000000589057209 */ /* 0x000fe40007810000 */
[----:B------:R-:W-:Y:S02]  /*3390*/  ISETP.GT.AND P1, PT, R2, 0x30, PT ;  /* 0x000000300200780c */ /* 0x000fe40003f24270 */
[----:B------:R-:W-:-:S02]  /*33a0*/  FMNMX.FTZ R6, R23, R6, !PT ;  /* 0x0000000617067209 */ /* 0x000fc40007810000 */
[----:B------:R-:W-:Y:S02]  /*33b0*/  FSEL R141, R77, -INF , P0 ;  /* 0xff8000004d8d7808 */ /* 0x000fe40000000000 */
[----:B------:R-:W-:Y:S02]  /*33c0*/  FMNMX.FTZ R5, R140, R5, !PT ;  /* 0x000000058c057209 */ /* 0x000fe40007810000 */
[----:B------:R-:W-:Y:S02]  /*33d0*/  FSEL R235, R80, -INF , P1 ;  /* 0xff80000050eb7808 */ /* 0x000fe40000800000 */
[----:B------:R-:W-:Y:S02]  /*33e0*/  FMNMX.FTZ R6, R24, R6, !PT ;  /* 0x0000000618067209 */ /* 0x000fe40007810000 */
[----:B------:R-:W-:Y:S02]  /*33f0*/  ISETP.GT.AND P1, PT, R0, 0x20, PT ;  /* 0x000000200000780c */ /* 0x000fe40003f24270 */
[----:B------:R-:W-:-:S02]  /*3400*/  ISETP.GT.AND P0, PT, R2, 0x31, PT ;  /* 0x000000310200780c */ /* 0x000fc40003f04270 */
[----:B------:R-:W-:Y:S02]  /*3410*/  FMNMX.FTZ R5, R141, R5, !PT ;  /* 0x000000058d057209 */ /* 0x000fe40007810000 */
[----:B------:R-:W-:Y:S02]  /*3420*/  FMNMX.FTZ R6, R25, R6, !PT ;  /* 0x0000000619067209 */ /* 0x000fe40007810000 */
[----:B------:R-:W-:Y:S02]  /*3430*/  FSEL R138, R74, -INF , P1 ;  /* 0xff8000004a8a7808 */ /* 0x000fe40000800000 */
[C---:B------:R-:W-:Y:S02]  /*3440*/  ISETP.GT.AND P6, PT, R2.reuse, 0x38, PT ;  /* 0x000000380200780c */ /* 0x040fe40003fc4270 */
[----:B------:R-:W-:Y:S02]  /*3450*/  FSEL R237, R81, -INF , P0 ;  /* 0xff80000051ed7808 */ /* 0x000fe40000000000 */
[----:B------:R-:W-:-:S02]  /*3460*/  ISETP.GT.AND P1, PT, R2, 0x39, PT ;  /* 0x000000390200780c */ /* 0x000fc40003f24270 */
[----:B------:R-:W-:Y:S02]  /*3470*/  ISETP.GT.AND P0, PT, R0, 0x21, PT ;  /* 0x000000210000780c */ /* 0x000fe40003f04270 */
[----:B------:R-:W-:Y:S02]  /*3480*/  FMNMX.FTZ R2, R235, R5, !PT ;  /* 0x00000005eb027209 */ /* 0x000fe40007810000 */
[----:B------:R-:W-:Y:S02]  /*3490*/  FMNMX.FTZ R5, R26, R6, !PT ;  /* 0x000000061a057209 */ /* 0x000fe40007810000 */
[----:B------:R-:W-:Y:S02]  /*34a0*/  FSEL R139, R75, -INF , P0 ;  /* 0xff8000004b8b7808 */ /* 0x000fe40000000000 */
[----:B------:R-:W-:Y:S02]  /*34b0*/  ISETP.GT.AND P0, PT, R0, 0x28, PT ;  /* 0x000000280000780c */ /* 0x000fe40003f04270 */
[----:B------:R-:W-:-:S02]  /*34c0*/  FSEL R236, R85, -INF , P1 ;  /* 0xff80000055ec7808 */ /* 0x000fc40000800000 */
[----:B------:R-:W-:Y:S02]  /*34d0*/  FSEL R233, R84, -INF , P6 ;  /* 0xff80000054e97808 */ /* 0x000fe40003000000 */
[----:B------:R-:W-:Y:S01]  /*34e0*/  FMNMX.FTZ R2, R237, R2, !PT ;  /* 0x00000002ed027209 */ /* 0x000fe20007810000 */
[----:B------:R-:W-:Y:S01]  /*34f0*/  SHFL.IDX PT, R6, R3, RZ, 0x1c1f ;  /* 0x001c1fff03067589 */ /* 0x000fe200000e0000 */
[----:B------:R-:W-:Y:S02]  /*3500*/  FMNMX.FTZ R5, R138, R5, !PT ;  /* 0x000000058a057209 */ /* 0x000fe40007810000 */
[----:B------:R-:W-:Y:S01]  /*3510*/  ISETP.GT.AND P1, PT, R0, 0x29, PT ;  /* 0x000000290000780c */ /* 0x000fe20003f24270 */
[----:B------:R-:W-:Y:S01]  /*3520*/  LDSM.16.MT88.4 R72, [R213+0x2400] ;  /* 0x00240000d548783b */ /* 0x000fe20000004200 */
[----:B------:R-:W-:Y:S02]  /*3530*/  FSEL R148, R78, -INF , P0 ;  /* 0xff8000004e947808 */ /* 0x000fe40000000000 */
[----:B------:R-:W-:-:S02]  /*3540*/  FMNMX.FTZ R5, R139, R5, !PT ;  /* 0x000000058b057209 */ /* 0x000fc40007810000 */
[----:B------:R-:W-:Y:S02]  /*3550*/  ISETP.GT.AND P0, PT, R0, 0x30, PT ;  /* 0x000000300000780c */ /* 0x000fe40003f04270 */
[----:B------:R-:W-:Y:S02]  /*3560*/  FSEL R149, R79, -INF , P1 ;  /* 0xff8000004f957808 */ /* 0x000fe40000800000 */
[----:B------:R-:W-:Y:S02]  /*3570*/  FMNMX.FTZ R5, R148, R5, !PT ;  /* 0x0000000594057209 */ /* 0x000fe40007810000 */
[----:B------:R-:W-:Y:S01]  /*3580*/  FMNMX.FTZ R2, R233, R2, !PT ;  /* 0x00000002e9027209 */ /* 0x000fe20007810000 */
[----:B------:R-:W-:Y:S01]  /*3590*/  SHFL.IDX PT, R3, R3, 0x1, 0x1c1f ;  /* 0x003c1f0003037f89 */ /* 0x000fe200000e0000 */
[----:B------:R-:W-:Y:S02]  /*35a0*/  ISETP.GT.AND P1, PT, R0, 0x31, PT ;  /* 0x000000310000780c */ /* 0x000fe40003f24270 */
[----:B------:R-:W-:Y:S01]  /*35b0*/  FSEL R234, R82, -INF , P0 ;  /* 0xff80000052ea7808 */ /* 0x000fe20000000000 */
[----:B------:R-:W-:Y:S01]  /*35c0*/  LDSM.16.MT88.4 R76, [R214] ;  /* 0x00000000d64c783b */ /* 0x000fe20000004200 */
[----:B------:R-:W-:-:S02]  /*35d0*/  FMNMX.FTZ R5, R149, R5, !PT ;  /* 0x0000000595057209 */ /* 0x000fc40007810000 */
[----:B------:R-:W-:Y:S02]  /*35e0*/  FMNMX.FTZ R2, R236, R2, !PT ;  /* 0x00000002ec027209 */ /* 0x000fe40007810000 */
[----:B------:R-:W-:Y:S02]  /*35f0*/  FSEL R238, R83, -INF , P1 ;  /* 0xff80000053ee7808 */ /* 0x000fe40000800000 */
[----:B------:R-:W-:Y:S02]  /*3600*/  ISETP.GT.AND P1, PT, R0, 0x38, PT ;  /* 0x000000380000780c */ /* 0x000fe40003f24270 */
[----:B------:R-:W-:Y:S01]  /*3610*/  FMNMX.FTZ R5, R234, R5, !PT ;  /* 0x00000005ea057209 */ /* 0x000fe20007810000 */
[----:B------:R-:W1:Y:S01]  /*3620*/  SHFL.BFLY PT, R9, R2, 0x2, 0x1f ;  /* 0x0c401f0002097f89 */ /* 0x000e6200000e0000 */
[----:B------:R-:W-:Y:S02]  /*3630*/  ISETP.GT.AND P0, PT, R0, 0x39, PT ;  /* 0x000000390000780c */ /* 0x000fe40003f04270 */
[----:B------:R-:W-:-:S02]  /*3640*/  FSEL R240, R86, -INF , P1 ;  /* 0xff80000056f07808 */ /* 0x000fc40000800000 */
[----:B------:R-:W-:Y:S02]  /*3650*/  FMNMX.FTZ R0, R238, R5, !PT ;  /* 0x00000005ee007209 */ /* 0x000fe40007810000 */
[----:B------:R-:W-:Y:S02]  /*3660*/  FSEL R243, R87, -INF , P0 ;  /* 0xff80000057f37808 */ /* 0x000fe40000000000 */
[----:B------:R-:W-:Y:S01]  /*3670*/  FMNMX.FTZ R0, R240, R0, !PT ;  /* 0x00000000f0007209 */ /* 0x000fe20007810000 */
[----:B------:R-:W-:Y:S03]  /*3680*/  LDSM.16.MT88.4 R84, [R213+0x1000] ;  /* 0x00100000d554783b */ /* 0x000fe60000004200 */
[----:B------:R-:W-:-:S05]  /*3690*/  FMNMX.FTZ R0, R243, R0, !PT ;  /* 0x00000000f3007209 */ /* 0x000fca0007810000 */
[----:B------:R-:W2:Y:S01]  /*36a0*/  SHFL.BFLY PT, R8, R0, 0x2, 0x1f ;  /* 0x0c401f0000087f89 */ /* 0x000ea200000e0000 */
[----:B-1----:R-:W-:-:S05]  /*36b0*/  FMNMX.FTZ R5, R2, R9, !PT ;  /* 0x0000000902057209 */ /* 0x002fca0007810000 */
[----:B------:R-:W1:Y:S01]  /*36c0*/  SHFL.BFLY PT, R9, R5, 0x1, 0x1f ;  /* 0x0c201f0005097f89 */ /* 0x000e6200000e0000 */
[C---:B------:R-:W-:Y:S02]  /*36d0*/  IMAD.IADD R2, R4.reuse, 0x1, R6 ;  /* 0x0000000104027824 */ /* 0x040fe400078e0206 */
[----:B------:R-:W-:Y:S01]  /*36e0*/  IMAD.IADD R4, R4, 0x1, R3 ;  /* 0x0000000104047824 */ /* 0x000fe200078e0203 */
[----:B--2---:R-:W-:-:S05]  /*36f0*/  FMNMX.FTZ R3, R0, R8, !PT ;  /* 0x0000000800037209 */ /* 0x004fca0007810000 */
[----:B------:R-:W2:Y:S01]  /*3700*/  SHFL.BFLY PT, R6, R3, 0x1, 0x1f ;  /* 0x0c201f0003067f89 */ /* 0x000ea200000e0000 */
[C---:B------:R-:W-:Y:S02]  /*3710*/  IMNMX R2, R7.reuse, R2, PT ;  /* 0x0000000207027217 */ /* 0x040fe40003800200 */
[----:B------:R-:W-:Y:S02]  /*3720*/  IMNMX R0, R7, R4, PT ;  /* 0x0000000407007217 */ /* 0x000fe40003800200 */
[C---:B------:R-:W-:Y:S02]  /*3730*/  ISETP.GT.AND P1, PT, R2.reuse, 0x1, PT ;  /* 0x000000010200780c */ /* 0x040fe40003f24270 */
[----:B-1----:R-:W-:Y:S02]  /*3740*/  FMNMX.FTZ R143, R5, R9, !PT ;  /* 0x00000009058f7209 */ /* 0x002fe40007810000 */
[----:B------:R-:W-:Y:S02]  /*3750*/  ISETP.GT.AND P0, PT, R2, 0x8, PT ;  /* 0x000000080200780c */ /* 0x000fe40003f04270 */
[----:B------:R-:W-:Y:S01]  /*3760*/  FSEL R41, R97, -INF , P1 ;  /* 0xff80000061297808 */ /* 0x000fe20000800000 */
[----:B------:R-:W-:Y:S01]  /*3770*/  FMUL.FTZ R4, R143, c[0x0][0x2d0] ;  /* 0x0000b4008f047a20 */ /* 0x000fe20000410000 */
[----:B------:R-:W-:-:S02]  /*3780*/  FSEL R42, R88, -INF , P0 ;  /* 0xff800000582a7808 */ /* 0x000fc40000000000 */
[----:B------:R-:W-:Y:S02]  /*3790*/  FSETP.NEU.FTZ.AND P1, PT, R143, -INF , PT ;  /* 0xff8000008f00780b */ /* 0x000fe40003f3d000 */
[----:B------:R-:W-:Y:S02]  /*37a0*/  ISETP.GT.AND P0, PT, R0, RZ, PT ;  /* 0x000000ff0000720c */ /* 0x000fe40003f04270 */
[----:B------:R-:W-:Y:S02]  /*37b0*/  FSEL R12, R4, RZ, P1 ;  /* 0x000000ff040c7208 */ /* 0x000fe40000800000 */
[----:B------:R-:W-:Y:S02]  /*37c0*/  FSEL R45, R98, -INF , P0 ;  /* 0xff800000622d7808 */ /* 0x000fe40000000000 */
[----:B------:R-:W-:Y:S02]  /*37d0*/  ISETP.GT.AND P0, PT, R0, 0x9, PT ;  /* 0x000000090000780c */ /* 0x000fe40003f04270 */
[----:B--2---:R-:W-:Y:S01]  /*37e0*/  FMNMX.FTZ R142, R3, R6, !PT ;  /* 0x00000006038e7209 */ /* 0x004fe20007810000 */
[----:B------:R-:W-:Y:S01]  /*37f0*/  FFMA.FTZ R3, R11, c[0x0][0x2d0], -R12 ;  /* 0x0000b4000b037a23 */ /* 0x000fe2000001080c */
[----:B------:R-:W-:-:S02]  /*3800*/  ISETP.GT.AND P6, PT, R2, RZ, PT ;  /* 0x000000ff0200720c */ /* 0x000fc40003fc4270 */
[----:B------:R-:W-:Y:S02]  /*3810*/  FSEL R48, R91, -INF , P0 ;  /* 0xff8000005b307808 */ /* 0x000fe40000000000 */
[----:B------:R-:W-:Y:S01]  /*3820*/  ISETP.GT.AND P0, PT, R2, 0x11, PT ;  /* 0x000000110200780c */ /* 0x000fe20003f04270 */
[----:B------:R1:W-:Y:S01]  /*3830*/  MUFU.EX2 R32, R3 ;  /* 0x0000000300207308 */ /* 0x0003e20000000800 */
[----:B------:R-:W-:Y:S02]  /*3840*/  FSEL R40, R96, -INF , P6 ;  /* 0xff80000060287808 */ /* 0x000fe40003000000 */
[----:B------:R-:W-:Y:S02]  /*3850*/  ISETP.GT.AND P6, PT, R2, 0x9, PT ;  /* 0x000000090200780c */ /* 0x000fe40003fc4270 */
[----:B------:R-:W-:Y:S02]  /*3860*/  FSEL R49, R57, -INF , P0 ;  /* 0xff80000039317808 */ /* 0x000fe40000000000 */
[----:B------:R-:W-:Y:S01]  /*3870*/  ISETP.GT.AND P0, PT, R0, 0x11, PT ;  /* 0x000000110000780c */ /* 0x000fe20003f04270 */
[----:B------:R-:W-:Y:S01]  /*3880*/  FFMA.FTZ R4, R10, c[0x0][0x2d0], -R12 ;  /* 0x0000b4000a047a23 */ /* 0x000fe2000001080c */
[----:B------:R-:W-:-:S02]  /*3890*/  FSEL R46, R89, -INF , P6 ;  /* 0xff800000592e7808 */ /* 0x000fc40003000000 */
[----:B------:R-:W-:Y:S01]  /*38a0*/  ISETP.GT.AND P1, PT, R0, 0x8, PT ;  /* 0x000000080000780c */ /* 0x000fe20003f24270 */
[----:B-1----:R-:W-:Y:S01]  /*38b0*/  FFMA.FTZ R3, R13, c[0x0][0x2d0], -R12 ;  /* 0x0000b4000d037a23 */ /* 0x002fe2000001080c */
[----:B------:R-:W-:-:S03]  /*38c0*/  FSEL R89, R59, -INF , P0 ;  /* 0xff8000003b597808 */ /* 0x000fc60000000000 */
[----:B------:R1:W-:Y:S01]  /*38d0*/  MUFU.EX2 R7, R3 ;  /* 0x0000000300077308 */ /* 0x0003e20000000800 */
[----:B------:R-:W-:Y:S02]  /*38e0*/  FSETP.NEU.FTZ.AND P0, PT, R142, -INF , PT ;  /* 0xff8000008e00780b */ /* 0x000fe40003f1d000 */
[----:B------:R-:W-:-:S05]  /*38f0*/  FSEL R47, R90, -INF , P1 ;  /* 0xff8000005a2f7808 */ /* 0x000fca0000800000 */
[----:B------:R2:W3:Y:S01]  /*3900*/  MUFU.EX2 R90, R4 ;  /* 0x00000004005a7308 */ /* 0x0004e20000000800 */
[----:B-1----:R-:W-:-:S05]  /*3910*/  FMUL.FTZ R3, R142, c[0x0][0x2d0] ;  /* 0x0000b4008e037a20 */ /* 0x002fca0000410000 */
[----:B------:R-:W-:Y:S01]  /*3920*/  FSEL R3, R3, RZ, P0 ;  /* 0x000000ff03037208 */ /* 0x000fe20000000000 */
[----:B--2---:R-:W-:-:S04]  /*3930*/  FFMA.FTZ R4, R14, c[0x0][0x2d0], -R12 ;  /* 0x0000b4000e047a23 */ /* 0x004fc8000001080c */
[----:B------:R1:W2:Y:S01]  /*3940*/  MUFU.EX2 R183, R4 ;  /* 0x0000000400b77308 */ /* 0x0002a20000000800 */
[----:B------:R-:W-:Y:S02]  /*3950*/  FMNMX.FTZ R5, R40, R41, !PT ;  /* 0x0000002928057209 */ /* 0x000fe40007810000 */
[----:B------:R-:W-:Y:S01]  /*3960*/  ISETP.GT.AND P1, PT, R2, 0x10, PT ;  /* 0x000000100200780c */ /* 0x000fe20003f24270 */
[----:B-1----:R-:W-:-:S04]  /*3970*/  FFMA.FTZ R4, R15, c[0x0][0x2d0], -R3 ;  /* 0x0000b4000f047a23 */ /* 0x002fc80000010803 */
[----:B------:R1:W-:Y:S01]  /*3980*/  MUFU.EX2 R151, R4 ;  /* 0x0000000400977308 */ /* 0x0003e20000000800 */
[----:B------:R-:W-:Y:S02]  /*3990*/  ISETP.GT.AND P6, PT, R0, 0x1, PT ;  /* 0x000000010000780c */ /* 0x000fe40003fc4270 */
[----:B------:R-:W-:Y:S02]  /*39a0*/  FSEL R43, R56, -INF , P1 ;  /* 0xff800000382b7808 */ /* 0x000fe40000800000 */
[----:B------:R-:W-:Y:S01]  /*39b0*/  ISETP.GT.AND P1, PT, R0, 0x10, PT ;  /* 0x000000100000780c */ /* 0x000fe20003f24270 */
[----:B-1----:R-:W-:-:S04]  /*39c0*/  FFMA.FTZ R4, R16, c[0x0][0x2d0], -R3 ;  /* 0x0000b40010047a23 */ /* 0x002fc80000010803 */
[----:B------:R1:W4:Y:S01]  /*39d0*/  MUFU.EX2 R150, R4 ;  /* 0x0000000400967308 */ /* 0x0003220000000800 */
[----:B------:R-:W-:Y:S01]  /*39e0*/  FSEL R44, R99, -INF , P6 ;  /* 0xff800000632c7808 */ /* 0x000fe20003000000 */
[----:B------:R-:W-:Y:S01]  /*39f0*/  IMAD.MOV.U32 R91, RZ, RZ, R27 ;  /* 0x000000ffff5b7224 */ /* 0x000fe200078e001b */
[----:B------:R-:W-:Y:S01]  /*3a00*/  ISETP.GT.AND P6, PT, R2, 0x18, PT ;  /* 0x000000180200780c */ /* 0x000fe20003fc4270 */
[----:B------:R-:W-:Y:S01]  /*3a10*/  LDSM.16.MT88.4 R96, [R214+0x1000] ;  /* 0x00100000d660783b */ /* 0x000fe20000004200 */
[----:B------:R-:W-:Y:S02]  /*3a20*/  FSEL R88, R58, -INF , P1 ;  /* 0xff8000003a587808 */ /* 0x000fe40000800000 */
[----:B------:R-:W-:Y:S01]  /*3a30*/  ISETP.GT.AND P1, PT, R2, 0x19, PT ;  /* 0x000000190200780c */ /* 0x000fe20003f24270 */
[----:B------:R-:W-:Y:S01]  /*3a40*/  LDSM.16.MT88.4 R56, [R214+0x400] ;  /* 0x00040000d638783b */ /* 0x000fe20000004200 */
[----:B-1----:R-:W-:Y:S01]  /*3a50*/  FMNMX.FTZ R4, R42, R5, !PT ;  /* 0x000000052a047209 */ /* 0x002fe20007810000 */
[----:B------:R-:W-:-:S03]  /*3a60*/  FFMA.FTZ R5, R17, c[0x0][0x2d0], -R3 ;  /* 0x0000b40011057a23 */ /* 0x000fc60000010803 */
[----:B------:R-:W-:Y:S01]  /*3a70*/  FMNMX.FTZ R4, R46, R4, !PT ;  /* 0x000000042e047209 */ /* 0x000fe20007810000 */
[----:B------:R1:W-:Y:S03]  /*3a80*/  MUFU.EX2 R27, R5 ;  /* 0x00000005001b7308 */ /* 0x0003e60000000800 */
[----:B------:R-:W-:Y:S02]  /*3a90*/  FMNMX.FTZ R4, R43, R4, !PT ;  /* 0x000000042b047209 */ /* 0x000fe40007810000 */
[----:B------:R-:W-:Y:S02]  /*3aa0*/  FSEL R50, R92, -INF , P6 ;  /* 0xff8000005c327808 */ /* 0x000fe40003000000 */
[----:B------:R-:W-:Y:S02]  /*3ab0*/  FMNMX.FTZ R4, R49, R4, !PT ;  /* 0x0000000431047209 */ /* 0x000fe40007810000 */
[----:B------:R-:W-:-:S02]  /*3ac0*/  FSEL R51, R93, -INF , P1 ;  /* 0xff8000005d337808 */ /* 0x000fc40000800000 */
[----:B------:R-:W-:Y:S01]  /*3ad0*/  ISETP.GT.AND P1, PT, R2, 0x21, PT ;  /* 0x000000210200780c */ /* 0x000fe20003f24270 */
[----:B-1----:R-:W-:Y:S01]  /*3ae0*/  FFMA.FTZ R5, R18, c[0x0][0x2d0], -R3 ;  /* 0x0000b40012057a23 */ /* 0x002fe20000010803 */
[----:B------:R-:W-:Y:S02]  /*3af0*/  ISETP.GT.AND P6, PT, R2, 0x20, PT ;  /* 0x000000200200780c */ /* 0x000fe40003fc4270 */
[----:B------:R-:W-:Y:S01]  /*3b00*/  FMNMX.FTZ R4, R50, R4, !PT ;  /* 0x0000000432047209 */ /* 0x000fe20007810000 */
[----:B------:R1:W1:Y:S01]  /*3b10*/  MUFU.EX2 R182, R5 ;  /* 0x0000000500b67308 */ /* 0x0002620000000800 */
[C---:B------:R-:W-:Y:S02]  /*3b20*/  ISETP.GT.AND P0, PT, R0.reuse, 0x18, PT ;  /* 0x000000180000780c */ /* 0x040fe40003f04270 */
[----:B------:R-:W-:Y:S02]  /*3b30*/  FSEL R131, R29, -INF , P1 ;  /* 0xff8000001d837808 */ /* 0x000fe40000800000 */
[----:B------:R-:W-:-:S02]  /*3b40*/  ISETP.GT.AND P1, PT, R0, 0x20, PT ;  /* 0x000000200000780c */ /* 0x000fc40003f24270 */
[----:B------:R-:W-:Y:S02]  /*3b50*/  FSEL R128, R28, -INF , P6 ;  /* 0xff8000001c807808 */ /* 0x000fe40003000000 */
[----:B------:R-:W-:Y:S02]  /*3b60*/  FMNMX.FTZ R4, R51, R4, !PT ;  /* 0x0000000433047209 */ /* 0x000fe40007810000 */
[----:B-1----:R-:W-:Y:S02]  /*3b70*/  FMNMX.FTZ R5, R45, R44, !PT ;  /* 0x0000002c2d057209 */ /* 0x002fe40007810000 */
[----:B------:R-:W-:Y:S02]  /*3b80*/  FSEL R14, R94, -INF , P0 ;  /* 0xff8000005e0e7808 */ /* 0x000fe40000000000 */
[----:B------:R-:W-:Y:S02]  /*3b90*/  FMNMX.FTZ R5, R47, R5, !PT ;  /* 0x000000052f057209 */ /* 0x000fe40007810000 */
[----:B------:R-:W-:-:S02]  /*3ba0*/  ISETP.GT.AND P0, PT, R0, 0x21, PT ;  /* 0x000000210000780c */ /* 0x000fc40003f04270 */
[----:B------:R-:W-:Y:S02]  /*3bb0*/  FSEL R134, R30, -INF , P1 ;  /* 0xff8000001e867808 */ /* 0x000fe40000800000 */
[----:B------:R-:W-:Y:S02]  /*3bc0*/  ISETP.GT.AND P1, PT, R2, 0x28, PT ;  /* 0x000000280200780c */ /* 0x000fe40003f24270 */
[----:B------:R-:W-:Y:S02]  /*3bd0*/  FMNMX.FTZ R5, R48, R5, !PT ;  /* 0x0000000530057209 */ /* 0x000fe40007810000 */
[----:B------:R-:W-:Y:S02]  /*3be0*/  FMNMX.FTZ R4, R128, R4, !PT ;  /* 0x0000000480047209 */ /* 0x000fe40007810000 */
[----:B------:R-:W-:Y:S02]  /*3bf0*/  FSEL R135, R31, -INF , P0 ;  /* 0xff8000001f877808 */ /* 0x000fe40000000000 */
[----:B------:R-:W-:-:S02]  /*3c00*/  ISETP.GT.AND P0, PT, R2, 0x29, PT ;  /* 0x000000290200780c */ /* 0x000fc40003f04270 */
[----:B------:R-:W-:Y:S02]  /*3c10*/  FSEL R129, R36, -INF , P1 ;  /* 0xff80000024817808 */ /* 0x000fe40000800000 */
[----:B------:R-:W-:Y:S02]  /*3c20*/  FMNMX.FTZ R4, R131, R4, !PT ;  /* 0x0000000483047209 */ /* 0x000fe40007810000 */
[----:B------:R-:W-:Y:S02]  /*3c30*/  FMNMX.FTZ R5, R88, R5, !PT ;  /* 0x0000000558057209 */ /* 0x000fe40007810000 */
[----:B------:R-:W-:Y:S02]  /*3c40*/  ISETP.GT.AND P1, PT, R2, 0x30, PT ;  /* 0x000000300200780c */ /* 0x000fe40003f24270 */
[----:B------:R-:W-:Y:S02]  /*3c50*/  ISETP.GT.AND P6, PT, R0, 0x19, PT ;  /* 0x000000190000780c */ /* 0x000fe40003fc4270 */
[----:B------:R-:W-:-:S02]  /*3c60*/  FSEL R130, R37, -INF , P0 ;  /* 0xff80000025827808 */ /* 0x000fc40000000000 */
[----:B------:R-:W-:Y:S02]  /*3c70*/  FMNMX.FTZ R4, R129, R4, !PT ;  /* 0x0000000481047209 */ /* 0x000fe40007810000 */
[----:B------:R-:W-:Y:S02]  /*3c80*/  FMNMX.FTZ R5, R89, R5, !PT ;  /* 0x0000000559057209 */ /* 0x000fe40007810000 */
[----:B------:R-:W-:Y:S02]  /*3c90*/  FSEL R194, R100, -INF , P1 ;  /* 0xff80000064c27808 */ /* 0x000fe40000800000 */
[----:B------:R-:W-:Y:S02]  /*3ca0*/  ISETP.GT.AND P1, PT, R0, 0x28, PT ;  /* 0x000000280000780c */ /* 0x000fe40003f24270 */
[----:B------:R-:W-:Y:S02]  /*3cb0*/  FSEL R15, R95, -INF , P6 ;  /* 0xff8000005f0f7808 */ /* 0x000fe40003000000 */
[----:B------:R-:W-:Y:S01]  /*3cc0*/  ISETP.GT.AND P0, PT, R2, 0x31, PT ;  /* 0x000000310200780c */ /* 0x000fe20003f04270 */
[----:B------:R-:W-:Y:S01]  /*3cd0*/  LDSM.16.MT88.4 R92, [R214+0x2400] ;  /* 0x00240000d65c783b */ /* 0x000fe20000004200 */
[----:B------:R-:W-:-:S02]  /*3ce0*/  FMNMX.FTZ R4, R130, R4, !PT ;  /* 0x0000000482047209 */ /* 0x000fc40007810000 */
[----:B------:R-:W-:Y:S02]  /*3cf0*/  FMNMX.FTZ R5, R14, R5, !PT ;  /* 0x000000050e057209 */ /* 0x000fe40007810000 */
[----:B------:R-:W-:Y:S02]  /*3d00*/  FSEL R133, R38, -INF , P1 ;  /* 0xff80000026857808 */ /* 0x000fe40000800000 */
[C---:B------:R-:W-:Y:S02]  /*3d10*/  ISETP.GT.AND P6, PT, R2.reuse, 0x38, PT ;  /* 0x000000380200780c */ /* 0x040fe40003fc4270 */
[----:B------:R-:W-:Y:S02]  /*3d20*/  ISETP.GT.AND P1, PT, R2, 0x39, PT ;  /* 0x000000390200780c */ /* 0x000fe40003f24270 */
[----:B------:R-:W-:Y:S02]  /*3d30*/  FSEL R192, R101, -INF , P0 ;  /* 0xff80000065c07808 */ /* 0x000fe40000000000 */
[----:B------:R-:W-:-:S02]  /*3d40*/  FMNMX.FTZ R2, R194, R4, !PT ;  /* 0x00000004c2027209 */ /* 0x000fc40007810000 */
[----:B------:R-:W-:Y:S02]  /*3d50*/  FMNMX.FTZ R5, R15, R5, !PT ;  /* 0x000000050f057209 */ /* 0x000fe40007810000 */
[----:B------:R-:W-:Y:S01]  /*3d60*/  FMNMX.FTZ R4, R192, R2, !PT ;  /* 0x00000002c0047209 */ /* 0x000fe20007810000 */
[----:B------:R-:W-:Y:S01]  /*3d70*/  FFMA.FTZ R2, R19, c[0x0][0x2d0], -R12 ;  /* 0x0000b40013027a23 */ /* 0x000fe2000001080c */
[----:B------:R-:W-:Y:S02]  /*3d80*/  FMNMX.FTZ R5, R134, R5, !PT ;  /* 0x0000000586057209 */ /* 0x000fe40007810000 */
[----:B------:R-:W-:Y:S01]  /*3d90*/  ISETP.GT.AND P0, PT, R0, 0x29, PT ;  /* 0x000000290000780c */ /* 0x000fe20003f04270 */
[----:B------:R1:W-:Y:S01]  /*3da0*/  MUFU.EX2 R250, R2 ;  /* 0x0000000200fa7308 */ /* 0x0003e20000000800 */
[----:B------:R-:W-:Y:S02]  /*3db0*/  FMNMX.FTZ R5, R135, R5, !PT ;  /* 0x0000000587057209 */ /* 0x000fe40007810000 */
[----:B------:R-:W-:-:S02]  /*3dc0*/  FSEL R193, R144, -INF , P6 ;  /* 0xff80000090c17808 */ /* 0x000fc40003000000 */
[----:B------:R-:W-:Y:S02]  /*3dd0*/  FSEL R195, R145, -INF , P1 ;  /* 0xff80000091c37808 */ /* 0x000fe40000800000 */
[----:B------:R-:W-:Y:S02]  /*3de0*/  FSEL R132, R39, -INF , P0 ;  /* 0xff80000027847808 */ /* 0x000fe40000000000 */
[----:B------:R-:W-:Y:S02]  /*3df0*/  ISETP.GT.AND P1, PT, R0, 0x30, PT ;  /* 0x000000300000780c */ /* 0x000fe40003f24270 */
[----:B------:R-:W-:Y:S01]  /*3e00*/  FMNMX.FTZ R5, R133, R5, !PT ;  /* 0x0000000585057209 */ /* 0x000fe20007810000 */
[----:B-1----:R-:W-:Y:S01]  /*3e10*/  FFMA.FTZ R2, R20, c[0x0][0x2d0], -R12 ;  /* 0x0000b40014027a23 */ /* 0x002fe2000001080c */
[----:B------:R-:W-:-:S03]  /*3e20*/  FMNMX.FTZ R4, R193, R4, !PT ;  /* 0x00000004c1047209 */ /* 0x000fc60007810000 */
[----:B------:R1:W1:Y:S01]  /*3e30*/  MUFU.EX2 R252, R2 ;  /* 0x0000000200fc7308 */ /* 0x0002620000000800 */
[----:B------:R-:W-:Y:S02]  /*3e40*/  ISETP.GT.AND P0, PT, R0, 0x31, PT ;  /* 0x000000310000780c */ /* 0x000fe40003f04270 */
[----:B------:R-:W-:Y:S02]  /*3e50*/  FSEL R204, R102, -INF , P1 ;  /* 0xff80000066cc7808 */ /* 0x000fe40000800000 */
[----:B------:R-:W-:Y:S02]  /*3e60*/  FMNMX.FTZ R5, R132, R5, !PT ;  /* 0x0000000584057209 */ /* 0x000fe40007810000 */
[----:B------:R-:W-:Y:S02]  /*3e70*/  FMNMX.FTZ R4, R195, R4, !PT ;  /* 0x00000004c3047209 */ /* 0x000fe40007810000 */
[----:B------:R-:W-:Y:S02]  /*3e80*/  FSEL R206, R103, -INF , P0 ;  /* 0xff80000067ce7808 */ /* 0x000fe40000000000 */
[----:B------:R-:W-:Y:S01]  /*3e90*/  ISETP.GT.AND P1, PT, R0, 0x38, PT ;  /* 0x000000380000780c */ /* 0x000fe20003f24270 */
        /* <DEDUP_REMOVED lines=20> */
[----:B---3--:R-:W-:Y:S02]  /*3fe0*/  F2FP.BF16.PACK_AB R8, R32, R90 ;  /* 0x0000005a2008723e */ /* 0x008fe400000010ff */
[----:B------:R-:W-:Y:S01]  /*3ff0*/  F2FP.BF16.PACK_AB R10, R183, R7 ;  /* 0x00000007b70a723e */ /* 0x000fe200000010ff */
[----:B------:R3:W1:Y:S01]  /*4000*/  MUFU.EX2 R246, R4 ;  /* 0x0000000400f67308 */ /* 0x0006620000000800 */
[----:B----4-:R-:W-:Y:S02]  /*4010*/  F2FP.BF16.PACK_AB R9, R150, R151 ;  /* 0x000000979609723e */ /* 0x010fe400000010ff */
[----:B------:R-:W-:Y:S02]  /*4020*/  F2FP.BF16.PACK_AB R11, R182, R27 ;  /* 0x0000001bb60b723e */ /* 0x000fe400000010ff */
[----:B--2---:R-:W-:-:S04]  /*4030*/  FMNMX.FTZ R145, R0, R6, !PT ;  /* 0x0000000600917209 */ /* 0x004fc80007810000 */
[C---:B------:R-:W-:Y:S01]  /*4040*/  FSETP.NEU.FTZ.AND P0, PT, R145.reuse, -INF , PT ;  /* 0xff8000009100780b */ /* 0x040fe20003f1d000 */
[----:B------:R-:W-:Y:S02]  /*4050*/  FMUL.FTZ R0, R145, c[0x0][0x2d0] ;  /* 0x0000b40091007a20 */ /* 0x000fe40000410000 */
[----:B---3--:R-:W-:-:S03]  /*4060*/  FFMA.FTZ R4, R25, c[0x0][0x2d0], -R3 ;  /* 0x0000b40019047a23 */ /* 0x008fc60000010803 */
[----:B------:R-:W-:Y:S01]  /*4070*/  FSEL R0, R0, RZ, P0 ;  /* 0x000000ff00007208 */ /* 0x000fe20000000000 */
[----:B------:R2:W-:Y:S01]  /*4080*/  MUFU.EX2 R247, R4 ;  /* 0x0000000400f77308 */ /* 0x0005e20000000800 */
[----:B------:R-:W-:Y:S01]  /*4090*/  IMAD.MOV.U32 R146, RZ, RZ, R32 ;  /* 0x000000ffff927224 */ /* 0x000fe200078e0020 */
[----:B------:R-:W-:Y:S01]  /*40a0*/  HMMA.16816.F32.BF16 R124, R8, R52, RZ ;  /* 0x00000034087c723c */ /* 0x000fe200000418ff */
[----:B------:R-:W-:Y:S01]  /*40b0*/  IMAD.MOV.U32 R147, RZ, RZ, R27 ;  /* 0x000000ffff937224 */ /* 0x000fe200078e001b */
[----:B-1----:R-:W-:Y:S01]  /*40c0*/  FMNMX.FTZ R144, R2, R13, !PT ;  /* 0x0000000d02907209 */ /* 0x002fe20007810000 */
[----:B------:R-:W-:-:S05]  /*40d0*/  FFMA.FTZ R2, R41, c[0x0][0x2d0], -R0 ;  /* 0x0000b40029027a23 */ /* 0x000fca0000010800 */
[----:B------:R-:W-:Y:S01]  /*40e0*/  HMMA.16816.F32.BF16 R120, R8, R76, RZ ;  /* 0x0000004c0878723c */ /* 0x000fe200000418ff */
[----:B--2---:R-:W-:-:S07]  /*40f0*/  FFMA.FTZ R4, R26, c[0x0][0x2d0], -R3 ;  /* 0x0000b4001a047a23 */ /* 0x004fce0000010803 */
[C---:B------:R-:W-:Y:S01]  /*4100*/  HMMA.16816.F32.BF16 R116, R8.reuse, R84, RZ ;  /* 0x000000540874723c */ /* 0x040fe200000418ff */
[----:B------:R1:W-:Y:S07]  /*4110*/  MUFU.EX2 R241, R2 ;  /* 0x0000000200f17308 */ /* 0x0003ee0000000800 */
        /* <DEDUP_REMOVED lines=31> */
[----:B------:R-:W-:Y:S01]  /*4310*/  IMAD.MOV.U32 R11, RZ, RZ, R7 ;  /* 0x000000ffff0b7224 */ /* 0x000fe200078e0007 */
        /* <DEDUP_REMOVED lines=9> */
[----:B-1----:R-:W-:-:S05]  /*43b0*/  FFMA.FTZ R8, R88, c[0x0][0x2d0], -R2 ;  /* 0x0000b40058087a23 */ /* 0x002fca0000010802 */
[----:B------:R1:W-:Y:S02]  /*43c0*/  MUFU.EX2 R200, R8 ;  /* 0x0000000800c87308 */ /* 0x0003e40000000800 */
        /* <DEDUP_REMOVED lines=23> */
[----:B-1----:R-:W-:-:S07]  /*4540*/  FFMA.FTZ R8, R128, c[0x0][0x2d0], -R0 ;  /* 0x0000b40080087a23 */ /* 0x002fce0000010800 */
        /* <DEDUP_REMOVED lines=9> */
[----:B------:R-:W-:-:S02]  /*45e0*/  IMAD.MOV.U32 R110, RZ, RZ, R183 ;  /* 0x000000ffff6e7224 */ /* 0x000fc400078e00b7 */
[----:B------:R1:W-:Y:S05]  /*45f0*/  MUFU.EX2 R183, R8 ;  /* 0x0000000800b77308 */ /* 0x0003ea0000000800 */
[----:B------:R-:W-:Y:S07]  /*4600*/  HMMA.16816.F32.BF16 R80, R4, R114, RZ ;  /* 0x000000720450723c */ /* 0x000fee00000418ff */
[----:B---3--:R-:W-:-:S02]  /*4610*/  F2FP.BF16.PACK_AB R4, R211, R207 ;  /* 0x000000cfd304723e */ /* 0x008fc400000010ff */
[----:B--2---:R-:W-:Y:S02]  /*4620*/  F2FP.BF16.PACK_AB R5, R203, R200 ;  /* 0x000000c8cb05723e */ /* 0x004fe400000010ff */
[----:B------:R-:W-:Y:S02]  /*4630*/  F2FP.BF16.PACK_AB R6, R209, R210 ;  /* 0x000000d2d106723e */ /* 0x000fe400000010ff */
[----:B----4-:R-:W-:Y:S01]  /*4640*/  F2FP.BF16.PACK_AB R7, R201, R202 ;  /* 0x000000cac907723e */ /* 0x010fe200000010ff */
[----:B-1----:R-:W-:-:S06]  /*4650*/  FFMA.FTZ R8, R136, c[0x0][0x2d0], -R12 ;  /* 0x0000b40088087a23 */ /* 0x002fcc000001080c */
[C---:B------:R-:W-:Y:S07]  /*4660*/  HMMA.16816.F32.BF16 R116, R4.reuse, R64, R44 ;  /* 0x000000400474723c */ /* 0x040fee000004182c */
[----:B------:R-:W-:Y:S02]  /*4670*/  IMAD.MOV.U32 R64, RZ, RZ, R182 ;  /* 0x000000ffff407224 */ /* 0x000fe400078e00b6 */
[----:B------:R1:W-:Y:S01]  /*4680*/  MUFU.EX2 R182, R8 ;  /* 0x0000000800b67308 */ /* 0x0003e20000000800 */
[----:B------:R-:W-:Y:S01]  /*4690*/  HMMA.16816.F32.BF16 R100, R4, R60, R28 ;  /* 0x0000003c0464723c */ /* 0x000fe2000004181c */
[----:B------:R-:W-:Y:S01]  /*46a0*/  IMAD.MOV.U32 R108, RZ, RZ, R147 ;  /* 0x000000ffff6c7224 */ /* 0x000fe200078e0093 */
[----:B------:R-:W2:Y:S05]  /*46b0*/  LDSM.16.MT88.4 R28, [R214+0x800] ;  /* 0x00080000d61c783b */ /* 0x000eaa0000004200 */
[----:B------:R-:W-:-:S02]  /*46c0*/  IMAD.MOV.U32 R61, RZ, RZ, R181 ;  /* 0x000000ffff3d7224 */ /* 0x000fc400078e00b5 */
[----:B-1----:R-:W-:-:S04]  /*46d0*/  FFMA.FTZ R8, R137, c[0x0][0x2d0], -R12 ;  /* 0x0000b40089087a23 */ /* 0x002fc8000001080c */
[----:B------:R1:W-:Y:S01]  /*46e0*/  MUFU.EX2 R181, R8 ;  /* 0x0000000800b57308 */ /* 0x0003e20000000800 */
[----:B-----5:R-:W-:Y:S01]  /*46f0*/  IMAD.MOV.U32 R60, RZ, RZ, R180 ;  /* 0x000000ffff3c7224 */ /* 0x020fe200078e00b4 */
[----:B------:R-:W-:Y:S01]  /*4700*/  HMMA.16816.F32.BF16 R84, R4, R92, R24 ;  /* 0x0000005c0454723c */ /* 0x000fe20000041818 */
[----:B------:R-:W-:Y:S01]  /*4710*/  IMAD.MOV.U32 R15, RZ, RZ, R146 ;  /* 0x000000ffff0f7224 */ /* 0x000fe200078e0092 */
[----:B------:R-:W3:Y:S01]  /*4720*/  LDSM.16.MT88.4 R24, [R213+0x1800] ;  /* 0x00180000d518783b */ /* 0x000ee20000004200 */
[----:B-1----:R-:W-:-:S04]  /*4730*/  FFMA.FTZ R8, R140, c[0x0][0x2d0], -R12 ;  /* 0x0000b4008c087a23 */ /* 0x002fc8000001080c */
[----:B------:R1:W-:Y:S02]  /*4740*/  MUFU.EX2 R180, R8 ;  /* 0x0000000800b47308 */ /* 0x0003e40000000800 */
[----:B-1----:R-:W-:-:S06]  /*4750*/  FFMA.FTZ R8, R141, c[0x0][0x2d0], -R12 ;  /* 0x0000b4008d087a23 */ /* 0x002fcc000001080c */
[----:B------:R1:W-:Y:S01]  /*4760*/  MUFU.EX2 R147, R8 ;  /* 0x0000000800937308 */ /* 0x0003e20000000800 */
[----:B------:R-:W-:Y:S01]  /*4770*/  HMMA.16816.F32.BF16 R52, R4, R66, R52 ;  /* 0x000000420434723c */ /* 0x000fe20000041834 */
[----:B-1----:R-:W-:-:S06]  /*4780*/  FFMA.FTZ R8, R138, c[0x0][0x2d0], -R3 ;  /* 0x0000b4008a087a23 */ /* 0x002fcc0000010803 */
[----:B------:R1:W-:Y:S02]  /*4790*/  MUFU.EX2 R146, R8 ;  /* 0x0000000800927308 */ /* 0x0003e40000000800 */
[----:B-1----:R-:W-:Y:S01]  /*47a0*/  FFMA.FTZ R8, R139, c[0x0][0x2d0], -R3 ;  /* 0x0000b4008b087a23 */ /* 0x002fe20000010803 */
[----:B------:R-:W-:Y:S01]  /*47b0*/  HMMA.16816.F32.BF16 R112, R4, R56, R32 ;  /* 0x000000380470723c */ /* 0x000fe20000041820 */
[----:B------:R-:W-:Y:S01]  /*47c0*/  IMAD.MOV.U32 R14, RZ, RZ, R91 ;  /* 0x000000ffff0e7224 */ /* 0x000fe200078e005b */
[----:B------:R-:W-:Y:S03]  /*47d0*/  LDSM.16.MT88.4 R32, [R213+0x800] ;  /* 0x00080000d520783b */ /* 0x000fe60000004200 */
[----:B------:R1:W4:Y:S01]  /*47e0*/  MUFU.EX2 R141, R8 ;  /* 0x00000008008d7308 */ /* 0x0003220000000800 */
[----:B------:R-:W-:Y:S02]  /*47f0*/  IMAD.MOV.U32 R111, RZ, RZ, R90 ;  /* 0x000000ffff6f7224 */ /* 0x000fe400078e005a */
[----:B------:R-:W-:Y:S01]  /*4800*/  FFMA.FTZ R13, R129, c[0x0][0x2d0], -R0 ;  /* 0x0000b400810d7a23 */ /* 0x000fe20000010800 */
[----:B------:R-:W-:Y:S01]  /*4810*/  LDSM.16.MT88.4 R136, [R214+0x1c00] ;  /* 0x001c0000d688783b */ /* 0x000fe20000004200 */
[----:B-1----:R-:W-:-:S04]  /*4820*/  FFMA.FTZ R8, R148, c[0x0][0x2d0], -R3 ;  /* 0x0000b40094087a23 */ /* 0x002fc80000010803 */
[----:B------:R1:W-:Y:S01]  /*4830*/  MUFU.EX2 R67, R8 ;  /* 0x0000000800437308 */ /* 0x0003e20000000800 */
[----:B------:R-:W-:Y:S01]  /*4840*/  HMMA.16816.F32.BF16 R56, R4, R58, R48 ;  /* 0x0000003a0438723c */ /* 0x000fe20000041830 */
[----:B-1----:R-:W-:-:S06]  /*4850*/  FFMA.FTZ R8, R149, c[0x0][0x2d0], -R3 ;  /* 0x0000b40095087a23 */ /* 0x002fcc0000010803 */
[----:B------:R1:W1:Y:S01]  /*4860*/  MUFU.EX2 R140, R8 ;  /* 0x00000008008c7308 */ /* 0x0002620000000800 */
[----:B------:R-:W-:Y:S01]  /*4870*/  HMMA.16816.F32.BF16 R88, R4, R68, R20 ;  /* 0x000000440458723c */ /* 0x000fe20000041814 */
[----:B------:R-:W2:Y:S01]  /*4880*/  LDSM.16.MT88.4 R20, [R214+0x1800] ;  /* 0x00180000d614783b */ /* 0x000ea20000004200 */
[----:B------:R-:W-:-:S06]  /*4890*/  IMAD.MOV.U32 R109, RZ, RZ, R11 ;  /* 0x000000ffff6d7224 */ /* 0x000fcc00078e000b */
[C---:B------:R-:W-:Y:S01]  /*48a0*/  HMMA.16816.F32.BF16 R96, R4.reuse, R72, R16 ;  /* 0x000000480460723c */ /* 0x040fe20000041810 */
[----:B------:R-:W2:Y:S01]  /*48b0*/  LDSM.16.MT88.4 R16, [R213+0x2800] ;  /* 0x00280000d510783b */ /* 0x000ea20000004200 */
[----:B------:R3:W-:Y:S03]  /*48c0*/  MUFU.EX2 R65, R13 ;  /* 0x0000000d00417308 */ /* 0x0007e60000000800 */
[----:B-1----:R-:W1:Y:S03]  /*48d0*/  LDSM.16.MT88.4 R8, [R214+0x2800] ;  /* 0x00280000d608783b */ /* 0x002e660000004200 */
[C---:B------:R-:W-:Y:S08]  /*48e0*/  HMMA.16816.F32.BF16 R40, R4.reuse, R62, R40 ;  /* 0x0000003e0428723c */ /* 0x040ff00000041828 */
[C---:B------:R-:W-:Y:S08]  /*48f0*/  HMMA.16816.F32.BF16 R36, R4.reuse, R70, R36 ;  /* 0x000000460424723c */ /* 0x040ff00000041824 */
[----:B------:R-:W-:Y:S01]  /*4900*/  HMMA.16816.F32.BF16 R44, R4, R74, R76 ;  /* 0x0000004a042c723c */ /* 0x000fe2000004184c */
[----:B---3--:R-:W-:-:S07]  /*4910*/  FFMA.FTZ R13, R130, c[0x0][0x2d0], -R0 ;  /* 0x0000b400820d7a23 */ /* 0x008fce0000010800 */
[----:B------:R-:W-:Y:S01]  /*4920*/  HMMA.16816.F32.BF16 R48, R4, R94, R80 ;  /* 0x0000005e0430723c */ /* 0x000fe20000041850 */
[----:B------:R3:W-:Y:S01]  /*4930*/  MUFU.EX2 R66, R13 ;  /* 0x0000000d00427308 */ /* 0x0007e20000000800 */
[----:B------:R-:W-:Y:S01]  /*4940*/  IMAD.MOV.U32 R69, RZ, RZ, R111 ;  /* 0x000000ffff457224 */ /* 0x000fe200078e006f */
[----:B------:R-:W-:Y:S04]  /*4950*/  LDSM.16.MT88.4 R80, [R213+0x2c00] ;  /* 0x002c0000d550783b */ /* 0x000fe80000004200 */
[----:B------:R-:W-:Y:S01]  /*4960*/  FFMA.FTZ R4, R131, c[0x0][0x2d0], -R0 ;  /* 0x0000b40083047a23 */ /* 0x000fe20000010800 */
[----:B----4-:R-:W-:Y:S01]  /*4970*/  F2FP.BF16.PACK_AB R5, R141, R146 ;  /* 0x000000928d05723e */ /* 0x010fe200000010ff */
[----:B------:R-:W-:Y:S01]  /*4980*/  LDSM.16.MT88.4 R128, [R213+0x1c00] ;  /* 0x001c0000d580783b */ /* 0x000fe20000004200 */
[----:B------:R-:W-:Y:S01]  /*4990*/  F2FP.BF16.PACK_AB R6, R147, R180 ;  /* 0x000000b49306723e */ /* 0x000fe200000010ff */
[----:B------:R4:W1:Y:S01]  /*49a0*/  MUFU.EX2 R63, R4 ;  /* 0x00000004003f7308 */ /* 0x0008620000000800 */
[----:B------:R-:W-:Y:S01]  /*49b0*/  F2FP.BF16.PACK_AB R7, R140, R67 ;  /* 0x000000438c07723e */ /* 0x000fe200000010ff */
[----:B---3--:R-:W-:Y:S01]  /*49c0*/  FFMA.FTZ R13, R134, c[0x0][0x2d0], -R2 ;  /* 0x0000b400860d7a23 */ /* 0x008fe20000010802 */
[----:B----4-:R-:W-:-:S07]  /*49d0*/  F2FP.BF16.PACK_AB R4, R181, R182 ;  /* 0x000000b6b504723e */ /* 0x010fce00000010ff */
[C---:B--2---:R-:W-:Y:S08]  /*49e0*/  HMMA.16816.F32.BF16 R104, R4.reuse, R28, R120 ;  /* 0x0000001c0468723c */ /* 0x044ff00000041878 */
[----:B------:R-:W-:Y:S07]  /*49f0*/  HMMA.16816.F32.BF16 R120, R4, R24, R196 ;  /* 0x000000180478723c */ /* 0x000fee00000418c4 */
[----:B------:R-:W-:-:S02]  /*4a00*/  IMAD.MOV.U32 R198, RZ, RZ, R60 ;  /* 0x000000ffffc67224 */ /* 0x000fc400078e003c */
[----:B------:R2:W-:Y:S01]  /*4a10*/  MUFU.EX2 R60, R13 ;  /* 0x0000000d003c7308 */ /* 0x0005e20000000800 */
[----:B------:R-:W-:Y:S02]  /*4a20*/  IMAD.MOV.U32 R199, RZ, RZ, R61 ;  /* 0x000000ffffc77224 */ /* 0x000fe400078e003d */
[----:B------:R-:W-:Y:S02]  /*4a30*/  IMAD.MOV.U32 R197, RZ, RZ, R64 ;  /* 0x000000ffffc57224 */ /* 0x000fe400078e0040 */
[----:B--2---:R-:W-:-:S04]  /*4a40*/  FFMA.FTZ R13, R135, c[0x0][0x2d0], -R2 ;  /* 0x0000b400870d7a23 */ /* 0x004fc80000010802 */
[----:B------:R2:W3:Y:S02]  /*4a50*/  MUFU.EX2 R61, R13 ;  /* 0x0000000d003d7308 */ /* 0x0004e40000000800 */
[----:B--2---:R-:W-:-:S06]  /*4a60*/  FFMA.FTZ R13, R133, c[0x0][0x2d0], -R2 ;  /* 0x0000b400850d7a23 */ /* 0x004fcc0000010802 */
[----:B------:R2:W-:Y:S02]  /*4a70*/  MUFU.EX2 R62, R13 ;  /* 0x0000000d003e7308 */ /* 0x0005e40000000800 */
[----:B--2---:R-:W-:-:S06]  /*4a80*/  FFMA.FTZ R13, R132, c[0x0][0x2d0], -R2 ;  /* 0x0000b400840d7a23 */ /* 0x004fcc0000010802 */
[----:B------:R2:W4:Y:S01]  /*4a90*/  MUFU.EX2 R64, R13 ;  /* 0x0000000d00407308 */ /* 0x0005220000000800 */
[----:B------:R-:W-:Y:S01]  /*4aa0*/  HMMA.16816.F32.BF16 R72, R4, R20, R188 ;  /* 0x000000140448723c */ /* 0x000fe200000418bc */
[----:B------:R-:W-:-:S06]  /*4ab0*/  IMAD.MOV.U32 R196, RZ, RZ, R110 ;  /* 0x000000ffffc47224 */ /* 0x000fcc00078e006e */
[----:B------:R-:W-:Y:S01]  /*4ac0*/  IMAD.MOV.U32 R191, RZ, RZ, R108 ;  /* 0x000000ffffbf7224 */ /* 0x000fe200078e006c */
[----:B------:R-:W-:Y:S01]  /*4ad0*/  HMMA.16816.F32.BF16 R156, R4, R32, R156 ;  /* 0x00000020049c723c */ /* 0x000fe2000004189c */
[----:B------:R-:W-:Y:S02]  /*4ae0*/  IMAD.MOV.U32 R190, RZ, RZ, R109 ;  /* 0x000000ffffbe7224 */ /* 0x000fe400078e006d */
[----:B------:R-:W-:Y:S02]  /*4af0*/  IMAD.MOV.U32 R189, RZ, RZ, R151 ;  /* 0x000000ffffbd7224 */ /* 0x000fe400078e0097 */
[----:B------:R-:W-:-:S03]  /*4b00*/  IMAD.MOV.U32 R188, RZ, RZ, R150 ;  /* 0x000000ffffbc7224 */ /* 0x000fc600078e0096 */
[----:B------:R-:W-:Y:S01]  /*4b10*/  HMMA.16816.F32.BF16 R76, R4, R16, R176 ;  /* 0x00000010044c723c */ /* 0x000fe200000418b0 */
[----:B--2---:R-:W-:-:S07]  /*4b20*/  FFMA.FTZ R13, R235, c[0x0][0x2d0], -R12 ;  /* 0x0000b400eb0d7a23 */ /* 0x004fce000001080c */
[C---:B-1----:R-:W-:Y:S08]  /*4b30*/  HMMA.16816.F32.BF16 R184, R4.reuse, R8, R184 ;  /* 0x0000000804b8723c */ /* 0x042ff000000418b8 */
        /* <DEDUP_REMOVED lines=9> */
[----:B---3--:R-:W-:Y:S02]  /*4bd0*/  F2FP.BF16.PACK_AB R5, R61, R60 ;  /* 0x0000003c3d05723e */ /* 0x008fe400000010ff */
[----:B------:R-:W-:Y:S02]  /*4be0*/  F2FP.BF16.PACK_AB R6, R66, R65 ;  /* 0x000000414206723e */ /* 0x000fe400000010ff */
[----:B----4-:R-:W-:-:S07]  /*4bf0*/  F2FP.BF16.PACK_AB R7, R64, R62 ;  /* 0x0000003e4007723e */ /* 0x010fce00000010ff */
[C---:B------:R-:W-:Y:S08]  /*4c00*/  HMMA.16816.F32.BF16 R176, R4.reuse, R32, R116 ;  /* 0x0000002004b0723c */ /* 0x040ff00000041874 */
[C---:B------:R-:W-:Y:S08]  /*4c10*/  HMMA.16816.F32.BF16 R52, R4.reuse, R34, R52 ;  /* 0x000000220434723c */ /* 0x040ff00000041834 */
[C---:B------:R-:W-:Y:S01]  /*4c20*/  HMMA.16816.F32.BF16 R32, R4.reuse, R28, R112 ;  /* 0x0000001c0420723c */ /* 0x040fe20000041870 */
[----:B------:R1:W-:Y:S01]  /*4c30*/  MUFU.EX2 R28, R13 ;  /* 0x0000000d001c7308 */ /* 0x0003e20000000800 */
[----:B------:R-:W-:Y:S06]  /*4c40*/  LDSM.16.MT88.4 R112, [R214+0xc00] ;  /* 0x000c0000d670783b */ /* 0x000fec0000004200 */
        /* <DEDUP_REMOVED lines=23> */
[--C-:B-1----:R-:W-:Y:S02]  /*4dc0*/  FFMA.FTZ R3, R193, c[0x0][0x2d0], -R0.reuse ;  /* 0x0000b400c1037a23 */ /* 0x102fe40000010800 */
[----:B------:R-:W-:-:S04]  /*4dd0*/  FFMA.FTZ R0, R195, c[0x0][0x2d0], -R0 ;  /* 0x0000b400c3007a23 */ /* 0x000fc80000010800 */
[----:B------:R1:W-:Y:S01]  /*4de0*/  MUFU.EX2 R17, R0 ;  /* 0x0000000000117308 */ /* 0x0003e20000000800 */
[C---:B------:R-:W-:Y:S07]  /*4df0*/  HMMA.16816.F32.BF16 R84, R4.reuse, R8, R84 ;  /* 0x000000080454723c */ /* 0x040fee0000041854 */
[----:B------:R-:W-:Y:S01]  /*4e00*/  MUFU.EX2 R22, R12 ;  /* 0x0000000c00167308 */ /* 0x000fe20000000800 */
[----:B------:R-:W-:Y:S01]  /*4e10*/  HMMA.16816.F32.BF16 R48, R4, R10, R48 ;  /* 0x0000000a0430723c */ /* 0x000fe20000041830 */
[----:B------:R-:W4:Y:S01]  /*4e20*/  LDSM.16.MT88.4 R4, [R214+0x2c00] ;  /* 0x002c0000d604783b */ /* 0x000f220000004200 */
[----:B-1----:R-:W-:-:S05]  /*4e30*/  FFMA.FTZ R0, R204, c[0x0][0x2d0], -R2 ;  /* 0x0000b400cc007a23 */ /* 0x002fca0000010802 */
[----:B------:R1:W-:Y:S01]  /*4e40*/  MUFU.EX2 R12, R0 ;  /* 0x00000000000c7308 */ /* 0x0003e20000000800 */
[----:B------:R-:W-:-:S07]  /*4e50*/  IMAD.MOV.U32 R237, RZ, RZ, R14 ;  /* 0x000000ffffed7224 */ /* 0x000fce00078e000e */
[----:B------:R-:W2:Y:S01]  /*4e60*/  MUFU.EX2 R29, R13 ;  /* 0x0000000d001d7308 */ /* 0x000ea20000000800 */
[----:B-1----:R-:W-:-:S07]  /*4e70*/  FFMA.FTZ R0, R206, c[0x0][0x2d0], -R2 ;  /* 0x0000b400ce007a23 */ /* 0x002fce0000010802 */
[----:B------:R1:W1:Y:S01]  /*4e80*/  MUFU.EX2 R13, R0 ;  /* 0x00000000000d7308 */ /* 0x0002620000000800 */
[----:B------:R-:W-:Y:S02]  /*4e90*/  IMAD.MOV.U32 R31, RZ, RZ, R15 ;  /* 0x000000ffff1f7224 */ /* 0x000fe400078e000f */
[--C-:B-1----:R-:W-:Y:S02]  /*4ea0*/  FFMA.FTZ R0, R205, c[0x0][0x2d0], -R2.reuse ;  /* 0x0000b400cd007a23 */ /* 0x102fe40000010802 */
[----:B------:R-:W-:-:S04]  /*4eb0*/  FFMA.FTZ R2, R208, c[0x0][0x2d0], -R2 ;  /* 0x0000b400d0027a23 */ /* 0x000fc80000010802 */
[----:B------:R1:W-:Y:S08]  /*4ec0*/  MUFU.EX2 R15, R2 ;  /* 0x00000002000f7308 */ /* 0x0003f00000000800 */
[----:B------:R2:W-:Y:S01]  /*4ed0*/  MUFU.EX2 R14, R0 ;  /* 0x00000000000e7308 */ /* 0x0005e20000000800 */
[----:B-1----:R-:W-:-:S07]  /*4ee0*/  @P2 IMAD.HI.U32 R2, R237, c[0x0][0x2c8], RZ ;  /* 0x0000b200ed022a27 */ /* 0x002fce00078e00ff */
[----:B------:R1:W1:Y:S01]  /*4ef0*/  MUFU.EX2 R18, R3 ;  /* 0x0000000300127308 */ /* 0x0002620000000800 */
[----:B--2---:R-:W-:Y:S01]  /*4f00*/  IMAD.MOV.U32 R0, RZ, RZ, R237 ;  /* 0x000000ffff007224 */ /* 0x004fe200078e00ed */
[----:B------:R-:W-:Y:S01]  /*4f10*/  @P2 SHF.R.U32.HI R0, RZ, c[0x0][0x2cc], R2 ;  /* 0x0000b300ff002a19 */ /* 0x000fe20000011602 */
[----:B------:R-:W-:-:S05]  /*4f20*/  IMAD.MOV.U32 R2, RZ, RZ, c[0x0][0x168] ;  /* 0x00005a00ff027624 */ /* 0x000fca00078e00ff */
[----:B------:R-:W-:-:S04]  /*4f30*/  IADD3 R0, R0, c[0x0][0x1d0], -R2 ;  /* 0x0000740000007a10 */ /* 0x000fc80007ffe802 */
[----:B------:R-:W-:Y:S01]  /*4f40*/  SHF.R.S32.HI R2, RZ, 0x1f, R0 ;  /* 0x0000001fff027819 */ /* 0x000fe20000011400 */
[----:B------:R-:W-:-:S03]  /*4f50*/  FADD.FTZ R8, R232, R229 ;  /* 0x000000e5e8087221 */ /* 0x000fc60000010000 */
[----:B------:R-:W-:Y:S01]  /*4f60*/  LEA.HI R23, R2, R0, RZ, 0x6 ;  /* 0x0000000002177211 */ /* 0x000fe200078f30ff */
[----:B------:R-:W-:Y:S02]  /*4f70*/  FADD.FTZ R0, R244, R241 ;  /* 0x000000f1f4007221 */ /* 0x000fe40000010000 */
[----:B-1----:R-:W-:Y:S01]  /*4f80*/  FADD.FTZ R3, R235, R31 ;  /* 0x0000001feb037221 */ /* 0x002fe20000010000 */
[----:B------:R-:W-:Y:S01]  /*4f90*/  F2FP.BF16.PACK_AB R92, R30, R28 ;  /* 0x0000001c1e5c723e */ /* 0x000fe200000010ff */
[----:B------:R-:W-:Y:S01]  /*4fa0*/  FADD.FTZ R2, R189, R188 ;  /* 0x000000bcbd027221 */ /* 0x000fe20000010000 */
[----:B---3--:R-:W-:Y:S01]  /*4fb0*/  F2FP.BF16.PACK_AB R93, R21, R24 ;  /* 0x00000018155d723e */ /* 0x008fe200000010ff */
[----:B------:R-:W-:Y:S01]  /*4fc0*/  FADD.FTZ R0, R242, R0 ;  /* 0x00000000f2007221 */ /* 0x000fe20000010000 */
[----:B------:R-:W-:Y:S01]  /*4fd0*/  F2FP.BF16.PACK_AB R94, R25, R29 ;  /* 0x0000001d195e723e */ /* 0x000fe200000010ff */
[----:B------:R-:W-:Y:S01]  /*4fe0*/  FADD.FTZ R11, R230, R8 ;  /* 0x00000008e60b7221 */ /* 0x000fe20000010000 */
[----:B------:R-:W-:-:S02]  /*4ff0*/  F2FP.BF16.PACK_AB R95, R20, R22 ;  /* 0x00000016145f723e */ /* 0x000fc400000010ff */
[----:B------:R-:W-:Y:S02]  /*5000*/  F2FP.BF16.PACK_AB R96, R16, R19 ;  /* 0x000000131060723e */ /* 0x000fe400000010ff */
[----:B------:R-:W-:Y:S02]  /*5010*/  F2FP.BF16.PACK_AB R97, R13, R12 ;  /* 0x0000000c0d61723e */ /* 0x000fe400000010ff */
[----:B------:R-:W-:Y:S02]  /*5020*/  F2FP.BF16.PACK_AB R98, R17, R18 ;  /* 0x000000121162723e */ /* 0x000fe400000010ff */
[----:B------:R-:W-:Y:S01]  /*5030*/  F2FP.BF16.PACK_AB R99, R15, R14 ;  /* 0x0000000e0f63723e */ /* 0x000fe200000010ff */
[----:B------:R-:W-:Y:S02]  /*5040*/  FADD.FTZ R10, R190, R3 ;  /* 0x00000003be0a7221 */ /* 0x000fe40000010000 */
[----:B------:R-:W-:Y:S02]  /*5050*/  FADD.FTZ R9, R191, R2 ;  /* 0x00000002bf097221 */ /* 0x000fe40000010000 */
[----:B------:R-:W-:-:S02]  /*5060*/  FADD.FTZ R8, R239, R0 ;  /* 0x00000000ef087221 */ /* 0x000fc40000010000 */
[----:B------:R-:W-:Y:S01]  /*5070*/  FADD.FTZ R3, R231, R11 ;  /* 0x0000000be7037221 */ /* 0x000fe20000010000 */
[----:B----4-:R-:W-:Y:S01]  /*5080*/  HMMA.16816.F32.BF16 R88, R92, R4, R184 ;  /* 0x000000045c58723c */ /* 0x010fe200000418b8 */
        /* <DEDUP_REMOVED lines=51> */
[----:B------:R-:W-:Y:S01]  /*53c0*/  FADD.FTZ R4, R22, R4 ;  /* 0x0000000416047221 */ /* 0x000fe20000010000 */
[----:B------:R-:W-:Y:S01]  /*53d0*/  HMMA.16816.F32.BF16 R132, R92, R136, R72 ;  /* 0x000000885c84723c */ /* 0x000fe20000041848 */
        /* <DEDUP_REMOVED lines=36> */
.L_x_2435:
[----:B------:R-:W2:Y:S01]  /*5620*/  LDL R232, [R1+0x1c] ;  /* 0x00001c0001e87983 */ /* 0x000ea20000100800 */
[----:B------:R-:W-:Y:S04]  /*5630*/  DEPBAR.LE SB0, 0x0 ;  /* 0x000080000000791a */ /* 0x000fe80000000000 */
[----:B------:R-:W3:Y:S01]  /*5640*/  LDL.64 R142, [R1+0x10] ;  /* 0x00001000018e7983 */ /* 0x000ee20000100a00 */
[----:B------:R-:W-:Y:S05]  /*5650*/  WARPSYNC 0xffffffff ;  /* 0xffffffff00007948 */ /* 0x000fea0003800000 */
[----:B------:R-:W4:Y:S04]  /*5660*/  LDL R47, [R1+0x18] ;  /* 0x00001800012f7983 */ /* 0x000f280000100800 */
[----:B------:R-:W5:Y:S04]  /*5670*/  LDL R252, [R1+0x34] ;  /* 0x0000340001fc7983 */ /* 0x000f680000100800 */
[----:B------:R-:W-:Y:S08]  /*5680*/  BAR.SYNC.DEFER_BLOCKING 0x0 ;  /* 0x0000000000007b1d */ /* 0x000ff00000010000 */
[----:B------:R-:W-:Y:S08]  /*5690*/  LDSM.16.M88.4 R64, [R215] ;  /* 0x00000000d740783b */ /* 0x000ff00000000200 */
[----:B-1----:R-:W1:Y:S08]  /*56a0*/  LDSM.16.M88.4 R16, [R212] ;  /* 0x00000000d410783b */ /* 0x002e700000000200 */
[----:B------:R-:W1:Y:S08]  /*56b0*/  LDSM.16.M88.4 R60, [R215+0x1000] ;  /* 0x00100000d73c783b */ /* 0x000e700000000200 */
[----:B------:R-:W1:Y:S08]  /*56c0*/  LDSM.16.M88.4 R32, [R212+0x400] ;  /* 0x00040000d420783b */ /* 0x000e700000000200 */
[----:B------:R-:W5:Y:S04]  /*56d0*/  LDL R231, [R1+0x30] ;  /* 0x0000300001e77983 */ /* 0x000f680000100800 */
[----:B------:R-:W2:Y:S08]  /*56e0*/  LDSM.16.M88.4 R48, [R212+0x800] ;  /* 0x00080000d430783b */ /* 0x000eb00000000200 */
[----:B------:R-:W5:Y:S01]  /*56f0*/  LDL R230, [R1+0x4] ;  /* 0x0000040001e67983 */ /* 0x000f620000100800 */
[-C--:B-1----:R-:W-:Y:S03]  /*5700*/  HMMA.16816.F32.BF16 R4, R64, R16.reuse, RZ ;  /* 0x000000104004723c */ /* 0x082fe600000418ff */
[----:B------:R-:W1:Y:S05]  /*5710*/  LDSM.16.M88.4 R176, [R212+0xc00] ;  /* 0x000c0000d4b0783b */ /* 0x000e6a0000000200 */
[C---:B------:R-:W-:Y:S03]  /*5720*/  HMMA.16816.F32.BF16 R8, R60.reuse, R16, RZ ;  /* 0x000000103c08723c */ /* 0x040fe600000418ff */
[----:B------:R-:W-:Y:S05]  /*5730*/  LDSM.16.M88.4 R180, [R216] ;  /* 0x00000000d8b4783b */ /* 0x000fea0000000200 */
[-C--:B------:R-:W-:Y:S03]  /*5740*/  HMMA.16816.F32.BF16 R12, R60, R18.reuse, RZ ;  /* 0x000000123c0c723c */ /* 0x080fe600000418ff */
[----:B------:R-:W1:Y:S05]  /*5750*/  LDSM.16.M88.4 R184, [R217] ;  /* 0x00000000d9b8783b */ /* 0x000e6a0000000200 */
[C---:B------:R-:W-:Y:S03]  /*5760*/  HMMA.16816.F32.BF16 R16, R64.reuse, R18, RZ ;  /* 0x000000124010723c */ /* 0x040fe600000418ff */
[----:B------:R-:W1:Y:S05]  /*5770*/  LDSM.16.M88.4 R188, [R216+0x1000] ;  /* 0x00100000d8bc783b */ /* 0x000e6a0000000200 */
[-C--:B------:R-:W-:Y:S03]  /*5780*/  HMMA.16816.F32.BF16 R20, R64, R32.reuse, RZ ;  /* 0x000000204014723c */ /* 0x080fe600000418ff */
[----:B------:R-:W1:Y:S05]  /*5790*/  LDSM.16.M88.4 R192, [R228] ;  /* 0x00000000e4c0783b */ /* 0x000e6a0000000200 */
[C---:B------:R-:W-:Y:S03]  /*57a0*/  HMMA.16816.F32.BF16 R24, R60.reuse, R32, RZ ;  /* 0x000000203c18723c */ /* 0x040fe600000418ff */
[----:B------:R-:W1:Y:S08]  /*57b0*/  LDSM.16.M88.4 R196, [R227] ;  /* 0x00000000e3c4783b */ /* 0x000e700000000200 */
[----:B------:R-:W1:Y:S08]  /*57c0*/  LDSM.16.M88.4 R200, [R226] ;  /* 0x00000000e2c8783b */ /* 0x000e700000000200 */
[----:B------:R-:W5:Y:S01]  /*57d0*/  LDL.64 R234, [R1+0x8] ;  /* 0x0000080001ea7983 */ /* 0x000f620000100a00 */
[----:B--2---:R-:W-:Y:S11]  /*57e0*/  ISETP.GT.AND P6, PT, R232, R229, PT ;  /* 0x000000e5e800720c */ /* 0x004ff60003fc4270 */
[----:B------:R-:W-:Y:S02]  /*57f0*/  @!UPT UIADD3 URZ, URZ, URZ, URZ ;  /* 0x0000003f3f3ff290 */ /* 0x000fe4000fffe03f */
[----:B------:R-:W-:Y:S01]  /*5800*/  @!P6 SHF.R.S32.HI R0, RZ, 0x1f, R229 ;  /* 0x0000001fff00e819 */ /* 0x000fe200000114e5 */
[C---:B------:R-:W-:Y:S01]  /*5810*/  @!P6 IMAD.WIDE.U32 R28, R229.reuse, c[0x0][0x208], RZ ;  /* 0x00008200e51cea25 */ /* 0x040fe200078e00ff */
[----:B------:R-:W-:Y:S03]  /*5820*/  @!P6 MOV R32, c[0x0][0x20c] ;  /* 0x000083000020ea02 */ /* 0x000fe60000000f00 */
[----:B------:R-:W-:Y:S02]  /*5830*/  @!P6 IMAD R0, R0, c[0x0][0x208], RZ ;  /* 0x000082000000ea24 */ /* 0x000fe400078e02ff */
[----:B------:R-:W-:Y:S02]  /*5840*/  @!P6 IMAD.MOV.U32 R3, RZ, RZ, c[0x0][0x208] ;  /* 0x00008200ff03e624 */ /* 0x000fe400078e00ff */
[----:B------:R-:W-:Y:S02]  /*5850*/  @!P6 IMAD R0, R229, c[0x0][0x20c], R0 ;  /* 0x00008300e500ea24 */ /* 0x000fe400078e0200 */
[C---:B------:R-:W-:Y:S02]  /*5860*/  @!P6 IMAD.SHL.U32 R2, R28.reuse, 0x40, RZ ;  /* 0x000000401c02e824 */ /* 0x040fe400078e00ff */
[----:B------:R-:W-:Y:S03]  /*5870*/  @!P6 IMAD.IADD R0, R29, 0x1, R0 ;  /* 0x000000011d00e824 */ /* 0x000fe600078e0200 */
[C---:B------:R-:W-:Y:S02]  /*5880*/  @!P6 LEA R44, P1, R3.reuse, R2, 0x5 ;  /* 0x00000002032ce211 */ /* 0x040fe400078228ff */
[----:B------:R-:W-:Y:S02]  /*5890*/  @!P6 SHF.L.U64.HI R0, R28, 0x6, R0 ;  /* 0x000000061c00e819 */ /* 0x000fe40000010200 */
[-C--:B------:R-:W-:Y:S01]  /*58a0*/  HMMA.16816.F32.BF16 R28, R60, R34.reuse, RZ ;  /* 0x000000223c1c723c */ /* 0x080fe200000418ff */
[----:B---3--:R-:W-:Y:S02]  /*58b0*/  @!P6 IADD3 R36, P0, R2, R142, RZ ;  /* 0x0000008e0224e210 */ /* 0x008fe40007f1e0ff */
[----:B------:R-:W-:Y:S02]  /*58c0*/  @!P6 LEA.HI.X R3, R3, R0, R32, 0x5, P1 ;  /* 0x000000000303e211 */ /* 0x000fe400008f2c20 */
[----:B------:R-:W-:Y:S01]  /*58d0*/  @!P6 IADD3 R43, P1, R142, 0x20, RZ ;  /* 0x000000208e2be810 */ /* 0x000fe20007f3e0ff */
[--C-:B----4-:R-:W-:Y:S01]  /*58e0*/  @!P6 IMAD.X R37, R0, 0x1, R47.reuse, P0 ;  /* 0x000000010025e824 */ /* 0x110fe200000e062f */
[----:B------:R-:W-:Y:S01]  /*58f0*/  @!P6 LEA R52, P0, R36, c[0x0][0x1f8], 0x1 ;  /* 0x00007e002434ea11 */ /* 0x000fe200078008ff */
[C---:B------:R-:W-:Y:S04]  /*5900*/  HMMA.16816.F32.BF16 R32, R64.reuse, R34, RZ ;  /* 0x000000224020723c */ /* 0x040fe800000418ff */
[----:B------:R-:W-:Y:S01]  /*5910*/  @!P6 IMAD.X R42, RZ, RZ, R47, P1 ;  /* 0x000000ffff2ae224 */ /* 0x000fe200008e062f */
[----:B------:R-:W-:Y:S02]  /*5920*/  @!P6 IADD3 R41, P1, R2, R43, RZ ;  /* 0x0000002b0229e210 */ /* 0x000fe40007f3e0ff */
[----:B------:R-:W-:Y:S02]  /*5930*/  @!P6 LEA.HI.X R53, R36, c[0x0][0x1fc], R37, 0x1, P0 ;  /* 0x00007f002435ea11 */ /* 0x000fe400000f0c25 */
[-C--:B------:R-:W-:Y:S03]  /*5940*/  HMMA.16816.F32.BF16 R36, R64, R48.reuse, RZ ;  /* 0x000000304024723c */ /* 0x080fe600000418ff */
[----:B------:R-:W-:Y:S01]  /*5950*/  @!P6 IADD3 R40, P0, R142, 0x40, RZ ;  /* 0x000000408e28e810 */ /* 0x000fe20007f1e0ff */
[----:B------:R-:W-:Y:S01]  /*5960*/  @!P6 IMAD.X R46, R0, 0x1, R42, P1 ;  /* 0x00000001002ee824 */ /* 0x000fe200008e062a */
[C---:B------:R-:W-:Y:S02]  /*5970*/  @!P6 LEA R56, P1, R41.reuse, c[0x0][0x1f8], 0x1 ;  /* 0x00007e002938ea11 */ /* 0x040fe400078208ff */
[----:B------:R-:W-:Y:S02]  /*5980*/  @!P6 IADD3.X R45, RZ, R47, RZ, P0, !PT ;  /* 0x0000002fff2de210 */ /* 0x000fe400007fe4ff */
[-C--:B------:R-:W-:Y:S03]  /*5990*/  @!P6 IADD3 R2, P0, R2, R40.reuse, RZ ;  /* 0x000000280202e210 */ /* 0x080fe60007f1e0ff */
[----:B------:R-:W-:Y:S02]  /*59a0*/  @!P6 LEA.HI.X R57, R41, c[0x0][0x1fc], R46, 0x1, P1 ;  /* 0x00007f002939ea11 */ /* 0x000fe400008f0c2e */
[----:B------:R-:W-:Y:S01]  /*59b0*/  @!P6 IADD3 R58, P1, R44, R43, RZ ;  /* 0x0000002b2c3ae210 */ /* 0x000fe20007f3e0ff */
[--C-:B------:R-:W-:Y:S01]  /*59c0*/  @!P6 IMAD.X R54, R0, 0x1, R45.reuse, P0 ;  /* 0x000000010036e824 */ /* 0x100fe200000e062d */
[C---:B------:R-:W-:Y:S03]  /*59d0*/  @!P6 IADD3 R141, P0, R44.reuse, R40, RZ ;  /* 0x000000282c8de210 */ /* 0x040fe60007f1e0ff */
[C---:B------:R-:W-:Y:S01]  /*59e0*/  @!P6 IMAD.X R59, R3.reuse, 0x1, R42, P1 ;  /* 0x00000001033be824 */ /* 0x040fe200008e062a */
[----:B------:R-:W-:Y:S01]  /*59f0*/  @!P6 IADD3 R0, P1, R44, R142, RZ ;  /* 0x0000008e2c00e210 */ /* 0x000fe20007f3e0ff */
[C---:B------:R-:W-:Y:S02]  /*5a00*/  HMMA.16816.F32.BF16 R40, R60.reuse, R48, RZ ;  /* 0x000000303c28723c */ /* 0x040fe400000418ff */
[C---:B------:R-:W-:Y:S01]  /*5a10*/  @!P6 IMAD.X R149, R3.reuse, 0x1, R45, P0 ;  /* 0x000000010395e824 */ /* 0x040fe200000e062d */
[----:B------:R-:W-:Y:S02]  /*5a20*/  @!P6 IADD3.X R3, R3, R47, RZ, P1, !PT ;  /* 0x0000002f0303e210 */ /* 0x000fe40000ffe4ff */
[----:B------:R-:W-:Y:S02]  /*5a30*/  @!P6 LEA R150, P1, R0, c[0x0][0x1f8], 0x1 ;  /* 0x00007e000096ea11 */ /* 0x000fe400078208ff */
[----:B------:R-:W-:Y:S01]  /*5a40*/  @!P6 LEA R144, P0, R2, c[0x0][0x1f8], 0x1 ;  /* 0x00007e000290ea11 */ /* 0x000fe200078008ff */
[-C--:B------:R-:W-:Y:S01]  /*5a50*/  HMMA.16816.F32.BF16 R44, R60, R50.reuse, RZ ;  /* 0x000000323c2c723c */ /* 0x080fe200000418ff */
[----:B------:R-:W-:Y:S03]  /*5a60*/  @!P6 LEA.HI.X R151, R0, c[0x0][0x1fc], R3, 0x1, P1 ;  /* 0x00007f000097ea11 */ /* 0x000fe600008f0c03 */
[----:B-----5:R-:W-:Y:S01]  /*5a70*/  @!P6 IMAD.SHL.U32 R0, R252, 0x2, RZ ;  /* 0x00000002fc00e824 */ /* 0x020fe200078e00ff */
[----:B------:R-:W-:Y:S02]  /*5a80*/  @!P6 LEA.HI.X R145, R2, c[0x0][0x1fc], R54, 0x1, P0 ;  /* 0x00007f000291ea11 */ /* 0x000fe400000f0c36 */
[C---:B------:R-:W-:Y:S01]  /*5a90*/  @!P6 LEA R142, P0, R58.reuse, c[0x0][0x1f8], 0x1 ;  /* 0x00007e003a8eea11 */ /* 0x040fe200078008ff */
[C---:B------:R-:W-:Y:S01]  /*5aa0*/  HMMA.16816.F32.BF16 R48, R64.reuse, R50, RZ ;  /* 0x000000324030723c */ /* 0x040fe200000418ff */
[----:B------:R-:W-:Y:S01]  /*5ab0*/  @!PT LDS RZ, [RZ] ;  /* 0x00000000fffff984 */ /* 0x000fe20000000800 */
[----:B------:R-:W-:Y:S01]  /*5ac0*/  @!PT LDS RZ, [RZ] ;  /* 0x00000000fffff984 */ /* 0x000fe20000000800 */
[----:B------:R-:W-:Y:S01]  /*5ad0*/  @!PT LDS RZ, [RZ] ;  /* 0x00000000fffff984 */ /* 0x000fe20000000800 */
[----:B------:R1:W-:Y:S03]  /*5ae0*/  @!P6 LDGSTS.E.BYPASS.LTC128B.128 [R0+0x100], [R52.64], !P5 ;  /* 0x001000003400efae */ /* 0x0003e6000e901d46 */
[----:B------:R-:W-:Y:S02]  /*5af0*/  @!P6 LEA.HI.X R143, R58, c[0x0][0x1fc], R59, 0x1, P0 ;  /* 0x00007f003a8fea11 */ /* 0x000fe400000f0c3b */
[C---:B------:R-:W-:Y:S03]  /*5b00*/  @!P6 LEA R2, P0, R141.reuse, c[0x0][0x1f8], 0x1 ;  /* 0x00007e008d02ea11 */ /* 0x040fe600078008ff */
[----:B------:R2:W-:Y:S03]  /*5b10*/  @!P6 LDGSTS.E.BYPASS.LTC128B.128 [R0+0x1100], [R56.64], !P4 ;  /* 0x011000003800efae */ /* 0x0005e6000e101d46 */
[----:B------:R-:W-:Y:S05]  /*5b20*/  @!P6 LEA.HI.X R3, R141, c[0x0][0x1fc], R149, 0x1, P0 ;  /* 0x00007f008d03ea11 */ /* 0x000fea00000f0c95 */
[----:B------:R3:W-:Y:S08]  /*5b30*/  @!P6 LDGSTS.E.BYPASS.LTC128B.128 [R0+0x2100], [R144.64], !P3 ;  /* 0x021000009000efae */ /* 0x0007f0000d901d46 */
[----:B------:R4:W-:Y:S01]  /*5b40*/  @!P6 LDGSTS.E.BYPASS.LTC128B.128 [R0+0x900], [R150.64], !P5 ;  /* 0x009000009600efae */ /* 0x0009e2000e901d46 */
[-C--:B-1----:R-:W-:Y:S07]  /*5b50*/  HMMA.16816.F32.BF16 R52, R64, R176.reuse, RZ ;  /* 0x000000b04034723c */ /* 0x082fee00000418ff */
[----:B------:R1:W-:Y:S01]  /*5b60*/  @!P6 LDGSTS.E.BYPASS.LTC128B.128 [R0+0x1900], [R142.64], !P4 ;  /* 0x019000008e00efae */ /* 0x0003e2000e101d46 */
[C---:B--2---:R-:W-:Y:S07]  /*5b70*/  HMMA.16816.F32.BF16 R56, R60.reuse, R176, RZ ;  /* 0x000000b03c38723c */ /* 0x044fee00000418ff */
[----:B------:R2:W-:Y:S01]  /*5b80*/  @!P6 LDGSTS.E.BYPASS.LTC128B.128 [R0+0x2900], [R2.64], !P3 ;  /* 0x029000000200efae */ /* 0x0005e2000d901d46 */
[----:B------:R-:W-:Y:S01]  /*5b90*/  ISETP.GT.AND P6, PT, R229, R232, PT ;  /* 0x000000e8e500720c */ /* 0x000fe20003fc4270 */
[-C--:B------:R-:W-:Y:S06]  /*5ba0*/  HMMA.16816.F32.BF16 R60, R60, R178.reuse, RZ ;  /* 0x000000b23c3c723c */ /* 0x080fec00000418ff */
[----:B------:R-:W-:Y:S02]  /*5bb0*/  LDSM.16.M88.4 R204, [R215+0x2000] ;  /* 0x00200000d7cc783b */ /* 0x000fe40000000200 */
[----:B------:R-:W-:Y:S04]  /*5bc0*/  HMMA.16816.F32.BF16 R64, R64, R178, RZ ;  /* 0x000000b24040723c */ /* 0x000fe800000418ff */
[----:B---3--:R-:W-:Y:S02]  /*5bd0*/  @P6 IMAD.MOV.U32 R144, RZ, RZ, c[0x0][0x1e4] ;  /* 0x00007900ff906624 */ /* 0x008fe400078e00ff */
[----:B------:R-:W0:Y:S02]  /*5be0*/  LDGDEPBAR ;  /* 0x00000000000079af */ /* 0x000e240000000000 */
[-C--:B------:R-:W-:Y:S01]  /*5bf0*/  HMMA.16816.F32.BF16 R4, R180, R184.reuse, R4 ;  /* 0x000000b8b404723c */ /* 0x080fe20000041804 */
[----:B-1----:R-:W-:Y:S05]  /*5c00*/  @P6 MOV R143, c[0x0][0x1e0] ;  /* 0x00007800008f6a02 */ /* 0x002fea0000000f00 */
[----:B------:R-:W1:Y:S01]  /*5c10*/  LDSM.16.M88.4 R208, [R212+0x1000] ;  /* 0x00100000d4d0783b */ /* 0x000e620000000200 */
[----:B------:R-:W-:Y:S01]  /*5c20*/  @P6 IADD3 R149, P1, R234, 0x20, RZ ;  /* 0x00000020ea956810 */ /* 0x000fe20007f3e0ff */
[----:B------:R-:W-:Y:S01]  /*5c30*/  @P2 IMAD.HI.U32 R142, R231, c[0x0][0x2c8], RZ ;  /* 0x0000b200e78e2a27 */ /* 0x000fe200078e00ff */
[C---:B------:R-:W-:Y:S04]  /*5c40*/  HMMA.16816.F32.BF16 R8, R188.reuse, R184, R8 ;  /* 0x000000b8bc08723c */ /* 0x040fe80000041808 */
[----:B------:R-:W-:Y:S01]  /*5c50*/  @P6 IMAD.X R145, RZ, RZ, R230, P1 ;  /* 0x000000ffff916224 */ /* 0x000fe200008e06e6 */
[----:B------:R-:W3:Y:S03]  /*5c60*/  LDSM.16.M88.4 R176, [R215+0x3000] ;  /* 0x00300000d7b0783b */ /* 0x000ee60000000200 */
        /* <DEDUP_REMOVED lines=12> */
[----:B------:R-:W-:Y:S07]  /*5d30*/  LDSM.16.M88.4 R196, [R225] ;  /* 0x00000000e1c4783b */ /* 0x000fee0000000200 */
[-C--:B------:R-:W-:Y:S08]  /*5d40*/  HMMA.16816.F32.BF16 R52, R180, R200.reuse, R52 ;  /* 0x000000c8b434723c */ /* 0x080ff00000041834 */
[C---:B------:R-:W-:Y:S08]  /*5d50*/  HMMA.16816.F32.BF16 R56, R188.reuse, R200, R56 ;  /* 0x000000c8bc38723c */ /* 0x040ff00000041838 */
[-C--:B------:R-:W-:Y:S01]  /*5d60*/  HMMA.16816.F32.BF16 R60, R188, R202.reuse, R60 ;  /* 0x000000cabc3c723c */ /* 0x080fe2000004183c */
[----:B------:R-:W2:Y:S07]  /*5d70*/  LDSM.16.M88.4 R188, [R212+0x1800] ;  /* 0x00180000d4bc783b */ /* 0x000eae0000000200 */
[----:B------:R-:W-:Y:S01]  /*5d80*/  HMMA.16816.F32.BF16 R64, R180, R202, R64 ;  /* 0x000000cab440723c */ /* 0x000fe20000041840 */
[----:B------:R-:W2:Y:S07]  /*5d90*/  LDSM.16.M88.4 R180, [R212+0x1c00] ;  /* 0x001c0000d4b4783b */ /* 0x000eae0000000200 */
[-C--:B-1----:R-:W-:Y:S01]  /*5da0*/  HMMA.16816.F32.BF16 R4, R204, R208.reuse, R4 ;  /* 0x000000d0cc04723c */ /* 0x082fe20000041804 */
[----:B------:R-:W1:Y:S07]  /*5db0*/  LDSM.16.M88.4 R200, [R216+0x3000] ;  /* 0x00300000d8c8783b */ /* 0x000e6e0000000200 */
[C---:B---3--:R-:W-:Y:S08]  /*5dc0*/  HMMA.16816.F32.BF16 R8, R176.reuse, R208, R8 ;  /* 0x000000d0b008723c */ /* 0x048ff00000041808 */
[-C--:B------:R-:W-:Y:S08]  /*5dd0*/  HMMA.16816.F32.BF16 R12, R176, R210.reuse, R12 ;  /* 0x000000d2b00c723c */ /* 0x080ff0000004180c */
[C---:B------:R-:W-:Y:S01]  /*5de0*/  HMMA.16816.F32.BF16 R16, R204.reuse, R210, R16 ;  /* 0x000000d2cc10723c */ /* 0x040fe20000041810 */
[----:B------:R-:W3:Y:S07]  /*5df0*/  LDSM.16.M88.4 R208, [R224] ;  /* 0x00000000e0d0783b */ /* 0x000eee0000000200 */
[-C--:B-----5:R-:W-:Y:S08]  /*5e00*/  HMMA.16816.F32.BF16 R20, R204, R184.reuse, R20 ;  /* 0x000000b8cc14723c */ /* 0x0a0ff00000041814 */
[C---:B------:R-:W-:Y:S08]  /*5e10*/  HMMA.16816.F32.BF16 R24, R176.reuse, R184, R24 ;  /* 0x000000b8b018723c */ /* 0x040ff00000041818 */
[-C--:B------:R-:W-:Y:S08]  /*5e20*/  HMMA.16816.F32.BF16 R28, R176, R186.reuse, R28 ;  /* 0x000000bab01c723c */ /* 0x080ff0000004181c */
[C---:B------:R-:W-:Y:S01]  /*5e30*/  HMMA.16816.F32.BF16 R32, R204.reuse, R186, R32 ;  /* 0x000000bacc20723c */ /* 0x040fe20000041820 */
[----:B------:R-:W5:Y:S07]  /*5e40*/  LDSM.16.M88.4 R184, [R223] ;  /* 0x00000000dfb8783b */ /* 0x000f6e0000000200 */
[-C--:B--2---:R-:W-:Y:S08]  /*5e50*/  HMMA.16816.F32.BF16 R36, R204, R188.reuse, R36 ;  /* 0x000000bccc24723c */ /* 0x084ff00000041824 */
[C---:B------:R-:W-:Y:S08]  /*5e60*/  HMMA.16816.F32.BF16 R40, R176.reuse, R188, R40 ;  /* 0x000000bcb028723c */ /* 0x040ff00000041828 */
[-C--:B------:R-:W-:Y:S08]  /*5e70*/  HMMA.16816.F32.BF16 R44, R176, R190.reuse, R44 ;  /* 0x000000beb02c723c */ /* 0x080ff0000004182c */
[C---:B------:R-:W-:Y:S01]  /*5e80*/  HMMA.16816.F32.BF16 R48, R204.reuse, R190, R48 ;  /* 0x000000becc30723c */ /* 0x040fe20000041830 */
[----:B------:R-:W-:Y:S07]  /*5e90*/  LDSM.16.M88.4 R188, [R212+0x2000] ;  /* 0x00200000d4bc783b */ /* 0x000fee0000000200 */
[-C--:B------:R-:W-:Y:S08]  /*5ea0*/  HMMA.16816.F32.BF16 R52, R204, R180.reuse, R52 ;  /* 0x000000b4cc34723c */ /* 0x080ff00000041834 */
[C---:B------:R-:W-:Y:S08]  /*5eb0*/  HMMA.16816.F32.BF16 R56, R176.reuse, R180, R56 ;  /* 0x000000b4b038723c */ /* 0x040ff00000041838 */
[-C--:B------:R-:W-:Y:S01]  /*5ec0*/  HMMA.16816.F32.BF16 R60, R176, R182.reuse, R60 ;  /* 0x000000b6b03c723c */ /* 0x080fe2000004183c */
[----:B------:R-:W2:Y:S07]  /*5ed0*/  LDSM.16.M88.4 R176, [R222] ;  /* 0x00000000deb0783b */ /* 0x000eae0000000200 */
[----:B------:R-:W-:Y:S01]  /*5ee0*/  HMMA.16816.F32.BF16 R64, R204, R182, R64 ;  /* 0x000000b6cc40723c */ /* 0x000fe20000041840 */
[----:B------:R-:W2:Y:S07]  /*5ef0*/  LDSM.16.M88.4 R180, [R215+0x4000] ;  /* 0x00400000d7b4783b */ /* 0x000eae0000000200 */
[-C--:B------:R-:W-:Y:S01]  /*5f00*/  HMMA.16816.F32.BF16 R4, R192, R196.reuse, R4 ;  /* 0x000000c4c004723c */ /* 0x080fe20000041804 */
[----:B------:R-:W-:Y:S07]  /*5f10*/  LDSM.16.M88.4 R204, [R212+0x2400] ;  /* 0x00240000d4cc783b */ /* 0x000fee0000000200 */
        /* <DEDUP_REMOVED lines=8> */
[----:B------:R-:W3:Y:S07]  /*5fa0*/  LDSM.16.M88.4 R208, [R212+0x2800] ;  /* 0x00280000d4d0783b */ /* 0x000eee0000000200 */
[-C--:B-----5:R-:W-:Y:S08]  /*5fb0*/  HMMA.16816.F32.BF16 R36, R192, R184.reuse, R36 ;  /* 0x000000b8c024723c */ /* 0x0a0ff00000041824 */
[C---:B------:R-:W-:Y:S08]  /*5fc0*/  HMMA.16816.F32.BF16 R40, R200.reuse, R184, R40 ;  /* 0x000000b8c828723c */ /* 0x040ff00000041828 */
[-C--:B------:R-:W-:Y:S08]  /*5fd0*/  HMMA.16816.F32.BF16 R44, R200, R186.reuse, R44 ;  /* 0x000000bac82c723c */ /* 0x080ff0000004182c */
[C---:B------:R-:W-:Y:S01]  /*5fe0*/  HMMA.16816.F32.BF16 R48, R192.reuse, R186, R48 ;  /* 0x000000bac030723c */ /* 0x040fe20000041830 */
[----:B------:R-:W5:Y:S07]  /*5ff0*/  LDSM.16.M88.4 R184, [R212+0x2c00] ;  /* 0x002c0000d4b8783b */ /* 0x000f6e0000000200 */
[-C--:B--2---:R-:W-:Y:S08]  /*6000*/  HMMA.16816.F32.BF16 R52, R192, R176.reuse, R52 ;  /* 0x000000b0c034723c */ /* 0x084ff00000041834 */
[C---:B------:R-:W-:Y:S08]  /*6010*/  HMMA.16816.F32.BF16 R56, R200.reuse, R176, R56 ;  /* 0x000000b0c838723c */ /* 0x040ff00000041838 */
[-C--:B------:R-:W-:Y:S01]  /*6020*/  HMMA.16816.F32.BF16 R60, R200, R178.reuse, R60 ;  /* 0x000000b2c83c723c */ /* 0x080fe2000004183c */
[----:B------:R-:W2:Y:S07]  /*6030*/  LDL R200, [R1+0x3c] ;  /* 0x00003c0001c87983 */ /* 0x000eae0000100800 */
[----:B------:R-:W-:Y:S01]  /*6040*/  HMMA.16816.F32.BF16 R64, R192, R178, R64 ;  /* 0x000000b2c040723c */ /* 0x000fe20000041840 */
[----:B------:R-:W-:Y:S07]  /*6050*/  LDSM.16.M88.4 R176, [R216+0x4000] ;  /* 0x00400000d8b0783b */ /* 0x000fee0000000200 */
[-C--:B------:R-:W-:Y:S01]  /*6060*/  HMMA.16816.F32.BF16 R4, R180, R188.reuse, R4 ;  /* 0x000000bcb404723c */ /* 0x080fe20000041804 */
[----:B------:R-:W-:Y:S07]  /*6070*/  LDSM.16.M88.4 R192, [R216+0x5000] ;  /* 0x00500000d8c0783b */ /* 0x000fee0000000200 */
[C---:B-1----:R-:W-:Y:S08]  /*6080*/  HMMA.16816.F32.BF16 R8, R196.reuse, R188, R8 ;  /* 0x000000bcc408723c */ /* 0x042ff00000041808 */
[-C--:B------:R-:W-:Y:S08]  /*6090*/  HMMA.16816.F32.BF16 R12, R196, R190.reuse, R12 ;  /* 0x000000bec40c723c */ /* 0x080ff0000004180c */
[C---:B------:R-:W-:Y:S01]  /*60a0*/  HMMA.16816.F32.BF16 R16, R180.reuse, R190, R16 ;  /* 0x000000beb410723c */ /* 0x040fe20000041810 */
[----:B------:R-:W1:Y:S07]  /*60b0*/  LDSM.16.M88.4 R188, [R221] ;  /* 0x00000000ddbc783b */ /* 0x000e6e0000000200 */
[-C--:B------:R-:W-:Y:S08]  /*60c0*/  HMMA.16816.F32.BF16 R20, R180, R204.reuse, R20 ;  /* 0x000000ccb414723c */ /* 0x080ff00000041814 */
[C---:B------:R-:W-:Y:S07]  /*60d0*/  HMMA.16816.F32.BF16 R24, R196.reuse, R204, R24 ;  /* 0x000000ccc418723c */ /* 0x040fee0000041818 */
[----:B------:R-:W-:Y:S01]  /*60e0*/  IADD3 R204, R229, -0x1, RZ ;  /* 0xffffffffe5cc7810 */ /* 0x000fe20007ffe0ff */
[-C--:B------:R-:W-:Y:S04]  /*60f0*/  HMMA.16816.F32.BF16 R28, R196, R206.reuse, R28 ;  /* 0x000000cec41c723c */ /* 0x080fe8000004181c */
[----:B------:R-:W-:Y:S01]  /*6100*/  @P6 IMAD.WIDE.U32 R2, R204, c[0x0][0x1e0], RZ ;  /* 0x00007800cc026a25 */ /* 0x000fe200078e00ff */
[----:B----4-:R-:W-:Y:S03]  /*6110*/  @P6 SHF.R.S32.HI R0, RZ, 0x1f, R204 ;  /* 0x0000001fff006819 */ /* 0x010fe600000114cc */
[C---:B------:R-:W-:Y:S04]  /*6120*/  HMMA.16816.F32.BF16 R32, R180.reuse, R206, R32 ;  /* 0x000000ceb420723c */ /* 0x040fe80000041820 */
[----:B------:R-:W-:Y:S04]  /*6130*/  @P6 IMAD R0, R0, c[0x0][0x1e0], RZ ;  /* 0x0000780000006a24 */ /* 0x000fe800078e02ff */
[-C--:B---3--:R-:W-:Y:S04]  /*6140*/  HMMA.16816.F32.BF16 R36, R180, R208.reuse, R36 ;  /* 0x000000d0b424723c */ /* 0x088fe80000041824 */
[----:B------:R-:W-:Y:S04]  /*6150*/  @P6 IMAD R0, R204, c[0x0][0x1e4], R0 ;  /* 0x00007900cc006a24 */ /* 0x000fe800078e0200 */
[C---:B------:R-:W-:Y:S04]  /*6160*/  HMMA.16816.F32.BF16 R40, R196.reuse, R208, R40 ;  /* 0x000000d0c428723c */ /* 0x040fe80000041828 */
[----:B------:R-:W-:Y:S02]  /*6170*/  @P6 IMAD.IADD R0, R3, 0x1, R0 ;  /* 0x0000000103006824 */ /* 0x000fe400078e0200 */
[C---:B------:R-:W-:Y:S02]  /*6180*/  @P6 IMAD.SHL.U32 R3, R2.reuse, 0x40, RZ ;  /* 0x0000004002036824 */ /* 0x040fe400078e00ff */
[-C--:B------:R-:W-:Y:S04]  /*6190*/  HMMA.16816.F32.BF16 R44, R196, R210.reuse, R44 ;  /* 0x000000d2c42c723c */ /* 0x080fe8000004182c */
[----:B------:R-:W-:Y:S01]  /*61a0*/  @P6 SHF.L.U64.HI R2, R2, 0x6, R0 ;  /* 0x0000000602026819 */ /* 0x000fe20000010200 */
[----:B------:R-:W-:Y:S01]  /*61b0*/  IMAD.MOV.U32 R0, RZ, RZ, R231 ;  /* 0x000000ffff007224 */ /* 0x000fe200078e00e7 */
[C---:B------:R-:W-:Y:S02]  /*61c0*/  @P6 LEA R141, P0, R143.reuse, R3, 0x5 ;  /* 0x000000038f8d6211 */ /* 0x040fe400078028ff */
[C---:B------:R-:W-:Y:S04]  /*61d0*/  HMMA.16816.F32.BF16 R48, R180.reuse, R210, R48 ;  /* 0x000000d2b430723c */ /* 0x040fe80000041830 */
[----:B------:R-:W-:Y:S02]  /*61e0*/  @P2 SHF.R.U32.HI R0, RZ, c[0x0][0x2cc], R142 ;  /* 0x0000b300ff002a19 */ /* 0x000fe4000001168e */
[----:B------:R-:W-:Y:S02]  /*61f0*/  @P6 LEA.HI.X R142, R143, R2, R144, 0x5, P0 ;  /* 0x000000028f8e6211 */ /* 0x000fe400000f2c90 */
[-C--:B-----5:R-:W-:Y:S04]  /*6200*/  HMMA.16816.F32.BF16 R52, R180, R184.reuse, R52 ;  /* 0x000000b8b434723c */ /* 0x0a0fe80000041834 */
[CC--:B------:R-:W-:Y:S02]  /*6210*/  @P6 IADD3 R144, P1, R3.reuse, R149.reuse, RZ ;  /* 0x0000009503906210 */ /* 0x0c0fe40007f3e0ff */
[----:B------:R-:W-:Y:S02]  /*6220*/  @P6 IADD3 R143, P0, R3, R234, RZ ;  /* 0x000000ea038f6210 */ /* 0x000fe40007f1e0ff */
[C---:B------:R-:W-:Y:S04]  /*6230*/  HMMA.16816.F32.BF16 R56, R196.reuse, R184, R56 ;  /* 0x000000b8c438723c */ /* 0x040fe80000041838 */
[----:B------:R-:W-:Y:S01]  /*6240*/  @P6 IMAD.X R151, R2, 0x1, R145, P1 ;  /* 0x0000000102976824 */ /* 0x000fe200008e0691 */
[----:B------:R-:W-:Y:S01]  /*6250*/  @P6 LEA R202, P1, R144, c[0x0][0x1c8], 0x1 ;  /* 0x0000720090ca6a11 */ /* 0x000fe200078208ff */
[----:B------:R-:W-:Y:S01]  /*6260*/  @P6 IMAD.X R150, R2, 0x1, R230, P0 ;  /* 0x0000000102966824 */ /* 0x000fe200000e06e6 */
[----:B------:R-:W-:Y:S01]  /*6270*/  MOV R184, 0xffffffc0 ;  /* 0xffffffc000b87802 */ /* 0x000fe20000000f00 */
[-C--:B------:R-:W-:Y:S01]  /*6280*/  HMMA.16816.F32.BF16 R60, R196, R186.reuse, R60 ;  /* 0x000000bac43c723c */ /* 0x080fe2000004183c */
[----:B------:R-:W-:Y:S03]  /*6290*/  SHFL.IDX PT, R196, R0, 0x2, 0x1c1f ;  /* 0x005c1f0000c47f89 */ /* 0x000fe600000e0000 */
[----:B------:R-:W-:Y:S02]  /*62a0*/  @P6 LEA.HI.X R203, R144, c[0x0][0x1cc], R151, 0x1, P1 ;  /* 0x0000730090cb6a11 */ /* 0x000fe400008f0c97 */
[C---:B------:R-:W-:Y:S02]  /*62b0*/  @P6 LEA R206, P0, R143.reuse, c[0x0][0x1c8], 0x1 ;  /* 0x000072008fce6a11 */ /* 0x040fe400078008ff */
[----:B------:R-:W-:Y:S01]  /*62c0*/  HMMA.16816.F32.BF16 R64, R180, R186, R64 ;  /* 0x000000bab440723c */ /* 0x000fe20000041840 */
[----:B------:R-:W3:Y:S03]  /*62d0*/  LDSM.16.M88.4 R180, [R220] ;  /* 0x00000000dcb4783b */ /* 0x000ee60000000200 */
[----:B------:R-:W-:Y:S01]  /*62e0*/  @P6 LEA.HI.X R207, R143, c[0x0][0x1cc], R150, 0x1, P0 ;  /* 0x000073008fcf6a11 */ /* 0x000fe200000f0c96 */
[----:B------:R-:W-:Y:S01]  /*62f0*/  IMAD R150, R229, R184, 0x1 ;  /* 0x00000001e5967424 */ /* 0x000fe200078e02b8 */
[----:B------:R-:W-:Y:S02]  /*6300*/  @P6 IADD3 R144, P0, R234, 0x40, RZ ;  /* 0x00000040ea906810 */ /* 0x000fe40007f1e0ff */
[-C--:B-1----:R-:W-:Y:S01]  /*6310*/  HMMA.16816.F32.BF16 R4, R176, R188.reuse, R4 ;  /* 0x000000bcb004723c */ /* 0x082fe20000041804 */
[----:B------:R-:W1:Y:S04]  /*6320*/  LDSM.16.M88.4 R184, [R219] ;  /* 0x00000000dbb8783b */ /* 0x000e680000000200 */
[--C-:B------:R-:W-:Y:S01]  /*6330*/  @P6 IMAD.X R143, RZ, RZ, R230.reuse, P0 ;  /* 0x000000ffff8f6224 */ /* 0x100fe200000e06e6 */
[-C--:B------:R-:W-:Y:S02]  /*6340*/  @P6 IADD3 R3, P0, R3, R144.reuse, RZ ;  /* 0x0000009003036210 */ /* 0x080fe40007f1e0ff */
[C---:B------:R-:W-:Y:S01]  /*6350*/  HMMA.16816.F32.BF16 R8, R192.reuse, R188, R8 ;  /* 0x000000bcc008723c */ /* 0x040fe20000041808 */
[----:B------:R-:W4:Y:S07]  /*6360*/  SHFL.IDX PT, R188, R0, RZ, 0x1c1f ;  /* 0x001c1fff00bc7589 */ /* 0x000f2e00000e0000 */
[-C--:B------:R-:W-:Y:S01]  /*6370*/  HMMA.16816.F32.BF16 R12, R192, R190.reuse, R12 ;  /* 0x000000bec00c723c */ /* 0x080fe2000004180c */
[----:B------:R-:W5:Y:S07]  /*6380*/  SHFL.IDX PT, R189, R0, 0x1, 0x1c1f ;  /* 0x003c1f0000bd7f89 */ /* 0x000f6e00000e0000 */
[C---:B------:R-:W-:Y:S01]  /*6390*/  HMMA.16816.F32.BF16 R16, R176.reuse, R190, R16 ;  /* 0x000000beb010723c */ /* 0x040fe20000041810 */
[----:B------:R1:W1:Y:S06]  /*63a0*/  SHFL.IDX PT, R151, R0, 0x3, 0x1c1f ;  /* 0x007c1f0000977f89 */ /* 0x00026c00000e0000 */
[C---:B------:R-:W-:Y:S01]  /*63b0*/  @P6 IADD3 R190, P1, R141.reuse, R149, RZ ;  /* 0x000000958dbe6210 */ /* 0x040fe20007f3e0ff */
[-C--:B---3--:R-:W-:Y:S04]  /*63c0*/  HMMA.16816.F32.BF16 R20, R176, R180.reuse, R20 ;  /* 0x000000b4b014723c */ /* 0x088fe80000041814 */
[----:B------:R-:W-:Y:S01]  /*63d0*/  @P6 IADD3.X R149, R2, R143, RZ, P0, !PT ;  /* 0x0000008f02956210 */ /* 0x000fe200007fe4ff */
[C---:B------:R-:W-:Y:S01]  /*63e0*/  @P6 IMAD.X R233, R142.reuse, 0x1, R145, P1 ;  /* 0x000000018ee96824 */ /* 0x040fe200008e0691 */
[C---:B------:R-:W-:Y:S02]  /*63f0*/  @P6 IADD3 R191, P0, R141.reuse, R144, RZ ;  /* 0x000000908dbf6210 */ /* 0x040fe40007f1e0ff */
[----:B------:R-:W-:Y:S01]  /*6400*/  @P6 IADD3 R2, P1, R141, R234, RZ ;  /* 0x000000ea8d026210 */ /* 0x000fe20007f3e0ff */
[C---:B------:R-:W-:Y:S04]  /*6410*/  HMMA.16816.F32.BF16 R24, R192.reuse, R180, R24 ;  /* 0x000000b4c018723c */ /* 0x040fe80000041818 */
[C---:B------:R-:W-:Y:S01]  /*6420*/  @P6 IMAD.X R234, R142.reuse, 0x1, R143, P0 ;  /* 0x000000018eea6824 */ /* 0x040fe200000e068f */
[C---:B------:R-:W-:Y:S01]  /*6430*/  @P6 LEA R198, P0, R3.reuse, c[0x0][0x1c8], 0x1 ;  /* 0x0000720003c66a11 */ /* 0x040fe200078008ff */
[----:B------:R-:W-:Y:S02]  /*6440*/  @P6 IMAD.X R142, R142, 0x1, R230, P1 ;  /* 0x000000018e8e6824 */ /* 0x000fe400008e06e6 */
[-C--:B------:R-:W-:Y:S04]  /*6450*/  HMMA.16816.F32.BF16 R28, R192, R182.reuse, R28 ;  /* 0x000000b6c01c723c */ /* 0x080fe8000004181c */
[----:B------:R-:W-:Y:S04]  /*6460*/  @P6 LEA.HI.X R199, R3, c[0x0][0x1cc], R149, 0x1, P0 ;  /* 0x0000730003c76a11 */ /* 0x000fe800000f0c95 */
[C---:B------:R-:W-:Y:S08]  /*6470*/  HMMA.16816.F32.BF16 R32, R176.reuse, R182, R32 ;  /* 0x000000b6b020723c */ /* 0x040ff00000041820 */
[-C--:B-1----:R-:W-:Y:S08]  /*6480*/  HMMA.16816.F32.BF16 R36, R176, R184.reuse, R36 ;  /* 0x000000b8b024723c */ /* 0x082ff00000041824 */
[C---:B------:R-:W-:Y:S08]  /*6490*/  HMMA.16816.F32.BF16 R40, R192.reuse, R184, R40 ;  /* 0x000000b8c028723c */ /* 0x040ff00000041828 */
[-C--:B------:R-:W-:Y:S08]  /*64a0*/  HMMA.16816.F32.BF16 R44, R192, R186.reuse, R44 ;  /* 0x000000bac02c723c */ /* 0x080ff0000004182c */
[C---:B------:R-:W-:Y:S04]  /*64b0*/  HMMA.16816.F32.BF16 R48, R176.reuse, R186, R48 ;  /* 0x000000bab030723c */ /* 0x040fe80000041830 */
[----:B--2---:R-:W-:Y:S02]  /*64c0*/  IADD3 R150, R150, c[0x0][0x1d0], -R200 ;  /* 0x0000740096967a10 */ /* 0x004fe40007ffe8c8 */
[----:B------:R-:W-:Y:S02]  /*64d0*/  @P6 LEA R200, P1, R2, c[0x0][0x1c8], 0x1 ;  /* 0x0000720002c86a11 */ /* 0x000fe400078208ff */
[----:B------:R-:W-:Y:S04]  /*64e0*/  IADD3 R0, R150, -c[0x0][0x168], RZ ;  /* 0x80005a0096007a10 */ /* 0x000fe80007ffe0ff */
[----:B------:R-:W-:Y:S02]  /*64f0*/  @P6 LEA.HI.X R201, R2, c[0x0][0x1cc], R142, 0x1, P1 ;  /* 0x0000730002c96a11 */ /* 0x000fe400008f0c8e */
[C---:B----4-:R-:W-:Y:S01]  /*6500*/  IADD3 R141, R0.reuse, R188, RZ ;  /* 0x000000bc008d7210 */ /* 0x050fe20007ffe0ff */
[C---:B-----5:R-:W-:Y:S02]  /*6510*/  IMAD.IADD R3, R0.reuse, 0x1, R189 ;  /* 0x0000000100037824 */ /* 0x060fe400078e02bd */
[C---:B------:R-:W-:Y:S01]  /*6520*/  IMAD.IADD R2, R0.reuse, 0x1, R196 ;  /* 0x0000000100027824 */ /* 0x040fe200078e02c4 */
[C---:B------:R-:W-:Y:S01]  /*6530*/  ISETP.GT.AND P1, PT, R141.reuse, RZ, PT ;  /* 0x000000ff8d00720c */ /* 0x040fe20003f24270 */
[----:B------:R-:W-:Y:S01]  /*6540*/  IMAD.IADD R0, R0, 0x1, R151 ;  /* 0x0000000100007824 */ /* 0x000fe200078e0297 */
[----:B------:R-:W-:Y:S02]  /*6550*/  ISETP.GT.AND P0, PT, R141, 0x1, PT ;  /* 0x000000018d00780c */ /* 0x000fe40003f04270 */
[----:B------:R-:W-:Y:S02]  /*6560*/  FSEL R149, R4, -INF , P1 ;  /* 0xff80000004957808 */ /* 0x000fe40000800000 */
[----:B------:R-:W-:Y:S02]  /*6570*/  FSEL R142, R5, -INF , P0 ;  /* 0xff800000058e7808 */ /* 0x000fe40000000000 */
[C---:B------:R-:W-:Y:S02]  /*6580*/  ISETP.GT.AND P1, PT, R3.reuse, RZ, PT ;  /* 0x000000ff0300720c */ /* 0x040fe40003f24270 */
[----:B------:R-:W-:Y:S02]  /*6590*/  ISETP.GT.AND P0, PT, R3, 0x1, PT ;  /* 0x000000010300780c */ /* 0x000fe40003f04270 */
[----:B------:R-:W-:Y:S02]  /*65a0*/  FSEL R181, R6, -INF , P1 ;  /* 0xff80000006b57808 */ /* 0x000fe40000800000 */
[----:B------:R-:W-:Y:S02]  /*65b0*/  FSEL R180, R7, -INF , P0 ;  /* 0xff80000007b47808 */ /* 0x000fe40000000000 */
[----:B------:R-:W1:Y:S01]  /*65c0*/  LDSM.16.M88.4 R4, [R218] ;  /* 0x00000000da04783b */ /* 0x000e620000000200 */
[C---:B------:R-:W-:Y:S01]  /*65d0*/  ISETP.GT.AND P1, PT, R2.reuse, RZ, PT ;  /* 0x000000ff0200720c */ /* 0x040fe20003f24270 */
[----:B------:R-:W-:Y:S06]  /*65e0*/  DEPBAR.LE SB0, 0x0 ;  /* 0x000080000000791a */ /* 0x000fec0000000000 */
[----:B------:R-:W-:Y:S01]  /*65f0*/  BAR.SYNC.DEFER_BLOCKING 0x0 ;  /* 0x0000000000007b1d */ /* 0x000fe20000010000 */
[----:B------:R-:W-:Y:S02]  /*6600*/  ISETP.GT.AND P0, PT, R2, 0x1, PT ;  /* 0x000000010200780c */ /* 0x000fe40003f04270 */
[----:B------:R-:W-:Y:S02]  /*6610*/  FSEL R182, R8, -INF , P1 ;  /* 0xff80000008b67808 */ /* 0x000fe40000800000 */
[----:B------:R-:W-:Y:S02]  /*6620*/  FSEL R9, R9, -INF , P0 ;  /* 0xff80000009097808 */ /* 0x000fe40000000000 */
[C---:B------:R-:W-:Y:S02]  /*6630*/  ISETP.GT.AND P1, PT, R0.reuse, RZ, PT ;  /* 0x000000ff0000720c */ /* 0x040fe40003f24270 */
[----:B------:R-:W-:Y:S02]  /*6640*/  ISETP.GT.AND P0, PT, R0, 0x1, PT ;  /* 0x000000010000780c */ /* 0x000fe40003f04270 */
[----:B------:R-:W-:Y:S02]  /*6650*/  FSEL R10, R10, -INF , P1 ;  /* 0xff8000000a0a7808 */ /* 0x000fe40000800000 */
[----:B------:R-:W-:Y:S02]  /*6660*/  FSEL R11, R11, -INF , P0 ;  /* 0xff8000000b0b7808 */ /* 0x000fe40000000000 */
[C---:B------:R-:W-:Y:S02]  /*6670*/  ISETP.GT.AND P1, PT, R2.reuse, 0x8, PT ;  /* 0x000000080200780c */ /* 0x040fe40003f24270 */
[----:B------:R-:W-:Y:S02]  /*6680*/  ISETP.GT.AND P0, PT, R2, 0x9, PT ;  /* 0x000000090200780c */ /* 0x000fe40003f04270 */
[----:B------:R-:W-:Y:S02]  /*6690*/  FSEL R12, R12, -INF , P1 ;  /* 0xff8000000c0c7808 */ /* 0x000fe40000800000 */
[----:B------:R-:W-:Y:S02]  /*66a0*/  FSEL R13, R13, -INF , P0 ;  /* 0xff8000000d0d7808 */ /* 0x000fe40000000000 */
[C---:B------:R-:W-:Y:S02]  /*66b0*/  ISETP.GT.AND P1, PT, R0.reuse, 0x8, PT ;  /* 0x000000080000780c */ /* 0x040fe40003f24270 */
[----:B------:R-:W-:Y:S02]  /*66c0*/  ISETP.GT.AND P0, PT, R0, 0x9, PT ;  /* 0x000000090000780c */ /* 0x000fe40003f04270 */
[----:B------:R-:W-:Y:S02]  /*66d0*/  FSEL R14, R14, -INF , P1 ;  /* 0xff8000000e0e7808 */ /* 0x000fe40000800000 */
[----:B------:R-:W-:Y:S02]  /*66e0*/  ISETP.GT.AND P1, PT, R141, 0x8, PT ;  /* 0x000000088d00780c */ /* 0x000fe40003f24270 */
[----:B------:R-:W-:Y:S01]  /*66f0*/  FSEL R15, R15, -INF , P0 ;  /* 0xff8000000f0f7808 */ /* 0x000fe20000000000 */
[-C--:B-1----:R-:W-:Y:S05]  /*6700*/  HMMA.16816.F32.BF16 R52, R176, R4.reuse, R52 ;  /* 0x00000004b034723c */ /* 0x082fea0000041834 */
[----:B------:R-:W-:Y:S02]  /*6710*/  ISETP.GT.AND P0, PT, R141, 0x9, PT ;  /* 0x000000098d00780c */ /* 0x000fe40003f04270 */
[----:B------:R-:W-:Y:S01]  /*6720*/  FSEL R16, R16, -INF , P1 ;  /* 0xff80000010107808 */ /* 0x000fe20000800000 */
[C---:B------:R-:W-:Y:S04]  /*6730*/  HMMA.16816.F32.BF16 R56, R192.reuse, R4, R56 ;  /* 0x00000004c038723c */ /* 0x040fe80000041838 */
[----:B------:R-:W-:Y:S02]  /*6740*/  FSEL R17, R17, -INF , P0 ;  /* 0xff80000011117808 */ /* 0x000fe40000000000 */
[C---:B------:R-:W-:Y:S02]  /*6750*/  ISETP.GT.AND P1, PT, R3.reuse, 0x8, PT ;  /* 0x000000080300780c */ /* 0x040fe40003f24270 */
[-C--:B------:R-:W-:Y:S03]  /*6760*/  HMMA.16816.F32.BF16 R60, R192, R6.reuse, R60 ;  /* 0x00000006c03c723c */ /* 0x080fe6000004183c */
[----:B------:R-:W-:Y:S02]  /*6770*/  ISETP.GT.AND P0, PT, R3, 0x9, PT ;  /* 0x000000090300780c */ /* 0x000fe40003f04270 */
[----:B------:R-:W-:Y:S02]  /*6780*/  FSEL R18, R18, -INF , P1 ;  /* 0xff80000012127808 */ /* 0x000fe40000800000 */
[----:B------:R-:W-:Y:S01]  /*6790*/  ISETP.GT.AND P1, PT, R141, 0x10, PT ;  /* 0x000000108d00780c */ /* 0x000fe20003f24270 */
[----:B------:R-:W-:Y:S04]  /*67a0*/  HMMA.16816.F32.BF16 R64, R176, R6, R64 ;  /* 0x00000006b040723c */ /* 0x000fe80000041840 */
[----:B------:R-:W-:Y:S02]  /*67b0*/  FSEL R19, R19, -INF , P0 ;  /* 0xff80000013137808 */ /* 0x000fe40000000000 */
[----:B------:R-:W-:Y:S02]  /*67c0*/  ISETP.GT.AND P0, PT, R141, 0x11, PT ;  /* 0x000000118d00780c */ /* 0x000fe40003f04270 */
[----:B------:R-:W-:Y:S02]  /*67d0*/  FSEL R189, R20, -INF , P1 ;  /* 0xff80000014bd7808 */ /* 0x000fe40000800000 */
[----:B------:R-:W-:Y:S02]  /*67e0*/  ISETP.GT.AND P1, PT, R3, 0x10, PT ;  /* 0x000000100300780c */ /* 0x000fe40003f24270 */
[----:B------:R-:W-:Y:S02]  /*67f0*/  FSEL R188, R21, -INF , P0 ;  /* 0xff80000015bc7808 */ /* 0x000fe40000000000 */
[----:B------:R-:W-:Y:S02]  /*6800*/  ISETP.GT.AND P0, PT, R3, 0x11, PT ;  /* 0x000000110300780c */ /* 0x000fe40003f04270 */
[----:B------:R-:W-:Y:S02]  /*6810*/  FSEL R196, R22, -INF , P1 ;  /* 0xff80000016c47808 */ /* 0x000fe40000800000 */
[----:B------:R-:W-:Y:S02]  /*6820*/  FSEL R197, R23, -INF , P0 ;  /* 0xff80000017c57808 */ /* 0x000fe40000000000 */
[----:B------:R-:W-:Y:S02]  /*6830*/  FMNMX.FTZ R4, R149, R140, !PT ;  /* 0x0000008c95047209 */ /* 0x000fe40007810000 */
[C---:B------:R-:W-:Y:S02]  /*6840*/  ISETP.GT.AND P1, PT, R2.reuse, 0x10, PT ;  /* 0x000000100200780c */ /* 0x040fe40003f24270 */
[----:B------:R-:W-:Y:S02]  /*6850*/  ISETP.GT.AND P0, PT, R2, 0x11, PT ;  /* 0x000000110200780c */ /* 0x000fe40003f04270 */
[----:B------:R-:W-:Y:S02]  /*6860*/  FSEL R208, R24, -INF , P1 ;  /* 0xff80000018d07808 */ /* 0x000fe40000800000 */
[----:B------:R-:W-:Y:S02]  /*6870*/  FSEL R205, R25, -INF , P0 ;  /* 0xff80000019cd7808 */ /* 0x000fe40000000000 */
[C---:B------:R-:W-:Y:S02]  /*6880*/  ISETP.GT.AND P1, PT, R0.reuse, 0x10, PT ;  /* 0x000000100000780c */ /* 0x040fe40003f24270 */
[----:B------:R-:W-:Y:S02]  /*6890*/  ISETP.GT.AND P0, PT, R0, 0x11, PT ;  /* 0x000000110000780c */ /* 0x000fe40003f04270 */
[----:B------:R-:W-:Y:S02]  /*68a0*/  FMNMX.FTZ R4, R142, R4, !PT ;  /* 0x000000048e047209 */ /* 0x000fe40007810000 */
[----:B------:R-:W-:Y:S02]  /*68b0*/  FSEL R211, R26, -INF , P1 ;  /* 0xff8000001ad37808 */ /* 0x000fe40000800000 */
[----:B------:R-:W-:Y:S02]  /*68c0*/  FSEL R230, R27, -INF , P0 ;  /* 0xff8000001be67808 */ /* 0x000fe40000000000 */
[C---:B------:R-:W-:Y:S02]  /*68d0*/  ISETP.GT.AND P1, PT, R2.reuse, 0x18, PT ;  /* 0x000000180200780c */ /* 0x040fe40003f24270 */
[----:B------:R-:W-:Y:S02]  /*68e0*/  ISETP.GT.AND P0, PT, R2, 0x19, PT ;  /* 0x000000190200780c */ /* 0x000fe40003f04270 */
[----:B------:R-:W-:Y:S02]  /*68f0*/  FMNMX.FTZ R4, R16, R4, !PT ;  /* 0x0000000410047209 */ /* 0x000fe40007810000 */
[----:B------:R-:W-:Y:S02]  /*6900*/  FSEL R209, R28, -INF , P1 ;  /* 0xff8000001cd17808 */ /* 0x000fe40000800000 */
[----:B------:R-:W-:Y:S02]  /*6910*/  FSEL R210, R29, -INF , P0 ;  /* 0xff8000001dd27808 */ /* 0x000fe40000000000 */
[----:B------:R-:W-:Y:S02]  /*6920*/  FMNMX.FTZ R4, R17, R4, !PT ;  /* 0x0000000411047209 */ /* 0x000fe40007810000 */
[C---:B------:R-:W-:Y:S02]  /*6930*/  ISETP.GT.AND P1, PT, R0.reuse, 0x18, PT ;  /* 0x000000180000780c */ /* 0x040fe40003f24270 */
[----:B------:R-:W-:Y:S02]  /*6940*/  ISETP.GT.AND P0, PT, R0, 0x19, PT ;  /* 0x000000190000780c */ /* 0x000fe40003f04270 */
[----:B------:R-:W-:Y:S02]  /*6950*/  FMNMX.FTZ R4, R189, R4, !PT ;  /* 0x00000004bd047209 */ /* 0x000fe40007810000 */
[----:B------:R-:W-:Y:S02]  /*6960*/  FSEL R231, R30, -INF , P1 ;  /* 0xff8000001ee77808 */ /* 0x000fe40000800000 */
[----:B------:R-:W-:Y:S02]  /*6970*/  ISETP.GT.AND P1, PT, R141, 0x18, PT ;  /* 0x000000188d00780c */ /* 0x000fe40003f24270 */
[----:B------:R-:W-:Y:S02]  /*6980*/  FSEL R232, R31, -INF , P0 ;  /* 0xff8000001fe87808 */ /* 0x000fe40000000000 */
[----:B------:R-:W-:Y:S02]  /*6990*/  ISETP.GT.AND P0, PT, R141, 0x19, PT ;  /* 0x000000198d00780c */ /* 0x000fe40003f04270 */
[----:B------:R-:W-:Y:S01]  /*69a0*/  FSEL R186, R32, -INF , P1 ;  /* 0xff80000020ba7808 */ /* 0x000fe20000800000 */
[----:B------:R-:W-:Y:S01]  /*69b0*/  IMAD.MOV.U32 R32, RZ, RZ, R252 ;  /* 0x000000ffff207224 */ /* 0x000fe200078e00fc */
        /* <DEDUP_REMOVED lines=16> */
[----:B------:R-:W-:Y:S02]  /*6ac0*/  ISETP.GT.AND P1, PT, R2, 0x20, PT ;  /* 0x000000200200780c */ /* 0x000fe40003f24270 */
[C---:B------:R-:W-:Y:S02]  /*6ad0*/  ISETP.GT.AND P0, PT, R141.reuse, 0x28, PT ;  /* 0x000000288d00780c */ /* 0x040fe40003f04270 */
[----:B------:R-:W-:Y:S02]  /*6ae0*/  FMNMX.FTZ R145, R194, R145, !PT ;  /* 0x00000091c2917209 */ /* 0x000fe40007810000 */
[----:B------:R-:W-:Y:S02]  /*6af0*/  FSEL R247, R40, -INF , P1 ;  /* 0xff80000028f77808 */ /* 0x000fe40000800000 */
[----:B------:R-:W-:Y:S02]  /*6b00*/  FSEL R195, R48, -INF , P0 ;  /* 0xff80000030c37808 */ /* 0x000fe40000000000 */
[----:B------:R-:W-:Y:S02]  /*6b10*/  ISETP.GT.AND P1, PT, R141, 0x29, PT ;  /* 0x000000298d00780c */ /* 0x000fe40003f24270 */
[----:B------:R-:W-:Y:S02]  /*6b20*/  FMNMX.FTZ R145, R235, R145, !PT ;  /* 0x00000091eb917209 */ /* 0x000fe40007810000 */
[----:B------:R-:W-:Y:S02]  /*6b30*/  ISETP.GT.AND P0, PT, R141, 0x30, PT ;  /* 0x000000308d00780c */ /* 0x000fe40003f04270 */
[----:B------:R-:W-:Y:S02]  /*6b40*/  FSEL R237, R49, -INF , P1 ;  /* 0xff80000031ed7808 */ /* 0x000fe40000800000 */
        /* <DEDUP_REMOVED lines=11> */
[----:B------:R-:W-:Y:S02]  /*6c00*/  FMNMX.FTZ R4, R180, R4, !PT ;  /* 0x00000004b4047209 */ /* 0x000fe40007810000 */
[----:B------:R-:W-:Y:S02]  /*6c10*/  FMNMX.FTZ R145, R26, R145, !PT ;  /* 0x000000911a917209 */ /* 0x000fe40007810000 */
[----:B------:R-:W-:Y:S02]  /*6c20*/  FSEL R245, R65, -INF , P1 ;  /* 0xff80000041f57808 */ /* 0x000fe40000800000 */
[----:B------:R-:W-:Y:S02]  /*6c30*/  FMNMX.FTZ R4, R18, R4, !PT ;  /* 0x0000000412047209 */ /* 0x000fe40007810000 */
[----:B------:R-:W-:Y:S02]  /*6c40*/  FMNMX.FTZ R145, R245, R145, !PT ;  /* 0x00000091f5917209 */ /* 0x000fe40007810000 */
[----:B------:R-:W-:Y:S02]  /*6c50*/  FMNMX.FTZ R4, R19, R4, !PT ;  /* 0x0000000413047209 */ /* 0x000fe40007810000 */
[----:B------:R-:W-:Y:S01]  /*6c60*/  ISETP.GT.AND P1, PT, R0, 0x20, PT ;  /* 0x000000200000780c */ /* 0x000fe20003f24270 */
[----:B------:R-:W1:Y:S01]  /*6c70*/  SHFL.BFLY PT, R6, R145, 0x2, 0x1f ;  /* 0x0c401f0091067f89 */ /* 0x000e6200000e0000 */
[----:B------:R-:W-:Y:S02]  /*6c80*/  FMNMX.FTZ R4, R196, R4, !PT ;  /* 0x00000004c4047209 */ /* 0x000fe40007810000 */
[----:B------:R-:W-:Y:S02]  /*6c90*/  FSEL R249, R42, -INF , P1 ;  /* 0xff8000002af97808 */ /* 0x000fe40000800000 */
[----:B------:R-:W-:Y:S02]  /*6ca0*/  FMNMX.FTZ R4, R197, R4, !PT ;  /* 0x00000004c5047209 */ /* 0x000fe40007810000 */
[----:B------:R-:W-:Y:S02]  /*6cb0*/  ISETP.GT.AND P1, PT, R3, 0x28, PT ;  /* 0x000000280300780c */ /* 0x000fe40003f24270 */
[----:B------:R-:W-:Y:S02]  /*6cc0*/  FMNMX.FTZ R4, R192, R4, !PT ;  /* 0x00000004c0047209 */ /* 0x000fe40007810000 */
[----:B------:R-:W-:Y:S02]  /*6cd0*/  FSEL R236, R50, -INF , P1 ;  /* 0xff80000032ec7808 */ /* 0x000fe40000800000 */
[----:B------:R-:W-:Y:S02]  /*6ce0*/  FMNMX.FTZ R4, R193, R4, !PT ;  /* 0x00000004c1047209 */ /* 0x000fe40007810000 */
[----:B------:R-:W-:Y:S02]  /*6cf0*/  ISETP.GT.AND P0, PT, R2, 0x21, PT ;  /* 0x000000210200780c */ /* 0x000fe40003f04270 */
[----:B------:R-:W-:Y:S02]  /*6d00*/  FMNMX.FTZ R4, R241, R4, !PT ;  /* 0x00000004f1047209 */ /* 0x000fe40007810000 */
[----:B------:R-:W-:Y:S02]  /*6d10*/  ISETP.GT.AND P1, PT, R3, 0x30, PT ;  /* 0x000000300300780c */ /* 0x000fe40003f24270 */
[----:B------:R-:W-:Y:S02]  /*6d20*/  FMNMX.FTZ R4, R242, R4, !PT ;  /* 0x00000004f2047209 */ /* 0x000fe40007810000 */
[----:B------:R-:W-:Y:S02]  /*6d30*/  FSEL R244, R41, -INF , P0 ;  /* 0xff80000029f47808 */ /* 0x000fe40000000000 */
[----:B-1----:R-:W-:Y:S02]  /*6d40*/  FMNMX.FTZ R145, R145, R6, !PT ;  /* 0x0000000691917209 */ /* 0x002fe40007810000 */
[----:B------:R-:W-:Y:S02]  /*6d50*/  FMNMX.FTZ R144, R236, R4, !PT ;  /* 0x00000004ec907209 */ /* 0x000fe40007810000 */
[----:B------:R-:W-:Y:S01]  /*6d60*/  ISETP.GT.AND P0, PT, R0, 0x21, PT ;  /* 0x000000210000780c */ /* 0x000fe20003f04270 */
[----:B------:R-:W1:Y:S01]  /*6d70*/  SHFL.BFLY PT, R4, R145, 0x1, 0x1f ;  /* 0x0c201f0091047f89 */ /* 0x000e6200000e0000 */
[----:B------:R-:W-:Y:S02]  /*6d80*/  FSEL R64, R54, -INF , P1 ;  /* 0xff80000036407808 */ /* 0x000fe40000800000 */
[----:B------:R-:W-:Y:S02]  /*6d90*/  ISETP.GT.AND P1, PT, R3, 0x38, PT ;  /* 0x000000380300780c */ /* 0x000fe40003f24270 */
        /* <DEDUP_REMOVED lines=10> */
[----:B------:R-:W-:Y:S02]  /*6e40*/  FMNMX.FTZ R3, R10, R148, !PT ;  /* 0x000000940a037209 */ /* 0x000fe40007810000 */
[----:B------:R-:W-:Y:S02]  /*6e50*/  FMNMX.FTZ R5, R182, R147, !PT ;  /* 0x00000093b6057209 */ /* 0x000fe40007810000 */
[----:B------:R-:W-:Y:S02]  /*6e60*/  FSEL R246, R46, -INF , P1 ;  /* 0xff8000002ef67808 */ /* 0x000fe40000800000 */
[----:B------:R-:W-:Y:S02]  /*6e70*/  ISETP.GT.AND P1, PT, R2, 0x30, PT ;  /* 0x000000300200780c */ /* 0x000fe40003f24270 */
[----:B------:R-:W-:Y:S02]  /*6e80*/  FMNMX.FTZ R3, R11, R3, !PT ;  /* 0x000000030b037209 */ /* 0x000fe40007810000 */
[----:B-1----:R-:W-:Y:S02]  /*6e90*/  FMNMX.FTZ R145, R145, R4, !PT ;  /* 0x0000000491917209 */ /* 0x002fe40007810000 */
[----:B------:R-:W-:Y:S02]  /*6ea0*/  FMNMX.FTZ R5, R9, R5, !PT ;  /* 0x0000000509057209 */ /* 0x000fe40007810000 */
[----:B------:R-:W-:Y:S01]  /*6eb0*/  FSEL R65, R56, -INF , P1 ;  /* 0xff80000038417808 */ /* 0x000fe20000800000 */
[----:B------:R-:W-:Y:S01]  /*6ec0*/  FMUL.FTZ R150, R145, c[0x0][0x2d0] ;  /* 0x0000b40091967a20 */ /* 0x000fe20000410000 */
[----:B------:R-:W-:Y:S02]  /*6ed0*/  ISETP.GT.AND P1, PT, R2, 0x38, PT ;  /* 0x000000380200780c */ /* 0x000fe40003f24270 */
[----:B------:R-:W-:Y:S02]  /*6ee0*/  FSEL R183, R67, -INF , P0 ;  /* 0xff80000043b77808 */ /* 0x000fe40000000000 */
[----:B------:R-:W-:Y:S02]  /*6ef0*/  FMNMX.FTZ R3, R14, R3, !PT ;  /* 0x000000030e037209 */ /* 0x000fe40007810000 */
[----:B------:R-:W-:Y:S02]  /*6f00*/  ISETP.GT.AND P0, PT, R2, 0x29, PT ;  /* 0x000000290200780c */ /* 0x000fe40003f04270 */
[----:B------:R-:W-:Y:S02]  /*6f10*/  FMNMX.FTZ R143, R12, R5, !PT ;  /* 0x000000050c8f7209 */ /* 0x000fe40007810000 */
[----:B------:R-:W-:Y:S02]  /*6f20*/  FSEL R27, R60, -INF , P1 ;  /* 0xff8000003c1b7808 */ /* 0x000fe40000800000 */
[----:B------:R-:W-:Y:S02]  /*6f30*/  FSETP.NEU.FTZ.AND P1, PT, R145, -INF , PT ;  /* 0xff8000009100780b */ /* 0x000fe40003f3d000 */
[----:B------:R-:W-:Y:S02]  /*6f40*/  FSEL R240, R45, -INF , P0 ;  /* 0xff8000002df07808 */ /* 0x000fe40000000000 */
[----:B------:R-:W-:Y:S02]  /*6f50*/  FMNMX.FTZ R3, R15, R3, !PT ;  /* 0x000000030f037209 */ /* 0x000fe40007810000 */
[----:B------:R-:W-:Y:S02]  /*6f60*/  ISETP.GT.AND P0, PT, R0, 0x29, PT ;  /* 0x000000290000780c */ /* 0x000fe40003f04270 */
[----:B------:R-:W-:Y:S02]  /*6f70*/  FMNMX.FTZ R143, R13, R143, !PT ;  /* 0x0000008f0d8f7209 */ /* 0x000fe40007810000 */
[----:B------:R-:W-:Y:S02]  /*6f80*/  FMNMX.FTZ R144, R238, R144, !PT ;  /* 0x00000090ee907209 */ /* 0x000fe40007810000 */
[----:B------:R-:W-:Y:S02]  /*6f90*/  FSEL R150, R150, RZ, P1 ;  /* 0x000000ff96967208 */ /* 0x000fe40000800000 */
[----:B------:R-:W-:Y:S02]  /*6fa0*/  FSEL R248, R47, -INF , P0 ;  /* 0xff8000002ff87808 */ /* 0x000fe40000000000 */
[----:B------:R-:W-:Y:S02]  /*6fb0*/  ISETP.GT.AND P0, PT, R2, 0x31, PT ;  /* 0x000000310200780c */ /* 0x000fe40003f04270 */
[----:B------:R-:W-:Y:S02]  /*6fc0*/  FMNMX.FTZ R3, R211, R3, !PT ;  /* 0x00000003d3037209 */ /* 0x000fe40007810000 */
[----:B------:R-:W-:Y:S02]  /*6fd0*/  FMNMX.FTZ R143, R208, R143, !PT ;  /* 0x0000008fd08f7209 */ /* 0x000fe40007810000 */
[----:B------:R-:W-:Y:S02]  /*6fe0*/  FMNMX.FTZ R144, R64, R144, !PT ;  /* 0x0000009040907209 */ /* 0x000fe40007810000 */
[----:B------:R-:W-:Y:S01]  /*6ff0*/  FSEL R250, R57, -INF , P0 ;  /* 0xff80000039fa7808 */ /* 0x000fe20000000000 */
[----:B------:R-:W-:Y:S01]  /*7000*/  IMAD.MOV.U32 R57, RZ, RZ, R55 ;  /* 0x000000ffff397224 */ /* 0x000fe200078e0037 */
[----:B------:R-:W-:Y:S01]  /*7010*/  ISETP.GT.AND P0, PT, R2, 0x39, PT ;  /* 0x000000390200780c */ /* 0x000fe20003f04270 */
[--C-:B------:R-:W-:Y:S01]  /*7020*/  FFMA.FTZ R2, R149, c[0x0][0x2d0], -R150.reuse ;  /* 0x0000b40095027a23 */ /* 0x100fe20000010896 */
[----:B------:R-:W-:Y:S02]  /*7030*/  FMNMX.FTZ R3, R230, R3, !PT ;  /* 0x00000003e6037209 */ /* 0x000fe40007810000 */
[----:B------:R-:W-:Y:S01]  /*7040*/  FMNMX.FTZ R143, R205, R143, !PT ;  /* 0x0000008fcd8f7209 */ /* 0x000fe20007810000 */
[----:B------:R1:W2:Y:S01]  /*7050*/  MUFU.EX2 R151, R2 ;  /* 0x0000000200977308 */ /* 0x0002a20000000800 */
        /* <DEDUP_REMOVED lines=9> */
[----:B------:R-:W3:Y:S01]  /*70f0*/  SHFL.BFLY PT, R5, R144, 0x2, 0x1f ;  /* 0x0c401f0090057f89 */ /* 0x000ee200000e0000 */
[----:B------:R-:W-:Y:S02]  /*7100*/  FMNMX.FTZ R3, R251, R3, !PT ;  /* 0x00000003fb037209 */ /* 0x000fe40007810000 */
[----:B------:R-:W-:Y:S02]  /*7110*/  FMNMX.FTZ R143, R244, R143, !PT ;  /* 0x0000008ff48f7209 */ /* 0x000fe40007810000 */
[----:B------:R-:W-:Y:S02]  /*7120*/  FSEL R56, R61, -INF , P0 ;  /* 0xff8000003d387808 */ /* 0x000fe40000000000 */
[----:B------:R-:W-:Y:S02]  /*7130*/  FMNMX.FTZ R3, R246, R3, !PT ;  /* 0x00000003f6037209 */ /* 0x000fe40007810000 */
[----:B------:R-:W-:Y:S02]  /*7140*/  ISETP.GT.AND P0, PT, R0, 0x30, PT ;  /* 0x000000300000780c */ /* 0x000fe40003f04270 */
[----:B------:R-:W-:Y:S02]  /*7150*/  FMNMX.FTZ R143, R239, R143, !PT ;  /* 0x0000008fef8f7209 */ /* 0x000fe40007810000 */
[----:B------:R-:W-:Y:S01]  /*7160*/  FSEL R24, R58, -INF , P0 ;  /* 0xff8000003a187808 */ /* 0x000fe20000000000 */
[----:B------:R-:W-:Y:S01]  /*7170*/  IMAD.MOV.U32 R58, RZ, RZ, R27 ;  /* 0x000000ffff3a7224 */ /* 0x000fe200078e001b */
[----:B------:R-:W-:Y:S02]  /*7180*/  FMNMX.FTZ R3, R248, R3, !PT ;  /* 0x00000003f8037209 */ /* 0x000fe40007810000 */
[----:B------:R-:W-:Y:S02]  /*7190*/  FMNMX.FTZ R143, R240, R143, !PT ;  /* 0x0000008ff08f7209 */ /* 0x000fe40007810000 */
[----:B-1----:R-:W-:Y:S01]  /*71a0*/  FMNMX.FTZ R2, R24, R3, !PT ;  /* 0x0000000318027209 */ /* 0x002fe20007810000 */
[--C-:B------:R-:W-:Y:S01]  /*71b0*/  FFMA.FTZ R3, R142, c[0x0][0x2d0], -R150.reuse ;  /* 0x0000b4008e037a23 */ /* 0x100fe20000010896 */
[----:B------:R-:W-:Y:S02]  /*71c0*/  FMNMX.FTZ R143, R65, R143, !PT ;  /* 0x0000008f418f7209 */ /* 0x000fe40007810000 */
[----:B------:R-:W-:Y:S01]  /*71d0*/  ISETP.GT.AND P0, PT, R0, 0x31, PT ;  /* 0x000000310000780c */ /* 0x000fe20003f04270 */
[----:B------:R1:W4:Y:S01]  /*71e0*/  MUFU.EX2 R67, R3 ;  /* 0x0000000300437308 */ /* 0x0003220000000800 */
[----:B------:R-:W-:Y:S02]  /*71f0*/  FMNMX.FTZ R143, R250, R143, !PT ;  /* 0x0000008ffa8f7209 */ /* 0x000fe40007810000 */
[----:B---3--:R-:W-:Y:S02]  /*7200*/  FMNMX.FTZ R144, R144, R5, !PT ;  /* 0x0000000590907209 */ /* 0x008fe40007810000 */
[----:B------:R-:W-:Y:S02]  /*7210*/  FMNMX.FTZ R143, R27, R143, !PT ;  /* 0x0000008f1b8f7209 */ /* 0x000fe40007810000 */
[----:B------:R-:W-:Y:S01]  /*7220*/  FSEL R59, R59, -INF , P0 ;  /* 0xff8000003b3b7808 */ /* 0x000fe20000000000 */
[----:B------:R-:W3:Y:S01]  /*7230*/  SHFL.BFLY PT, R5, R144, 0x1, 0x1f ;  /* 0x0c201f0090057f89 */ /* 0x000ee200000e0000 */
[----:B------:R-:W-:Y:S02]  /*7240*/  FMNMX.FTZ R143, R56, R143, !PT ;  /* 0x0000008f388f7209 */ /* 0x000fe40007810000 */
[----:B------:R-:W-:Y:S02]  /*7250*/  ISETP.GT.AND P0, PT, R0, 0x38, PT ;  /* 0x000000380000780c */ /* 0x000fe40003f04270 */
[----:B------:R-:W-:Y:S02]  /*7260*/  MOV R61, R48 ;  /* 0x00000030003d7202 */ /* 0x000fe40000000f00 */
[----:B------:R-:W-:Y:S01]  /*7270*/  FSEL R62, R62, -INF , P0 ;  /* 0xff8000003e3e7808 */ /* 0x000fe20000000000 */
[----:B------:R-:W5:Y:S01]  /*7280*/  SHFL.BFLY PT, R4, R143, 0x2, 0x1f ;  /* 0x0c401f008f047f89 */ /* 0x000f6200000e0000 */
[----:B------:R-:W-:Y:S02]  /*7290*/  ISETP.GT.AND P0, PT, R0, 0x39, PT ;  /* 0x000000390000780c */ /* 0x000fe40003f04270 */
[----:B------:R-:W-:Y:S01]  /*72a0*/  FMNMX.FTZ R0, R59, R2, !PT ;  /* 0x000000023b007209 */ /* 0x000fe20007810000 */
[----:B------:R-:W-:Y:S01]  /*72b0*/  FFMA.FTZ R2, R16, c[0x0][0x2d0], -R150 ;  /* 0x0000b40010027a23 */ /* 0x000fe20000010896 */
[----:B------:R-:W-:Y:S01]  /*72c0*/  FSEL R149, R63, -INF , P0 ;  /* 0xff8000003f957808 */ /* 0x000fe20000000000 */
[----:B------:R-:W-:Y:S01]  /*72d0*/  IMAD.MOV.U32 R63, RZ, RZ, R26 ;  /* 0x000000ffff3f7224 */ /* 0x000fe200078e001a */
[----:B------:R-:W-:Y:S01]  /*72e0*/  FMNMX.FTZ R0, R62, R0, !PT ;  /* 0x000000003e007209 */ /* 0x000fe20007810000 */
[----:B------:R2:W-:Y:S01]  /*72f0*/  MUFU.EX2 R22, R2 ;  /* 0x0000000200167308 */ /* 0x0005e20000000800 */
[----:B-1----:R-:W-:Y:S01]  /*7300*/  FFMA.FTZ R3, R17, c[0x0][0x2d0], -R150 ;  /* 0x0000b40011037a23 */ /* 0x002fe20000010896 */
[C---:B------:R-:W-:Y:S02]  /*7310*/  @P6 LEA R6, P0, R190.reuse, c[0x0][0x1c8], 0x1 ;  /* 0x00007200be066a11 */ /* 0x040fe400078008ff */
[----:B------:R-:W-:Y:S02]  /*7320*/  FMNMX.FTZ R0, R149, R0, !PT ;  /* 0x0000000095007209 */ /* 0x000fe40007810000 */
[----:B------:R-:W-:Y:S02]  /*7330*/  @P6 LEA.HI.X R7, R190, c[0x0][0x1cc], R233, 0x1, P0 ;  /* 0x00007300be076a11 */ /* 0x000fe400000f0ce9 */
[----:B---3--:R-:W-:Y:S02]  /*7340*/  FMNMX.FTZ R144, R144, R5, !PT ;  /* 0x0000000590907209 */ /* 0x008fe40007810000 */
[----:B------:R1:W-:Y:S01]  /*7350*/  MUFU.EX2 R21, R3 ;  /* 0x0000000300157308 */ /* 0x0003e20000000800 */
[----:B------:R-:W-:Y:S02]  /*7360*/  MOV R233, R25 ;  /* 0x0000001900e97202 */ /* 0x000fe40000000f00 */
[----:B-----5:R-:W-:Y:S02]  /*7370*/  FMNMX.FTZ R143, R143, R4, !PT ;  /* 0x000000048f8f7209 */ /* 0x020fe40007810000 */
[C---:B------:R-:W-:Y:S03]  /*7380*/  @P6 LEA R4, P0, R191.reuse, c[0x0][0x1c8], 0x1 ;  /* 0x00007200bf046a11 */ /* 0x040fe600078008ff */
[----:B------:R-:W3:Y:S01]  /*7390*/  SHFL.BFLY PT, R8, R143, 0x1, 0x1f ;  /* 0x0c201f008f087f89 */ /* 0x000ee200000e0000 */
[----:B------:R-:W-:Y:S01]  /*73a0*/  @P6 LEA.HI.X R5, R191, c[0x0][0x1cc], R234, 0x1, P0 ;  /* 0x00007300bf056a11 */ /* 0x000fe200000f0cea */
[----:B------:R-:W-:Y:S01]  /*73b0*/  IMAD.MOV.U32 R191, RZ, RZ, R24 ;  /* 0x000000ffffbf7224 */ /* 0x000fe200078e0018 */
[----:B--2---:R-:W-:Y:S01]  /*73c0*/  MOV R234, R151 ;  /* 0x0000009700ea7202 */ /* 0x004fe20000000f00 */
[C---:B------:R-:W-:Y:S01]  /*73d0*/  FMUL.FTZ R151, R144.reuse, c[0x0][0x2d0] ;  /* 0x0000b40090977a20 */ /* 0x040fe20000410000 */
[----:B------:R-:W-:Y:S02]  /*73e0*/  FSETP.NEU.FTZ.AND P0, PT, R144, -INF , PT ;  /* 0xff8000009000780b */ /* 0x000fe40003f1d000 */
[----:B----4-:R-:W-:Y:S01]  /*73f0*/  F2FP.BF16.PACK_AB R176, R67, R234 ;  /* 0x000000ea43b0723e */ /* 0x010fe200000010ff */
[----:B------:R-:W2:Y:S01]  /*7400*/  SHFL.BFLY PT, R2, R0, 0x2, 0x1f ;  /* 0x0c401f0000027f89 */ /* 0x000ea200000e0000 */
[----:B------:R-:W-:Y:S05]  /*7410*/  FSEL R151, R151, RZ, P0 ;  /* 0x000000ff97977208 */ /* 0x000fea0000000000 */
[--C-:B-1----:R-:W-:Y:S04]  /*7420*/  FFMA.FTZ R3, R181, c[0x0][0x2d0], -R151.reuse ;  /* 0x0000b400b5037a23 */ /* 0x102fe80000010897 */
[----:B------:R1:W4:Y:S01]  /*7430*/  MUFU.EX2 R31, R3 ;  /* 0x00000003001f7308 */ /* 0x0003220000000800 */
[----:B---3--:R-:W-:Y:S01]  /*7440*/  FMNMX.FTZ R143, R143, R8, !PT ;  /* 0x000000088f8f7209 */ /* 0x008fe20007810000 */
[--C-:B------:R-:W-:Y:S04]  /*7450*/  FFMA.FTZ R8, R19, c[0x0][0x2d0], -R151.reuse ;  /* 0x0000b40013087a23 */ /* 0x100fe80000010897 */
[----:B------:R-:W-:Y:S04]  /*7460*/  FMUL.FTZ R184, R143, c[0x0][0x2d0] ;  /* 0x0000b4008fb87a20 */ /* 0x000fe80000410000 */
[----:B------:R-:W-:Y:S01]  /*7470*/  MUFU.EX2 R23, R8 ;  /* 0x0000000800177308 */ /* 0x000fe20000000800 */
[----:B--2---:R-:W-:Y:S01]  /*7480*/  FMNMX.FTZ R0, R0, R2, !PT ;  /* 0x0000000200007209 */ /* 0x004fe20007810000 */
[--C-:B------:R-:W-:Y:S08]  /*7490*/  FFMA.FTZ R2, R18, c[0x0][0x2d0], -R151.reuse ;  /* 0x0000b40012027a23 */ /* 0x100ff00000010897 */
[----:B------:R2:W-:Y:S01]  /*74a0*/  MUFU.EX2 R190, R2 ;  /* 0x0000000200be7308 */ /* 0x0005e20000000800 */
[----:B-1----:R-:W-:Y:S09]  /*74b0*/  FFMA.FTZ R3, R180, c[0x0][0x2d0], -R151 ;  /* 0x0000b400b4037a23 */ /* 0x002ff20000010897 */
[----:B------:R1:W-:Y:S01]  /*74c0*/  MUFU.EX2 R60, R3 ;  /* 0x00000003003c7308 */ /* 0x0003e20000000800 */
[----:B--2---:R-:W2:Y:S01]  /*74d0*/  SHFL.BFLY PT, R2, R0, 0x1, 0x1f ;  /* 0x0c201f0000027f89 */ /* 0x004ea200000e0000 */
[----:B-1----:R-:W-:Y:S02]  /*74e0*/  FSEL R3, R145, RZ, P1 ;  /* 0x000000ff91037208 */ /* 0x002fe40000800000 */
[----:B------:R-:W-:Y:S04]  /*74f0*/  FSETP.NEU.FTZ.AND P1, PT, R143, -INF , PT ;  /* 0xff8000008f00780b */ /* 0x000fe80003f3d000 */
[----:B------:R-:W-:Y:S05]  /*7500*/  FSEL R184, R184, RZ, P1 ;  /* 0x000000ffb8b87208 */ /* 0x000fea0000800000 */
[--C-:B------:R-:W-:Y:S01]  /*7510*/  FFMA.FTZ R8, R182, c[0x0][0x2d0], -R184.reuse ;  /* 0x0000b400b6087a23 */ /* 0x100fe200000108b8 */
[----:B--2---:R-:W-:Y:S01]  /*7520*/  FMNMX.FTZ R142, R0, R2, !PT ;  /* 0x00000002008e7209 */ /* 0x004fe20007810000 */
[--C-:B------:R-:W-:Y:S01]  /*7530*/  FFMA.FTZ R0, R12, c[0x0][0x2d0], -R184.reuse ;  /* 0x0000b4000c007a23 */ /* 0x100fe200000108b8 */
[----:B------:R-:W-:Y:S01]  /*7540*/  FSEL R2, R144, RZ, P0 ;  /* 0x000000ff90027208 */ /* 0x000fe20000000000 */
[----:B------:R1:W2:Y:S01]  /*7550*/  MUFU.EX2 R30, R8 ;  /* 0x00000008001e7308 */ /* 0x0002a20000000800 */
[C---:B------:R-:W-:Y:S01]  /*7560*/  FSETP.NEU.FTZ.AND P0, PT, R142.reuse, -INF , PT ;  /* 0xff8000008e00780b */ /* 0x040fe20003f1d000 */
[----:B------:R-:W-:Y:S05]  /*7570*/  FMUL.FTZ R185, R142, c[0x0][0x2d0] ;  /* 0x0000b4008eb97a20 */ /* 0x000fea0000410000 */
[----:B------:R-:W-:Y:S03]  /*7580*/  FSEL R185, R185, RZ, P0 ;  /* 0x000000ffb9b97208 */ /* 0x000fe60000000000 */
[----:B------:R3:W-:Y:S01]  /*7590*/  MUFU.EX2 R252, R0 ;  /* 0x0000000000fc7308 */ /* 0x0007e20000000800 */
[--C-:B-1----:R-:W-:Y:S09]  /*75a0*/  FFMA.FTZ R8, R9, c[0x0][0x2d0], -R184.reuse ;  /* 0x0000b40009087a23 */ /* 0x102ff200000108b8 */
[----:B------:R1:W-:Y:S01]  /*75b0*/  MUFU.EX2 R29, R8 ;  /* 0x00000008001d7308 */ /* 0x0003e20000000800 */
[----:B---3--:R-:W-:Y:S09]  /*75c0*/  FFMA.FTZ R0, R13, c[0x0][0x2d0], -R184 ;  /* 0x0000b4000d007a23 */ /* 0x008ff200000108b8 */
[----:B------:R3:W-:Y:S01]  /*75d0*/  MUFU.EX2 R28, R0 ;  /* 0x00000000001c7308 */ /* 0x0007e20000000800 */
[--C-:B-1----:R-:W-:Y:S09]  /*75e0*/  FFMA.FTZ R8, R15, c[0x0][0x2d0], -R185.reuse ;  /* 0x0000b4000f087a23 */ /* 0x102ff200000108b9 */
[----:B------:R-:W1:Y:S01]  /*75f0*/  MUFU.EX2 R8, R8 ;  /* 0x0000000800087308 */ /* 0x000e620000000800 */
[--C-:B---3--:R-:W-:Y:S09]  /*7600*/  FFMA.FTZ R0, R10, c[0x0][0x2d0], -R185.reuse ;  /* 0x0000b4000a007a23 */ /* 0x108ff200000108b9 */
[----:B------:R3:W-:Y:S02]  /*7610*/  MUFU.EX2 R66, R0 ;  /* 0x0000000000427308 */ /* 0x0007e40000000800 */
[--C-:B---3--:R-:W-:Y:S08]  /*7620*/  FFMA.FTZ R0, R11, c[0x0][0x2d0], -R185.reuse ;  /* 0x0000b4000b007a23 */ /* 0x108ff000000108b9 */
[----:B------:R3:W-:Y:S02]  /*7630*/  MUFU.EX2 R20, R0 ;  /* 0x0000000000147308 */ /* 0x0007e40000000800 */
[----:B---3--:R-:W-:Y:S08]  /*7640*/  FFMA.FTZ R0, R14, c[0x0][0x2d0], -R185 ;  /* 0x0000b4000e007a23 */ /* 0x008ff000000108b9 */
[----:B------:R3:W-:Y:S02]  /*7650*/  MUFU.EX2 R16, R0 ;  /* 0x0000000000107308 */ /* 0x0007e40000000800 */
[----:B---3--:R-:W-:Y:S02]  /*7660*/  FADD.FTZ R0, -R3, R140 ;  /* 0x0000008c03007221 */ /* 0x008fe40000010100 */
[----:B------:R-:W-:Y:S02]  /*7670*/  @P6 IMAD.SHL.U32 R3, R32, 0x2, RZ ;  /* 0x0000000220036824 */ /* 0x000fe400078e00ff */
[----:B------:R-:W-:Y:S03]  /*7680*/  FMUL.FTZ R0, R0, c[0x0][0x2d0] ;  /* 0x0000b40000007a20 */ /* 0x000fe60000410000 */
[----:B------:R4:W-:Y:S01]  /*7690*/  @P6 LDGSTS.E.BYPASS.LTC128B.128 [R3+0x3100], [R206.64], !P5 ;  /* 0x03100000ce036fae */ /* 0x0009e2000e901d46 */
[----:B------:R3:W5:Y:S07]  /*76a0*/  MUFU.EX2 R141, R0 ;  /* 0x00000000008d7308 */ /* 0x00076e0000000800 */
[----:B------:R5:W-:Y:S08]  /*76b0*/  @P6 LDGSTS.E.BYPASS.LTC128B.128 [R3+0x4100], [R202.64], !P4 ;  /* 0x04100000ca036fae */ /* 0x000bf0000e101d46 */
[----:B------:R5:W-:Y:S08]  /*76c0*/  @P6 LDGSTS.E.BYPASS.LTC128B.128 [R3+0x5100], [R198.64], !P3 ;  /* 0x05100000c6036fae */ /* 0x000bf0000d901d46 */
[----:B------:R5:W-:Y:S01]  /*76d0*/  @P6 LDGSTS.E.BYPASS.LTC128B.128 [R3+0x3900], [R200.64], !P5 ;  /* 0x03900000c8036fae */ /* 0x000be2000e901d46 */
[----:B---3--:R-:W-:Y:S01]  /*76e0*/  FADD.FTZ R0, -R2, R146 ;  /* 0x0000009202007221 */ /* 0x008fe20000010100 */
[----:B------:R-:W-:Y:S01]  /*76f0*/  FSEL R2, R143, RZ, P1 ;  /* 0x000000ff8f027208 */ /* 0x000fe20000800000 */
[----:B----4-:R-:W-:Y:S01]  /*7700*/  IMAD.MOV.U32 R206, RZ, RZ, R31 ;  /* 0x000000ffffce7224 */ /* 0x010fe200078e001f */
[----:B--2---:R-:W-:Y:S01]  /*7710*/  MOV R207, R30 ;  /* 0x0000001e00cf7202 */ /* 0x004fe20000000f00 */
[----:B------:R-:W-:Y:S02]  /*7720*/  FMUL.FTZ R0, R0, c[0x0][0x2d0] ;  /* 0x0000b40000007a20 */ /* 0x000fe40000410000 */
[----:B-1----:R-:W-:Y:S01]  /*7730*/  IMAD.MOV.U32 R146, RZ, RZ, R8 ;  /* 0x000000ffff927224 */ /* 0x002fe200078e0008 */
[----:B------:R1:W-:Y:S01]  /*7740*/  @P6 LDGSTS.E.BYPASS.LTC128B.128 [R3+0x4900], [R6.64], !P4 ;  /* 0x0490000006036fae */ /* 0x0003e2000e101d46 */
[----:B------:R2:W1:Y:S01]  /*7750*/  MUFU.EX2 R140, R0 ;  /* 0x00000000008c7308 */ /* 0x0004620000000800 */
[----:B------:R-:W-:Y:S01]  /*7760*/  F2FP.BF16.PACK_AB R177, R60, R206 ;  /* 0x000000ce3cb1723e */ /* 0x000fe200000010ff */
[----:B-----5:R-:W-:Y:S02]  /*7770*/  IMAD.MOV.U32 R202, RZ, RZ, R23 ;  /* 0x000000ffffca7224 */ /* 0x020fe400078e0017 */
[----:B------:R-:W-:Y:S02]  /*7780*/  IMAD.MOV.U32 R203, RZ, RZ, R22 ;  /* 0x000000ffffcb7224 */ /* 0x000fe400078e0016 */
[C---:B------:R-:W-:Y:S01]  /*7790*/  FMUL.FTZ R17, R141.reuse, R165 ;  /* 0x000000a58d117220 */ /* 0x040fe20000410000 */
[----:B------:R3:W-:Y:S01]  /*77a0*/  @P6 LDGSTS.E.BYPASS.LTC128B.128 [R3+0x5900], [R4.64], !P3 ;  /* 0x0590000004036fae */ /* 0x0007e2000d901d46 */
[----:B------:R-:W-:Y:S01]  /*77b0*/  F2FP.BF16.PACK_AB R179, R202, R190 ;  /* 0x000000becab3723e */ /* 0x000fe200000010ff */
[C---:B------:R-:W-:Y:S01]  /*77c0*/  FMUL.FTZ R32, R141.reuse, R112 ;  /* 0x000000708d207220 */ /* 0x040fe20000410000 */
[----:B------:R-:W-:Y:S01]  /*77d0*/  MOV R198, R21 ;  /* 0x0000001500c67202 */ /* 0x000fe20000000f00 */
[----:B------:R-:W-:Y:S02]  /*77e0*/  IMAD.MOV.U32 R199, RZ, RZ, R183 ;  /* 0x000000ffffc77224 */ /* 0x000fe400078e00b7 */
[C---:B------:R-:W-:Y:S01]  /*77f0*/  FMUL.FTZ R33, R141.reuse, R113 ;  /* 0x000000718d217220 */ /* 0x040fe20000410000 */
[----:B------:R-:W-:Y:S01]  /*7800*/  F2FP.BF16.PACK_AB R178, R198, R203 ;  /* 0x000000cbc6b2723e */ /* 0x000fe200000010ff */
[----:B------:R-:W-:Y:S01]  /*7810*/  LDSM.16.MT88.4 R36, [R214] ;  /* 0x00000000d624783b */ /* 0x000fe20000004200 */
[C---:B------:R-:W-:Y:S02]  /*7820*/  FMUL.FTZ R48, R141.reuse, R128 ;  /* 0x000000808d307220 */ /* 0x040fe40000410000 */
[C---:B------:R-:W-:Y:S01]  /*7830*/  FMUL.FTZ R49, R141.reuse, R129 ;  /* 0x000000818d317220 */ /* 0x040fe20000410000 */
[----:B------:R-:W-:Y:S01]  /*7840*/  MOV R129, R65 ;  /* 0x0000004100817202 */ /* 0x000fe20000000f00 */
[----:B------:R-:W-:Y:S02]  /*7850*/  IMAD.MOV.U32 R165, RZ, RZ, R191 ;  /* 0x000000ffffa57224 */ /* 0x000fe400078e00bf */
[----:B------:R-:W-:Y:S01]  /*7860*/  IMAD.MOV.U32 R191, RZ, RZ, R56 ;  /* 0x000000ffffbf7224 */ /* 0x000fe200078e0038 */
[----:B------:R-:W-:Y:S01]  /*7870*/  LDSM.16.MT88.4 R52, [R213+0x1000] ;  /* 0x00100000d534783b */ /* 0x000fe20000004200 */
[----:B--2---:R-:W-:Y:S01]  /*7880*/  FADD.FTZ R0, -R2, R147 ;  /* 0x0000009302007221 */ /* 0x004fe20000010100 */
[----:B------:R-:W-:Y:S01]  /*7890*/  FSEL R2, R142, RZ, P0 ;  /* 0x000000ff8e027208 */ /* 0x000fe20000000000 */
[----:B------:R-:W-:Y:S02]  /*78a0*/  IMAD.MOV.U32 R147, RZ, RZ, R20 ;  /* 0x000000ffff937224 */ /* 0x000fe400078e0014 */
[----:B------:R-:W-:Y:S02]  /*78b0*/  FMUL.FTZ R0, R0, c[0x0][0x2d0] ;  /* 0x0000b40000007a20 */ /* 0x000fe40000410000 */
[C---:B-1----:R-:W-:Y:S01]  /*78c0*/  FMUL.FTZ R6, R140.reuse, R154 ;  /* 0x0000009a8c067220 */ /* 0x042fe20000410000 */
[----:B------:R-:W1:Y:S01]  /*78d0*/  LDSM.16.MT88.4 R20, [R213] ;  /* 0x00000000d514783b */ /* 0x000e620000004200 */
[----:B------:R-:W-:Y:S01]  /*78e0*/  FMUL.FTZ R7, R140, R155 ;  /* 0x0000009b8c077220 */ /* 0x000fe20000410000 */
[----:B------:R-:W-:Y:S01]  /*78f0*/  MOV R155, R16 ;  /* 0x00000010009b7202 */ /* 0x000fe20000000f00 */
[----:B---3--:R2:W3:Y:S01]  /*7900*/  MUFU.EX2 R3, R0 ;  /* 0x0000000000037308 */ /* 0x0084e20000000800 */
[----:B------:R-:W-:Y:S01]  /*7910*/  FMUL.FTZ R4, R141, R152 ;  /* 0x000000988d047220 */ /* 0x000fe20000410000 */
[----:B------:R-:W-:Y:S01]  /*7920*/  F2FP.BF16.PACK_AB R181, R147, R66 ;  /* 0x0000004293b5723e */ /* 0x000fe200000010ff */
[C---:B------:R-:W-:Y:S01]  /*7930*/  FMUL.FTZ R5, R141.reuse, R153 ;  /* 0x000000998d057220 */ /* 0x040fe20000410000 */
[----:B------:R-:W-:Y:S01]  /*7940*/  F2FP.BF16.PACK_AB R183, R146, R155 ;  /* 0x0000009b92b7723e */ /* 0x000fe200000010ff */
[----:B------:R-:W-:Y:S01]  /*7950*/  IMAD.MOV.U32 R154, RZ, RZ, R28 ;  /* 0x000000ffff9a7224 */ /* 0x000fe200078e001c */
[----:B------:R-:W0:Y:S01]  /*7960*/  LDGDEPBAR ;  /* 0x00000000000079af */ /* 0x000e220000000000 */
[C---:B------:R-:W-:Y:S02]  /*7970*/  FMUL.FTZ R34, R140.reuse, R114 ;  /* 0x000000728c227220 */ /* 0x040fe40000410000 */
[----:B------:R-:W-:Y:S01]  /*7980*/  FMUL.FTZ R35, R140, R115 ;  /* 0x000000738c237220 */ /* 0x000fe20000410000 */
[----:B------:R-:W-:Y:S01]  /*7990*/  F2FP.BF16.PACK_AB R182, R154, R252 ;  /* 0x000000fc9ab6723e */ /* 0x000fe200000010ff */
[----:B------:R-:W-:Y:S02]  /*79a0*/  IMAD.MOV.U32 R128, RZ, RZ, R66 ;  /* 0x000000ffff807224 */ /* 0x000fe400078e0042 */
[C---:B------:R-:W-:Y:S01]  /*79b0*/  FMUL.FTZ R65, R141.reuse, R137 ;  /* 0x000000898d417220 */ /* 0x040fe20000410000 */
[----:B------:R-:W-:Y:S01]  /*79c0*/  LDSM.16.MT88.4 R112, [R214+0x400] ;  /* 0x00040000d670783b */ /* 0x000fe20000004200 */
[----:B------:R-:W-:Y:S02]  /*79d0*/  FMUL.FTZ R66, R140, R138 ;  /* 0x0000008a8c427220 */ /* 0x000fe40000410000 */
[C---:B------:R-:W-:Y:S02]  /*79e0*/  FMUL.FTZ R16, R141.reuse, R164 ;  /* 0x000000a48d107220 */ /* 0x040fe40000410000 */
[----:B------:R-:W-:Y:S02]  /*79f0*/  IMAD.MOV.U32 R164, RZ, RZ, R206 ;  /* 0x000000ffffa47224 */ /* 0x000fe400078e00ce */
[C---:B------:R-:W-:Y:S02]  /*7a00*/  FMUL.FTZ R68, R141.reuse, R68 ;  /* 0x000000448d447220 */ /* 0x040fe40000410000 */
[----:B------:R-:W-:Y:S02]  /*7a10*/  FMUL.FTZ R69, R141, R69 ;  /* 0x000000458d457220 */ /* 0x000fe40000410000 */
[----:B--2---:R-:W-:Y:S02]  /*7a20*/  FADD.FTZ R0, -R2, R148 ;  /* 0x0000009402007221 */ /* 0x004fe40000010100 */
[--C-:B------:R-:W-:Y:S01]  /*7a30*/  FFMA.FTZ R2, R189, c[0x0][0x2d0], -R150.reuse ;  /* 0x0000b400bd027a23 */ /* 0x100fe20000010896 */
[----:B------:R-:W-:Y:S01]  /*7a40*/  MOV R189, R250 ;  /* 0x000000fa00bd7202 */ /* 0x000fe20000000f00 */
[----:B------:R-:W-:Y:S02]  /*7a50*/  FMUL.FTZ R0, R0, c[0x0][0x2d0] ;  /* 0x0000b40000007a20 */ /* 0x000fe40000410000 */
[----:B------:R-:W-:Y:S02]  /*7a60*/  IMAD.MOV.U32 R148, RZ, RZ, R29 ;  /* 0x000000ffff947224 */ /* 0x000fe400078e001d */
[C---:B---3--:R-:W-:Y:S02]  /*7a70*/  FMUL.FTZ R25, R3.reuse, R105 ;  /* 0x0000006903197220 */ /* 0x048fe40000410000 */
[----:B------:R-:W2:Y:S01]  /*7a80*/  MUFU.EX2 R0, R0 ;  /* 0x0000000000007308 */ /* 0x000ea20000000800 */
[----:B------:R-:W-:Y:S01]  /*7a90*/  F2FP.BF16.PACK_AB R180, R148, R207 ;  /* 0x000000cf94b4723e */ /* 0x000fe200000010ff */
[-C--:B-1----:R-:W-:Y:S03]  /*7aa0*/  HMMA.16816.F32.BF16 R4, R176, R20.reuse, R4 ;  /* 0x00000014b004723c */ /* 0x082fe60000041804 */
[C---:B------:R-:W-:Y:S02]  /*7ab0*/  FMUL.FTZ R8, R3.reuse, R156 ;  /* 0x0000009c03087220 */ /* 0x040fe40000410000 */
[C---:B------:R-:W-:Y:S02]  /*7ac0*/  FMUL.FTZ R9, R3.reuse, R157 ;  /* 0x0000009d03097220 */ /* 0x040fe40000410000 */
[C---:B------:R-:W-:Y:S02]  /*7ad0*/  FMUL.FTZ R24, R3.reuse, R104 ;  /* 0x0000006803187220 */ /* 0x040fe40000410000 */
[C---:B------:R-:W-:Y:S03]  /*7ae0*/  FMUL.FTZ R12, R3.reuse, R160 ;  /* 0x000000a0030c7220 */ /* 0x040fe60000410000 */
[C---:B------:R-:W-:Y:S01]  /*7af0*/  FMUL.FTZ R13, R3.reuse, R161 ;  /* 0x000000a1030d7220 */ /* 0x040fe20000410000 */
[----:B------:R-:W-:Y:S01]  /*7b00*/  MOV R161, R199 ;  /* 0x000000c700a17202 */ /* 0x000fe20000000f00 */
[C---:B------:R-:W-:Y:S02]  /*7b10*/  FMUL.FTZ R18, R140.reuse, R166 ;  /* 0x000000a68c127220 */ /* 0x040fe40000410000 */
[----:B------:R-:W-:Y:S02]  /*7b20*/  FMUL.FTZ R19, R140, R167 ;  /* 0x000000a78c137220 */ /* 0x000fe40000410000 */
[C---:B------:R-:W-:Y:S02]  /*7b30*/  FMUL.FTZ R28, R3.reuse, R108 ;  /* 0x0000006c031c7220 */ /* 0x040fe40000410000 */
[C---:B------:R-:W-:Y:S02]  /*7b40*/  FMUL.FTZ R29, R3.reuse, R109 ;  /* 0x0000006d031d7220 */ /* 0x040fe40000410000 */
[C---:B--2---:R-:W-:Y:S02]  /*7b50*/  FMUL.FTZ R10, R0.reuse, R158 ;  /* 0x0000009e000a7220 */ /* 0x044fe40000410000 */
[----:B------:R1:W-:Y:S01]  /*7b60*/  MUFU.EX2 R158, R2 ;  /* 0x00000002009e7308 */ /* 0x0003e20000000800 */
[C---:B------:R-:W-:Y:S02]  /*7b70*/  FMUL.FTZ R11, R0.reuse, R159 ;  /* 0x0000009f000b7220 */ /* 0x040fe40000410000 */
[C---:B------:R-:W-:Y:S02]  /*7b80*/  FMUL.FTZ R26, R0.reuse, R106 ;  /* 0x0000006a001a7220 */ /* 0x040fe40000410000 */
[C---:B------:R-:W-:Y:S02]  /*7b90*/  FMUL.FTZ R27, R0.reuse, R107 ;  /* 0x0000006b001b7220 */ /* 0x040fe40000410000 */
[----:B------:R-:W-:Y:S01]  /*7ba0*/  FMUL.FTZ R41, R3, R121 ;  /* 0x0000007903297220 */ /* 0x000fe20000410000 */
[C---:B------:R-:W-:Y:S04]  /*7bb0*/  HMMA.16816.F32.BF16 R8, R180.reuse, R20, R8 ;  /* 0x00000014b408723c */ /* 0x040fe80000041808 */
[C---:B------:R-:W-:Y:S02]  /*7bc0*/  FMUL.FTZ R14, R0.reuse, R162 ;  /* 0x000000a2000e7220 */ /* 0x040fe40000410000 */
[----:B------:R-:W-:Y:S01]  /*7bd0*/  FMUL.FTZ R15, R0, R163 ;  /* 0x000000a3000f7220 */ /* 0x000fe20000410000 */
[----:B------:R-:W-:Y:S01]  /*7be0*/  MOV R163, R207 ;  /* 0x000000cf00a37202 */ /* 0x000fe20000000f00 */
[C---:B------:R-:W-:Y:S04]  /*7bf0*/  FMUL.FTZ R20, R141.reuse, R100 ;  /* 0x000000648d147220 */ /* 0x040fe80000410000 */
[----:B------:R-:W-:Y:S01]  /*7c00*/  FMUL.FTZ R21, R141, R101 ;  /* 0x000000658d157220 */ /* 0x000fe20000410000 */
[-C--:B------:R-:W-:Y:S03]  /*7c10*/  HMMA.16816.F32.BF16 R12, R180, R22.reuse, R12 ;  /* 0x00000016b40c723c */ /* 0x080fe6000004180c */
[--C-:B-1----:R-:W-:Y:S02]  /*7c20*/  FFMA.FTZ R2, R188, c[0x0][0x2d0], -R150.reuse ;  /* 0x0000b400bc027a23 */ /* 0x102fe40000010896 */
[C---:B------:R-:W-:Y:S02]  /*7c30*/  FMUL.FTZ R42, R0.reuse, R122 ;  /* 0x0000007a002a7220 */ /* 0x040fe40000410000 */
[----:B------:R1:W2:Y:S01]  /*7c40*/  MUFU.EX2 R46, R2 ;  /* 0x00000002002e7308 */ /* 0x0002a20000000800 */
[C---:B------:R-:W-:Y:S04]  /*7c50*/  HMMA.16816.F32.BF16 R16, R176.reuse, R22, R16 ;  /* 0x00000016b010723c */ /* 0x040fe80000041810 */
[C---:B------:R-:W-:Y:S02]  /*7c60*/  FMUL.FTZ R30, R0.reuse, R110 ;  /* 0x0000006e001e7220 */ /* 0x040fe40000410000 */
[----:B------:R-:W-:Y:S02]  /*7c70*/  FMUL.FTZ R31, R0, R111 ;  /* 0x0000006f001f7220 */ /* 0x000fe40000410000 */
[C---:B------:R-:W-:Y:S04]  /*7c80*/  FMUL.FTZ R22, R140.reuse, R102 ;  /* 0x000000668c167220 */ /* 0x040fe80000410000 */
[----:B------:R-:W-:Y:S02]  /*7c90*/  FMUL.FTZ R23, R140, R103 ;  /* 0x000000678c177220 */ /* 0x000fe40000410000 */
[----:B------:R-:W3:Y:S01]  /*7ca0*/  LDSM.16.MT88.4 R100, [R214+0x1000] ;  /* 0x00100000d664783b */ /* 0x000ee20000004200 */
[----:B------:R-:W-:Y:S02]  /*7cb0*/  FMUL.FTZ R43, R0, R123 ;  /* 0x0000007b002b7220 */ /* 0x000fe40000410000 */
[C---:B------:R-:W-:Y:S02]  /*7cc0*/  FMUL.FTZ R45, R3.reuse, R125 ;  /* 0x0000007d032d7220 */ /* 0x040fe40000410000 */
[-C--:B------:R-:W-:Y:S03]  /*7cd0*/  HMMA.16816.F32.BF16 R20, R176, R36.reuse, R20 ;  /* 0x00000024b014723c */ /* 0x080fe60000041814 */
[C---:B------:R-:W-:Y:S02]  /*7ce0*/  FMUL.FTZ R40, R3.reuse, R120 ;  /* 0x0000007803287220 */ /* 0x040fe40000410000 */
[----:B-1----:R-:W-:Y:S01]  /*7cf0*/  FFMA.FTZ R2, R186, c[0x0][0x2d0], -R150 ;  /* 0x0000b400ba027a23 */ /* 0x002fe20000010896 */
[----:B------:R-:W-:Y:S01]  /*7d00*/  MOV R186, R59 ;  /* 0x0000003b00ba7202 */ /* 0x000fe20000000f00 */
[C---:B------:R-:W-:Y:S01]  /*7d10*/  FMUL.FTZ R44, R3.reuse, R124 ;  /* 0x0000007c032c7220 */ /* 0x040fe20000410000 */
[C---:B------:R-:W-:Y:S01]  /*7d20*/  HMMA.16816.F32.BF16 R24, R180.reuse, R36, R24 ;  /* 0x00000024b418723c */ /* 0x040fe20000041818 */
[----:B------:R1:W-:Y:S03]  /*7d30*/  MUFU.EX2 R152, R2 ;  /* 0x0000000200987308 */ /* 0x0003e60000000800 */
[C---:B------:R-:W-:Y:S02]  /*7d40*/  FMUL.FTZ R47, R0.reuse, R127 ;  /* 0x0000007f002f7220 */ /* 0x040fe40000410000 */
[----:B------:R-:W-:Y:S02]  /*7d50*/  FMUL.FTZ R56, R3, R132 ;  /* 0x0000008403387220 */ /* 0x000fe40000410000 */
[-C--:B------:R-:W-:Y:S04]  /*7d60*/  HMMA.16816.F32.BF16 R28, R180, R38.reuse, R28 ;  /* 0x00000026b41c723c */ /* 0x080fe8000004181c */
[C---:B------:R-:W-:Y:S02]  /*7d70*/  FMUL.FTZ R36, R141.reuse, R116 ;  /* 0x000000748d247220 */ /* 0x040fe40000410000 */
[----:B------:R-:W-:Y:S02]  /*7d80*/  FMUL.FTZ R37, R141, R117 ;  /* 0x000000758d257220 */ /* 0x000fe40000410000 */
[C---:B------:R-:W-:Y:S04]  /*7d90*/  HMMA.16816.F32.BF16 R32, R176.reuse, R38, R32 ;  /* 0x00000026b020723c */ /* 0x040fe80000041820 */
[----:B--2---:R-:W-:Y:S02]  /*7da0*/  IMAD.MOV.U32 R125, RZ, RZ, R46 ;  /* 0x000000ffff7d7224 */ /* 0x004fe400078e002e */
[----:B------:R-:W-:Y:S02]  /*7db0*/  FMUL.FTZ R46, R0, R126 ;  /* 0x0000007e002e7220 */ /* 0x000fe40000410000 */
[C---:B------:R-:W-:Y:S04]  /*7dc0*/  FMUL.FTZ R38, R140.reuse, R118 ;  /* 0x000000768c267220 */ /* 0x040fe80000410000 */
[----:B-1----:R-:W-:Y:S02]  /*7dd0*/  FFMA.FTZ R2, R187, c[0x0][0x2d0], -R150 ;  /* 0x0000b400bb027a23 */ /* 0x002fe40000010896 */
[----:B------:R-:W-:Y:S02]  /*7de0*/  FMUL.FTZ R39, R140, R119 ;  /* 0x000000778c277220 */ /* 0x000fe40000410000 */
[----:B------:R1:W2:Y:S01]  /*7df0*/  MUFU.EX2 R104, R2 ;  /* 0x0000000200687308 */ /* 0x0002a20000000800 */
[----:B------:R-:W-:Y:S01]  /*7e00*/  LDSM.16.MT88.4 R116, [R213+0x1400] ;  /* 0x00140000d574783b */ /* 0x000fe20000004200 */
[----:B------:R-:W-:Y:S02]  /*7e10*/  IMAD.MOV.U32 R166, RZ, RZ, R58 ;  /* 0x000000ffffa67224 */ /* 0x000fe400078e003a */
[----:B------:R-:W-:Y:S01]  /*7e20*/  IMAD.MOV.U32 R167, RZ, RZ, R57 ;  /* 0x000000ffffa77224 */ /* 0x000fe200078e0039 */
[-C--:B------:R-:W-:Y:S03]  /*7e30*/  HMMA.16816.F32.BF16 R36, R176, R52.reuse, R36 ;  /* 0x00000034b024723c */ /* 0x080fe60000041824 */
[----:B------:R-:W-:Y:S01]  /*7e40*/  FMUL.FTZ R57, R3, R133 ;  /* 0x0000008503397220 */ /* 0x000fe20000410000 */
[----:B------:R-:W-:Y:S01]  /*7e50*/  MOV R133, R61 ;  /* 0x0000003d00857202 */ /* 0x000fe20000000f00 */
[C---:B------:R-:W-:Y:S02]  /*7e60*/  FMUL.FTZ R58, R0.reuse, R134 ;  /* 0x00000086003a7220 */ /* 0x040fe40000410000 */
[----:B------:R-:W-:Y:S01]  /*7e70*/  IMAD.MOV.U32 R134, RZ, RZ, R128 ;  /* 0x000000ffff867224 */ /* 0x000fe200078e0080 */
[C---:B------:R-:W-:Y:S04]  /*7e80*/  HMMA.16816.F32.BF16 R40, R180.reuse, R52, R40 ;  /* 0x00000034b428723c */ /* 0x040fe80000041828 */
[----:B------:R-:W-:Y:S02]  /*7e90*/  FMUL.FTZ R59, R0, R135 ;  /* 0x00000087003b7220 */ /* 0x000fe40000410000 */
[----:B------:R-:W-:Y:S02]  /*7ea0*/  IMAD.MOV.U32 R135, RZ, RZ, R164 ;  /* 0x000000ffff877224 */ /* 0x000fe400078e00a4 */
[-C--:B------:R-:W-:Y:S04]  /*7eb0*/  HMMA.16816.F32.BF16 R44, R180, R54.reuse, R44 ;  /* 0x00000036b42c723c */ /* 0x080fe8000004182c */
[----:B-1----:R-:W-:Y:S01]  /*7ec0*/  FFMA.FTZ R2, R196, c[0x0][0x2d0], -R151 ;  /* 0x0000b400c4027a23 */ /* 0x002fe20000010897 */
[----:B------:R-:W-:Y:S01]  /*7ed0*/  MOV R196, R63 ;  /* 0x0000003f00c47202 */ /* 0x000fe20000000f00 */
[C---:B------:R-:W-:Y:S02]  /*7ee0*/  FMUL.FTZ R53, R141.reuse, R169 ;  /* 0x000000a98d357220 */ /* 0x040fe40000410000 */
[----:B------:R1:W-:Y:S01]  /*7ef0*/  MUFU.EX2 R159, R2 ;  /* 0x00000002009f7308 */ /* 0x0003e20000000800 */
[C---:B------:R-:W-:Y:S03]  /*7f00*/  FMUL.FTZ R50, R140.reuse, R130 ;  /* 0x000000828c327220 */ /* 0x040fe60000410000 */
[C---:B------:R-:W-:Y:S02]  /*7f10*/  FMUL.FTZ R51, R140.reuse, R131 ;  /* 0x000000838c337220 */ /* 0x040fe40000410000 */
[----:B------:R-:W-:Y:S02]  /*7f20*/  IMAD.MOV.U32 R130, RZ, RZ, R233 ;  /* 0x000000ffff827224 */ /* 0x000fe400078e00e9 */
[----:B------:R-:W-:Y:S02]  /*7f30*/  FMUL.FTZ R52, R141, R168 ;  /* 0x000000a88d347220 */ /* 0x000fe40000410000 */
[----:B------:R-:W-:Y:S01]  /*7f40*/  IMAD.MOV.U32 R188, RZ, RZ, R60 ;  /* 0x000000ffffbc7224 */ /* 0x000fe200078e003c */
[C---:B------:R-:W-:Y:S04]  /*7f50*/  HMMA.16816.F32.BF16 R48, R176.reuse, R54, R48 ;  /* 0x00000036b030723c */ /* 0x040fe80000041830 */
[----:B------:R-:W-:Y:S02]  /*7f60*/  IMAD.MOV.U32 R156, RZ, RZ, R252 ;  /* 0x000000ffff9c7224 */ /* 0x000fe400078e00fc */
[----:B------:R-:W-:Y:S02]  /*7f70*/  IMAD.MOV.U32 R132, RZ, RZ, R243 ;  /* 0x000000ffff847224 */ /* 0x000fe400078e00f3 */
[C---:B------:R-:W-:Y:S04]  /*7f80*/  FMUL.FTZ R55, R140.reuse, R171 ;  /* 0x000000ab8c377220 */ /* 0x040fe80000410000 */
[----:B------:R-:W-:Y:S02]  /*7f90*/  IMAD.MOV.U32 R162, RZ, RZ, R234 ;  /* 0x000000ffffa27224 */ /* 0x000fe400078e00ea */
[----:B-1----:R-:W-:Y:S02]  /*7fa0*/  FFMA.FTZ R2, R197, c[0x0][0x2d0], -R151 ;  /* 0x0000b400c5027a23 */ /* 0x002fe40000010897 */
[----:B------:R-:W-:Y:S02]  /*7fb0*/  IMAD.MOV.U32 R197, RZ, RZ, R245 ;  /* 0x000000ffffc57224 */ /* 0x000fe400078e00f5 */
[----:B------:R1:W4:Y:S01]  /*7fc0*/  MUFU.EX2 R126, R2 ;  /* 0x00000002007e7308 */ /* 0x0003220000000800 */
[----:B------:R-:W-:Y:S02]  /*7fd0*/  FMUL.FTZ R54, R140, R170 ;  /* 0x000000aa8c367220 */ /* 0x000fe40000410000 */
[----:B--2---:R-:W-:Y:S02]  /*7fe0*/  IMAD.MOV.U32 R170, RZ, RZ, R104 ;  /* 0x000000ffffaa7224 */ /* 0x004fe400078e0068 */
[----:B------:R-:W2:Y:S01]  /*7ff0*/  LDSM.16.MT88.4 R104, [R213+0x2000] ;  /* 0x00200000d568783b */ /* 0x000ea20000004200 */
[C---:B------:R-:W-:Y:S01]  /*8000*/  FMUL.FTZ R60, R3.reuse, R172 ;  /* 0x000000ac033c7220 */ /* 0x040fe20000410000 */
[----:B------:R-:W-:Y:S01]  /*8010*/  MOV R172, R162 ;  /* 0x000000a200ac7202 */ /* 0x000fe20000000f00 */
[-C--:B---3--:R-:W-:Y:S03]  /*8020*/  HMMA.16816.F32.BF16 R52, R176, R100.reuse, R52 ;  /* 0x00000064b034723c */ /* 0x088fe60000041834 */
[----:B------:R-:W-:Y:S02]  /*8030*/  FMUL.FTZ R61, R3, R173 ;  /* 0x000000ad033d7220 */ /* 0x000fe40000410000 */
[C---:B------:R-:W-:Y:S02]  /*8040*/  FMUL.FTZ R63, R0.reuse, R175 ;  /* 0x000000af003f7220 */ /* 0x040fe40000410000 */
[----:B------:R-:W-:Y:S01]  /*8050*/  IMAD.MOV.U32 R187, RZ, RZ, R67 ;  /* 0x000000ffffbb7224 */ /* 0x000fe200078e0043 */
[C---:B------:R-:W-:Y:S04]  /*8060*/  HMMA.16816.F32.BF16 R56, R180.reuse, R100, R56 ;  /* 0x00000064b438723c */ /* 0x040fe80000041838 */
[----:B------:R-:W-:Y:S02]  /*8070*/  IMAD.MOV.U32 R157, RZ, RZ, R62 ;  /* 0x000000ffff9d7224 */ /* 0x000fe400078e003e */
[----:B------:R-:W-:Y:S02]  /*8080*/  FMUL.FTZ R62, R0, R174 ;  /* 0x000000ae003e7220 */ /* 0x000fe40000410000 */
[--C-:B-1----:R-:W-:Y:S04]  /*8090*/  FFMA.FTZ R2, R192, c[0x0][0x2d0], -R151.reuse ;  /* 0x0000b400c0027a23 */ /* 0x102fe80000010897 */
[----:B------:R1:W3:Y:S01]  /*80a0*/  MUFU.EX2 R169, R2 ;  /* 0x0000000200a97308 */ /* 0x0002e20000000800 */
[-C--:B------:R-:W-:Y:S03]  /*80b0*/  HMMA.16816.F32.BF16 R60, R180, R102.reuse, R60 ;  /* 0x00000066b43c723c */ /* 0x080fe6000004183c */
[C---:B------:R-:W-:Y:S02]  /*80c0*/  FMUL.FTZ R67, R140.reuse, R139 ;  /* 0x0000008b8c437220 */ /* 0x040fe40000410000 */
[----:B------:R-:W-:Y:S02]  /*80d0*/  IMAD.MOV.U32 R131, RZ, RZ, R64 ;  /* 0x000000ffff837224 */ /* 0x000fe400078e0040 */
[----:B------:R-:W-:Y:S02]  /*80e0*/  FMUL.FTZ R64, R141, R136 ;  /* 0x000000888d407220 */ /* 0x000fe40000410000 */
[----:B------:R-:W-:Y:S03]  /*80f0*/  LDSM.16.MT88.4 R136, [R214+0x1c00] ;  /* 0x001c0000d688783b */ /* 0x000fe60000004200 */
[C---:B------:R-:W-:Y:S02]  /*8100*/  FMUL.FTZ R70, R140.reuse, R70 ;  /* 0x000000468c467220 */ /* 0x040fe40000410000 */
[C---:B------:R-:W-:Y:S03]  /*8110*/  HMMA.16816.F32.BF16 R64, R176.reuse, R102, R64 ;  /* 0x00000066b040723c */ /* 0x040fe60000041840 */
[----:B------:R-:W5:Y:S01]  /*8120*/  LDSM.16.MT88.4 R100, [R214+0x2000] ;  /* 0x00200000d664783b */ /* 0x000f620000004200 */
[----:B------:R-:W-:Y:S02]  /*8130*/  FMUL.FTZ R71, R140, R71 ;  /* 0x000000478c477220 */ /* 0x000fe40000410000 */
[C---:B------:R-:W-:Y:S02]  /*8140*/  FMUL.FTZ R72, R3.reuse, R72 ;  /* 0x0000004803487220 */ /* 0x040fe40000410000 */
[----:B------:R-:W-:Y:S03]  /*8150*/  FMUL.FTZ R73, R3, R73 ;  /* 0x0000004903497220 */ /* 0x000fe60000410000 */
[-C--:B--2---:R-:W-:Y:S03]  /*8160*/  HMMA.16816.F32.BF16 R68, R176, R104.reuse, R68 ;  /* 0x00000068b044723c */ /* 0x084fe60000041844 */
[--C-:B-1----:R-:W-:Y:S02]  /*8170*/  FFMA.FTZ R2, R193, c[0x0][0x2d0], -R151.reuse ;  /* 0x0000b400c1027a23 */ /* 0x102fe40000010897 */
[C---:B------:R-:W-:Y:S02]  /*8180*/  FMUL.FTZ R74, R0.reuse, R74 ;  /* 0x0000004a004a7220 */ /* 0x040fe40000410000 */
[----:B------:R1:W-:Y:S01]  /*8190*/  MUFU.EX2 R171, R2 ;  /* 0x0000000200ab7308 */ /* 0x0003e20000000800 */
[C---:B------:R-:W-:Y:S04]  /*81a0*/  FMUL.FTZ R75, R0.reuse, R75 ;  /* 0x0000004b004b7220 */ /* 0x040fe80000410000 */
[C---:B------:R-:W-:Y:S02]  /*81b0*/  FMUL.FTZ R76, R3.reuse, R76 ;  /* 0x0000004c034c7220 */ /* 0x040fe40000410000 */
[----:B------:R-:W-:Y:S01]  /*81c0*/  FMUL.FTZ R77, R3, R77 ;  /* 0x0000004d034d7220 */ /* 0x000fe20000410000 */
[C---:B------:R-:W-:Y:S04]  /*81d0*/  HMMA.16816.F32.BF16 R72, R180.reuse, R104, R72 ;  /* 0x00000068b448723c */ /* 0x040fe80000041848 */
[C---:B------:R-:W-:Y:S02]  /*81e0*/  FMUL.FTZ R78, R0.reuse, R78 ;  /* 0x0000004e004e7220 */ /* 0x040fe40000410000 */
[----:B------:R-:W-:Y:S02]  /*81f0*/  FMUL.FTZ R79, R0, R79 ;  /* 0x0000004f004f7220 */ /* 0x000fe40000410000 */
[C---:B------:R-:W-:Y:S04]  /*8200*/  FMUL.FTZ R80, R141.reuse, R80 ;  /* 0x000000508d507220 */ /* 0x040fe80000410000 */
[----:B------:R-:W-:Y:S01]  /*8210*/  FMUL.FTZ R81, R141, R81 ;  /* 0x000000518d517220 */ /* 0x000fe20000410000 */
[-C--:B------:R-:W-:Y:S03]  /*8220*/  HMMA.16816.F32.BF16 R76, R180, R106.reuse, R76 ;  /* 0x0000006ab44c723c */ /* 0x080fe6000004184c */
[--C-:B-1----:R-:W-:Y:S02]  /*8230*/  FFMA.FTZ R2, R208, c[0x0][0x2d0], -R184.reuse ;  /* 0x0000b400d0027a23 */ /* 0x102fe400000108b8 */
[C---:B------:R-:W-:Y:S02]  /*8240*/  FMUL.FTZ R82, R140.reuse, R82 ;  /* 0x000000528c527220 */ /* 0x040fe40000410000 */
[----:B------:R1:W-:Y:S01]  /*8250*/  MUFU.EX2 R124, R2 ;  /* 0x00000002007c7308 */ /* 0x0003e20000000800 */
[C---:B------:R-:W-:Y:S04]  /*8260*/  FMUL.FTZ R83, R140.reuse, R83 ;  /* 0x000000538c537220 */ /* 0x040fe80000410000 */
[C---:B------:R-:W-:Y:S02]  /*8270*/  FMUL.FTZ R88, R3.reuse, R88 ;  /* 0x0000005803587220 */ /* 0x040fe40000410000 */
[----:B------:R-:W-:Y:S01]  /*8280*/  FMUL.FTZ R89, R3, R89 ;  /* 0x0000005903597220 */ /* 0x000fe20000410000 */
[C---:B------:R-:W-:Y:S01]  /*8290*/  HMMA.16816.F32.BF16 R80, R176.reuse, R106, R80 ;  /* 0x0000006ab050723c */ /* 0x040fe20000041850 */
[----:B------:R-:W2:Y:S03]  /*82a0*/  LDSM.16.MT88.4 R104, [R213+0x400] ;  /* 0x00040000d568783b */ /* 0x000ea60000004200 */
[C---:B------:R-:W-:Y:S02]  /*82b0*/  FMUL.FTZ R84, R141.reuse, R84 ;  /* 0x000000548d547220 */ /* 0x040fe40000410000 */
[----:B------:R-:W-:Y:S02]  /*82c0*/  FMUL.FTZ R85, R141, R85 ;  /* 0x000000558d557220 */ /* 0x000fe40000410000 */
[C---:B------:R-:W-:Y:S04]  /*82d0*/  FMUL.FTZ R86, R140.reuse, R86 ;  /* 0x000000568c567220 */ /* 0x040fe80000410000 */
[----:B------:R-:W-:Y:S02]  /*82e0*/  FMUL.FTZ R87, R140, R87 ;  /* 0x000000578c577220 */ /* 0x000fe40000410000 */
[C---:B------:R-:W-:Y:S02]  /*82f0*/  FMUL.FTZ R90, R0.reuse, R90 ;  /* 0x0000005a005a7220 */ /* 0x040fe40000410000 */
[----:B-1----:R-:W-:Y:S02]  /*8300*/  FFMA.FTZ R2, R205, c[0x0][0x2d0], -R184 ;  /* 0x0000b400cd027a23 */ /* 0x002fe400000108b8 */
[C---:B------:R-:W-:Y:S01]  /*8310*/  FMUL.FTZ R91, R0.reuse, R91 ;  /* 0x0000005b005b7220 */ /* 0x040fe20000410000 */
[-C--:B-----5:R-:W-:Y:S01]  /*8320*/  HMMA.16816.F32.BF16 R84, R176, R100.reuse, R84 ;  /* 0x00000064b054723c */ /* 0x0a0fe20000041854 */
[----:B------:R-:W1:Y:S02]  /*8330*/  MUFU.EX2 R127, R2 ;  /* 0x00000002007f7308 */ /* 0x000e640000000800 */
[C---:B------:R-:W-:Y:S02]  /*8340*/  FMUL.FTZ R92, R3.reuse, R92 ;  /* 0x0000005c035c7220 */ /* 0x040fe40000410000 */
[----:B------:R-:W-:Y:S02]  /*8350*/  FMUL.FTZ R93, R3, R93 ;  /* 0x0000005d035d7220 */ /* 0x000fe40000410000 */
[C---:B------:R-:W-:Y:S01]  /*8360*/  FMUL.FTZ R94, R0.reuse, R94 ;  /* 0x0000005e005e7220 */ /* 0x040fe20000410000 */
[C---:B------:R-:W-:Y:S04]  /*8370*/  HMMA.16816.F32.BF16 R88, R180.reuse, R100, R88 ;  /* 0x00000064b458723c */ /* 0x040fe80000041858 */
[----:B------:R-:W-:Y:S02]  /*8380*/  FMUL.FTZ R95, R0, R95 ;  /* 0x0000005f005f7220 */ /* 0x000fe40000410000 */
[----:B------:R-:W-:Y:S01]  /*8390*/  FFMA.FTZ R120, R241, c[0x0][0x2d0], -R151 ;  /* 0x0000b400f1787a23 */ /* 0x000fe20000010897 */
[----:B------:R-:W-:Y:S01]  /*83a0*/  F2FP.BF16.PACK_AB R100, R125, R158 ;  /* 0x0000009e7d64723e */ /* 0x000fe200000010ff */
[----:B------:R-:W-:Y:S01]  /*83b0*/  IMAD.MOV.U32 R153, RZ, RZ, R198 ;  /* 0x000000ffff997224 */ /* 0x000fe200078e00c6 */
[----:B----4-:R-:W-:Y:S02]  /*83c0*/  F2FP.BF16.PACK_AB R101, R126, R159 ;  /* 0x0000009f7e65723e */ /* 0x010fe400000010ff */
[-C--:B------:R-:W-:Y:S01]  /*83d0*/  HMMA.16816.F32.BF16 R92, R180, R102.reuse, R92 ;  /* 0x00000066b45c723c */ /* 0x080fe2000004185c */
[----:B------:R-:W-:Y:S02]  /*83e0*/  LDSM.16.MT88.4 R180, [R213+0x2c00] ;  /* 0x002c0000d5b4783b */ /* 0x000fe40000004200 */
[C---:B------:R-:W-:Y:S01]  /*83f0*/  FMUL.FTZ R96, R141.reuse, R96 ;  /* 0x000000608d607220 */ /* 0x040fe20000410000 */
[----:B---3--:R-:W-:Y:S01]  /*8400*/  MOV R241, R169 ;  /* 0x000000a900f17202 */ /* 0x008fe20000000f00 */
[----:B------:R-:W-:Y:S01]  /*8410*/  FMUL.FTZ R97, R141, R97 ;  /* 0x000000618d617220 */ /* 0x000fe20000410000 */
[----:B-1----:R-:W-:Y:S01]  /*8420*/  F2FP.BF16.PACK_AB R108, R127, R124 ;  /* 0x0000007c7f6c723e */ /* 0x002fe200000010ff */
[----:B------:R-:W-:Y:S02]  /*8430*/  FFMA.FTZ R2, R209, c[0x0][0x2d0], -R184 ;  /* 0x0000b400d1027a23 */ /* 0x000fe400000108b8 */
[C---:B------:R-:W-:Y:S02]  /*8440*/  FMUL.FTZ R98, R140.reuse, R98 ;  /* 0x000000628c627220 */ /* 0x040fe40000410000 */
[----:B------:R1:W-:Y:S01]  /*8450*/  MUFU.EX2 R252, R2 ;  /* 0x0000000200fc7308 */ /* 0x0003e20000000800 */
[----:B------:R-:W-:Y:S02]  /*8460*/  FMUL.FTZ R99, R140, R99 ;  /* 0x000000638c637220 */ /* 0x000fe40000410000 */
[----:B------:R-:W-:Y:S02]  /*8470*/  IMAD.MOV.U32 R168, RZ, RZ, R152 ;  /* 0x000000ffffa87224 */ /* 0x000fe400078e0098 */
[----:B------:R-:W-:Y:S02]  /*8480*/  IMAD.MOV.U32 R152, RZ, RZ, R202 ;  /* 0x000000ffff987224 */ /* 0x000fe400078e00ca */
[----:B------:R-:W-:Y:S01]  /*8490*/  IMAD.MOV.U32 R162, RZ, RZ, R147 ;  /* 0x000000ffffa27224 */ /* 0x000fe200078e0093 */
[----:B------:R-:W-:Y:S04]  /*84a0*/  HMMA.16816.F32.BF16 R96, R176, R102, R96 ;  /* 0x00000066b060723c */ /* 0x000fe80000041860 */
[----:B------:R-:W-:Y:S03]  /*84b0*/  IMAD.MOV.U32 R160, RZ, RZ, R203 ;  /* 0x000000ffffa07224 */ /* 0x000fe600078e00cb */
[----:B------:R-:W-:Y:S02]  /*84c0*/  F2FP.BF16.PACK_AB R102, R170, R168 ;  /* 0x000000a8aa66723e */ /* 0x000fe400000010ff */
[----:B------:R-:W-:Y:S07]  /*84d0*/  F2FP.BF16.PACK_AB R103, R171, R169 ;  /* 0x000000a9ab67723e */ /* 0x000fee00000010ff */
[-C--:B--2---:R-:W-:Y:S05]  /*84e0*/  HMMA.16816.F32.BF16 R4, R100, R104.reuse, R4 ;  /* 0x000000686404723c */ /* 0x084fea0000041804 */
[--C-:B-1----:R-:W-:Y:S02]  /*84f0*/  FFMA.FTZ R2, R210, c[0x0][0x2d0], -R184.reuse ;  /* 0x0000b400d2027a23 */ /* 0x102fe400000108b8 */
[----:B------:R1:W-:Y:S10]  /*8500*/  MUFU.EX2 R210, R120 ;  /* 0x0000007800d27308 */ /* 0x0003f40000000800 */
[----:B------:R2:W3:Y:S01]  /*8510*/  MUFU.EX2 R250, R2 ;  /* 0x0000000200fa7308 */ /* 0x0004e20000000800 */
[----:B-1----:R-:W-:Y:S02]  /*8520*/  FFMA.FTZ R120, R247, c[0x0][0x2d0], -R184 ;  /* 0x0000b400f7787a23 */ /* 0x002fe400000108b8 */
[----:B------:R-:W-:Y:S07]  /*8530*/  IMAD.MOV.U32 R247, RZ, RZ, R125 ;  /* 0x000000fffff77224 */ /* 0x000fee00078e007d */
[----:B------:R1:W-:Y:S01]  /*8540*/  MUFU.EX2 R206, R120 ;  /* 0x0000007800ce7308 */ /* 0x0003e20000000800 */
[--C-:B--2---:R-:W-:Y:S01]  /*8550*/  FFMA.FTZ R2, R211, c[0x0][0x2d0], -R185.reuse ;  /* 0x0000b400d3027a23 */ /* 0x104fe200000108b9 */
[----:B---3--:R-:W-:Y:S08]  /*8560*/  F2FP.BF16.PACK_AB R110, R250, R252 ;  /* 0x000000fcfa6e723e */ /* 0x008ff000000010ff */
[----:B------:R2:W-:Y:S01]  /*8570*/  MUFU.EX2 R245, R2 ;  /* 0x0000000200f57308 */ /* 0x0005e20000000800 */
[----:B-1----:R-:W-:Y:S01]  /*8580*/  LDSM.16.MT88.4 R120, [R214+0x800] ;  /* 0x00080000d678783b */ /* 0x002fe20000004200 */
[--C-:B--2---:R-:W-:Y:S08]  /*8590*/  FFMA.FTZ R2, R230, c[0x0][0x2d0], -R185.reuse ;  /* 0x0000b400e6027a23 */ /* 0x104ff000000108b9 */
        /* <DEDUP_REMOVED lines=13> */
[--C-:B-1----:R-:W-:Y:S02]  /*8670*/  FFMA.FTZ R2, R235, c[0x0][0x2d0], -R150.reuse ;  /* 0x0000b400eb027a23 */ /* 0x102fe40000010896 */
[----:B------:R-:W-:Y:S02]  /*8680*/  IMAD.MOV.U32 R235, RZ, RZ, R171 ;  /* 0x000000ffffeb7224 */ /* 0x000fe400078e00ab */
        /* <DEDUP_REMOVED lines=13> */
[----:B-1----:R-:W-:Y:S02]  /*8760*/  FFMA.FTZ R2, R237, c[0x0][0x2d0], -R150 ;  /* 0x0000b400ed027a23 */ /* 0x002fe40000010896 */
[----:B------:R-:W-:Y:S02]  /*8770*/  IMAD.MOV.U32 R237, RZ, RZ, R170 ;  /* 0x000000ffffed7224 */ /* 0x000fe400078e00aa */
[-C--:B--2---:R-:W-:Y:S01]  /*8780*/  HMMA.16816.F32.BF16 R52, R100, R104.reuse, R52 ;  /* 0x000000686434723c */ /* 0x084fe20000041834 */
[----:B------:R1:W2:Y:S07]  /*8790*/  MUFU.EX2 R230, R2 ;  /* 0x0000000200e67308 */ /* 0x0002ae0000000800 */
[C---:B------:R-:W-:Y:S08]  /*87a0*/  HMMA.16816.F32.BF16 R56, R108.reuse, R104, R56 ;  /* 0x000000686c38723c */ /* 0x040ff00000041838 */
[-C--:B------:R-:W-:Y:S08]  /*87b0*/  HMMA.16816.F32.BF16 R60, R108, R106.reuse, R60 ;  /* 0x0000006a6c3c723c */ /* 0x080ff0000004183c */
[C---:B------:R-:W-:Y:S01]  /*87c0*/  HMMA.16816.F32.BF16 R64, R100.reuse, R106, R64 ;  /* 0x0000006a6440723c */ /* 0x040fe20000041840 */
[----:B------:R-:W2:Y:S03]  /*87d0*/  LDSM.16.MT88.4 R104, [R213+0x800] ;  /* 0x00080000d568783b */ /* 0x000ea60000004200 */
[--C-:B-1----:R-:W-:Y:S02]  /*87e0*/  FFMA.FTZ R2, R242, c[0x0][0x2d0], -R151.reuse ;  /* 0x0000b400f2027a23 */ /* 0x102fe40000010897 */
[----:B------:R-:W-:Y:S02]  /*87f0*/  IMAD.MOV.U32 R242, RZ, RZ, R168 ;  /* 0x000000fffff27224 */ /* 0x000fe400078e00a8 */
[-C--:B----4-:R-:W-:Y:S01]  /*8800*/  HMMA.16816.F32.BF16 R68, R100, R112.reuse, R68 ;  /* 0x000000706444723c */ /* 0x090fe20000041844 */
[----:B------:R1:W4:Y:S07]  /*8810*/  MUFU.EX2 R208, R2 ;  /* 0x0000000200d07308 */ /* 0x00032e0000000800 */
[C---:B------:R-:W-:Y:S08]  /*8820*/  HMMA.16816.F32.BF16 R72, R108.reuse, R112, R72 ;  /* 0x000000706c48723c */ /* 0x040ff00000041848 */
[-C--:B------:R-:W-:Y:S08]  /*8830*/  HMMA.16816.F32.BF16 R76, R108, R114.reuse, R76 ;  /* 0x000000726c4c723c */ /* 0x080ff0000004184c */
[C---:B------:R-:W-:Y:S01]  /*8840*/  HMMA.16816.F32.BF16 R80, R100.reuse, R114, R80 ;  /* 0x000000726450723c */ /* 0x040fe20000041850 */
[----:B------:R-:W2:Y:S03]  /*8850*/  LDSM.16.MT88.4 R112, [R213+0x1800] ;  /* 0x00180000d570783b */ /* 0x000ea60000004200 */
[----:B-1----:R-:W-:Y:S02]  /*8860*/  FFMA.FTZ R2, R236, c[0x0][0x2d0], -R151 ;  /* 0x0000b400ec027a23 */ /* 0x002fe40000010897 */
[----:B------:R-:W-:Y:S02]  /*8870*/  IMAD.MOV.U32 R236, RZ, RZ, R127 ;  /* 0x000000ffffec7224 */ /* 0x000fe400078e007f */
[-C--:B-----5:R-:W-:Y:S01]  /*8880*/  HMMA.16816.F32.BF16 R84, R100, R116.reuse, R84 ;  /* 0x000000746454723c */ /* 0x0a0fe20000041854 */
[----:B------:R1:W-:Y:S07]  /*8890*/  MUFU.EX2 R209, R2 ;  /* 0x0000000200d17308 */ /* 0x0003ee0000000800 */
[C---:B------:R-:W-:Y:S08]  /*88a0*/  HMMA.16816.F32.BF16 R88, R108.reuse, R116, R88 ;  /* 0x000000746c58723c */ /* 0x040ff00000041858 */
[-C--:B------:R-:W-:Y:S08]  /*88b0*/  HMMA.16816.F32.BF16 R92, R108, R118.reuse, R92 ;  /* 0x000000766c5c723c */ /* 0x080ff0000004185c */
[----:B------:R-:W-:Y:S01]  /*88c0*/  HMMA.16816.F32.BF16 R96, R100, R118, R96 ;  /* 0x000000766460723c */ /* 0x000fe20000041860 */
[----:B------:R-:W-:Y:S03]  /*88d0*/  LDSM.16.MT88.4 R116, [R213+0x2800] ;  /* 0x00280000d574783b */ /* 0x000fe60000004200 */
[----:B-1----:R-:W-:Y:S01]  /*88e0*/  FFMA.FTZ R2, R238, c[0x0][0x2d0], -R151 ;  /* 0x0000b400ee027a23 */ /* 0x002fe20000010897 */
[----:B------:R-:W-:Y:S02]  /*88f0*/  MOV R238, R126 ;  /* 0x0000007e00ee7202 */ /* 0x000fe40000000f00 */
[----:B---3--:R-:W-:Y:S01]  /*8900*/  F2FP.BF16.PACK_AB R100, R231, R211 ;  /* 0x000000d3e764723e */ /* 0x008fe200000010ff */
[----:B------:R1:W3:Y:S01]  /*8910*/  MUFU.EX2 R207, R2 ;  /* 0x0000000200cf7308 */ /* 0x0002e20000000800 */
[----:B--2---:R-:W-:Y:S03]  /*8920*/  F2FP.BF16.PACK_AB R102, R230, R232 ;  /* 0x000000e8e666723e */ /* 0x004fe600000010ff */
[----:B----4-:R-:W-:Y:S01]  /*8930*/  F2FP.BF16.PACK_AB R101, R208, R210 ;  /* 0x000000d2d065723e */ /* 0x010fe200000010ff */
[----:B-1----:R-:W-:Y:S01]  /*8940*/  FFMA.FTZ R2, R244, c[0x0][0x2d0], -R184 ;  /* 0x0000b400f4027a23 */ /* 0x002fe200000108b8 */
[----:B---3--:R-:W-:Y:S01]  /*8950*/  F2FP.BF16.PACK_AB R103, R207, R209 ;  /* 0x000000d1cf67723e */ /* 0x008fe200000010ff */
[----:B------:R-:W-:Y:S03]  /*8960*/  IMAD.MOV.U32 R244, RZ, RZ, R124 ;  /* 0x000000fffff47224 */ /* 0x000fe600078e007c */
[----:B------:R1:W2:Y:S03]  /*8970*/  MUFU.EX2 R203, R2 ;  /* 0x0000000200cb7308 */ /* 0x0002a60000000800 */
[-C--:B------:R-:W-:Y:S03]  /*8980*/  HMMA.16816.F32.BF16 R4, R100, R104.reuse, R4 ;  /* 0x000000686404723c */ /* 0x080fe60000041804 */
[--C-:B-1----:R-:W-:Y:S01]  /*8990*/  FFMA.FTZ R2, R239, c[0x0][0x2d0], -R184.reuse ;  /* 0x0000b400ef027a23 */ /* 0x102fe200000108b8 */
[----:B--2---:R-:W-:Y:S02]  /*89a0*/  F2FP.BF16.PACK_AB R108, R203, R206 ;  /* 0x000000cecb6c723e */ /* 0x004fe400000010ff */
[----:B------:R-:W-:Y:S01]  /*89b0*/  MOV R239, R159 ;  /* 0x0000009f00ef7202 */ /* 0x000fe20000000f00 */
[----:B------:R1:W-:Y:S02]  /*89c0*/  MUFU.EX2 R205, R2 ;  /* 0x0000000200cd7308 */ /* 0x0003e40000000800 */
[----:B-1----:R-:W-:Y:S03]  /*89d0*/  FFMA.FTZ R2, R240, c[0x0][0x2d0], -R184 ;  /* 0x0000b400f0027a23 */ /* 0x002fe600000108b8 */
[----:B------:R-:W-:Y:S05]  /*89e0*/  IMAD.MOV.U32 R240, RZ, RZ, R158 ;  /* 0x000000fffff07224 */ /* 0x000fea00078e009e */
[----:B------:R1:W2:Y:S02]  /*89f0*/  MUFU.EX2 R202, R2 ;  /* 0x0000000200ca7308 */ /* 0x0002a40000000800 */
[--C-:B-1----:R-:W-:Y:S01]  /*8a00*/  FFMA.FTZ R2, R249, c[0x0][0x2d0], -R185.reuse ;  /* 0x0000b400f9027a23 */ /* 0x102fe200000108b9 */
[----:B--2---:R-:W-:Y:S07]  /*8a10*/  F2FP.BF16.PACK_AB R110, R202, R205 ;  /* 0x000000cdca6e723e */ /* 0x004fee00000010ff */
[----:B------:R1:W-:Y:S02]  /*8a20*/  MUFU.EX2 R201, R2 ;  /* 0x0000000200c97308 */ /* 0x0003e40000000800 */
[--C-:B-1----:R-:W-:Y:S02]  /*8a30*/  FFMA.FTZ R2, R251, c[0x0][0x2d0], -R185.reuse ;  /* 0x0000b400fb027a23 */ /* 0x102fe400000108b9 */
[----:B------:R-:W-:Y:S06]  /*8a40*/  IMAD.MOV.U32 R251, RZ, RZ, R154 ;  /* 0x000000fffffb7224 */ /* 0x000fec00078e009a */
[----:B------:R1:W2:Y:S02]  /*8a50*/  MUFU.EX2 R199, R2 ;  /* 0x0000000200c77308 */ /* 0x0002a40000000800 */
[--C-:B-1----:R-:W-:Y:S01]  /*8a60*/  FFMA.FTZ R2, R246, c[0x0][0x2d0], -R185.reuse ;  /* 0x0000b400f6027a23 */ /* 0x102fe200000108b9 */
[----:B--2---:R-:W-:Y:S01]  /*8a70*/  F2FP.BF16.PACK_AB R109, R199, R201 ;  /* 0x000000c9c76d723e */ /* 0x004fe200000010ff */
[----:B------:R-:W-:Y:S06]  /*8a80*/  IMAD.MOV.U32 R246, RZ, RZ, R152 ;  /* 0x000000fffff67224 */ /* 0x000fec00078e0098 */
[----:B------:R1:W-:Y:S02]  /*8a90*/  MUFU.EX2 R200, R2 ;  /* 0x0000000200c87308 */ /* 0x0003e40000000800 */
[----:B-1----:R-:W-:Y:S01]  /*8aa0*/  FFMA.FTZ R2, R248, c[0x0][0x2d0], -R185 ;  /* 0x0000b400f8027a23 */ /* 0x002fe200000108b9 */
[----:B------:R-:W-:Y:S07]  /*8ab0*/  MOV R248, R153 ;  /* 0x0000009900f87202 */ /* 0x000fee0000000f00 */
[----:B------:R-:W1:Y:S02]  /*8ac0*/  MUFU.EX2 R198, R2 ;  /* 0x0000000200c67308 */ /* 0x000e640000000800 */
[----:B-1----:R-:W-:Y:S01]  /*8ad0*/  F2FP.BF16.PACK_AB R111, R198, R200 ;  /* 0x000000c8c66f723e */ /* 0x002fe200000010ff */
[--C-:B------:R-:W-:Y:S01]  /*8ae0*/  FFMA.FTZ R2, R132, c[0x0][0x2d0], -R150.reuse ;  /* 0x0000b40084027a23 */ /* 0x100fe20000010896 */
[----:B------:R-:W-:Y:S06]  /*8af0*/  MOV R132, R197 ;  /* 0x000000c500847202 */ /* 0x000fec0000000f00 */
        /* <DEDUP_REMOVED lines=8> */
[C---:B------:R-:W-:Y:S01]  /*8b80*/  HMMA.16816.F32.BF16 R24, R108.reuse, R120, R24 ;  /* 0x000000786c18723c */ /* 0x040fe20000041818 */
[----:B------:R-:W3:Y:S07]  /*8b90*/  LDL R120, [R1+0x38] ;  /* 0x0000380001787983 */ /* 0x000eee0000100800 */
[-C--:B------:R-:W-:Y:S08]  /*8ba0*/  HMMA.16816.F32.BF16 R28, R108, R122.reuse, R28 ;  /* 0x0000007a6c1c723c */ /* 0x080ff0000004181c */
[C---:B------:R-:W-:Y:S04]  /*8bb0*/  HMMA.16816.F32.BF16 R32, R100.reuse, R122, R32 ;  /* 0x0000007a6420723c */ /* 0x040fe80000041820 */
[--C-:B-1----:R-:W-:Y:S02]  /*8bc0*/  FFMA.FTZ R2, R196, c[0x0][0x2d0], -R150.reuse ;  /* 0x0000b400c4027a23 */ /* 0x102fe40000010896 */
[----:B------:R-:W-:Y:S02]  /*8bd0*/  FFMA.FTZ R150, R132, c[0x0][0x2d0], -R150 ;  /* 0x0000b40084967a23 */ /* 0x000fe40000010896 */
[-C--:B------:R-:W-:Y:S01]  /*8be0*/  HMMA.16816.F32.BF16 R36, R100, R112.reuse, R36 ;  /* 0x000000706424723c */ /* 0x080fe20000041824 */
[----:B------:R1:W-:Y:S07]  /*8bf0*/  MUFU.EX2 R196, R2 ;  /* 0x0000000200c47308 */ /* 0x0003ee0000000800 */
[C---:B------:R-:W-:Y:S03]  /*8c00*/  HMMA.16816.F32.BF16 R40, R108.reuse, R112, R40 ;  /* 0x000000706c28723c */ /* 0x040fe60000041828 */
[----:B------:R-:W4:Y:S05]  /*8c10*/  MUFU.EX2 R194, R150 ;  /* 0x0000009600c27308 */ /* 0x000f2a0000000800 */
[-C--:B------:R-:W-:Y:S08]  /*8c20*/  HMMA.16816.F32.BF16 R44, R108, R114.reuse, R44 ;  /* 0x000000726c2c723c */ /* 0x080ff0000004182c */
[C---:B------:R-:W-:Y:S01]  /*8c30*/  HMMA.16816.F32.BF16 R48, R100.reuse, R114, R48 ;  /* 0x000000726430723c */ /* 0x040fe20000041830 */
[----:B------:R-:W5:Y:S03]  /*8c40*/  LDSM.16.MT88.4 R112, [R214+0x2800] ;  /* 0x00280000d670783b */ /* 0x000f660000004200 */
[--C-:B-1----:R-:W-:Y:S01]  /*8c50*/  FFMA.FTZ R2, R131, c[0x0][0x2d0], -R151.reuse ;  /* 0x0000b40083027a23 */ /* 0x102fe20000010897 */
[----:B------:R-:W-:Y:S03]  /*8c60*/  MOV R131, R186 ;  /* 0x000000ba00837202 */ /* 0x000fe60000000f00 */
[-C--:B--2---:R-:W-:Y:S01]  /*8c70*/  HMMA.16816.F32.BF16 R52, R100, R104.reuse, R52 ;  /* 0x000000686434723c */ /* 0x084fe20000041834 */
[----:B------:R1:W-:Y:S03]  /*8c80*/  MUFU.EX2 R193, R2 ;  /* 0x0000000200c17308 */ /* 0x0003e60000000800 */
[----:B----4-:R-:W-:Y:S04]  /*8c90*/  F2FP.BF16.PACK_AB R150, R194, R196 ;  /* 0x000000c4c296723e */ /* 0x010fe800000010ff */
[C---:B------:R-:W-:Y:S08]  /*8ca0*/  HMMA.16816.F32.BF16 R56, R108.reuse, R104, R56 ;  /* 0x000000686c38723c */ /* 0x040ff00000041838 */
[-C--:B------:R-:W-:Y:S08]  /*8cb0*/  HMMA.16816.F32.BF16 R60, R108, R106.reuse, R60 ;  /* 0x0000006a6c3c723c */ /* 0x080ff0000004183c */
[C---:B------:R-:W-:Y:S01]  /*8cc0*/  HMMA.16816.F32.BF16 R64, R100.reuse, R106, R64 ;  /* 0x0000006a6440723c */ /* 0x040fe20000041840 */
[----:B------:R-:W2:Y:S03]  /*8cd0*/  LDL.LU R107, [R1+0x20] ;  /* 0x00002000016b7983 */ /* 0x000ea60000300800 */
[----:B-1----:R-:W-:Y:S01]  /*8ce0*/  FFMA.FTZ R2, R167, c[0x0][0x2d0], -R151 ;  /* 0x0000b400a7027a23 */ /* 0x002fe20000010897 */
[----:B------:R-:W4:Y:S01]  /*8cf0*/  LDL.LU R106, [R1+0x24] ;  /* 0x00002400016a7983 */ /* 0x000f220000300800 */
[----:B------:R-:W-:Y:S02]  /*8d00*/  IMAD.MOV.U32 R167, RZ, RZ, R166 ;  /* 0x000000ffffa77224 */ /* 0x000fe400078e00a6 */
[-C--:B------:R-:W-:Y:S01]  /*8d10*/  HMMA.16816.F32.BF16 R68, R100, R116.reuse, R68 ;  /* 0x000000746444723c */ /* 0x080fe20000041844 */
[----:B------:R-:W4:Y:S03]  /*8d20*/  LDL.LU R105, [R1+0x28] ;  /* 0x0000280001697983 */ /* 0x000f260000300800 */
[----:B------:R-:W-:Y:S01]  /*8d30*/  IMAD.MOV.U32 R166, RZ, RZ, R191 ;  /* 0x000000ffffa67224 */ /* 0x000fe200078e00bf */
[----:B------:R-:W4:Y:S01]  /*8d40*/  LDL.LU R104, [R1+0x2c] ;  /* 0x00002c0001687983 */ /* 0x000f220000300800 */
[----:B------:R1:W-:Y:S02]  /*8d50*/  MUFU.EX2 R191, R2 ;  /* 0x0000000200bf7308 */ /* 0x0003e40000000800 */
[C---:B------:R-:W-:Y:S08]  /*8d60*/  HMMA.16816.F32.BF16 R72, R108.reuse, R116, R72 ;  /* 0x000000746c48723c */ /* 0x040ff00000041848 */
[-C--:B------:R-:W-:Y:S08]  /*8d70*/  HMMA.16816.F32.BF16 R76, R108, R118.reuse, R76 ;  /* 0x000000766c4c723c */ /* 0x080ff0000004184c */
[C---:B------:R-:W-:Y:S01]  /*8d80*/  HMMA.16816.F32.BF16 R80, R100.reuse, R118, R80 ;  /* 0x000000766450723c */ /* 0x040fe20000041850 */
[----:B------:R-:W-:Y:S03]  /*8d90*/  LDSM.16.MT88.4 R116, [R214+0xc00] ;  /* 0x000c0000d674783b */ /* 0x000fe60000004200 */
[--C-:B-1----:R-:W-:Y:S04]  /*8da0*/  FFMA.FTZ R2, R130, c[0x0][0x2d0], -R151.reuse ;  /* 0x0000b40082027a23 */ /* 0x102fe80000010897 */
[-C--:B-----5:R-:W-:Y:S01]  /*8db0*/  HMMA.16816.F32.BF16 R84, R100, R112.reuse, R84 ;  /* 0x000000706454723c */ /* 0x0a0fe20000041854 */
[----:B------:R1:W-:Y:S03]  /*8dc0*/  MUFU.EX2 R192, R2 ;  /* 0x0000000200c07308 */ /* 0x0003e60000000800 */
[----:B------:R-:W-:Y:S02]  /*8dd0*/  IMAD.MOV.U32 R130, RZ, RZ, R188 ;  /* 0x000000ffff827224 */ /* 0x000fe400078e00bc */
[----:B------:R-:W-:Y:S01]  /*8de0*/  FFMA.FTZ R151, R161, c[0x0][0x2d0], -R151 ;  /* 0x0000b400a1977a23 */ /* 0x000fe20000010897 */
[----:B------:R-:W-:Y:S01]  /*8df0*/  MOV R161, R160 ;  /* 0x000000a000a17202 */ /* 0x000fe20000000f00 */
[C---:B------:R-:W-:Y:S04]  /*8e00*/  HMMA.16816.F32.BF16 R88, R108.reuse, R112, R88 ;  /* 0x000000706c58723c */ /* 0x040fe80000041858 */
[----:B------:R-:W-:Y:S02]  /*8e10*/  IMAD.MOV.U32 R160, RZ, RZ, R190 ;  /* 0x000000ffffa07224 */ /* 0x000fe400078e00be */
[----:B------:R-:W5:Y:S01]  /*8e20*/  MUFU.EX2 R190, R151 ;  /* 0x0000009700be7308 */ /* 0x000f620000000800 */
[----:B------:R-:W-:Y:S01]  /*8e30*/  IMAD.MOV.U32 R132, RZ, RZ, R130 ;  /* 0x000000ffff847224 */ /* 0x000fe200078e0082 */
[-C--:B------:R-:W-:Y:S08]  /*8e40*/  HMMA.16816.F32.BF16 R92, R108, R114.reuse, R92 ;  /* 0x000000726c5c723c */ /* 0x080ff0000004185c */
[----:B------:R-:W-:Y:S04]  /*8e50*/  HMMA.16816.F32.BF16 R96, R100, R114, R96 ;  /* 0x000000726460723c */ /* 0x000fe80000041860 */
[--C-:B-1----:R-:W-:Y:S02]  /*8e60*/  FFMA.FTZ R2, R129, c[0x0][0x2d0], -R184.reuse ;  /* 0x0000b40081027a23 */ /* 0x102fe400000108b8 */
[----:B------:R-:W-:Y:S02]  /*8e70*/  IMAD.MOV.U32 R129, RZ, RZ, R187 ;  /* 0x000000ffff817224 */ /* 0x000fe400078e00bb */
[----:B------:R1:W-:Y:S04]  /*8e80*/  MUFU.EX2 R188, R2 ;  /* 0x0000000200bc7308 */ /* 0x0003e80000000800 */
[----:B------:R-:W-:Y:S02]  /*8e90*/  MOV R133, R129 ;  /* 0x0000008100857202 */ /* 0x000fe40000000f00 */
[----:B-----5:R-:W-:Y:S01]  /*8ea0*/  F2FP.BF16.PACK_AB R151, R190, R192 ;  /* 0x000000c0be97723e */ /* 0x020fe200000010ff */
[--C-:B-1----:R-:W-:Y:S04]  /*8eb0*/  FFMA.FTZ R2, R189, c[0x0][0x2d0], -R184.reuse ;  /* 0x0000b400bd027a23 */ /* 0x102fe800000108b8 */
[----:B------:R1:W5:Y:S02]  /*8ec0*/  MUFU.EX2 R189, R2 ;  /* 0x0000000200bd7308 */ /* 0x0003640000000800 */
[--C-:B-1----:R-:W-:Y:S01]  /*8ed0*/  FFMA.FTZ R2, R167, c[0x0][0x2d0], -R184.reuse ;  /* 0x0000b400a7027a23 */ /* 0x102fe200000108b8 */
[----:B-----5:R-:W-:Y:S01]  /*8ee0*/  F2FP.BF16.PACK_AB R176, R189, R188 ;  /* 0x000000bcbdb0723e */ /* 0x020fe200000010ff */
[----:B------:R-:W-:Y:S06]  /*8ef0*/  FFMA.FTZ R184, R166, c[0x0][0x2d0], -R184 ;  /* 0x0000b400a6b87a23 */ /* 0x000fec00000108b8 */
[----:B------:R1:W-:Y:S10]  /*8f00*/  MUFU.EX2 R187, R2 ;  /* 0x0000000200bb7308 */ /* 0x0003f40000000800 */
[----:B------:R-:W5:Y:S01]  /*8f10*/  MUFU.EX2 R186, R184 ;  /* 0x000000b800ba7308 */ /* 0x000f620000000800 */
[--C-:B-1----:R-:W-:Y:S02]  /*8f20*/  FFMA.FTZ R2, R165, c[0x0][0x2d0], -R185.reuse ;  /* 0x0000b400a5027a23 */ /* 0x102fe400000108b9 */
[----:B------:R-:W1:Y:S07]  /*8f30*/  LDSM.16.MT88.4 R164, [R213+0xc00] ;  /* 0x000c0000d5a4783b */ /* 0x000e6e0000004200 */
[----:B------:R1:W-:Y:S01]  /*8f40*/  MUFU.EX2 R147, R2 ;  /* 0x0000000200937308 */ /* 0x0003e20000000800 */
[----:B-----5:R-:W-:Y:S01]  /*8f50*/  F2FP.BF16.PACK_AB R178, R186, R187 ;  /* 0x000000bbbab2723e */ /* 0x020fe200000010ff */
[--C-:B-1----:R-:W-:Y:S02]  /*8f60*/  FFMA.FTZ R2, R131, c[0x0][0x2d0], -R185.reuse ;  /* 0x0000b40083027a23 */ /* 0x102fe400000108b9 */
[----:B------:R-:W1:Y:S06]  /*8f70*/  LDSM.16.MT88.4 R128, [R213+0x1c00] ;  /* 0x001c0000d580783b */ /* 0x000e6c0000004200 */
[----:B------:R5:W5:Y:S02]  /*8f80*/  MUFU.EX2 R184, R2 ;  /* 0x0000000200b87308 */ /* 0x000b640000000800 */
[--C-:B-----5:R-:W-:Y:S01]  /*8f90*/  FFMA.FTZ R2, R157, c[0x0][0x2d0], -R185.reuse ;  /* 0x0000b4009d027a23 */ /* 0x120fe200000108b9 */
[----:B------:R-:W-:Y:S01]  /*8fa0*/  F2FP.BF16.PACK_AB R177, R184, R147 ;  /* 0x00000093b8b1723e */ /* 0x000fe200000010ff */
[----:B------:R-:W-:Y:S06]  /*8fb0*/  IMAD.MOV.U32 R157, RZ, RZ, R146 ;  /* 0x000000ffff9d7224 */ /* 0x000fec00078e0092 */
[----:B------:R-:W-:Y:S01]  /*8fc0*/  MUFU.EX2 R146, R2 ;  /* 0x0000000200927308 */ /* 0x000fe20000000800 */
[----:B------:R-:W-:Y:S01]  /*8fd0*/  FFMA.FTZ R185, R149, c[0x0][0x2d0], -R185 ;  /* 0x0000b40095b97a23 */ /* 0x000fe200000108b9 */
[----:B------:R-:W-:Y:S01]  /*8fe0*/  F2FP.BF16.PACK_AB R149, R191, R193 ;  /* 0x000000c1bf95723e */ /* 0x000fe200000010ff */
[----:B------:R-:W-:Y:S01]  /*8ff0*/  IMAD.MOV.U32 R249, RZ, RZ, R157 ;  /* 0x000000fffff97224 */ /* 0x000fe200078e009d */
[----:B---3--:R-:W-:Y:S06]  /*9000*/  ISETP.GT.AND P0, PT, R229, R120, PT ;  /* 0x00000078e500720c */ /* 0x008fec0003f04270 */
[----:B------:R-:W3:Y:S01]  /*9010*/  MUFU.EX2 R185, R185 ;  /* 0x000000b900b97308 */ /* 0x000ee20000000800 */
[----:B------:R-:W-:Y:S01]  /*9020*/  IMAD.MOV.U32 R229, RZ, RZ, R155 ;  /* 0x000000ffffe57224 */ /* 0x000fe200078e009b */
[----:B---3--:R-:W-:Y:S01]  /*9030*/  F2FP.BF16.PACK_AB R179, R185, R146 ;  /* 0x00000092b9b3723e */ /* 0x008fe200000010ff */
[----:B--2---:R-:W-:Y:S02]  /*9040*/  FFMA.FTZ R141, R141, R107, R172 ;  /* 0x0000006b8d8d7223 */ /* 0x004fe400000100ac */
[----:B----4-:R-:W-:Y:S02]  /*9050*/  FFMA.FTZ R140, R140, R106, R135 ;  /* 0x0000006a8c8c7223 */ /* 0x010fe40000010087 */
[----:B------:R-:W-:Y:S01]  /*9060*/  FFMA.FTZ R2, R3, R105, R163 ;  /* 0x0000006903027223 */ /* 0x000fe200000100a3 */
[----:B------:R-:W-:Y:S01]  /*9070*/  MOV R163, R148 ;  /* 0x0000009400a37202 */ /* 0x000fe20000000f00 */
[----:B------:R-:W-:Y:S01]  /*9080*/  FADD.FTZ R3, R133, R141 ;  /* 0x0000008d85037221 */ /* 0x000fe20000010000 */
[----:B------:R-:W-:Y:S01]  /*9090*/  F2FP.BF16.PACK_AB R148, R195, R197 ;  /* 0x000000c5c394723e */ /* 0x000fe200000010ff */
[----:B------:R-:W-:Y:S01]  /*90a0*/  FFMA.FTZ R0, R0, R104, R134 ;  /* 0x0000006800007223 */ /* 0x000fe20000010086 */
[----:B------:R-:W-:Y:S01]  /*90b0*/  MOV R141, R156 ;  /* 0x0000009c008d7202 */ /* 0x000fe20000000f00 */
[----:B------:R-:W-:Y:S04]  /*90c0*/  FADD.FTZ R140, R132, R140 ;  /* 0x0000008c848c7221 */ /* 0x000fe80000010000 */
[-C--:B------:R-:W-:Y:S01]  /*90d0*/  HMMA.16816.F32.BF16 R152, R148, R164.reuse, R4 ;  /* 0x000000a49498723c */ /* 0x080fe20000041804 */
[----:B------:R-:W2:Y:S07]  /*90e0*/  LDSM.16.MT88.4 R4, [R214+0x2c00] ;  /* 0x002c0000d604783b */ /* 0x000eae0000004200 */
[C---:B------:R-:W-:Y:S07]  /*90f0*/  HMMA.16816.F32.BF16 R156, R176.reuse, R164, R8 ;  /* 0x000000a4b09c723c */ /* 0x040fee0000041808 */
[----:B------:R-:W-:Y:S01]  /*9100*/  IMAD.MOV.U32 R10, RZ, RZ, R161 ;  /* 0x000000ffff0a7224 */ /* 0x000fe200078e00a1 */
[----:B------:R-:W-:Y:S01]  /*9110*/  MOV R9, R162 ;  /* 0x000000a200097202 */ /* 0x000fe20000000f00 */
[----:B------:R-:W-:Y:S03]  /*9120*/  IMAD.MOV.U32 R8, RZ, RZ, R163 ;  /* 0x000000ffff087224 */ /* 0x000fe600078e00a3 */
[----:B------:R-:W-:Y:S02]  /*9130*/  IMAD.MOV.U32 R11, RZ, RZ, R160 ;  /* 0x000000ffff0b7224 */ /* 0x000fe400078e00a0 */
[-C--:B------:R-:W-:Y:S03]  /*9140*/  HMMA.16816.F32.BF16 R160, R176, R166.reuse, R12 ;  /* 0x000000a6b0a0723c */ /* 0x080fe6000004180c */
[----:B------:R-:W-:Y:S02]  /*9150*/  FADD.FTZ R2, R8, R2 ;  /* 0x0000000208027221 */ /* 0x000fe40000010000 */
[----:B------:R-:W-:Y:S02]  /*9160*/  FADD.FTZ R0, R9, R0 ;  /* 0x0000000009007221 */ /* 0x000fe40000010000 */
[----:B------:R-:W-:Y:S01]  /*9170*/  FADD.FTZ R3, R10, R3 ;  /* 0x000000030a037221 */ /* 0x000fe20000010000 */
[C---:B------:R-:W-:Y:S04]  /*9180*/  HMMA.16816.F32.BF16 R164, R148.reuse, R166, R16 ;  /* 0x000000a694a4723c */ /* 0x040fe80000041810 */
[----:B------:R-:W-:Y:S02]  /*9190*/  FADD.FTZ R3, R248, R3 ;  /* 0x00000003f8037221 */ /* 0x000fe40000010000 */
[----:B------:R-:W-:Y:S01]  /*91a0*/  FADD.FTZ R9, R11, R140 ;  /* 0x0000008c0b097221 */ /* 0x000fe20000010000 */
[----:B------:R-:W-:Y:S01]  /*91b0*/  MOV R140, R145 ;  /* 0x00000091008c7202 */ /* 0x000fe20000000f00 */
[-C--:B------:R-:W-:Y:S04]  /*91c0*/  HMMA.16816.F32.BF16 R100, R148, R116.reuse, R20 ;  /* 0x000000749464723c */ /* 0x080fe80000041814 */
[----:B------:R-:W-:Y:S02]  /*91d0*/  FADD.FTZ R10, R240, R3 ;  /* 0x00000003f00a7221 */ /* 0x000fe40000010000 */
[----:B------:R-:W-:Y:S02]  /*91e0*/  FADD.FTZ R8, R141, R2 ;  /* 0x000000028d087221 */ /* 0x000fe40000010000 */
        /* <DEDUP_REMOVED lines=50> */
[----:B------:R-:W-:Y:S02]  /*9510*/  FADD.FTZ R3, R147, R3 ;  /* 0x0000000393037221 */ /* 0x000fe40000010000 */
[----:B------:R-:W-:Y:S02]  /*9520*/  IMAD.MOV.U32 R147, RZ, RZ, R143 ;  /* 0x000000ffff937224 */ /* 0x000fe400078e008f */
[----:B------:R-:W-:Y:S01]  /*9530*/  FADD.FTZ R3, R184, R3 ;  /* 0x00000003b8037221 */ /* 0x000fe20000010000 */
        /* <DEDUP_REMOVED lines=21> */
[----:B------:R-:W-:Y:S02]  /*9690*/  IMAD.MOV.U32 R148, RZ, RZ, R142 ;  /* 0x000000ffff947224 */ /* 0x000fe400078e008e */
[----:B------:R-:W-:Y:S01]  /*96a0*/  IMAD.MOV.U32 R146, RZ, RZ, R144 ;  /* 0x000000ffff927224 */ /* 0x000fe200078e0090 */
[----:B------:R1:W-:Y:S04]  /*96b0*/  STL [R1+0x28], R2 ;  /* 0x0000280201007387 */ /* 0x0003e80000100800 */
[----:B------:R1:W-:Y:S01]  /*96c0*/  STL [R1+0x2c], R0 ;  /* 0x00002c0001007387 */ /* 0x0003e20000100800 */
[----:B------:R-:W-:-:S05]  /*96d0*/  @P0 BRA `(.L_x_2435) ;  /* 0xffffbf4000000947 */ /* 0x000fca000383ffff */
.L_x_2434:
[----:B-1----:R-:W2:Y:S02]  /*96e0*/  LDL R0, [R1+0x1c] ;  /* 0x00001c0001007983 */ /* 0x002ea40000100800 */
[----:B--2---:R-:W-:-:S13]  /*96f0*/  ISETP.GE.AND P0, PT, R204, R0, PT ;  /* 0x00000000cc00720c */ /* 0x004fda0003f06270 */
[----:B------:R-:W-:Y:S05]  /*9700*/  @!P0 BRA `(.L_x_2436) ;  /* 0x000031a000008947 */ /* 0x000fea0003800000 */
[----:B------:R-:W-:Y:S01]  /*9710*/  IMAD.MOV.U32 R2, RZ, RZ, R144 ;  /* 0x000000ffff027224 */ /* 0x000fe200078e0090 */
[----:B------:R-:W-:Y:S01]  /*9720*/  MOV R146, R142 ;  /* 0x0000008e00927202 */ /* 0x000fe20000000f00 */
[----:B------:R-:W-:Y:S01]  /*9730*/  IMAD.MOV.U32 R0, RZ, RZ, R145 ;  /* 0x000000ffff007224 */ /* 0x000fe200078e0091 */
[----:B------:R-:W-:Y:S02]  /*9740*/  MOV R3, R143 ;  /* 0x0000008f00037202 */ /* 0x000fe40000000f00 */
.L_x_2437:
[----:B------:R-:W2:Y:S01]  /*9750*/  LDL.64 R208, [R1+0x10] ;  /* 0x0000100001d07983 */ /* 0x000ea20000100a00 */
[----:B------:R-:W-:Y:S04]  /*9760*/  DEPBAR.LE SB0, 0x0 ;  /* 0x000080000000791a */ /* 0x000fe80000000000 */
[----:B------:R-:W-:Y:S01]  /*9770*/  WARPSYNC 0xffffffff ;  /* 0xffffffff00007948 */ /* 0x000fe20003800000 */
[----:B------:R-:W3:Y:S01]  /*9780*/  LDL R206, [R1+0x18] ;  /* 0x0000180001ce7983 */ /* 0x000ee20000100800 */
[----:B------:R-:W-:Y:S01]  /*9790*/  SHF.R.S32.HI R40, RZ, 0x1f, R204 ;  /* 0x0000001fff287819 */ /* 0x000fe200000114cc */
[----:B------:R-:W-:Y:S01]  /*97a0*/  IMAD.WIDE.U32 R144, R204, c[0x0][0x208], RZ ;  /* 0x00008200cc907a25 */ /* 0x000fe200078e00ff */
[----:B------:R-:W-:Y:S01]  /*97b0*/  MOV R147, c[0x0][0x208] ;  /* 0x0000820000937a02 */ /* 0x000fe20000000f00 */
[----:B------:R-:W4:Y:S01]  /*97c0*/  LDL R184, [R1+0x34] ;  /* 0x0000340001b87983 */ /* 0x000f220000100800 */
[----:B------:R-:W-:Y:S01]  /*97d0*/  MOV R180, c[0x0][0x20c] ;  /* 0x0000830000b47a02 */ /* 0x000fe20000000f00 */
[----:B------:R-:W-:Y:S01]  /*97e0*/  IMAD R44, R40, c[0x0][0x208], RZ ;  /* 0x00008200282c7a24 */ /* 0x000fe200078e02ff */
[----:B------:R-:W-:Y:S01]  /*97f0*/  SHF.L.U32 R196, R144, 0x6, RZ ;  /* 0x0000000690c47819 */ /* 0x000fe200000006ff */
[----:B------:R-:W-:Y:S02]  /*9800*/  BAR.SYNC.DEFER_BLOCKING 0x0 ;  /* 0x0000000000007b1d */ /* 0x000fe40000010000 */
[----:B------:R-:W-:Y:S06]  /*9810*/  IMAD R44, R204, c[0x0][0x20c], R44 ;  /* 0x00008300cc2c7a24 */ /* 0x000fec00078e022c */
        /* <DEDUP_REMOVED lines=21> */
[----:B------:R-:W-:Y:S02]  /*9970*/  IADD3 R48, R145, R44, RZ ;  /* 0x0000002c91307210 */ /* 0x000fe40007ffe0ff */
[-C--:B------:R-:W-:Y:S03]  /*9980*/  HMMA.16816.F32.BF16 R44, R60, R50.reuse, RZ ;  /* 0x000000323c2c723c */ /* 0x080fe600000418ff */
[----:B------:R-:W-:Y:S05]  /*9990*/  SHF.L.U64.HI R144, R144, 0x6, R48 ;  /* 0x0000000690907819 */ /* 0x000fea0000010230 */
        /* <DEDUP_REMOVED lines=19> */
[----:B------:R-:W-:Y:S01]  /*9ad0*/  IADD3.X R140, RZ, R206, RZ, P1, !PT ;  /* 0x000000ceff8c7210 */ /* 0x000fe20000ffe4ff */
[-C--:B------:R-:W-:Y:S01]  /*9ae0*/  HMMA.16816.F32.BF16 R60, R60, R142.reuse, RZ ;  /* 0x0000008e3c3c723c */ /* 0x080fe200000418ff */
[----:B------:R-:W-:Y:S03]  /*9af0*/  IADD3 R141, P1, R145, R200, RZ ;  /* 0x000000c8918d7210 */ /* 0x000fe60007f3e0ff */
[----:B------:R-:W-:Y:S02]  /*9b00*/  IADD3 R196, P0, R196, R197, RZ ;  /* 0x000000c5c4c47210 */ /* 0x000fe40007f1e0ff */
[----:B------:R-:W-:Y:S01]  /*9b10*/  @!PT LDS RZ, [RZ] ;  /* 0x00000000fffff984 */ /* 0x000fe20000000800 */
[----:B------:R-:W-:Y:S01]  /*9b20*/  @!PT LDS RZ, [RZ] ;  /* 0x00000000fffff984 */ /* 0x000fe20000000800 */
[----:B------:R-:W-:Y:S01]  /*9b30*/  @!PT LDS RZ, [RZ] ;  /* 0x00000000fffff984 */ /* 0x000fe20000000800 */
[----:B------:R4:W-:Y:S01]  /*9b40*/  LDGSTS.E.BYPASS.LTC128B.128 [R205+0x100], [R198.64], !P5 ;  /* 0x00100000c6cd7fae */ /* 0x0009e2000e901d46 */
[----:B------:R-:W-:Y:S01]  /*9b50*/  IADD3.X R201, R147, R201, RZ, P1, !PT ;  /* 0x000000c993c97210 */ /* 0x000fe20000ffe4ff */
[----:B------:R-:W-:Y:S04]  /*9b60*/  HMMA.16816.F32.BF16 R64, R64, R142, RZ ;  /* 0x0000008e4040723c */ /* 0x000fe800000418ff */
[----:B------:R-:W-:Y:S02]  /*9b70*/  IADD3.X R144, R144, R140, RZ, P0, !PT ;  /* 0x0000008c90907210 */ /* 0x000fe400007fe4ff */
[----:B------:R3:W-:Y:S01]  /*9b80*/  LDGSTS.E.BYPASS.LTC128B.128 [R205+0x1100], [R202.64], !P4 ;  /* 0x01100000cacd7fae */ /* 0x0007e2000e101d46 */
[C---:B------:R-:W-:Y:S01]  /*9b90*/  IADD3 R197, P0, R145.reuse, R197, RZ ;  /* 0x000000c591c57210 */ /* 0x040fe20007f1e0ff */
[-C--:B-1----:R-:W-:Y:S05]  /*9ba0*/  HMMA.16816.F32.BF16 R4, R148, R176.reuse, R4 ;  /* 0x000000b09404723c */ /* 0x082fea0000041804 */
[----:B------:R-:W-:Y:S02]  /*9bb0*/  IADD3 R145, P6, R145, R208, RZ ;  /* 0x000000d091917210 */ /* 0x000fe40007fde0ff */
[----:B------:R-:W5:Y:S01]  /*9bc0*/  LDL.64 R208, [R1+0x8] ;  /* 0x0000080001d07983 */ /* 0x000f620000100a00 */
[C---:B--2---:R-:W-:Y:S08]  /*9bd0*/  HMMA.16816.F32.BF16 R8, R180.reuse, R176, R8 ;  /* 0x000000b0b408723c */ /* 0x044ff00000041808 */
[-C--:B------:R-:W-:Y:S04]  /*9be0*/  HMMA.16816.F32.BF16 R12, R180, R178.reuse, R12 ;  /* 0x000000b2b40c723c */ /* 0x080fe8000004180c */
[C---:B----4-:R-:W-:Y:S04]  /*9bf0*/  LEA R198, P2, R196.reuse, c[0x0][0x1f8], 0x1 ;  /* 0x00007e00c4c67a11 */ /* 0x050fe800078408ff */
[C---:B------:R-:W-:Y:S04]  /*9c00*/  HMMA.16816.F32.BF16 R16, R148.reuse, R178, R16 ;  /* 0x000000b29410723c */ /* 0x040fe80000041810 */
[----:B------:R-:W-:Y:S02]  /*9c10*/  LEA.HI.X R199, R196, c[0x0][0x1fc], R144, 0x1, P2 ;  /* 0x00007f00c4c77a11 */ /* 0x000fe400010f0c90 */
[----:B------:R-:W-:Y:S02]  /*9c20*/  IADD3.X R196, R147, R140, RZ, P0, !PT ;  /* 0x0000008c93c47210 */ /* 0x000fe400007fe4ff */
[-C--:B---3--:R-:W-:Y:S01]  /*9c30*/  HMMA.16816.F32.BF16 R20, R148, R184.reuse, R20 ;  /* 0x000000b89414723c */ /* 0x088fe20000041814 */
[----:B------:R1:W-:Y:S03]  /*9c40*/  LDGSTS.E.BYPASS.LTC128B.128 [R205+0x2100], [R198.64], !P3 ;  /* 0x02100000c6cd7fae */ /* 0x0003e6000d901d46 */
[----:B------:R-:W-:Y:S02]  /*9c50*/  LEA R142, P2, R145, c[0x0][0x1f8], 0x1 ;  /* 0x00007e00918e7a11 */ /* 0x000fe400078408ff */
[----:B------:R-:W-:Y:S02]  /*9c60*/  IADD3.X R147, R147, R206, RZ, P6, !PT ;  /* 0x000000ce93937210 */ /* 0x000fe400037fe4ff */
[C---:B------:R-:W-:Y:S01]  /*9c70*/  HMMA.16816.F32.BF16 R24, R180.reuse, R184, R24 ;  /* 0x000000b8b418723c */ /* 0x040fe20000041818 */
[----:B------:R-:W2:Y:S03]  /*9c80*/  LDL R206, [R1+0x4] ;  /* 0x0000040001ce7983 */ /* 0x000ea60000100800 */
[----:B------:R-:W-:Y:S01]  /*9c90*/  LEA.HI.X R143, R145, c[0x0][0x1fc], R147, 0x1, P2 ;  /* 0x00007f00918f7a11 */ /* 0x000fe200010f0c93 */
[----:B------:R-:W3:Y:S01]  /*9ca0*/  LDL.LU R243, [R1+0x20] ;  /* 0x0000200001f37983 */ /* 0x000ee20000300800 */
        /* <DEDUP_REMOVED lines=15> */
[----:B------:R-:W0:Y:S07]  /*9da0*/  LDGDEPBAR ;  /* 0x00000000000079af */ /* 0x000e2e0000000000 */
[C---:B------:R-:W-:Y:S01]  /*9db0*/  HMMA.16816.F32.BF16 R48, R148.reuse, R190, R48 ;  /* 0x000000be9430723c */ /* 0x040fe20000041830 */
[----:B------:R-:W-:Y:S07]  /*9dc0*/  LDSM.16.M88.4 R200, [R215+0x3000] ;  /* 0x00300000d7c8783b */ /* 0x000fee0000000200 */
[-C--:B------:R-:W-:Y:S01]  /*9dd0*/  HMMA.16816.F32.BF16 R52, R148, R192.reuse, R52 ;  /* 0x000000c09434723c */ /* 0x080fe20000041834 */
[----:B----4-:R-:W1:Y:S07]  /*9de0*/  LDSM.16.M88.4 R140, [R215+0x2000] ;  /* 0x00200000d78c783b */ /* 0x010e6e0000000200 */
[C---:B------:R-:W-:Y:S01]  /*9df0*/  HMMA.16816.F32.BF16 R56, R180.reuse, R192, R56 ;  /* 0x000000c0b438723c */ /* 0x040fe20000041838 */
[----:B------:R-:W4:Y:S04]  /*9e00*/  LDL.LU R242, [R1+0x24] ;  /* 0x0000240001f27983 */ /* 0x000f280000300800 */
[----:B------:R-:W1:Y:S03]  /*9e10*/  LDSM.16.M88.4 R176, [R212+0x1400] ;  /* 0x00140000d4b0783b */ /* 0x000e660000000200 */
[-C--:B------:R-:W-:Y:S05]  /*9e20*/  HMMA.16816.F32.BF16 R60, R180, R194.reuse, R60 ;  /* 0x000000c2b43c723c */ /* 0x080fea000004183c */
[----:B------:R-:W2:Y:S03]  /*9e30*/  LDL.LU R241, [R1+0x28] ;  /* 0x0000280001f17983 */ /* 0x000ea60000300800 */
[----:B------:R-:W-:Y:S01]  /*9e40*/  HMMA.16816.F32.BF16 R64, R148, R194, R64 ;  /* 0x000000c29440723c */ /* 0x000fe20000041840 */
[----:B------:R-:W1:Y:S08]  /*9e50*/  LDSM.16.M88.4 R184, [R212+0x1800] ;  /* 0x00180000d4b8783b */ /* 0x000e700000000200 */
[----:B------:R-:W2:Y:S04]  /*9e60*/  LDL.LU R240, [R1+0x2c] ;  /* 0x00002c0001f07983 */ /* 0x000ea80000300800 */
[----:B------:R-:W1:Y:S02]  /*9e70*/  LDSM.16.M88.4 R148, [R212+0x1c00] ;  /* 0x001c0000d494783b */ /* 0x000e640000000200 */
[-C--:B-1----:R-:W-:Y:S06]  /*9e80*/  HMMA.16816.F32.BF16 R4, R140, R196.reuse, R4 ;  /* 0x000000c48c04723c */ /* 0x082fec0000041804 */
[----:B------:R-:W-:Y:S02]  /*9e90*/  LDSM.16.M88.4 R180, [R216+0x2000] ;  /* 0x00200000d8b4783b */ /* 0x000fe40000000200 */
[C---:B------:R-:W-:Y:S06]  /*9ea0*/  HMMA.16816.F32.BF16 R8, R200.reuse, R196, R8 ;  /* 0x000000c4c808723c */ /* 0x040fec0000041808 */
[----:B------:R-:W1:Y:S02]  /*9eb0*/  LDSM.16.M88.4 R188, [R225] ;  /* 0x00000000e1bc783b */ /* 0x000e640000000200 */
[-C--:B------:R-:W-:Y:S06]  /*9ec0*/  HMMA.16816.F32.BF16 R12, R200, R198.reuse, R12 ;  /* 0x000000c6c80c723c */ /* 0x080fec000004180c */
[----:B------:R-:W1:Y:S02]  /*9ed0*/  LDSM.16.M88.4 R192, [R216+0x3000] ;  /* 0x00300000d8c0783b */ /* 0x000e640000000200 */
[C---:B------:R-:W-:Y:S06]  /*9ee0*/  HMMA.16816.F32.BF16 R16, R140.reuse, R198, R16 ;  /* 0x000000c68c10723c */ /* 0x040fec0000041810 */
[----:B------:R-:W-:Y:S02]  /*9ef0*/  LDSM.16.M88.4 R196, [R222] ;  /* 0x00000000dec4783b */ /* 0x000fe40000000200 */
        /* <DEDUP_REMOVED lines=9> */
[----:B------:R-:W5:Y:S07]  /*9f90*/  LDSM.16.M88.4 R184, [R223] ;  /* 0x00000000dfb8783b */ /* 0x000f6e0000000200 */
[-C--:B------:R-:W-:Y:S08]  /*9fa0*/  HMMA.16816.F32.BF16 R52, R140, R148.reuse, R52 ;  /* 0x000000948c34723c */ /* 0x080ff00000041834 */
[C---:B------:R-:W-:Y:S08]  /*9fb0*/  HMMA.16816.F32.BF16 R56, R200.reuse, R148, R56 ;  /* 0x00000094c838723c */ /* 0x040ff00000041838 */
[-C--:B------:R-:W-:Y:S01]  /*9fc0*/  HMMA.16816.F32.BF16 R60, R200, R150.reuse, R60 ;  /* 0x00000096c83c723c */ /* 0x080fe2000004183c */
[----:B------:R-:W-:Y:S07]  /*9fd0*/  LDSM.16.M88.4 R200, [R215+0x5000] ;  /* 0x00500000d7c8783b */ /* 0x000fee0000000200 */
[----:B------:R-:W-:Y:S01]  /*9fe0*/  HMMA.16816.F32.BF16 R64, R140, R150, R64 ;  /* 0x000000968c40723c */ /* 0x000fe20000041840 */
[----:B------:R-:W-:Y:S07]  /*9ff0*/  LDSM.16.M88.4 R140, [R215+0x4000] ;  /* 0x00400000d78c783b */ /* 0x000fee0000000200 */
[-C--:B-1----:R-:W-:Y:S01]  /*a000*/  HMMA.16816.F32.BF16 R4, R180, R188.reuse, R4 ;  /* 0x000000bcb404723c */ /* 0x082fe20000041804 */
[----:B------:R-:W1:Y:S07]  /*a010*/  LDSM.16.M88.4 R148, [R212+0x2000] ;  /* 0x00200000d494783b */ /* 0x000e6e0000000200 */
        /* <DEDUP_REMOVED lines=8> */
[----:B------:R-:W1:Y:S07]  /*a0a0*/  LDSM.16.M88.4 R176, [R212+0x2800] ;  /* 0x00280000d4b0783b */ /* 0x000e6e0000000200 */
[-C--:B-----5:R-:W-:Y:S08]  /*a0b0*/  HMMA.16816.F32.BF16 R36, R180, R184.reuse, R36 ;  /* 0x000000b8b424723c */ /* 0x0a0ff00000041824 */
[C---:B------:R-:W-:Y:S08]  /*a0c0*/  HMMA.16816.F32.BF16 R40, R192.reuse, R184, R40 ;  /* 0x000000b8c028723c */ /* 0x040ff00000041828 */
[-C--:B------:R-:W-:Y:S08]  /*a0d0*/  HMMA.16816.F32.BF16 R44, R192, R186.reuse, R44 ;  /* 0x000000bac02c723c */ /* 0x080ff0000004182c */
[C---:B------:R-:W-:Y:S01]  /*a0e0*/  HMMA.16816.F32.BF16 R48, R180.reuse, R186, R48 ;  /* 0x000000bab430723c */ /* 0x040fe20000041830 */
[----:B------:R-:W-:Y:S07]  /*a0f0*/  LDSM.16.M88.4 R184, [R221] ;  /* 0x00000000ddb8783b */ /* 0x000fee0000000200 */
[-C--:B------:R-:W-:Y:S08]  /*a100*/  HMMA.16816.F32.BF16 R52, R180, R196.reuse, R52 ;  /* 0x000000c4b434723c */ /* 0x080ff00000041834 */
[C---:B------:R-:W-:Y:S08]  /*a110*/  HMMA.16816.F32.BF16 R56, R192.reuse, R196, R56 ;  /* 0x000000c4c038723c */ /* 0x040ff00000041838 */
[-C--:B------:R-:W-:Y:S01]  /*a120*/  HMMA.16816.F32.BF16 R60, R192, R198.reuse, R60 ;  /* 0x000000c6c03c723c */ /* 0x080fe2000004183c */
[----:B------:R-:W-:Y:S07]  /*a130*/  LDSM.16.M88.4 R192, [R220] ;  /* 0x00000000dcc0783b */ /* 0x000fee0000000200 */
        /* <DEDUP_REMOVED lines=24> */
[----:B------:R-:W-:Y:S01]  /*a2c0*/  @P0 IADD3 R150, P2, R208, 0x40, RZ ;  /* 0x00000040d0960810 */ /* 0x000fe20007f5e0ff */
[-C--:B------:R-:W-:Y:S05]  /*a2d0*/  HMMA.16816.F32.BF16 R4, R180, R184.reuse, R4 ;  /* 0x000000b8b404723c */ /* 0x080fea0000041804 */
[----:B--2---:R-:W-:Y:S03]  /*a2e0*/  @P0 IADD3.X R151, RZ, R206, RZ, P2, !PT ;  /* 0x000000ceff970210 */ /* 0x004fe600017fe4ff */
[C---:B-----5:R-:W-:Y:S08]  /*a2f0*/  HMMA.16816.F32.BF16 R8, R188.reuse, R184, R8 ;  /* 0x000000b8bc08723c */ /* 0x060ff00000041808 */
        /* <DEDUP_REMOVED lines=78> */
[----:B------:R-:W5:Y:S01]  /*a7e0*/  SHFL.BFLY PT, R147, R141, 0x2, 0x1f ;  /* 0x0c401f008d937f89 */ /* 0x000f6200000e0000 */
[----:B-1----:R-:W-:Y:S02]  /*a7f0*/  FMNMX.FTZ R145, R145, R148, !PT ;  /* 0x0000009491917209 */ /* 0x002fe40007810000 */
[----:B------:R-:W-:Y:S03]  /*a800*/  @P0 IADD3 R148, P1, R208, 0x20, RZ ;  /* 0x00000020d0940810 */ /* 0x000fe60007f3e0ff */
[C---:B------:R-:W-:Y:S01]  /*a810*/  FADD.FTZ R0, -R145.reuse, R0 ;  /* 0x0000000091007221 */ /* 0x040fe20000010100 */
[----:B------:R-:W-:Y:S01]  /*a820*/  @P0 IADD3.X R149, RZ, R206, RZ, P1, !PT ;  /* 0x000000ceff950210 */ /* 0x000fe20000ffe4ff */
[----:B------:R-:W-:Y:S01]  /*a830*/  FMUL.FTZ R184, R145, c[0x0][0x2d0] ;  /* 0x0000b40091b87a20 */ /* 0x000fe20000410000 */
[----:B--2---:R-:W-:Y:S01]  /*a840*/  FMNMX.FTZ R144, R140, R144, !PT ;  /* 0x000000908c907209 */ /* 0x004fe20007810000 */
[----:B------:R-:W-:Y:S01]  /*a850*/  FMUL.FTZ R0, R0, c[0x0][0x2d0] ;  /* 0x0000b40000007a20 */ /* 0x000fe20000410000 */
[----:B------:R-:W-:Y:S01]  /*a860*/  FMNMX.FTZ R140, R46, R142, !PT ;  /* 0x0000008e2e8c7209 */ /* 0x000fe20007810000 */
[--C-:B------:R-:W-:Y:S02]  /*a870*/  FFMA.FTZ R4, R4, c[0x0][0x2d0], -R184.reuse ;  /* 0x0000b40004047a23 */ /* 0x100fe400000108b8 */
[----:B------:R-:W-:Y:S01]  /*a880*/  FMUL.FTZ R185, R144, c[0x0][0x2d0] ;  /* 0x0000b40090b97a20 */ /* 0x000fe20000410000 */
[----:B------:R-:W-:Y:S01]  /*a890*/  FMNMX.FTZ R142, R47, R140, !PT ;  /* 0x0000008c2f8e7209 */ /* 0x000fe20007810000 */
[----:B------:R1:W-:Y:S01]  /*a8a0*/  MUFU.EX2 R232, R4 ;  /* 0x0000000400e87308 */ /* 0x0003e20000000800 */
[----:B-----5:R-:W-:Y:S01]  /*a8b0*/  FMNMX.FTZ R141, R141, R147, !PT ;  /* 0x000000938d8d7209 */ /* 0x020fe20007810000 */
[--C-:B------:R-:W-:Y:S01]  /*a8c0*/  FFMA.FTZ R6, R6, c[0x0][0x2d0], -R185.reuse ;  /* 0x0000b40006067a23 */ /* 0x100fe200000108b9 */
[----:B------:R-:W-:Y:S01]  /*a8d0*/  FMNMX.FTZ R142, R58, R142, !PT ;  /* 0x0000008e3a8e7209 */ /* 0x000fe20007810000 */
[--C-:B------:R-:W-:Y:S02]  /*a8e0*/  FFMA.FTZ R5, R5, c[0x0][0x2d0], -R184.reuse ;  /* 0x0000b40005057a23 */ /* 0x100fe400000108b8 */
[----:B------:R-:W2:Y:S01]  /*a8f0*/  SHFL.BFLY PT, R143, R141, 0x1, 0x1f ;  /* 0x0c201f008d8f7f89 */ /* 0x000ea200000e0000 */
[--C-:B------:R-:W-:Y:S02]  /*a900*/  FFMA.FTZ R7, R7, c[0x0][0x2d0], -R185.reuse ;  /* 0x0000b40007077a23 */ /* 0x100fe400000108b9 */
[--C-:B------:R-:W-:Y:S01]  /*a910*/  FFMA.FTZ R19, R19, c[0x0][0x2d0], -R185.reuse ;  /* 0x0000b40013137a23 */ /* 0x100fe200000108b9 */
[----:B------:R5:W3:Y:S01]  /*a920*/  MUFU.EX2 R140, R0 ;  /* 0x00000000008c7308 */ /* 0x000ae20000000800 */
[--C-:B------:R-:W-:Y:S02]  /*a930*/  FFMA.FTZ R17, R17, c[0x0][0x2d0], -R184.reuse ;  /* 0x0000b40011117a23 */ /* 0x100fe400000108b8 */
[--C-:B------:R-:W-:Y:S02]  /*a940*/  FFMA.FTZ R18, R18, c[0x0][0x2d0], -R185.reuse ;  /* 0x0000b40012127a23 */ /* 0x100fe400000108b9 */
[--C-:B------:R-:W-:Y:S02]  /*a950*/  FFMA.FTZ R16, R16, c[0x0][0x2d0], -R184.reuse ;  /* 0x0000b40010107a23 */ /* 0x100fe400000108b8 */
[--C-:B------:R-:W-:Y:S02]  /*a960*/  FFMA.FTZ R32, R32, c[0x0][0x2d0], -R184.reuse ;  /* 0x0000b40020207a23 */ /* 0x100fe400000108b8 */
[--C-:B------:R-:W-:Y:S01]  /*a970*/  FFMA.FTZ R36, R36, c[0x0][0x2d0], -R184.reuse ;  /* 0x0000b40024247a23 */ /* 0x100fe200000108b8 */
[----:B------:R3:W-:Y:S01]  /*a980*/  MUFU.EX2 R233, R6 ;  /* 0x0000000600e97308 */ /* 0x0007e20000000800 */
[----:B------:R-:W-:Y:S02]  /*a990*/  FFMA.FTZ R37, R37, c[0x0][0x2d0], -R184 ;  /* 0x0000b40025257a23 */ /* 0x000fe400000108b8 */
[--C-:B------:R-:W-:Y:S01]  /*a9a0*/  FFMA.FTZ R38, R38, c[0x0][0x2d0], -R185.reuse ;  /* 0x0000b40026267a23 */ /* 0x100fe200000108b9 */
[----:B-1----:R-:W-:Y:S01]  /*a9b0*/  @P0 SHF.R.S32.HI R4, RZ, 0x1f, R204 ;  /* 0x0000001fff040819 */ /* 0x002fe200000114cc */
[--C-:B------:R-:W-:Y:S02]  /*a9c0*/  FFMA.FTZ R39, R39, c[0x0][0x2d0], -R185.reuse ;  /* 0x0000b40027277a23 */ /* 0x100fe400000108b9 */
[--C-:B------:R-:W-:Y:S02]  /*a9d0*/  FFMA.FTZ R48, R48, c[0x0][0x2d0], -R184.reuse ;  /* 0x0000b40030307a23 */ /* 0x100fe400000108b8 */
[----:B------:R-:W-:Y:S01]  /*a9e0*/  FFMA.FTZ R49, R49, c[0x0][0x2d0], -R184 ;  /* 0x0000b40031317a23 */ /* 0x000fe200000108b8 */
[----:B--2---:R-:W-:Y:S01]  /*a9f0*/  FMNMX.FTZ R143, R141, R143, !PT ;  /* 0x0000008f8d8f7209 */ /* 0x004fe20007810000 */
[----:B------:R1:W-:Y:S01]  /*aa00*/  MUFU.EX2 R237, R5 ;  /* 0x0000000500ed7308 */ /* 0x0003e20000000800 */
[--C-:B------:R-:W-:Y:S02]  /*aa10*/  FFMA.FTZ R50, R50, c[0x0][0x2d0], -R185.reuse ;  /* 0x0000b40032327a23 */ /* 0x100fe400000108b9 */
[----:B-----5:R-:W-:Y:S02]  /*aa20*/  FADD.FTZ R0, -R144, R2 ;  /* 0x0000000290007221 */ /* 0x020fe40000010100 */
[----:B------:R-:W-:Y:S02]  /*aa30*/  FMUL.FTZ R186, R143, c[0x0][0x2d0] ;  /* 0x0000b4008fba7a20 */ /* 0x000fe40000410000 */
[----:B------:R-:W-:Y:S01]  /*aa40*/  FMUL.FTZ R2, R0, c[0x0][0x2d0] ;  /* 0x0000b40000027a20 */ /* 0x000fe20000410000 */
[----:B------:R-:W-:Y:S01]  /*aa50*/  FMNMX.FTZ R0, R59, R142, !PT ;  /* 0x0000008e3b007209 */ /* 0x000fe20007810000 */
[--C-:B------:R-:W-:Y:S01]  /*aa60*/  FFMA.FTZ R8, R8, c[0x0][0x2d0], -R186.reuse ;  /* 0x0000b40008087a23 */ /* 0x100fe200000108ba */
[----:B------:R2:W-:Y:S01]  /*aa70*/  MUFU.EX2 R236, R7 ;  /* 0x0000000700ec7308 */ /* 0x0005e20000000800 */
[--C-:B------:R-:W-:Y:S01]  /*aa80*/  FFMA.FTZ R9, R9, c[0x0][0x2d0], -R186.reuse ;  /* 0x0000b40009097a23 */ /* 0x100fe200000108ba */
[----:B------:R-:W-:Y:S01]  /*aa90*/  FMNMX.FTZ R0, R62, R0, !PT ;  /* 0x000000003e007209 */ /* 0x000fe20007810000 */
[----:B---3--:R-:W-:Y:S02]  /*aaa0*/  @P0 IMAD R6, R4, c[0x0][0x1e0], RZ ;  /* 0x0000780004060a24 */ /* 0x008fe400078e02ff */
[----:B------:R-:W-:Y:S01]  /*aab0*/  FFMA.FTZ R12, R12, c[0x0][0x2d0], -R186 ;  /* 0x0000b4000c0c7a23 */ /* 0x000fe200000108ba */
[----:B------:R-:W-:Y:S01]  /*aac0*/  FMNMX.FTZ R0, R63, R0, !PT ;  /* 0x000000003f007209 */ /* 0x000fe20007810000 */
[----:B------:R-:W-:Y:S02]  /*aad0*/  @P0 IMAD R6, R204, c[0x0][0x1e4], R6 ;  /* 0x00007900cc060a24 */ /* 0x000fe400078e0206 */
[--C-:B------:R-:W-:Y:S01]  /*aae0*/  FFMA.FTZ R13, R13, c[0x0][0x2d0], -R186.reuse ;  /* 0x0000b4000d0d7a23 */ /* 0x100fe200000108ba */
[----:B------:R3:W5:Y:S01]  /*aaf0*/  MUFU.EX2 R141, R2 ;  /* 0x00000002008d7308 */ /* 0x0007620000000800 */
[C---:B------:R-:W-:Y:S02]  /*ab00*/  FMUL.FTZ R100, R140.reuse, R100 ;  /* 0x000000648c647220 */ /* 0x040fe40000410000 */
[----:B------:R-:W-:Y:S02]  /*ab10*/  FMUL.FTZ R101, R140, R101 ;  /* 0x000000658c657220 */ /* 0x000fe40000410000 */
[----:B-1----:R-:W-:Y:S04]  /*ab20*/  @P0 IMAD.WIDE.U32 R4, R204, c[0x0][0x1e0], RZ ;  /* 0x00007800cc040a25 */ /* 0x002fe800078e00ff */
[C---:B------:R-:W-:Y:S01]  /*ab30*/  FMUL.FTZ R112, R140.reuse, R112 ;  /* 0x000000708c707220 */ /* 0x040fe20000410000 */
[----:B------:R-:W-:Y:S01]  /*ab40*/  MUFU.EX2 R234, R19 ;  /* 0x0000001300ea7308 */ /* 0x000fe20000000800 */
[----:B------:R-:W-:Y:S01]  /*ab50*/  @P0 IADD3 R6, R5, R6, RZ ;  /* 0x0000000605060210 */ /* 0x000fe20007ffe0ff */
[----:B------:R-:W-:Y:S01]  /*ab60*/  FMUL.FTZ R113, R140, R113 ;  /* 0x000000718c717220 */ /* 0x000fe20000410000 */
[----:B------:R-:W-:Y:S01]  /*ab70*/  @P0 SHF.L.U32 R5, R4, 0x6, RZ ;  /* 0x0000000604050819 */ /* 0x000fe200000006ff */
[----:B------:R-:W-:Y:S01]  /*ab80*/  FFMA.FTZ R51, R51, c[0x0][0x2d0], -R185 ;  /* 0x0000b40033337a23 */ /* 0x000fe200000108b9 */
[----:B--2---:R-:W-:Y:S01]  /*ab90*/  @P0 MOV R7, c[0x0][0x1e0] ;  /* 0x0000780000070a02 */ /* 0x004fe20000000f00 */
[----:B------:R-:W-:Y:S01]  /*aba0*/  FFMA.FTZ R40, R40, c[0x0][0x2d0], -R186 ;  /* 0x0000b40028287a23 */ /* 0x000fe200000108ba */
[----:B------:R-:W-:Y:S01]  /*abb0*/  @P0 SHF.L.U64.HI R4, R4, 0x6, R6 ;  /* 0x0000000604040819 */ /* 0x000fe20000010206 */
[--C-:B------:R-:W-:Y:S01]  /*abc0*/  FFMA.FTZ R41, R41, c[0x0][0x2d0], -R186.reuse ;  /* 0x0000b40029297a23 */ /* 0x100fe200000108ba */
[----:B------:R-:W-:Y:S01]  /*abd0*/  @P0 LEA R6, P6, R7, R5, 0x5 ;  /* 0x0000000507060211 */ /* 0x000fe200078c28ff */
[----:B------:R1:W-:Y:S01]  /*abe0*/  MUFU.EX2 R239, R17 ;  /* 0x0000001100ef7308 */ /* 0x0003e20000000800 */
[--C-:B------:R-:W-:Y:S02]  /*abf0*/  FFMA.FTZ R44, R44, c[0x0][0x2d0], -R186.reuse ;  /* 0x0000b4002c2c7a23 */ /* 0x100fe400000108ba */
[----:B------:R-:W-:Y:S02]  /*ac00*/  FFMA.FTZ R45, R45, c[0x0][0x2d0], -R186 ;  /* 0x0000b4002d2d7a23 */ /* 0x000fe400000108ba */
[----:B---3--:R-:W-:Y:S02]  /*ac10*/  FADD.FTZ R2, -R143, R3 ;  /* 0x000000038f027221 */ /* 0x008fe40000010100 */
[C---:B-----5:R-:W-:Y:S02]  /*ac20*/  FMUL.FTZ R102, R141.reuse, R102 ;  /* 0x000000668d667220 */ /* 0x060fe40000410000 */
[----:B------:R-:W-:Y:S01]  /*ac30*/  FMUL.FTZ R2, R2, c[0x0][0x2d0] ;  /* 0x0000b40002027a20 */ /* 0x000fe20000410000 */
        /* <DEDUP_REMOVED lines=8> */
[----:B------:R-:W-:Y:S01]  /*acc0*/  FMUL.FTZ R119, R141, R119 ;  /* 0x000000778d777220 */ /* 0x000fe20000410000 */
[----:B-1----:R-:W-:Y:S01]  /*acd0*/  @P0 IADD3 R17, P2, R5, R148, RZ ;  /* 0x0000009405110210 */ /* 0x002fe20007f5e0ff */
[C---:B------:R-:W-:Y:S02]  /*ace0*/  FMUL.FTZ R128, R140.reuse, R128 ;  /* 0x000000808c807220 */ /* 0x040fe40000410000 */
[----:B------:R-:W-:Y:S01]  /*acf0*/  FMUL.FTZ R129, R140, R129 ;  /* 0x000000818c817220 */ /* 0x000fe20000410000 */
[----:B------:R-:W-:Y:S01]  /*ad00*/  @P0 IADD3.X R176, R4, R149, RZ, P2, !PT ;  /* 0x0000009504b00210 */ /* 0x000fe200017fe4ff */
[C---:B------:R-:W-:Y:S01]  /*ad10*/  FMUL.FTZ R130, R141.reuse, R130 ;  /* 0x000000828d827220 */ /* 0x040fe20000410000 */
[----:B------:R-:W1:Y:S01]  /*ad20*/  MUFU.EX2 R238, R16 ;  /* 0x0000001000ee7308 */ /* 0x000e620000000800 */
[----:B------:R-:W-:Y:S02]  /*ad30*/  FMUL.FTZ R131, R141, R131 ;  /* 0x000000838d837220 */ /* 0x000fe40000410000 */
[C---:B------:R-:W-:Y:S01]  /*ad40*/  FMUL.FTZ R136, R140.reuse, R136 ;  /* 0x000000888c887220 */ /* 0x040fe20000410000 */
[----:B--2---:R-:W-:Y:S01]  /*ad50*/  @P0 LEA R18, P2, R17, c[0x0][0x1c8], 0x1 ;  /* 0x0000720011120a11 */ /* 0x004fe200078408ff */
[C---:B------:R-:W-:Y:S02]  /*ad60*/  FMUL.FTZ R137, R140.reuse, R137 ;  /* 0x000000898c897220 */ /* 0x040fe40000410000 */
[C---:B------:R-:W-:Y:S02]  /*ad70*/  FMUL.FTZ R138, R141.reuse, R138 ;  /* 0x0000008a8d8a7220 */ /* 0x040fe40000410000 */
[----:B------:R-:W-:Y:S01]  /*ad80*/  FMUL.FTZ R139, R141, R139 ;  /* 0x0000008b8d8b7220 */ /* 0x000fe20000410000 */
[----:B------:R-:W-:Y:S01]  /*ad90*/  MUFU.EX2 R231, R8 ;  /* 0x0000000800e77308 */ /* 0x000fe20000000800 */
[C---:B------:R-:W-:Y:S02]  /*ada0*/  FMUL.FTZ R68, R140.reuse, R68 ;  /* 0x000000448c447220 */ /* 0x040fe40000410000 */
[----:B------:R-:W-:Y:S01]  /*adb0*/  FMUL.FTZ R69, R140, R69 ;  /* 0x000000458c457220 */ /* 0x000fe20000410000 */
[----:B---3--:R-:W2:Y:S01]  /*adc0*/  SHFL.BFLY PT, R2, R0, 0x2, 0x1f ;  /* 0x0c401f0000027f89 */ /* 0x008ea200000e0000 */
[C---:B-----5:R-:W-:Y:S02]  /*add0*/  FMUL.FTZ R104, R3.reuse, R104 ;  /* 0x0000006803687220 */ /* 0x060fe40000410000 */
        /* <DEDUP_REMOVED lines=12> */
[----:B------:R-:W-:Y:S01]  /*aea0*/  FMUL.FTZ R71, R141, R71 ;  /* 0x000000478d477220 */ /* 0x000fe20000410000 */
[----:B--2---:R-:W-:Y:S01]  /*aeb0*/  FMNMX.FTZ R0, R0, R2, !PT ;  /* 0x0000000200007209 */ /* 0x004fe20007810000 */
[C---:B------:R-:W-:Y:S01]  /*aec0*/  FMUL.FTZ R72, R3.reuse, R72 ;  /* 0x0000004803487220 */ /* 0x040fe20000410000 */
[----:B------:R2:W-:Y:S01]  /*aed0*/  MUFU.EX2 R211, R13 ;  /* 0x0000000d00d37308 */ /* 0x0005e20000000800 */
[C---:B------:R-:W-:Y:S02]  /*aee0*/  FMUL.FTZ R73, R3.reuse, R73 ;  /* 0x0000004903497220 */ /* 0x040fe40000410000 */
[----:B------:R-:W5:Y:S01]  /*aef0*/  SHFL.BFLY PT, R2, R0, 0x1, 0x1f ;  /* 0x0c201f0000027f89 */ /* 0x000f6200000e0000 */
[C---:B------:R-:W-:Y:S02]  /*af00*/  FMUL.FTZ R76, R3.reuse, R76 ;  /* 0x0000004c034c7220 */ /* 0x040fe40000410000 */
[----:B------:R-:W-:Y:S02]  /*af10*/  FMUL.FTZ R77, R3, R77 ;  /* 0x0000004d034d7220 */ /* 0x000fe40000410000 */
[C---:B------:R-:W-:Y:S02]  /*af20*/  FMUL.FTZ R80, R140.reuse, R80 ;  /* 0x000000508c507220 */ /* 0x040fe40000410000 */
[----:B------:R-:W-:Y:S01]  /*af30*/  MUFU.EX2 R197, R36 ;  /* 0x0000002400c57308 */ /* 0x000fe20000000800 */
[C---:B------:R-:W-:Y:S02]  /*af40*/  FMUL.FTZ R81, R140.reuse, R81 ;  /* 0x000000518c517220 */ /* 0x040fe40000410000 */
[----:B------:R-:W-:Y:S02]  /*af50*/  FMUL.FTZ R82, R141, R82 ;  /* 0x000000528d527220 */ /* 0x000fe40000410000 */
[----:B---3--:R-:W-:Y:S02]  /*af60*/  FMUL.FTZ R12, R3, R160 ;  /* 0x000000a0030c7220 */ /* 0x008fe40000410000 */
[C---:B------:R-:W-:Y:S02]  /*af70*/  FMUL.FTZ R83, R141.reuse, R83 ;  /* 0x000000538d537220 */ /* 0x040fe40000410000 */
[C---:B------:R-:W-:Y:S01]  /*af80*/  FMUL.FTZ R84, R140.reuse, R84 ;  /* 0x000000548c547220 */ /* 0x040fe20000410000 */
[----:B------:R-:W-:Y:S01]  /*af90*/  MUFU.EX2 R196, R37 ;  /* 0x0000002500c47308 */ /* 0x000fe20000000800 */
[----:B------:R-:W-:Y:S02]  /*afa0*/  FMUL.FTZ R85, R140, R85 ;  /* 0x000000558c557220 */ /* 0x000fe40000410000 */
[----:B------:R-:W-:Y:S02]  /*afb0*/  FMUL.FTZ R86, R141, R86 ;  /* 0x000000568d567220 */ /* 0x000fe40000410000 */
[----:B--2---:R-:W-:Y:S01]  /*afc0*/  FMUL.FTZ R13, R3, R161 ;  /* 0x000000a1030d7220 */ /* 0x004fe20000410000 */
[----:B-----5:R-:W-:Y:S01]  /*afd0*/  FMNMX.FTZ R142, R0, R2, !PT ;  /* 0x00000002008e7209 */ /* 0x020fe20007810000 */
[----:B------:R-:W-:Y:S01]  /*afe0*/  FMUL.FTZ R87, R141, R87 ;  /* 0x000000578d577220 */ /* 0x000fe20000410000 */
[----:B------:R-:W-:Y:S02]  /*aff0*/  @P0 MOV R2, c[0x0][0x1e4] ;  /* 0x0000790000020a02 */ /* 0x000fe40000000f00 */
[----:B------:R-:W-:Y:S01]  /*b000*/  MUFU.EX2 R195, R38 ;  /* 0x0000002600c37308 */ /* 0x000fe20000000800 */
[----:B------:R-:W-:Y:S01]  /*b010*/  FMUL.FTZ R88, R3, R88 ;  /* 0x0000005803587220 */ /* 0x000fe20000410000 */
[----:B------:R-:W-:Y:S01]  /*b020*/  @P0 LEA.HI.X R2, R7, R4, R2, 0x5, P6 ;  /* 0x0000000407020211 */ /* 0x000fe200030f2c02 */
[----:B------:R-:W-:Y:S01]  /*b030*/  FADD.FTZ R0, -R142, R146 ;  /* 0x000000928e007221 */ /* 0x000fe20000010100 */
[----:B------:R-:W-:Y:S01]  /*b040*/  @P0 IADD3 R7, P6, R5, R208, RZ ;  /* 0x000000d005070210 */ /* 0x000fe20007fde0ff */
[----:B------:R-:W-:Y:S01]  /*b050*/  FMUL.FTZ R89, R3, R89 ;  /* 0x0000005903597220 */ /* 0x000fe20000410000 */
[----:B------:R-:W-:Y:S01]  /*b060*/  @P0 IADD3 R5, P1, R5, R150, RZ ;  /* 0x0000009605050210 */ /* 0x000fe20007f3e0ff */
[----:B------:R-:W-:Y:S01]  /*b070*/  FMUL.FTZ R0, R0, c[0x0][0x2d0] ;  /* 0x0000b40000007a20 */ /* 0x000fe20000410000 */
[C---:B------:R-:W-:Y:S02]  /*b080*/  @P0 IADD3.X R19, R4.reuse, R206, RZ, P6, !PT ;  /* 0x000000ce04130210 */ /* 0x040fe400037fe4ff */
[----:B------:R-:W-:Y:S01]  /*b090*/  MUFU.EX2 R194, R39 ;  /* 0x0000002700c27308 */ /* 0x000fe20000000800 */
[----:B------:R-:W-:Y:S01]  /*b0a0*/  @P0 LEA R146, P6, R7, c[0x0][0x1c8], 0x1 ;  /* 0x0000720007920a11 */ /* 0x000fe200078c08ff */
[C---:B------:R-:W-:Y:S01]  /*b0b0*/  FMUL.FTZ R92, R3.reuse, R92 ;  /* 0x0000005c035c7220 */ /* 0x040fe20000410000 */
[----:B------:R-:W-:Y:S01]  /*b0c0*/  @P0 IADD3.X R4, R4, R151, RZ, P1, !PT ;  /* 0x0000009704040210 */ /* 0x000fe20000ffe4ff */
[----:B------:R-:W-:Y:S01]  /*b0d0*/  FMUL.FTZ R93, R3, R93 ;  /* 0x0000005d035d7220 */ /* 0x000fe20000410000 */
[----:B------:R-:W-:Y:S01]  /*b0e0*/  @P0 LEA.HI.X R147, R7, c[0x0][0x1cc], R19, 0x1, P6 ;  /* 0x0000730007930a11 */ /* 0x000fe200030f0c13 */
[C---:B------:R-:W-:Y:S01]  /*b0f0*/  FMUL.FTZ R96, R140.reuse, R96 ;  /* 0x000000608c607220 */ /* 0x040fe20000410000 */
[----:B------:R-:W-:Y:S01]  /*b100*/  @P0 LEA.HI.X R19, R17, c[0x0][0x1cc], R176, 0x1, P2 ;  /* 0x0000730011130a11 */ /* 0x000fe200010f0cb0 */
[----:B------:R-:W-:Y:S01]  /*b110*/  FMUL.FTZ R97, R140, R97 ;  /* 0x000000618c617220 */ /* 0x000fe20000410000 */
[C---:B------:R-:W-:Y:S01]  /*b120*/  @P0 LEA R16, P1, R5.reuse, c[0x0][0x1c8], 0x1 ;  /* 0x0000720005100a11 */ /* 0x040fe200078208ff */
[----:B------:R2:W-:Y:S01]  /*b130*/  @P0 LDGSTS.E.BYPASS.LTC128B.128 [R205+0x3100], [R146.64], !P5 ;  /* 0x0310000092cd0fae */ /* 0x0005e2000e901d46 */
[C---:B------:R-:W-:Y:S01]  /*b140*/  @P0 IADD3 R148, P6, R6.reuse, R148, RZ ;  /* 0x0000009406940210 */ /* 0x040fe20007fde0ff */
[----:B------:R-:W3:Y:S01]  /*b150*/  MUFU.EX2 R0, R0 ;  /* 0x0000000000007308 */ /* 0x000ee20000000800 */
[----:B------:R-:W-:Y:S01]  /*b160*/  @P0 LEA.HI.X R17, R5, c[0x0][0x1cc], R4, 0x1, P1 ;  /* 0x0000730005110a11 */ /* 0x000fe200008f0c04 */
[C---:B------:R-:W-:Y:S01]  /*b170*/  FMUL.FTZ R98, R141.reuse, R98 ;  /* 0x000000628d627220 */ /* 0x040fe20000410000 */
[C---:B------:R-:W-:Y:S01]  /*b180*/  @P0 IADD3 R7, P2, R6.reuse, R208, RZ ;  /* 0x000000d006070210 */ /* 0x040fe20007f5e0ff */
[----:B------:R-:W-:Y:S01]  /*b190*/  FMUL.FTZ R99, R141, R99 ;  /* 0x000000638d637220 */ /* 0x000fe20000410000 */
[----:B------:R-:W-:Y:S01]  /*b1a0*/  @P0 IADD3 R5, P1, R6, R150, RZ ;  /* 0x0000009606050210 */ /* 0x000fe20007f3e0ff */
[----:B------:R5:W-:Y:S01]  /*b1b0*/  @P0 LDGSTS.E.BYPASS.LTC128B.128 [R205+0x4100], [R18.64], !P4 ;  /* 0x0410000012cd0fae */ /* 0x000be2000e101d46 */
[----:B------:R-:W-:Y:S01]  /*b1c0*/  @P0 IADD3.X R149, R2, R149, RZ, P6, !PT ;  /* 0x0000009502950210 */ /* 0x000fe200037fe4ff */
[--C-:B------:R-:W-:Y:S01]  /*b1d0*/  FFMA.FTZ R20, R20, c[0x0][0x2d0], -R184.reuse ;  /* 0x0000b40014147a23 */ /* 0x100fe200000108b8 */
[----:B------:R-:W-:Y:S01]  /*b1e0*/  @P0 LEA R8, P6, R7, c[0x0][0x1c8], 0x1 ;  /* 0x0000720007080a11 */ /* 0x000fe200078c08ff */
[----:B------:R-:W-:Y:S01]  /*b1f0*/  MUFU.EX2 R208, R32 ;  /* 0x0000002000d07308 */ /* 0x000fe20000000800 */
[C---:B------:R-:W-:Y:S01]  /*b200*/  @P0 IADD3.X R151, R2.reuse, R151, RZ, P1, !PT ;  /* 0x0000009702970210 */ /* 0x040fe20000ffe4ff */
[----:B------:R-:W-:Y:S01]  /*b210*/  FFMA.FTZ R21, R21, c[0x0][0x2d0], -R184 ;  /* 0x0000b40015157a23 */ /* 0x000fe200000108b8 */
[----:B------:R-:W-:Y:S01]  /*b220*/  @P0 IADD3.X R2, R2, R206, RZ, P2, !PT ;  /* 0x000000ce02020210 */ /* 0x000fe200017fe4ff */
[----:B------:R2:W-:Y:S01]  /*b230*/  @P0 LDGSTS.E.BYPASS.LTC128B.128 [R205+0x5100], [R16.64], !P3 ;  /* 0x0510000010cd0fae */ /* 0x0005e2000d901d46 */
[----:B------:R-:W-:Y:S01]  /*b240*/  @P0 LEA R6, P2, R148, c[0x0][0x1c8], 0x1 ;  /* 0x0000720094060a11 */ /* 0x000fe200078408ff */
[----:B------:R-:W-:Y:S01]  /*b250*/  FFMA.FTZ R22, R22, c[0x0][0x2d0], -R185 ;  /* 0x0000b40016167a23 */ /* 0x000fe200000108b9 */
[----:B------:R-:W-:Y:S01]  /*b260*/  @P0 LEA.HI.X R9, R7, c[0x0][0x1cc], R2, 0x1, P6 ;  /* 0x0000730007090a11 */ /* 0x000fe200030f0c02 */
[----:B------:R-:W-:Y:S01]  /*b270*/  FMUL.FTZ R2, R142, c[0x0][0x2d0] ;  /* 0x0000b4008e027a20 */ /* 0x000fe20000410000 */
[----:B------:R-:W-:Y:S01]  /*b280*/  @P0 LEA.HI.X R7, R148, c[0x0][0x1cc], R149, 0x1, P2 ;  /* 0x0000730094070a11 */ /* 0x000fe200010f0c95 */
[----:B------:R-:W-:Y:S01]  /*b290*/  MUFU.EX2 R193, R48 ;  /* 0x0000003000c17308 */ /* 0x000fe20000000800 */
[----:B------:R-:W-:Y:S01]  /*b2a0*/  @P0 LEA R4, P1, R5, c[0x0][0x1c8], 0x1 ;  /* 0x0000720005040a11 */ /* 0x000fe200078208ff */
[----:B------:R4:W-:Y:S01]  /*b2b0*/  @P0 LDGSTS.E.BYPASS.LTC128B.128 [R205+0x3900], [R8.64], !P5 ;  /* 0x0390000008cd0fae */ /* 0x0009e2000e901d46 */
[--C-:B------:R-:W-:Y:S01]  /*b2c0*/  FFMA.FTZ R10, R10, c[0x0][0x2d0], -R2.reuse ;  /* 0x0000b4000a0a7a23 */ /* 0x100fe20000010802 */
[----:B------:R-:W-:Y:S01]  /*b2d0*/  F2FP.BF16.PACK_AB R148, R237, R232 ;  /* 0x000000e8ed94723e */ /* 0x000fe200000010ff */
[--C-:B------:R-:W-:Y:S01]  /*b2e0*/  FFMA.FTZ R11, R11, c[0x0][0x2d0], -R2.reuse ;  /* 0x0000b4000b0b7a23 */ /* 0x100fe20000010802 */
[----:B------:R-:W-:Y:S01]  /*b2f0*/  @P0 LEA.HI.X R5, R5, c[0x0][0x1cc], R151, 0x1, P1 ;  /* 0x0000730005050a11 */ /* 0x000fe200008f0c97 */
[--C-:B------:R-:W-:Y:S01]  /*b300*/  FFMA.FTZ R14, R14, c[0x0][0x2d0], -R2.reuse ;  /* 0x0000b4000e0e7a23 */ /* 0x100fe20000010802 */
[----:B-1----:R-:W-:Y:S01]  /*b310*/  F2FP.BF16.PACK_AB R150, R239, R238 ;  /* 0x000000eeef96723e */ /* 0x002fe200000010ff */
[--C-:B------:R-:W-:Y:S01]  /*b320*/  FFMA.FTZ R15, R15, c[0x0][0x2d0], -R2.reuse ;  /* 0x0000b4000f0f7a23 */ /* 0x100fe20000010802 */
[----:B------:R1:W-:Y:S01]  /*b330*/  @P0 LDGSTS.E.BYPASS.LTC128B.128 [R205+0x4900], [R6.64], !P4 ;  /* 0x0490000006cd0fae */ /* 0x0003e2000e101d46 */
[----:B------:R1:W-:Y:S01]  /*b340*/  MUFU.EX2 R187, R10 ;  /* 0x0000000a00bb7308 */ /* 0x0003e20000000800 */
[----:B------:R-:W-:Y:S01]  /*b350*/  F2FP.BF16.PACK_AB R149, R236, R233 ;  /* 0x000000e9ec95723e */ /* 0x000fe200000010ff */
[C---:B-----5:R-:W-:Y:S01]  /*b360*/  FMUL.FTZ R18, R141.reuse, R166 ;  /* 0x000000a68d127220 */ /* 0x060fe20000410000 */
[----:B------:R-:W-:Y:S01]  /*b370*/  F2FP.BF16.PACK_AB R151, R234, R235 ;  /* 0x000000ebea97723e */ /* 0x000fe200000010ff */
[----:B------:R-:W-:Y:S02]  /*b380*/  FMUL.FTZ R19, R141, R167 ;  /* 0x000000a78d137220 */ /* 0x000fe40000410000 */
[C---:B---3--:R-:W-:Y:S01]  /*b390*/  FMUL.FTZ R106, R0.reuse, R106 ;  /* 0x0000006a006a7220 */ /* 0x048fe20000410000 */
[----:B------:R3:W-:Y:S01]  /*b3a0*/  @P0 LDGSTS.E.BYPASS.LTC128B.128 [R205+0x5900], [R4.64], !P3 ;  /* 0x0590000004cd0fae */ /* 0x0007e2000d901d46 */
[----:B------:R-:W-:Y:S02]  /*b3b0*/  FMUL.FTZ R107, R0, R107 ;  /* 0x0000006b006b7220 */ /* 0x000fe40000410000 */
[----:B------:R-:W5:Y:S01]  /*b3c0*/  MUFU.EX2 R188, R11 ;  /* 0x0000000b00bc7308 */ /* 0x000f620000000800 */
[C---:B--2---:R-:W-:Y:S02]  /*b3d0*/  FMUL.FTZ R16, R140.reuse, R164 ;  /* 0x000000a48c107220 */ /* 0x044fe40000410000 */
[----:B------:R-:W-:Y:S02]  /*b3e0*/  FMUL.FTZ R17, R140, R165 ;  /* 0x000000a58c117220 */ /* 0x000fe40000410000 */
[----:B------:R-:W2:Y:S01]  /*b3f0*/  LDSM.16.MT88.4 R176, [R213] ;  /* 0x00000000d5b0783b */ /* 0x000ea20000004200 */
[C---:B------:R-:W-:Y:S02]  /*b400*/  FMUL.FTZ R110, R0.reuse, R110 ;  /* 0x0000006e006e7220 */ /* 0x040fe40000410000 */
[C---:B----4-:R-:W-:Y:S02]  /*b410*/  FMUL.FTZ R8, R3.reuse, R156 ;  /* 0x0000009c03087220 */ /* 0x050fe40000410000 */
[----:B------:R4:W-:Y:S01]  /*b420*/  MUFU.EX2 R189, R14 ;  /* 0x0000000e00bd7308 */ /* 0x0009e20000000800 */
[----:B------:R-:W-:Y:S02]  /*b430*/  FMUL.FTZ R9, R3, R157 ;  /* 0x0000009d03097220 */ /* 0x000fe40000410000 */
[----:B------:R-:W2:Y:S01]  /*b440*/  LDSM.16.MT88.4 R180, [R214] ;  /* 0x00000000d6b4783b */ /* 0x000ea20000004200 */
[C---:B-1----:R-:W-:Y:S02]  /*b450*/  FMUL.FTZ R10, R0.reuse, R158 ;  /* 0x0000009e000a7220 */ /* 0x042fe40000410000 */
[----:B------:R-:W-:Y:S01]  /*b460*/  FMUL.FTZ R6, R141, R154 ;  /* 0x0000009a8d067220 */ /* 0x000fe20000410000 */
[----:B------:R-:W-:Y:S01]  /*b470*/  F2FP.BF16.PACK_AB R154, R211, R229 ;  /* 0x000000e5d39a723e */ /* 0x000fe200000010ff */
[----:B------:R-:W-:Y:S02]  /*b480*/  FMUL.FTZ R7, R141, R155 ;  /* 0x0000009b8d077220 */ /* 0x000fe40000410000 */
[----:B------:R-:W1:Y:S01]  /*b490*/  MUFU.EX2 R190, R15 ;  /* 0x0000000f00be7308 */ /* 0x000e620000000800 */
[----:B------:R-:W-:Y:S01]  /*b4a0*/  FMUL.FTZ R111, R0, R111 ;  /* 0x0000006f006f7220 */ /* 0x000fe20000410000 */
[----:B------:R-:W-:Y:S01]  /*b4b0*/  LDSM.16.MT88.4 R164, [R214+0x400] ;  /* 0x00040000d6a4783b */ /* 0x000fe20000004200 */
[--C-:B------:R-:W-:Y:S02]  /*b4c0*/  FFMA.FTZ R42, R42, c[0x0][0x2d0], -R2.reuse ;  /* 0x0000b4002a2a7a23 */ /* 0x100fe40000010802 */
[----:B---3--:R-:W-:Y:S01]  /*b4d0*/  FMUL.FTZ R4, R140, R152 ;  /* 0x000000988c047220 */ /* 0x008fe20000410000 */
[----:B------:R-:W-:Y:S01]  /*b4e0*/  F2FP.BF16.PACK_AB R152, R230, R231 ;  /* 0x000000e7e698723e */ /* 0x000fe200000010ff */
[----:B------:R-:W-:Y:S01]  /*b4f0*/  FMUL.FTZ R5, R140, R153 ;  /* 0x000000998c057220 */ /* 0x000fe20000410000 */
[----:B-----5:R-:W-:Y:S01]  /*b500*/  F2FP.BF16.PACK_AB R153, R188, R187 ;  /* 0x000000bbbc99723e */ /* 0x020fe200000010ff */
[C---:B------:R-:W-:Y:S01]  /*b510*/  FMUL.FTZ R11, R0.reuse, R159 ;  /* 0x0000009f000b7220 */ /* 0x040fe20000410000 */
[----:B------:R-:W-:Y:S01]  /*b520*/  LDSM.16.MT88.4 R36, [R213+0x2400] ;  /* 0x00240000d524783b */ /* 0x000fe20000004200 */
[----:B------:R-:W-:Y:S01]  /*b530*/  MUFU.EX2 R192, R49 ;  /* 0x0000003100c07308 */ /* 0x000fe20000000800 */
[--C-:B------:R-:W-:Y:S02]  /*b540*/  FFMA.FTZ R43, R43, c[0x0][0x2d0], -R2.reuse ;  /* 0x0000b4002b2b7a23 */ /* 0x100fe40000010802 */
[----:B----4-:R-:W-:Y:S02]  /*b550*/  FMUL.FTZ R14, R0, R162 ;  /* 0x000000a2000e7220 */ /* 0x010fe40000410000 */
[--C-:B------:R-:W-:Y:S02]  /*b560*/  FFMA.FTZ R46, R46, c[0x0][0x2d0], -R2.reuse ;  /* 0x0000b4002e2e7a23 */ /* 0x100fe40000010802 */
[----:B------:R-:W3:Y:S01]  /*b570*/  LDSM.16.MT88.4 R156, [R213+0x1000] ;  /* 0x00100000d59c783b */ /* 0x000ee20000004200 */
[----:B------:R-:W-:Y:S02]  /*b580*/  FFMA.FTZ R47, R47, c[0x0][0x2d0], -R2 ;  /* 0x0000b4002f2f7a23 */ /* 0x000fe40000010802 */
[----:B------:R-:W-:Y:S01]  /*b590*/  MUFU.EX2 R191, R51 ;  /* 0x0000003300bf7308 */ /* 0x000fe20000000800 */
[----:B------:R-:W-:Y:S01]  /*b5a0*/  FMUL.FTZ R122, R0, R122 ;  /* 0x0000007a007a7220 */ /* 0x000fe20000410000 */
[----:B-1----:R-:W-:Y:S01]  /*b5b0*/  F2FP.BF16.PACK_AB R155, R190, R189 ;  /* 0x000000bdbe9b723e */ /* 0x002fe200000010ff */
[-C--:B--2---:R-:W-:Y:S02]  /*b5c0*/  HMMA.16816.F32.BF16 R4, R148, R176.reuse, R4 ;  /* 0x000000b09404723c */ /* 0x084fe40000041804 */
[----:B------:R-:W0:Y:S03]  /*b5d0*/  LDGDEPBAR ;  /* 0x00000000000079af */ /* 0x000e260000000000 */
[C---:B------:R-:W-:Y:S02]  /*b5e0*/  FMUL.FTZ R15, R0.reuse, R163 ;  /* 0x000000a3000f7220 */ /* 0x040fe40000410000 */
[----:B------:R-:W-:Y:S01]  /*b5f0*/  MUFU.EX2 R147, R46 ;  /* 0x0000002e00937308 */ /* 0x000fe20000000800 */
[C---:B------:R-:W-:Y:S01]  /*b600*/  FMUL.FTZ R123, R0.reuse, R123 ;  /* 0x0000007b007b7220 */ /* 0x040fe20000410000 */
[C---:B------:R-:W-:Y:S01]  /*b610*/  HMMA.16816.F32.BF16 R8, R152.reuse, R176, R8 ;  /* 0x000000b09808723c */ /* 0x040fe20000041808 */
[----:B------:R-:W1:Y:S03]  /*b620*/  LDSM.16.MT88.4 R160, [R214+0x1000] ;  /* 0x00100000d6a0783b */ /* 0x000e660000004200 */
[C---:B------:R-:W-:Y:S02]  /*b630*/  FMUL.FTZ R126, R0.reuse, R126 ;  /* 0x0000007e007e7220 */ /* 0x040fe40000410000 */
[C---:B------:R-:W-:Y:S02]  /*b640*/  FMUL.FTZ R127, R0.reuse, R127 ;  /* 0x0000007f007f7220 */ /* 0x040fe40000410000 */
[-C--:B------:R-:W-:Y:S01]  /*b650*/  HMMA.16816.F32.BF16 R12, R152, R178.reuse, R12 ;  /* 0x000000b2980c723c */ /* 0x080fe2000004180c */
[----:B------:R2:W-:Y:S03]  /*b660*/  MUFU.EX2 R210, R20 ;  /* 0x0000001400d27308 */ /* 0x0005e60000000800 */
[C---:B------:R-:W-:Y:S02]  /*b670*/  FMUL.FTZ R134, R0.reuse, R134 ;  /* 0x0000008600867220 */ /* 0x040fe40000410000 */
[C---:B------:R-:W-:Y:S02]  /*b680*/  FMUL.FTZ R135, R0.reuse, R135 ;  /* 0x0000008700877220 */ /* 0x040fe40000410000 */
[C---:B------:R-:W-:Y:S03]  /*b690*/  HMMA.16816.F32.BF16 R16, R148.reuse, R178, R16 ;  /* 0x000000b29410723c */ /* 0x040fe60000041810 */
[----:B------:R4:W5:Y:S01]  /*b6a0*/  MUFU.EX2 R209, R21 ;  /* 0x0000001500d17308 */ /* 0x0009620000000800 */
[--C-:B------:R-:W-:Y:S02]  /*b6b0*/  FFMA.FTZ R146, R35, c[0x0][0x2d0], -R185.reuse ;  /* 0x0000b40023927a23 */ /* 0x100fe400000108b9 */
[C---:B------:R-:W-:Y:S02]  /*b6c0*/  FMUL.FTZ R35, R0.reuse, R175 ;  /* 0x000000af00237220 */ /* 0x040fe40000410000 */
[-C--:B------:R-:W-:Y:S04]  /*b6d0*/  HMMA.16816.F32.BF16 R100, R148, R180.reuse, R100 ;  /* 0x000000b49464723c */ /* 0x080fe80000041864 */
[C---:B------:R-:W-:Y:S01]  /*b6e0*/  FMUL.FTZ R74, R0.reuse, R74 ;  /* 0x0000004a004a7220 */ /* 0x040fe20000410000 */
[----:B------:R-:W-:Y:S01]  /*b6f0*/  MUFU.EX2 R202, R146 ;  /* 0x0000009200ca7308 */ /* 0x000fe20000000800 */
[----:B------:R-:W-:Y:S02]  /*b700*/  FMUL.FTZ R75, R0, R75 ;  /* 0x0000004b004b7220 */ /* 0x000fe40000410000 */
[C---:B------:R-:W-:Y:S04]  /*b710*/  HMMA.16816.F32.BF16 R104, R152.reuse, R180, R104 ;  /* 0x000000b49868723c */ /* 0x040fe80000041868 */
[----:B--2---:R-:W-:Y:S02]  /*b720*/  FMUL.FTZ R20, R140, R168 ;  /* 0x000000a88c147220 */ /* 0x004fe40000410000 */
[----:B------:R-:W-:Y:S01]  /*b730*/  FMUL.FTZ R78, R0, R78 ;  /* 0x0000004e004e7220 */ /* 0x000fe20000410000 */
[----:B------:R-:W-:Y:S01]  /*b740*/  MUFU.EX2 R181, R40 ;  /* 0x0000002800b57308 */ /* 0x000fe20000000800 */
[-C--:B------:R-:W-:Y:S04]  /*b750*/  HMMA.16816.F32.BF16 R108, R152, R182.reuse, R108 ;  /* 0x000000b6986c723c */ /* 0x080fe8000004186c */
[----:B----4-:R-:W-:Y:S02]  /*b760*/  FMUL.FTZ R21, R140, R169 ;  /* 0x000000a98c157220 */ /* 0x010fe40000410000 */
[C---:B------:R-:W-:Y:S02]  /*b770*/  FMUL.FTZ R79, R0.reuse, R79 ;  /* 0x0000004f004f7220 */ /* 0x040fe40000410000 */
[C---:B------:R-:W-:Y:S01]  /*b780*/  HMMA.16816.F32.BF16 R112, R148.reuse, R182, R112 ;  /* 0x000000b69470723c */ /* 0x040fe20000041870 */
[----:B------:R2:W-:Y:S03]  /*b790*/  MUFU.EX2 R183, R50 ;  /* 0x0000003200b77308 */ /* 0x0005e60000000800 */
[C---:B------:R-:W-:Y:S02]  /*b7a0*/  FMUL.FTZ R90, R0.reuse, R90 ;  /* 0x0000005a005a7220 */ /* 0x040fe40000410000 */
[C---:B------:R-:W-:Y:S02]  /*b7b0*/  FMUL.FTZ R91, R0.reuse, R91 ;  /* 0x0000005b005b7220 */ /* 0x040fe40000410000 */
[-C--:B---3--:R-:W-:Y:S03]  /*b7c0*/  HMMA.16816.F32.BF16 R116, R148, R156.reuse, R116 ;  /* 0x0000009c9474723c */ /* 0x088fe60000041874 */
[----:B------:R3:W-:Y:S01]  /*b7d0*/  MUFU.EX2 R206, R22 ;  /* 0x0000001600ce7308 */ /* 0x0007e20000000800 */
[C---:B------:R-:W-:Y:S02]  /*b7e0*/  FMUL.FTZ R94, R0.reuse, R94 ;  /* 0x0000005e005e7220 */ /* 0x040fe40000410000 */
[----:B------:R-:W-:Y:S02]  /*b7f0*/  FMUL.FTZ R95, R0, R95 ;  /* 0x0000005f005f7220 */ /* 0x000fe40000410000 */
[C---:B------:R-:W-:Y:S04]  /*b800*/  HMMA.16816.F32.BF16 R120, R152.reuse, R156, R120 ;  /* 0x0000009c9878723c */ /* 0x040fe80000041878 */
[----:B------:R-:W-:Y:S01]  /*b810*/  FFMA.FTZ R33, R33, c[0x0][0x2d0], -R184 ;  /* 0x0000b40021217a23 */ /* 0x000fe200000108b8 */
[----:B------:R-:W-:Y:S01]  /*b820*/  MUFU.EX2 R182, R41 ;  /* 0x0000002900b67308 */ /* 0x000fe20000000800 */
[--C-:B------:R-:W-:Y:S02]  /*b830*/  FFMA.FTZ R32, R23, c[0x0][0x2d0], -R185.reuse ;  /* 0x0000b40017207a23 */ /* 0x100fe400000108b9 */
[-C--:B------:R-:W-:Y:S01]  /*b840*/  HMMA.16816.F32.BF16 R124, R152, R158.reuse, R124 ;  /* 0x0000009e987c723c */ /* 0x080fe2000004187c */
[----:B--2---:R-:W-:Y:S03]  /*b850*/  LDSM.16.MT88.4 R48, [R214+0x2400] ;  /* 0x00240000d630783b */ /* 0x004fe60000004200 */
[--C-:B------:R-:W-:Y:S02]  /*b860*/  FFMA.FTZ R34, R34, c[0x0][0x2d0], -R185.reuse ;  /* 0x0000b40022227a23 */ /* 0x100fe400000108b9 */
[C---:B------:R-:W-:Y:S01]  /*b870*/  FMUL.FTZ R23, R141.reuse, R171 ;  /* 0x000000ab8d177220 */ /* 0x040fe20000410000 */
[----:B------:R2:W-:Y:S01]  /*b880*/  MUFU.EX2 R207, R33 ;  /* 0x0000002100cf7308 */ /* 0x0005e20000000800 */
[C---:B------:R-:W-:Y:S01]  /*b890*/  HMMA.16816.F32.BF16 R128, R148.reuse, R158, R128 ;  /* 0x0000009e9480723c */ /* 0x040fe20000041880 */
[----:B------:R-:W4:Y:S03]  /*b8a0*/  LDSM.16.MT88.4 R156, [R213+0x2000] ;  /* 0x00200000d59c783b */ /* 0x000f260000004200 */
[----:B---3--:R-:W-:Y:S02]  /*b8b0*/  FMUL.FTZ R22, R141, R170 ;  /* 0x000000aa8d167220 */ /* 0x008fe40000410000 */
[--C-:B------:R-:W-:Y:S02]  /*b8c0*/  FFMA.FTZ R24, R24, c[0x0][0x2d0], -R186.reuse ;  /* 0x0000b40018187a23 */ /* 0x100fe400000108ba */
[----:B------:R-:W-:Y:S01]  /*b8d0*/  FFMA.FTZ R25, R25, c[0x0][0x2d0], -R186 ;  /* 0x0000b40019197a23 */ /* 0x000fe200000108ba */
[----:B------:R3:W3:Y:S02]  /*b8e0*/  MUFU.EX2 R205, R32 ;  /* 0x0000002000cd7308 */ /* 0x0006e40000000800 */
[-C--:B-1----:R-:W-:Y:S03]  /*b8f0*/  HMMA.16816.F32.BF16 R20, R148, R160.reuse, R20 ;  /* 0x000000a09414723c */ /* 0x082fe60000041814 */
[--C-:B------:R-:W-:Y:S02]  /*b900*/  FFMA.FTZ R26, R26, c[0x0][0x2d0], -R2.reuse ;  /* 0x0000b4001a1a7a23 */ /* 0x100fe40000010802 */
[----:B------:R-:W-:Y:S02]  /*b910*/  FFMA.FTZ R27, R27, c[0x0][0x2d0], -R2 ;  /* 0x0000b4001b1b7a23 */ /* 0x000fe40000010802 */
[--C-:B------:R-:W-:Y:S01]  /*b920*/  FFMA.FTZ R28, R28, c[0x0][0x2d0], -R186.reuse ;  /* 0x0000b4001c1c7a23 */ /* 0x100fe200000108ba */
[C---:B------:R-:W-:Y:S01]  /*b930*/  HMMA.16816.F32.BF16 R132, R152.reuse, R160, R132 ;  /* 0x000000a09884723c */ /* 0x040fe20000041884 */
[----:B------:R1:W1:Y:S03]  /*b940*/  MUFU.EX2 R203, R34 ;  /* 0x0000002200cb7308 */ /* 0x0002660000000800 */
[----:B--2---:R-:W-:Y:S02]  /*b950*/  FMUL.FTZ R33, R3, R173 ;  /* 0x000000ad03217220 */ /* 0x004fe40000410000 */
[----:B------:R-:W-:Y:S02]  /*b960*/  FFMA.FTZ R29, R29, c[0x0][0x2d0], -R186 ;  /* 0x0000b4001d1d7a23 */ /* 0x000fe400000108ba */
[--C-:B------:R-:W-:Y:S03]  /*b970*/  FFMA.FTZ R30, R30, c[0x0][0x2d0], -R2.reuse ;  /* 0x0000b4001e1e7a23 */ /* 0x100fe60000010802 */
[----:B------:R5:W-:Y:S01]  /*b980*/  MUFU.EX2 R201, R24 ;  /* 0x0000001800c97308 */ /* 0x000be20000000800 */
[----:B------:R-:W-:Y:S02]  /*b990*/  FFMA.FTZ R31, R31, c[0x0][0x2d0], -R2 ;  /* 0x0000b4001f1f7a23 */ /* 0x000fe40000010802 */
[----:B---3--:R-:W-:Y:S02]  /*b9a0*/  FMUL.FTZ R32, R3, R172 ;  /* 0x000000ac03207220 */ /* 0x008fe40000410000 */
[--C-:B------:R-:W-:Y:S02]  /*b9b0*/  FFMA.FTZ R65, R65, c[0x0][0x2d0], -R184.reuse ;  /* 0x0000b40041417a23 */ /* 0x100fe400000108b8 */
[--C-:B------:R-:W-:Y:S02]  /*b9c0*/  FFMA.FTZ R67, R67, c[0x0][0x2d0], -R185.reuse ;  /* 0x0000b40043437a23 */ /* 0x100fe400000108b9 */
[----:B------:R-:W-:Y:S01]  /*b9d0*/  FFMA.FTZ R52, R52, c[0x0][0x2d0], -R184 ;  /* 0x0000b40034347a23 */ /* 0x000fe200000108b8 */
[----:B------:R2:W3:Y:S01]  /*b9e0*/  MUFU.EX2 R200, R25 ;  /* 0x0000001900c87308 */ /* 0x0004e20000000800 */
[----:B------:R-:W-:Y:S02]  /*b9f0*/  FFMA.FTZ R61, R61, c[0x0][0x2d0], -R186 ;  /* 0x0000b4003d3d7a23 */ /* 0x000fe400000108ba */
[--C-:B------:R-:W-:Y:S02]  /*ba00*/  FFMA.FTZ R53, R53, c[0x0][0x2d0], -R184.reuse ;  /* 0x0000b40035357a23 */ /* 0x100fe400000108b8 */
[----:B-1----:R-:W-:Y:S02]  /*ba10*/  FMUL.FTZ R34, R0, R174 ;  /* 0x000000ae00227220 */ /* 0x002fe40000410000 */
[--C-:B------:R-:W-:Y:S02]  /*ba20*/  FFMA.FTZ R54, R54, c[0x0][0x2d0], -R185.reuse ;  /* 0x0000b40036367a23 */ /* 0x100fe400000108b9 */
[--C-:B------:R-:W-:Y:S01]  /*ba30*/  FFMA.FTZ R55, R55, c[0x0][0x2d0], -R185.reuse ;  /* 0x0000b40037377a23 */ /* 0x100fe200000108b9 */
[----:B------:R-:W-:Y:S01]  /*ba40*/  MUFU.EX2 R180, R45 ;  /* 0x0000002d00b47308 */ /* 0x000fe20000000800 */
[----:B------:R-:W-:Y:S01]  /*ba50*/  FFMA.FTZ R64, R64, c[0x0][0x2d0], -R184 ;  /* 0x0000b40040407a23 */ /* 0x000fe200000108b8 */
[-C--:B------:R-:W-:Y:S03]  /*ba60*/  HMMA.16816.F32.BF16 R32, R152, R162.reuse, R32 ;  /* 0x000000a29820723c */ /* 0x080fe60000041820 */
[----:B-----5:R-:W-:Y:S01]  /*ba70*/  F2FP.BF16.PACK_AB R24, R209, R210 ;  /* 0x000000d2d118723e */ /* 0x020fe200000010ff */
[----:B------:R-:W-:Y:S02]  /*ba80*/  FFMA.FTZ R66, R66, c[0x0][0x2d0], -R185 ;  /* 0x0000b40042427a23 */ /* 0x000fe400000108b9 */
[----:B------:R-:W-:Y:S02]  /*ba90*/  FFMA.FTZ R57, R57, c[0x0][0x2d0], -R186 ;  /* 0x0000b40039397a23 */ /* 0x000fe400000108ba */
[C---:B------:R-:W-:Y:S01]  /*baa0*/  HMMA.16816.F32.BF16 R136, R148.reuse, R162, R136 ;  /* 0x000000a29488723c */ /* 0x040fe20000041888 */
[----:B------:R-:W1:Y:S01]  /*bab0*/  LDSM.16.MT88.4 R160, [R214+0x2000] ;  /* 0x00200000d6a0783b */ /* 0x000e620000004200 */
[----:B------:R-:W-:Y:S02]  /*bac0*/  MUFU.EX2 R146, R47 ;  /* 0x0000002f00927308 */ /* 0x000fe40000000800 */
[----:B--2---:R-:W-:Y:S01]  /*bad0*/  F2FP.BF16.PACK_AB R25, R205, R206 ;  /* 0x000000cecd19723e */ /* 0x004fe200000010ff */
[--C-:B------:R-:W-:Y:S02]  /*bae0*/  FFMA.FTZ R58, R58, c[0x0][0x2d0], -R2.reuse ;  /* 0x0000b4003a3a7a23 */ /* 0x100fe40000010802 */
[----:B------:R-:W-:Y:S01]  /*baf0*/  FFMA.FTZ R59, R59, c[0x0][0x2d0], -R2 ;  /* 0x0000b4003b3b7a23 */ /* 0x000fe20000010802 */
[-C--:B----4-:R-:W-:Y:S04]  /*bb00*/  HMMA.16816.F32.BF16 R68, R148, R156.reuse, R68 ;  /* 0x0000009c9444723c */ /* 0x090fe80000041844 */
[----:B------:R-:W-:Y:S01]  /*bb10*/  MUFU.EX2 R65, R65 ;  /* 0x0000004100417308 */ /* 0x000fe20000000800 */
[----:B------:R-:W-:Y:S02]  /*bb20*/  FFMA.FTZ R60, R60, c[0x0][0x2d0], -R186 ;  /* 0x0000b4003c3c7a23 */ /* 0x000fe400000108ba */
[--C-:B------:R-:W-:Y:S01]  /*bb30*/  FFMA.FTZ R62, R62, c[0x0][0x2d0], -R2.reuse ;  /* 0x0000b4003e3e7a23 */ /* 0x100fe20000010802 */
[C---:B------:R-:W-:Y:S04]  /*bb40*/  HMMA.16816.F32.BF16 R72, R152.reuse, R156, R72 ;  /* 0x0000009c9848723c */ /* 0x040fe80000041848 */
[----:B------:R-:W-:Y:S02]  /*bb50*/  FFMA.FTZ R2, R63, c[0x0][0x2d0], -R2 ;  /* 0x0000b4003f027a23 */ /* 0x000fe40000010802 */
[----:B------:R-:W-:Y:S01]  /*bb60*/  MUFU.EX2 R67, R67 ;  /* 0x0000004300437308 */ /* 0x000fe20000000800 */
[----:B------:R-:W-:Y:S01]  /*bb70*/  FFMA.FTZ R56, R56, c[0x0][0x2d0], -R186 ;  /* 0x0000b40038387a23 */ /* 0x000fe200000108ba */
[-C--:B------:R-:W-:Y:S04]  /*bb80*/  HMMA.16816.F32.BF16 R76, R152, R158.reuse, R76 ;  /* 0x0000009e984c723c */ /* 0x080fe8000004184c */
[----:B------:R-:W-:Y:S02]  /*bb90*/  FFMA.FTZ R3, R3, R241, R231 ;  /* 0x000000f103037223 */ /* 0x000fe400000100e7 */
[----:B------:R-:W-:Y:S02]  /*bba0*/  FFMA.FTZ R140, R140, R243, R232 ;  /* 0x000000f38c8c7223 */ /* 0x000fe400000100e8 */
[C---:B------:R-:W-:Y:S01]  /*bbb0*/  HMMA.16816.F32.BF16 R80, R148.reuse, R158, R80 ;  /* 0x0000009e9450723c */ /* 0x040fe20000041850 */
[----:B------:R-:W2:Y:S01]  /*bbc0*/  LDSM.16.MT88.4 R156, [R213+0x400] ;  /* 0x00040000d59c783b */ /* 0x000ea20000004200 */
[----:B------:R-:W-:Y:S02]  /*bbd0*/  MUFU.EX2 R61, R61 ;  /* 0x0000003d003d7308 */ /* 0x000fe40000000800 */
[----:B------:R-:W-:Y:S02]  /*bbe0*/  FADD.FTZ R3, R230, R3 ;  /* 0x00000003e6037221 */ /* 0x000fe40000010000 */
[----:B------:R-:W-:Y:S02]  /*bbf0*/  FFMA.FTZ R141, R141, R242, R233 ;  /* 0x000000f28d8d7223 */ /* 0x000fe400000100e9 */
[----:B------:R-:W-:Y:S01]  /*bc00*/  FADD.FTZ R3, R229, R3 ;  /* 0x00000003e5037221 */ /* 0x000fe20000010000 */
[-C--:B-1----:R-:W-:Y:S03]  /*bc10*/  HMMA.16816.F32.BF16 R84, R148, R160.reuse, R84 ;  /* 0x000000a09454723c */ /* 0x082fe60000041854 */
[----:B------:R1:W-:Y:S05]  /*bc20*/  MUFU.EX2 R179, R26 ;  /* 0x0000001a00b37308 */ /* 0x0003ea0000000800 */
[C---:B------:R-:W-:Y:S05]  /*bc30*/  HMMA.16816.F32.BF16 R88, R152.reuse, R160, R88 ;  /* 0x000000a09858723c */ /* 0x040fea0000041858 */
[----:B------:R4:W5:Y:S03]  /*bc40*/  MUFU.EX2 R178, R27 ;  /* 0x0000001b00b27308 */ /* 0x0009660000000800 */
[-C--:B------:R-:W-:Y:S01]  /*bc50*/  HMMA.16816.F32.BF16 R92, R152, R162.reuse, R92 ;  /* 0x000000a2985c723c */ /* 0x080fe2000004185c */
[----:B------:R-:W-:Y:S06]  /*bc60*/  LDSM.16.MT88.4 R152, [R214+0x1400] ;  /* 0x00140000d698783b */ /* 0x000fec0000004200 */
[----:B------:R3:W-:Y:S01]  /*bc70*/  MUFU.EX2 R199, R28 ;  /* 0x0000001c00c77308 */ /* 0x0007e20000000800 */
[----:B------:R-:W-:Y:S01]  /*bc80*/  HMMA.16816.F32.BF16 R96, R148, R162, R96 ;  /* 0x000000a29460723c */ /* 0x000fe20000041860 */
[----:B------:R-:W5:Y:S03]  /*bc90*/  LDSM.16.MT88.4 R148, [R213+0x1400] ;  /* 0x00140000d594783b */ /* 0x000f660000004200 */
[----:B-1----:R-:W-:Y:S05]  /*bca0*/  F2FP.BF16.PACK_AB R26, R207, R208 ;  /* 0x000000d0cf1a723e */ /* 0x002fea00000010ff */
[----:B------:R5:W1:Y:S03]  /*bcb0*/  MUFU.EX2 R198, R29 ;  /* 0x0000001d00c67308 */ /* 0x000a660000000800 */
[----:B----4-:R-:W-:Y:S07]  /*bcc0*/  F2FP.BF16.PACK_AB R27, R202, R203 ;  /* 0x000000cbca1b723e */ /* 0x010fee00000010ff */
[----:B------:R1:W-:Y:S01]  /*bcd0*/  MUFU.EX2 R177, R30 ;  /* 0x0000001e00b17308 */ /* 0x0003e20000000800 */
[-C--:B--2---:R-:W-:Y:S05]  /*bce0*/  HMMA.16816.F32.BF16 R4, R24, R156.reuse, R4 ;  /* 0x0000009c1804723c */ /* 0x084fea0000041804 */
[----:B---3--:R-:W-:Y:S04]  /*bcf0*/  F2FP.BF16.PACK_AB R28, R200, R201 ;  /* 0x000000c9c81c723e */ /* 0x008fe800000010ff */
[----:B------:R-:W2:Y:S03]  /*bd00*/  MUFU.EX2 R176, R31 ;  /* 0x0000001f00b07308 */ /* 0x000ea60000000800 */
[----:B-----5:R-:W-:Y:S07]  /*bd10*/  F2FP.BF16.PACK_AB R29, R178, R179 ;  /* 0x000000b3b21d723e */ /* 0x020fee00000010ff */
[----:B------:R-:W-:Y:S01]  /*bd20*/  MUFU.EX2 R53, R53 ;  /* 0x0000003500357308 */ /* 0x000fe20000000800 */
[----:B-1----:R-:W-:Y:S09]  /*bd30*/  F2FP.BF16.PACK_AB R30, R198, R199 ;  /* 0x000000c7c61e723e */ /* 0x002ff200000010ff */
[----:B------:R-:W-:Y:S01]  /*bd40*/  MUFU.EX2 R54, R54 ;  /* 0x0000003600367308 */ /* 0x000fe20000000800 */
[----:B--2---:R-:W-:Y:S09]  /*bd50*/  F2FP.BF16.PACK_AB R31, R176, R177 ;  /* 0x000000b1b01f723e */ /* 0x004ff200000010ff */
[----:B------:R-:W-:Y:S01]  /*bd60*/  MUFU.EX2 R55, R55 ;  /* 0x0000003700377308 */ /* 0x000fe20000000800 */
[C---:B------:R-:W-:Y:S08]  /*bd70*/  HMMA.16816.F32.BF16 R8, R28.reuse, R156, R8 ;  /* 0x0000009c1c08723c */ /* 0x040ff00000041808 */
[-C--:B------:R-:W-:Y:S01]  /*bd80*/  HMMA.16816.F32.BF16 R12, R28, R158.reuse, R12 ;  /* 0x0000009e1c0c723c */ /* 0x080fe2000004180c */
[----:B------:R-:W-:Y:S07]  /*bd90*/  MUFU.EX2 R64, R64 ;  /* 0x0000004000407308 */ /* 0x000fee0000000800 */
[C---:B------:R-:W-:Y:S03]  /*bda0*/  HMMA.16816.F32.BF16 R16, R24.reuse, R158, R16 ;  /* 0x0000009e1810723c */ /* 0x040fe60000041810 */
[----:B------:R-:W-:Y:S05]  /*bdb0*/  MUFU.EX2 R66, R66 ;  /* 0x0000004200427308 */ /* 0x000fea0000000800 */
[-C--:B------:R-:W-:Y:S05]  /*bdc0*/  HMMA.16816.F32.BF16 R100, R24, R164.reuse, R100 ;  /* 0x000000a41864723c */ /* 0x080fea0000041864 */
[----:B------:R-:W-:Y:S03]  /*bdd0*/  MUFU.EX2 R57, R57 ;  /* 0x0000003900397308 */ /* 0x000fe60000000800 */
[C---:B------:R-:W-:Y:S07]  /*bde0*/  HMMA.16816.F32.BF16 R104, R28.reuse, R164, R104 ;  /* 0x000000a41c68723c */ /* 0x040fee0000041868 */
[----:B------:R-:W-:Y:S01]  /*bdf0*/  MUFU.EX2 R60, R60 ;  /* 0x0000003c003c7308 */ /* 0x000fe20000000800 */
[-C--:B------:R-:W-:Y:S08]  /*be00*/  HMMA.16816.F32.BF16 R108, R28, R166.reuse, R108 ;  /* 0x000000a61c6c723c */ /* 0x080ff0000004186c */
[C---:B------:R-:W-:Y:S01]  /*be10*/  HMMA.16816.F32.BF16 R112, R24.reuse, R166, R112 ;  /* 0x000000a61870723c */ /* 0x040fe20000041870 */
[----:B------:R-:W-:Y:S01]  /*be20*/  LDSM.16.MT88.4 R164, [R213+0xc00] ;  /* 0x000c0000d5a4783b */ /* 0x000fe20000004200 */
[----:B------:R-:W-:Y:S06]  /*be30*/  MUFU.EX2 R62, R62 ;  /* 0x0000003e003e7308 */ /* 0x000fec0000000800 */
[-C--:B------:R-:W-:Y:S04]  /*be40*/  HMMA.16816.F32.BF16 R116, R24, R148.reuse, R116 ;  /* 0x000000941874723c */ /* 0x080fe80000041874 */
[----:B------:R-:W-:Y:S04]  /*be50*/  MUFU.EX2 R56, R56 ;  /* 0x0000003800387308 */ /* 0x000fe80000000800 */
[C---:B------:R-:W-:Y:S06]  /*be60*/  HMMA.16816.F32.BF16 R120, R28.reuse, R148, R120 ;  /* 0x000000941c78723c */ /* 0x040fec0000041878 */
[----:B------:R-:W-:Y:S02]  /*be70*/  MUFU.EX2 R148, R42 ;  /* 0x0000002a00947308 */ /* 0x000fe40000000800 */
[-C--:B------:R-:W-:Y:S08]  /*be80*/  HMMA.16816.F32.BF16 R124, R28, R150.reuse, R124 ;  /* 0x000000961c7c723c */ /* 0x080ff0000004187c */
[C---:B------:R-:W-:Y:S01]  /*be90*/  HMMA.16816.F32.BF16 R128, R24.reuse, R150, R128 ;  /* 0x000000961880723c */ /* 0x040fe20000041880 */
[----:B------:R1:W2:Y:S07]  /*bea0*/  MUFU.EX2 R149, R43 ;  /* 0x0000002b00957308 */ /* 0x0002ae0000000800 */
[-C--:B------:R-:W-:Y:S03]  /*beb0*/  HMMA.16816.F32.BF16 R20, R24, R152.reuse, R20 ;  /* 0x000000981814723c */ /* 0x080fe60000041814 */
[----:B------:R3:W4:Y:S05]  /*bec0*/  MUFU.EX2 R151, R44 ;  /* 0x0000002c00977308 */ /* 0x00072a0000000800 */
[C---:B------:R-:W-:Y:S05]  /*bed0*/  HMMA.16816.F32.BF16 R132, R28.reuse, R152, R132 ;  /* 0x000000981c84723c */ /* 0x040fea0000041884 */
[----:B------:R-:W-:Y:S03]  /*bee0*/  MUFU.EX2 R150, R52 ;  /* 0x0000003400967308 */ /* 0x000fe60000000800 */
[-C--:B------:R-:W-:Y:S01]  /*bef0*/  HMMA.16816.F32.BF16 R32, R28, R154.reuse, R32 ;  /* 0x0000009a1c20723c */ /* 0x080fe20000041820 */
[----:B-1----:R-:W1:Y:S06]  /*bf00*/  LDSM.16.MT88.4 R40, [R213+0x800] ;  /* 0x00080000d528783b */ /* 0x002e6c0000004200 */
[----:B------:R5:W-:Y:S01]  /*bf10*/  MUFU.EX2 R52, R2 ;  /* 0x0000000200347308 */ /* 0x000be20000000800 */
[C---:B------:R-:W-:Y:S01]  /*bf20*/  HMMA.16816.F32.BF16 R136, R24.reuse, R154, R136 ;  /* 0x0000009a1888723c */ /* 0x040fe20000041888 */
[----:B---3--:R-:W-:Y:S07]  /*bf30*/  LDSM.16.MT88.4 R44, [R213+0x1800] ;  /* 0x00180000d52c783b */ /* 0x008fee0000004200 */
[-C--:B------:R-:W-:Y:S01]  /*bf40*/  HMMA.16816.F32.BF16 R68, R24, R36.reuse, R68 ;  /* 0x000000241844723c */ /* 0x080fe20000041844 */
[----:B------:R-:W-:Y:S07]  /*bf50*/  MUFU.EX2 R58, R58 ;  /* 0x0000003a003a7308 */ /* 0x000fee0000000800 */
[C---:B------:R-:W-:Y:S03]  /*bf60*/  HMMA.16816.F32.BF16 R72, R28.reuse, R36, R72 ;  /* 0x000000241c48723c */ /* 0x040fe60000041848 */
[----:B------:R-:W3:Y:S01]  /*bf70*/  MUFU.EX2 R59, R59 ;  /* 0x0000003b003b7308 */ /* 0x000ee20000000800 */
[----:B-----5:R-:W-:Y:S04]  /*bf80*/  FFMA.FTZ R2, R0, R240, R187 ;  /* 0x000000f000027223 */ /* 0x020fe800000100bb */
[-C--:B------:R-:W-:Y:S04]  /*bf90*/  HMMA.16816.F32.BF16 R76, R28, R38.reuse, R76 ;  /* 0x000000261c4c723c */ /* 0x080fe8000004184c */
[----:B------:R-:W-:Y:S02]  /*bfa0*/  FADD.FTZ R2, R188, R2 ;  /* 0x00000002bc027221 */ /* 0x000fe40000010000 */
[----:B------:R-:W-:Y:S02]  /*bfb0*/  FADD.FTZ R0, R237, R140 ;  /* 0x0000008ced007221 */ /* 0x000fe40000010000 */
[C---:B------:R-:W-:Y:S01]  /*bfc0*/  HMMA.16816.F32.BF16 R80, R24.reuse, R38, R80 ;  /* 0x000000261850723c */ /* 0x040fe20000041850 */
[----:B------:R-:W5:Y:S03]  /*bfd0*/  LDSM.16.MT88.4 R36, [R214+0x800] ;  /* 0x00080000d624783b */ /* 0x000f660000004200 */
[----:B------:R-:W-:Y:S02]  /*bfe0*/  FADD.FTZ R2, R189, R2 ;  /* 0x00000002bd027221 */ /* 0x000fe40000010000 */
[----:B------:R-:W-:Y:S02]  /*bff0*/  FADD.FTZ R0, R238, R0 ;  /* 0x00000000ee007221 */ /* 0x000fe40000010000 */
[-C--:B------:R-:W-:Y:S04]  /*c000*/  HMMA.16816.F32.BF16 R84, R24, R48.reuse, R84 ;  /* 0x000000301854723c */ /* 0x080fe80000041854 */
[----:B------:R-:W-:Y:S04]  /*c010*/  FADD.FTZ R0, R239, R0 ;  /* 0x00000000ef007221 */ /* 0x000fe80000010000 */
[C---:B------:R-:W-:Y:S08]  /*c020*/  HMMA.16816.F32.BF16 R88, R28.reuse, R48, R88 ;  /* 0x000000301c58723c */ /* 0x040ff00000041858 */
[-C--:B------:R-:W-:Y:S07]  /*c030*/  HMMA.16816.F32.BF16 R92, R28, R50.reuse, R92 ;  /* 0x000000321c5c723c */ /* 0x080fee000004185c */
[----:B------:R-:W-:Y:S01]  /*c040*/  F2FP.BF16.PACK_AB R28, R182, R181 ;  /* 0x000000b5b61c723e */ /* 0x000fe200000010ff */
[----:B------:R-:W-:Y:S01]  /*c050*/  HMMA.16816.F32.BF16 R96, R24, R50, R96 ;  /* 0x000000321860723c */ /* 0x000fe20000041860 */
[----:B------:R-:W-:Y:S03]  /*c060*/  LDSM.16.MT88.4 R48, [R214+0x1c00] ;  /* 0x001c0000d630783b */ /* 0x000fe60000004200 */
[----:B--2---:R-:W-:Y:S02]  /*c070*/  F2FP.BF16.PACK_AB R29, R149, R148 ;  /* 0x00000094951d723e */ /* 0x004fe400000010ff */
[----:B----4-:R-:W-:Y:S02]  /*c080*/  F2FP.BF16.PACK_AB R30, R180, R151 ;  /* 0x00000097b41e723e */ /* 0x010fe400000010ff */
[----:B------:R-:W-:Y:S04]  /*c090*/  F2FP.BF16.PACK_AB R24, R196, R197 ;  /* 0x000000c5c418723e */ /* 0x000fe800000010ff */
[----:B------:R-:W-:Y:S02]  /*c0a0*/  F2FP.BF16.PACK_AB R25, R194, R195 ;  /* 0x000000c3c219723e */ /* 0x000fe400000010ff */
[----:B------:R-:W-:Y:S02]  /*c0b0*/  F2FP.BF16.PACK_AB R26, R192, R193 ;  /* 0x000000c1c01a723e */ /* 0x000fe400000010ff */
[----:B------:R-:W-:Y:S02]  /*c0c0*/  F2FP.BF16.PACK_AB R27, R191, R183 ;  /* 0x000000b7bf1b723e */ /* 0x000fe400000010ff */
[----:B------:R-:W-:Y:S05]  /*c0d0*/  F2FP.BF16.PACK_AB R31, R146, R147 ;  /* 0x00000093921f723e */ /* 0x000fea00000010ff */
[-C--:B-1----:R-:W-:Y:S08]  /*c0e0*/  HMMA.16816.F32.BF16 R4, R24, R40.reuse, R4 ;  /* 0x000000281804723c */ /* 0x082ff00000041804 */
[C---:B------:R-:W-:Y:S08]  /*c0f0*/  HMMA.16816.F32.BF16 R8, R28.reuse, R40, R8 ;  /* 0x000000281c08723c */ /* 0x040ff00000041808 */
[-C--:B------:R-:W-:Y:S08]  /*c100*/  HMMA.16816.F32.BF16 R12, R28, R42.reuse, R12 ;  /* 0x0000002a1c0c723c */ /* 0x080ff0000004180c */
[C---:B------:R-:W-:Y:S01]  /*c110*/  HMMA.16816.F32.BF16 R16, R24.reuse, R42, R16 ;  /* 0x0000002a1810723c */ /* 0x040fe20000041810 */
[----:B------:R-:W1:Y:S07]  /*c120*/  LDSM.16.MT88.4 R40, [R214+0x1800] ;  /* 0x00180000d628783b */ /* 0x000e6e0000004200 */
[-C--:B-----5:R-:W-:Y:S08]  /*c130*/  HMMA.16816.F32.BF16 R100, R24, R36.reuse, R100 ;  /* 0x000000241864723c */ /* 0x0a0ff00000041864 */
        /* <DEDUP_REMOVED lines=19> */
[-C--:B----4-:R-:W-:Y:S08]  /*c270*/  HMMA.16816.F32.BF16 R84, R24, R44.reuse, R84 ;  /* 0x0000002c1854723c */ /* 0x090ff00000041854 */
[C---:B------:R-:W-:Y:S08]  /*c280*/  HMMA.16816.F32.BF16 R88, R28.reuse, R44, R88 ;  /* 0x0000002c1c58723c */ /* 0x040ff00000041858 */
[-C--:B------:R-:W-:Y:S07]  /*c290*/  HMMA.16816.F32.BF16 R92, R28, R46.reuse, R92 ;  /* 0x0000002e1c5c723c */ /* 0x080fee000004185c */
[----:B------:R-:W-:Y:S01]  /*c2a0*/  F2FP.BF16.PACK_AB R28, R57, R56 ;  /* 0x00000038391c723e */ /* 0x000fe200000010ff */
[----:B------:R-:W-:Y:S01]  /*c2b0*/  HMMA.16816.F32.BF16 R96, R24, R46, R96 ;  /* 0x0000002e1860723c */ /* 0x000fe20000041860 */
[----:B------:R-:W2:Y:S03]  /*c2c0*/  LDSM.16.MT88.4 R44, [R213+0x2c00] ;  /* 0x002c0000d52c783b */ /* 0x000ea60000004200 */
[----:B---3--:R-:W-:Y:S02]  /*c2d0*/  F2FP.BF16.PACK_AB R29, R59, R58 ;  /* 0x0000003a3b1d723e */ /* 0x008fe400000010ff */
[----:B------:R-:W-:Y:S02]  /*c2e0*/  F2FP.BF16.PACK_AB R30, R61, R60 ;  /* 0x0000003c3d1e723e */ /* 0x000fe400000010ff */
[----:B------:R-:W-:Y:S04]  /*c2f0*/  F2FP.BF16.PACK_AB R24, R53, R150 ;  /* 0x000000963518723e */ /* 0x000fe800000010ff */
[----:B------:R-:W-:Y:S02]  /*c300*/  F2FP.BF16.PACK_AB R25, R55, R54 ;  /* 0x000000363719723e */ /* 0x000fe400000010ff */
[----:B------:R-:W-:Y:S02]  /*c310*/  F2FP.BF16.PACK_AB R26, R65, R64 ;  /* 0x00000040411a723e */ /* 0x000fe400000010ff */
[----:B------:R-:W-:Y:S02]  /*c320*/  F2FP.BF16.PACK_AB R27, R67, R66 ;  /* 0x00000042431b723e */ /* 0x000fe400000010ff */
[----:B------:R-:W-:Y:S05]  /*c330*/  F2FP.BF16.PACK_AB R31, R52, R62 ;  /* 0x0000003e341f723e */ /* 0x000fea00000010ff */
[-C--:B------:R-:W-:Y:S01]  /*c340*/  HMMA.16816.F32.BF16 R152, R24, R164.reuse, R4 ;  /* 0x000000a41898723c */ /* 0x080fe20000041804 */
[----:B------:R-:W3:Y:S07]  /*c350*/  LDSM.16.MT88.4 R4, [R214+0x2c00] ;  /* 0x002c0000d604783b */ /* 0x000eee0000004200 */
        /* <DEDUP_REMOVED lines=12> */
[----:B------:R-:W-:Y:S04]  /*c420*/  FADD.FTZ R11, R235, R11 ;  /* 0x0000000beb0b7221 */ /* 0x000fe80000010000 */
[-C--:B------:R-:W-:Y:S04]  /*c430*/  HMMA.16816.F32.BF16 R108, R28, R38.reuse, R108 ;  /* 0x000000261c6c723c */ /* 0x080fe8000004186c */
[----:B------:R-:W-:Y:S04]  /*c440*/  FADD.FTZ R11, R234, R11 ;  /* 0x0000000bea0b7221 */ /* 0x000fe80000010000 */
        /* <DEDUP_REMOVED lines=36> */
[C---:B------:R-:W-:Y:S08]  /*c690*/  HMMA.16816.F32.BF16 R80, R24.reuse, R46, R80 ;  /* 0x0000002e1850723c */ /* 0x040ff00000041850 */
[-C--:B---3--:R-:W-:Y:S08]  /*c6a0*/  HMMA.16816.F32.BF16 R84, R24, R4.reuse, R84 ;  /* 0x000000041854723c */ /* 0x088ff00000041854 */
[C---:B------:R-:W-:Y:S07]  /*c6b0*/  HMMA.16816.F32.BF16 R88, R28.reuse, R4, R88 ;  /* 0x000000041c58723c */ /* 0x040fee0000041858 */
[----:B------:R-:W-:Y:S01]  /*c6c0*/  FADD.FTZ R5, R151, R3 ;  /* 0x0000000397057221 */ /* 0x000fe20000010000 */
[-C--:B------:R-:W-:Y:S04]  /*c6d0*/  HMMA.16816.F32.BF16 R92, R28, R6.reuse, R92 ;  /* 0x000000061c5c723c */ /* 0x080fe8000004185c */
[----:B------:R-:W-:Y:S02]  /*c6e0*/  FADD.FTZ R4, R147, R2 ;  /* 0x0000000293047221 */ /* 0x000fe40000010000 */
[----:B------:R-:W-:Y:S02]  /*c6f0*/  FADD.FTZ R3, R191, R9 ;  /* 0x00000009bf037221 */ /* 0x000fe40000010000 */
[----:B------:R-:W-:Y:S01]  /*c700*/  FADD.FTZ R2, R180, R5 ;  /* 0x00000005b4027221 */ /* 0x000fe20000010000 */
[----:B------:R-:W-:Y:S04]  /*c710*/  HMMA.16816.F32.BF16 R96, R24, R6, R96 ;  /* 0x000000061860723c */ /* 0x000fe80000041860 */
[----:B------:R-:W-:Y:S01]  /*c720*/  FADD.FTZ R0, R146, R4 ;  /* 0x0000000492007221 */ /* 0x000fe20000010000 */
[----:B------:R-:W-:Y:S01]  /*c730*/  MOV R146, R142 ;  /* 0x0000008e00927202 */ /* 0x000fe20000000f00 */
        /* <DEDUP_REMOVED lines=14> */
[----:B------:R-:W-:Y:S03]  /*c820*/  FADD.FTZ R0, R62, R6 ;  /* 0x000000063e007221 */ /* 0x000fe60000010000 */
[----:B------:R1:W-:Y:S01]  /*c830*/  STL [R1+0x24], R3 ;  /* 0x0000240301007387 */ /* 0x0003e20000100800 */
[----:B------:R-:W-:Y:S03]  /*c840*/  FADD.FTZ R0, R52, R0 ;  /* 0x0000000034007221 */ /* 0x000fe60000010000 */
[----:B------:R2:W-:Y:S04]  /*c850*/  STL [R1+0x28], R2 ;  /* 0x0000280201007387 */ /* 0x0005e80000100800 */
[----:B------:R3:W-:Y:S01]  /*c860*/  STL [R1+0x2c], R0 ;  /* 0x00002c0001007387 */ /* 0x0007e20000100800 */
[----:B-1----:R-:W-:Y:S02]  /*c870*/  MOV R3, R143 ;  /* 0x0000008f00037202 */ /* 0x002fe40000000f00 */
[----:B--2---:R-:W-:Y:S02]  /*c880*/  MOV R2, R144 ;  /* 0x0000009000027202 */ /* 0x004fe40000000f00 */
[----:B---3--:R-:W-:Y:S01]  /*c890*/  MOV R0, R145 ;  /* 0x0000009100007202 */ /* 0x008fe20000000f00 */
[----:B------:R-:W-:-:S05]  /*c8a0*/  @P0 BRA `(.L_x_2437) ;  /* 0xffffcea000000947 */ /* 0x000fca000383ffff */
.L_x_2436:
[----:B------:R-:W-:Y:S02]  /*c8b0*/  MOV R10, 0x1f ;  /* 0x0000001f000a7802 */ /* 0x000fe40000000f00 */
[----:B------:R-:W-:Y:S01]  /*c8c0*/  MOV R9, 0xffffffff ;  /* 0xffffffff00097802 */ /* 0x000fe20000000f00 */
[----:B------:R-:W-:Y:S05]  /*c8d0*/  BRA.DIV ~URZ, `(.L_x_2438) ;  /* 0x000028a27f007947 */ /* 0x000fea000b800000 */
[----:B------:R-:W2:Y:S04]  /*c8e0*/  LDL R0, [R1+0x20] ;  /* 0x0000200001007983 */ /* 0x000ea80000100800 */
[----:B--2---:R1:W2:Y:S02]  /*c8f0*/  SHFL.BFLY PT, R5, R0, 0x2, 0x1f ;  /* 0x0c401f0000057f89 */ /* 0x0042a400000e0000 */
.L_x_2462:
        /* <DEDUP_REMOVED lines=19> */
.L_x_2463:
        /* <DEDUP_REMOVED lines=134> */
.L_x_2419:
        /* <DEDUP_REMOVED lines=19> */
.L_x_2441:
[----:B--2---:R-:W-:Y:S05]  /*d3c0*/  BSYNC B0 ;  /* 0x0000000000007941 */ /* 0x004fea0003800000 */
.L_x_2440:
        /* <DEDUP_REMOVED lines=14> */
[----:B-1----:R-:W-:Y:S05]  /*d4b0*/  CALL.REL.NOINC `($__internal_43_$__cuda_sm70_shflsync_idx_p) ;  /* 0x0000203000007944 */ /* 0x002fea0003c00000 */
.L_x_2444:
        /* <DEDUP_REMOVED lines=179> */
.L_x_2446:
[----:B-1----:R-:W-:Y:S05]  /*dff0*/  BSYNC B0 ;  /* 0x0000000000007941 */ /* 0x002fea0003800000 */
.L_x_2445:
        /* <DEDUP_REMOVED lines=52> */
.L_x_2448:
[----:B------:R-:W-:Y:S05]  /*e340*/  BSYNC B0 ;  /* 0x0000000000007941 */ /* 0x000fea0003800000 */
.L_x_2447:
        /* <DEDUP_REMOVED lines=52> */
.L_x_2450:
[----:B------:R-:W-:Y:S05]  /*e690*/  BSYNC B0 ;  /* 0x0000000000007941 */ /* 0x000fea0003800000 */
.L_x_2449:
        /* <DEDUP_REMOVED lines=53> */
.L_x_2443:
        /* <DEDUP_REMOVED lines=44> */
.L_x_2451:
[----:B------:R-:W-:Y:S05]  /*ecb0*/  BSYNC B1 ;  /* 0x0000000000017941 */ /* 0x000fea0003800000 */
.L_x_2442:
        /* <DEDUP_REMOVED lines=10> */
.L_x_2464:
[----:B-1----:R-:W1:Y:S01]  /*ed60*/  S2R R2, SR_TID.X ;  /* 0x0000000000027919 */ /* 0x002e620000002100 */
[----:B------:R-:W-:Y:S03]  /*ed70*/  WARPSYNC 0xffffffff ;  /* 0xffffffff00007948 */ /* 0x000fe60003800000 */
[----:B------:R-:W-:Y:S06]  /*ed80*/  BAR.SYNC.DEFER_BLOCKING 0x4, 0x80 ;  /* 0x0102000000007b1d */ /* 0x000fec0000010000 */
[----:B---3--:R3:W-:Y:S01]  /*ed90*/  STL [R1+0x58], R0 ;  /* 0x0000580001007387 */ /* 0x0087e20000100800 */
[----:B-1----:R-:W-:-:S13]  /*eda0*/  LOP3.LUT P0, RZ, R2, 0x7f, RZ, 0xc0, !PT ;  /* 0x0000007f02ff7812 */ /* 0x002fda000780c0ff */
[----:B------:R3:W-:Y:S04]  /*edb0*/  @!P0 STS [0xc100], R36 ;  /* 0x00c10024ff008388 */ /* 0x0007e80000000800 */
[----:B------:R-:W-:Y:S06]  /*edc0*/  BAR.ARV 0x5, 0x80 ;  /* 0x0142000000007b1d */ /* 0x000fec0000002000 */
.L_x_2452:
[----:B--23--:R-:W2:Y:S02]  /*edd0*/  LDL R0, [R1+0x58] ;  /* 0x0000580001007983 */ /* 0x00cea40000100800 */
[----:B--2---:R-:W-:-:S13]  /*ede0*/  ISETP.GE.AND P0, PT, R0, c[0x0][0x538], PT ;  /* 0x00014e0000007a0c */ /* 0x004fda0003f06270 */
[----:B-1--4-:R-:W-:Y:S01]  /*edf0*/  @P0 CALL.REL.NOINC `(.L_x_2454) ;  /* 0x0000001000000944 */ /* 0x012fe20003c00000 */
[----:B------:R-:W-:Y:S05]  /*ee00*/  BRA `(.L_x_2455) ;  /* 0xffff1a2000007947 */ /* 0x000fea000383ffff */
.L_x_2454:
[----:B------:R-:W-:Y:S05]  /*ee10*/  EXIT ;  /* 0x000000000000794d */ /* 0x000fea0003800000 */
.L_x_2420:
[----:B------:R-:W-:Y:S01]  /*ee20*/  IMAD.MOV.U32 R7, RZ, RZ, R14 ;  /* 0x000000ffff077224 */ /* 0x000fe200078e000e */
[----:B------:R-:W-:Y:S01]  /*ee30*/  MOV R6, RZ ;  /* 0x000000ff00067202 */ /* 0x000fe20000000f00 */
[----:B-1----:R-:W-:Y:S01]  /*ee40*/  IMAD.MOV.U32 R3, RZ, RZ, 0x1c1f ;  /* 0x00001c1fff037424 */ /* 0x002fe200078e00ff */
[----:B------:R-:W-:Y:S02]  /*ee50*/  MOV R2, 0xee70 ;  /* 0x0000ee7000027802 */ /* 0x000fe40000000f00 */
[----:B------:R-:W-:Y:S05]  /*ee60*/  CALL.REL.NOINC `($__internal_43_$__cuda_sm70_shflsync_idx_p) ;  /* 0x0000068000007944 */ /* 0x000fea0003c00000 */
[----:B------:R-:W-:Y:S01]  /*ee70*/  MOV R5, R6 ;  /* 0x0000000600057202 */ /* 0x000fe20000000f00 */
[----:B------:R-:W-:Y:S05]  /*ee80*/  BRA `(.L_x_2456) ;  /* 0xffff29b000007947 */ /* 0x000fea000383ffff */
.L_x_2421:
[----:B------:R-:W-:Y:S01]  /*ee90*/  IMAD.MOV.U32 R7, RZ, RZ, R16 ;  /* 0x000000ffff077224 */ /* 0x000fe200078e0010 */
[----:B------:R-:W-:Y:S01]  /*eea0*/  MOV R6, RZ ;  /* 0x000000ff00067202 */ /* 0x000fe20000000f00 */
[----:B-1----:R-:W-:Y:S01]  /*eeb0*/  IMAD.MOV.U32 R3, RZ, RZ, 0x1c1f ;  /* 0x00001c1fff037424 */ /* 0x002fe200078e00ff */
[----:B------:R-:W-:Y:S02]  /*eec0*/  MOV R2, 0xeee0 ;  /* 0x0000eee000027802 */ /* 0x000fe40000000f00 */
[----:B--23--:R-:W-:Y:S05]  /*eed0*/  CALL.REL.NOINC `($__internal_43_$__cuda_sm70_shflsync_idx_p) ;  /* 0x0000061000007944 */ /* 0x00cfea0003c00000 */
[----:B------:R-:W-:Y:S01]  /*eee0*/  MOV R2, R6 ;  /* 0x0000000600027202 */ /* 0x000fe20000000f00 */
[----:B------:R-:W-:Y:S05]  /*eef0*/  BRA `(.L_x_2457) ;  /* 0xffff296000007947 */ /* 0x000fea000383ffff */
.L_x_2424:
[----:B--2---:R-:W-:Y:S01]  /*ef00*/  IMAD.MOV.U32 R7, RZ, RZ, R14 ;  /* 0x000000ffff077224 */ /* 0x004fe200078e000e */
[----:B------:R-:W-:Y:S01]  /*ef10*/  MOV R6, 0x1 ;  /* 0x0000000100067802 */ /* 0x000fe20000000f00 */
[----:B------:R-:W-:Y:S01]  /*ef20*/  IMAD.MOV.U32 R3, RZ, RZ, 0x1c1f ;  /* 0x00001c1fff037424 */ /* 0x000fe200078e00ff */
[----:B----4-:R-:W-:-:S02]  /*ef30*/  MOV R2, 0xef50 ;  /* 0x0000ef5000027802 */ /* 0x010fc40000000f00 */
[----:B-1-3--:R-:W-:Y:S05]  /*ef40*/  CALL.REL.NOINC `($__internal_43_$__cuda_sm70_shflsync_idx_p) ;  /* 0x000005a000007944 */ /* 0x00afea0003c00000 */
[----:B------:R-:W-:Y:S01]  /*ef50*/  IMAD.MOV.U32 R5, RZ, RZ, R6 ;  /* 0x000000ffff057224 */ /* 0x000fe200078e0006 */
[----:B------:R-:W-:Y:S01]  /*ef60*/  MOV R6, 0x1 ;  /* 0x0000000100067802 */ /* 0x000fe20000000f00 */
[----:B------:R-:W-:Y:S01]  /*ef70*/  IMAD.MOV.U32 R7, RZ, RZ, R16 ;  /* 0x000000ffff077224 */ /* 0x000fe200078e0010 */
[----:B------:R-:W-:-:S02]  /*ef80*/  MOV R3, 0x1c1f ;  /* 0x00001c1f00037802 */ /* 0x000fc40000000f00 */
[----:B------:R-:W-:Y:S02]  /*ef90*/  MOV R2, 0xefb0 ;  /* 0x0000efb000027802 */ /* 0x000fe40000000f00 */
[----:B------:R-:W-:Y:S05]  /*efa0*/  CALL.REL.NOINC `($__internal_43_$__cuda_sm70_shflsync_idx_p) ;  /* 0x0000054000007944 */ /* 0x000fea0003c00000 */
[----:B------:R-:W-:Y:S01]  /*efb0*/  MOV R2, R6 ;  /* 0x0000000600027202 */ /* 0x000fe20000000f00 */
[----:B------:R-:W-:Y:S05]  /*efc0*/  BRA `(.L_x_2458) ;  /* 0xffff2a6000007947 */ /* 0x000fea000383ffff */
.L_x_2427:
[----:B-1----:R-:W-:Y:S01]  /*efd0*/  IMAD.MOV.U32 R7, RZ, RZ, R14 ;  /* 0x000000ffff077224 */ /* 0x002fe200078e000e */
[----:B------:R-:W-:Y:S01]  /*efe0*/  MOV R6, 0x2 ;  /* 0x0000000200067802 */ /* 0x000fe20000000f00 */
[----:B------:R-:W-:Y:S01]  /*eff0*/  IMAD.MOV.U32 R3, RZ, RZ, 0x1c1f ;  /* 0x00001c1fff037424 */ /* 0x000fe200078e00ff */
[----:B--2---:R-:W-:Y:S02]  /*f000*/  MOV R2, 0xf020 ;  /* 0x0000f02000027802 */ /* 0x004fe40000000f00 */
[----:B---3--:R-:W-:Y:S05]  /*f010*/  CALL.REL.NOINC `($__internal_43_$__cuda_sm70_shflsync_idx_p) ;  /* 0x000004d000007944 */ /* 0x008fea0003c00000 */
[----:B------:R-:W-:Y:S01]  /*f020*/  MOV R5, R6 ;  /* 0x0000000600057202 */ /* 0x000fe20000000f00 */
[----:B------:R-:W-:Y:S05]  /*f030*/  BRA `(.L_x_2459) ;  /* 0xffff2ba000007947 */ /* 0x000fea000383ffff */
.L_x_2428:
[----:B------:R-:W-:Y:S01]  /*f040*/  IMAD.MOV.U32 R7, RZ, RZ, R16 ;  /* 0x000000ffff077224 */ /* 0x000fe200078e0010 */
[----:B------:R-:W-:Y:S01]  /*f050*/  MOV R6, 0x2 ;  /* 0x0000000200067802 */ /* 0x000fe20000000f00 */
[----:B------:R-:W-:Y:S01]  /*f060*/  IMAD.MOV.U32 R3, RZ, RZ, 0x1c1f ;  /* 0x00001c1fff037424 */ /* 0x000fe200078e00ff */
[----:B--2---:R-:W-:Y:S02]  /*f070*/  MOV R2, 0xf090 ;  /* 0x0000f09000027802 */ /* 0x004fe40000000f00 */
[----:B-1-34-:R-:W-:Y:S05]  /*f080*/  CALL.REL.NOINC `($__internal_43_$__cuda_sm70_shflsync_idx_p) ;  /* 0x0000046000007944 */ /* 0x01afea0003c00000 */
[----:B------:R-:W-:Y:S01]  /*f090*/  MOV R2, R6 ;  /* 0x0000000600027202 */ /* 0x000fe20000000f00 */
[----:B------:R-:W-:Y:S05]  /*f0a0*/  BRA `(.L_x_2460) ;  /* 0xffff2b5000007947 */ /* 0x000fea000383ffff */
.L_x_2431:
[----:B-1----:R-:W-:Y:S01]  /*f0b0*/  IMAD.MOV.U32 R7, RZ, RZ, R14 ;  /* 0x000000ffff077224 */ /* 0x002fe200078e000e */
[----:B------:R-:W-:Y:S01]  /*f0c0*/  MOV R6, 0x3 ;  /* 0x0000000300067802 */ /* 0x000fe20000000f00 */
[----:B------:R-:W-:Y:S01]  /*f0d0*/  IMAD.MOV.U32 R3, RZ, RZ, 0x1c1f ;  /* 0x00001c1fff037424 */ /* 0x000fe200078e00ff */
[----:B------:R-:W-:-:S02]  /*f0e0*/  MOV R2, 0xf100 ;  /* 0x0000f10000027802 */ /* 0x000fc40000000f00 */
[----:B--234-:R-:W-:Y:S05]  /*f0f0*/  CALL.REL.NOINC `($__internal_43_$__cuda_sm70_shflsync_idx_p) ;  /* 0x000003f000007944 */ /* 0x01cfea0003c00000 */
        /* <DEDUP_REMOVED lines=8> */
.L_x_2438:
[----:B------:R1:W5:Y:S01]  /*f180*/  LDL R0, [R1+0x20] ;  /* 0x0000200001007983 */ /* 0x0003620000100800 */
[----:B------:R-:W-:Y:S02]  /*f190*/  MOV R3, 0x2 ;  /* 0x0000000200037802 */ /* 0x000fe40000000f00 */
[----:B------:R-:W-:Y:S02]  /*f1a0*/  MOV R2, 0xf1c0 ;  /* 0x0000f1c000027802 */ /* 0x000fe40000000f00 */
[----:B-1---5:R-:W-:Y:S05]  /*f1b0*/  CALL.REL.NOINC `($__internal_42_$__cuda_sm70_shflsync_bfly_p) ;  /* 0x000002f000007944 */ /* 0x022fea0003c00000 */
[----:B------:R-:W-:Y:S01]  /*f1c0*/  MOV R5, R8 ;  /* 0x0000000800057202 */ /* 0x000fe20000000f00 */
[----:B------:R-:W-:Y:S05]  /*f1d0*/  BRA `(.L_x_2462) ;  /* 0xffffd72000007947 */ /* 0x000fea000383ffff */
.L_x_2439:
[----:B------:R-:W-:Y:S01]  /*f1e0*/  IMAD.MOV.U32 R0, RZ, RZ, R5 ;  /* 0x000000ffff007224 */ /* 0x000fe200078e0005 */
[----:B------:R-:W-:Y:S02]  /*f1f0*/  MOV R3, 0x1 ;  /* 0x0000000100037802 */ /* 0x000fe40000000f00 */
[----:B------:R-:W-:Y:S02]  /*f200*/  MOV R2, 0xf220 ;  /* 0x0000f22000027802 */ /* 0x000fe40000000f00 */
[----:B------:R-:W-:Y:S05]  /*f210*/  CALL.REL.NOINC `($__internal_42_$__cuda_sm70_shflsync_bfly_p) ;  /* 0x0000029000007944 */ /* 0x000fea0003c00000 */
[----:B------:R1:W5:Y:S01]  /*f220*/  LDL R0, [R1+0x24] ;  /* 0x0000240001007983 */ /* 0x0003620000100800 */
[----:B------:R-:W-:Y:S01]  /*f230*/  FADD.FTZ R5, R5, R8 ;  /* 0x0000000805057221 */ /* 0x000fe20000010000 */
[----:B------:R-:W-:-:S02]  /*f240*/  MOV R3, 0x2 ;  /* 0x0000000200037802 */ /* 0x000fc40000000f00 */
[----:B------:R-:W-:Y:S02]  /*f250*/  MOV R2, 0xf270 ;  /* 0x0000f27000027802 */ /* 0x000fe40000000f00 */
[----:B-1---5:R-:W-:Y:S05]  /*f260*/  CALL.REL.NOINC `($__internal_42_$__cuda_sm70_shflsync_bfly_p) ;  /* 0x0000024000007944 */ /* 0x022fea0003c00000 */
[----:B------:R-:W2:Y:S01]  /*f270*/  LDL.LU R0, [R1+0x24] ;  /* 0x0000240001007983 */ /* 0x000ea20000300800 */
[----:B------:R-:W-:Y:S02]  /*f280*/  MOV R3, 0x1 ;  /* 0x0000000100037802 */ /* 0x000fe40000000f00 */
[----:B------:R-:W-:Y:S01]  /*f290*/  MOV R2, 0xf2d0 ;  /* 0x0000f2d000027802 */ /* 0x000fe20000000f00 */
[----:B--2---:R-:W-:-:S05]  /*f2a0*/  FADD.FTZ R4, R0, R8 ;  /* 0x0000000800047221 */ /* 0x004fca0000010000 */
[----:B------:R-:W-:Y:S02]  /*f2b0*/  MOV R0, R4 ;  /* 0x0000000400007202 */ /* 0x000fe40000000f00 */
[----:B------:R-:W-:Y:S05]  /*f2c0*/  CALL.REL.NOINC `($__internal_42_$__cuda_sm70_shflsync_bfly_p) ;  /* 0x000001e000007944 */ /* 0x000fea0003c00000 */
[----:B------:R1:W5:Y:S01]  /*f2d0*/  LDL R0, [R1+0x28] ;  /* 0x0000280001007983 */ /* 0x0003620000100800 */
[----:B------:R-:W-:Y:S01]  /*f2e0*/  FADD.FTZ R4, R4, R8 ;  /* 0x0000000804047221 */ /* 0x000fe20000010000 */
[----:B------:R-:W-:Y:S02]  /*f2f0*/  MOV R3, 0x2 ;  /* 0x0000000200037802 */ /* 0x000fe40000000f00 */
        /* <DEDUP_REMOVED lines=19> */
[----:B------:R-:W-:Y:S05]  /*f430*/  BRA `(.L_x_2463) ;  /* 0xffffd5f000007947 */ /* 0x000fea000383ffff */
.L_x_2453:
[----:B-1----:R-:W-:Y:S01]  /*f440*/  IMAD.MOV.U32 R7, RZ, RZ, R36 ;  /* 0x000000ffff077224 */ /* 0x002fe200078e0024 */
[----:B------:R-:W-:Y:S01]  /*f450*/  MOV R6, RZ ;  /* 0x000000ff00067202 */ /* 0x000fe20000000f00 */
[----:B------:R-:W-:Y:S01]  /*f460*/  IMAD.MOV.U32 R3, RZ, RZ, 0x1f ;  /* 0x0000001fff037424 */ /* 0x000fe200078e00ff */
[----:B------:R-:W-:Y:S02]  /*f470*/  MOV R2, 0xf490 ;  /* 0x0000f49000027802 */ /* 0x000fe40000000f00 */
[----:B--2-4-:R-:W-:Y:S05]  /*f480*/  CALL.REL.NOINC `($__internal_43_$__cuda_sm70_shflsync_idx_p) ;  /* 0x0000006000007944 */ /* 0x014fea0003c00000 */
[----:B------:R-:W-:Y:S01]  /*f490*/  MOV R0, R6 ;  /* 0x0000000600007202 */ /* 0x000fe20000000f00 */
[----:B------:R-:W-:Y:S05]  /*f4a0*/  BRA `(.L_x_2464) ;  /* 0xfffff8b000007947 */ /* 0x000fea000383ffff */
        .weak           $__internal_42_$__cuda_sm70_shflsync_bfly_p
        .type           $__internal_42_$__cuda_sm70_shflsync_bfly_p,@function
        .size           $__internal_42_$__cuda_sm70_shflsync_bfly_p,($__internal_43_$__cuda_sm70_shflsync_idx_p - $__internal_42_$__cuda_sm70_shflsync_bfly_p)
$__internal_42_$__cuda_sm70_shflsync_bfly_p:
[----:B------:R-:W-:Y:S04]  /*f4b0*/  WARPSYNC R9 ;  /* 0x0000000900007348 */ /* 0x000fe80003800000 */
[----:B------:R1:W2:Y:S02]  /*f4c0*/  SHFL.BFLY PT, R8, R0, R3, R10 ;  /* 0x0c00000300087389 */ /* 0x0002a400000e000a */
[----:B-1----:R-:W-:-:S04]  /*f4d0*/  MOV R3, 0x0 ;  /* 0x0000000000037802 */ /* 0x002fc80000000f00 */
[----:B--2---:R-:W-:Y:S05]  /*f4e0*/  RET.REL.NODEC R2 `(_ZN7cutlass13device_kernelIN5flash19enable_sm80_to_sm89INS1_16FlashAttnFwdSm80INS1_25CollectiveMainloopFwdSm80ILi4ELi1ELb0EN4cute5tupleIJNS5_1CILi128EEENS7_ILi64EEENS7_ILi96EEEEEELi96ENS_10bfloat16_tEfNS_4arch4Sm80ELb1ELb0ELb0ELb0ELb0ELb0ELb1ELb1EEENS1_21CollectiveEpilogueFwdINS6_IJS8_SA_S9_EEENS6_IJNS7_ILi1EEESI_SI_EEESC_SE_Li128ELb0ELb1ELb1ELb0EEENS1_30DynamicPersistentTileSchedulerILi128ELi128ELb1ELb1ELb0EEEEEEEEEvNT_6ParamsE) ;  /* 0xffff0b1002007950 */ /* 0x004fea0003c3ffff */
        .weak           $__internal_43_$__cuda_sm70_shflsync_idx_p
        .type           $__internal_43_$__cuda_sm70_shflsync_idx_p,@function
        .size           $__internal_43_$__cuda_sm70_shflsync_idx_p,(.L_x_2905 - $__internal_43_$__cuda_sm70_shflsync_idx_p)
$__internal_43_$__cuda_sm70_shflsync_idx_p:
[----:B------:R-:W-:-:S04]  /*f4f0*/  MOV R8, 0xffffffff ;  /* 0xffffffff00087802 */ /* 0x000fc80000000f00 */
[----:B------:R-:W-:Y:S04]  /*f500*/  WARPSYNC R8 ;  /* 0x0000000800007348 */ /* 0x000fe80003800000 */
[----:B------:R1:W2:Y:S02]  /*f510*/  SHFL.IDX PT, R6, R7, R6, R3 ;  /* 0x0000000607067389 */ /* 0x0002a400000e0003 */
[----:B-1----:R-:W-:-:S04]  /*f520*/  MOV R3, 0x0 ;  /* 0x0000000000037802 */ /* 0x002fc80000000f00 */
[----:B--2---:R-:W-:Y:S05]  /*f530*/  RET.REL.NODEC R2 `(_ZN7cutlass13device_kernelIN5flash19enable_sm80_to_sm89INS1_16FlashAttnFwdSm80INS1_25CollectiveMainloopFwdSm80ILi4ELi1ELb0EN4cute5tupleIJNS5_1CILi128EEENS7_ILi64EEENS7_ILi96EEEEEELi96ENS_10bfloat16_tEfNS_4arch4Sm80ELb1ELb0ELb0ELb0ELb0ELb0ELb1ELb1EEENS1_21CollectiveEpilogueFwdINS6_IJS8_SA_S9_EEENS6_IJNS7_ILi1EEESI_SI_EEESC_SE_Li128ELb0ELb1ELb1ELb0EEENS1_30DynamicPersistentTileSchedulerILi128ELi128ELb1ELb1ELb0EEEEEEEEEvNT_6ParamsE) ;  /* 0xffff0ac002007950 */ /* 0x004fea0003c3ffff */
.L_x_2465:
        /* <DEDUP_REMOVED lines=12> */
.L_x_2905:


//--------------------- .text._ZN7cutlass13device_kernelIN5flash19enable_sm80_to_sm89INS1_16FlashAttnFwdSm80INS1_25CollectiveMainloopFwdSm80ILi4ELi1ELb0EN4cute5tupleIJNS5_1CILi128EEENS7_ILi48EEENS7_ILi96EEEEEELi96ENS_10bfloat16_tEfNS_4arch4Sm80ELb1ELb0ELb0ELb1ELb0ELb0ELb1ELb1EEENS1_21CollectiveEpilogueFwdINS6_IJS8_SA_S9_EEENS6_IJNS7_ILi1EEESI_SI_EEESC_SE_Li128ELb1ELb1ELb1ELb0EEENS1_36VarlenDynamicPersistentTileSchedulerILi128ELi48ELi128ELi128ELb1ELb1ELb0ELb1ELb1ELb1EEEEEEEEEvNT_6ParamsE --------------------------
	.section	.text._ZN7cutlass13device_kernelIN5flash19enable_sm80_to_sm89INS1_16FlashAttnFwdSm80INS1_25CollectiveMainloopFwdSm80ILi4ELi1ELb0EN4cute5tupleIJNS5_1CILi128EEENS7_ILi48EEENS7_ILi96EEEEEELi96ENS_10bfloat16_tEfNS_4arch4Sm80ELb1ELb0ELb0ELb1ELb0ELb0ELb1ELb1EEENS1_21CollectiveEpilogueFwdINS6_IJS8_SA_S9_EEENS6_IJNS7_ILi1EEESI_SI_EEESC_SE_Li128ELb1ELb1ELb1ELb0EEENS1_36VarlenDynamicPersistentTileSchedulerILi128ELi48ELi128ELi128ELb1ELb1ELb0ELb1ELb1ELb1EEEEEEEEEvNT_6ParamsE,"ax",@progbits
	.sectioninfo	@"SHI_REGISTERS=255"
	.align	128
.text._ZN7cutlass13device_kernelIN5flash19enable_sm80_to_sm89INS1_16FlashAttnFwdSm80INS1_25CollectiveMainloopFwdSm80ILi4ELi1ELb0EN4cute5tupleIJNS5_1CILi128EEENS7_ILi48EEENS7_ILi96EEEEEELi96ENS_10bfloat16_tEfNS_4arch4Sm80ELb1ELb0ELb0ELb1ELb0ELb0ELb1ELb1EEENS1_21CollectiveEpilogueFwdINS6_IJS8_SA_S9_EEENS6_IJNS7_ILi1EEESI_SI_EEESC_SE_Li128ELb1ELb1ELb1ELb0EEENS1_36VarlenDynamicPersistentTileSchedulerILi128ELi48ELi128ELi128ELb1ELb1ELb0ELb1ELb1ELb1EEEEEEEEEvNT_6ParamsE:
        .type           _ZN7cutlass13device_kernelIN5flash19enable_sm80_to_sm89INS1_16FlashAttnFwdSm80INS1_25CollectiveMainloopFwdSm80ILi4ELi1ELb0EN4cute5tupleIJNS5_1CILi128EEENS7_ILi48EEENS7_ILi96EEEEEELi96ENS_10bfloat16_tEfNS_4arch4Sm80ELb1ELb0ELb0ELb1ELb0ELb0ELb1ELb1EEENS1_21CollectiveEpilogueFwdINS6_IJS8_SA_S9_EEENS6_IJNS7_ILi1EEESI_SI_EEESC_SE_Li128ELb1ELb1ELb1ELb0EEENS1_36VarlenDynamicPersistentTileSchedulerILi128ELi48ELi128ELi128ELb1ELb1ELb0ELb1ELb1ELb1EEEEEEEEEvNT_6ParamsE,@function
        .size           _ZN7cutlass13device_kernelIN5flash19enable_sm80_to_sm89INS1_16FlashAttnFwdSm80INS1_25CollectiveMainloopFwdSm80ILi4ELi1ELb0EN4cute5tupleIJNS5_1CILi128EEENS7_ILi48EEENS7_ILi96EEEEEELi96ENS_10bfloat16_tEfNS_4arch4Sm80ELb1ELb0ELb0ELb1ELb0ELb0ELb1ELb1EEENS1_21CollectiveEpilogueFwdINS6_IJS8_SA_S9_EEENS6_IJNS7_ILi1EEESI_SI_EEESC_SE_Li128ELb1ELb1ELb1ELb0EEENS1_36VarlenDynamicPersistentTileSchedulerILi128ELi48ELi128ELi128ELb1ELb1ELb0ELb1ELb1ELb1EEEEEEEEEvNT_6ParamsE,(.L_x_2908 - _ZN7cutlass13device_kernelIN5flash19enable_sm80_to_sm89INS1_16FlashAttnFwdSm80INS1_25CollectiveMainloopFwdSm80ILi4ELi1ELb0EN4cute5tupleIJNS5_1CILi128EEENS7_ILi48EEENS7_ILi96EEEEEELi96ENS_10bfloat16_tEfNS_4arch4Sm80ELb1ELb0ELb0ELb1ELb0ELb0ELb1ELb1EEENS1_21CollectiveEpilogueFwdINS6_IJS8_SA_S9_EEENS6_IJNS7_ILi1EEESI_SI_EEESC_SE_Li128ELb1ELb1ELb1ELb0EEENS1_36VarlenDynamicPersistentTileSchedulerILi128ELi48ELi128ELi128ELb1ELb1ELb0ELb1ELb1ELb1EEEEEEEEEvNT_6ParamsE)
        .other          _ZN7cutlass13device_kernelIN5flash19enable_sm80_to_sm89INS1_16FlashAttnFwdSm80INS1_25CollectiveMainloopFwdSm80ILi4ELi1ELb0EN4cute5tupleIJNS5_1CILi128EEENS7_ILi48EEENS7_ILi96EEEEEELi96ENS_10bfloat16_tEfNS_4arch4Sm80ELb1ELb0ELb0ELb1ELb0ELb0ELb1ELb1EEENS1_21CollectiveEpilogueFwdINS6_IJS8_SA_S9_EEENS6_IJNS7_ILi1EEESI_SI_EEESC_SE_Li128ELb1ELb1ELb1ELb0EEENS1_36VarlenDynamicPersistentTileSchedulerILi128ELi48ELi128ELi128ELb1ELb1ELb0ELb1ELb1ELb1EEEEEEEEEvNT_6ParamsE,@"STO_CUDA_ENTRY STV_DEFAULT"
_ZN7cutlass13device_kernelIN5flash19enable_sm80_to_sm89INS1_16FlashAttnFwdSm80INS1_25CollectiveMainloopFwdSm80ILi4ELi1ELb0EN4cute5tupleIJNS5_1CILi128EEENS7_ILi48EEENS7_ILi96EEEEEELi96ENS_10bfloat16_tEfNS_4arch4Sm80ELb1ELb0ELb0ELb1ELb0ELb0ELb1ELb1EEENS1_21CollectiveEpilogueFwdINS6_IJS8_SA_S9_EEENS6_IJNS7_ILi1EEESI_SI_EEESC_SE_Li128ELb1ELb1ELb1ELb0EEENS1_36VarlenDynamicPersistentTileSchedulerILi128ELi48ELi128ELi128ELb1ELb1ELb0ELb1ELb1ELb1EEEEEEEEEvNT_6ParamsE:
        /* <DEDUP_REMOVED lines=54> */
.L_x_2471:
        /* <DEDUP_REMOVED lines=16> */
.L_x_2581:
        /* <DEDUP_REMOVED lines=16> */
.L_x_2582:
[----:B--2---:R-:W-:-:S05]  /*0560*/  IMAD R0, R0, c[0x0][0x538], RZ ;  /* 0x00014e0000007a24 */ /* 0x004fca00078e02ff */
[----:B------:R-:W-:-:S04]  /*0570*/  IADD3 R6, R0, R6, RZ ;  /* 0x0000000600067210 */ /* 0x000fc80007ffe0ff */
[----:B------:R-:W-:-:S13]  /*0580*/  ISETP.GT.AND P0, PT, R6, UR4, PT ;  /* 0x0000000406007c0c */ /* 0x000fda000bf04270 */
[----:B-1----:R-:W-:Y:S05]  /*0590*/  @!P0 BRA `(.L_x_2471) ;  /* 0xfffffdc000008947 */ /* 0x002fea000383ffff */
.L_x_2467:
[----:B------:R-:W-:-:S05]  /*05a0*/  IADD3 R11, -R0, R6, RZ ;  /* 0x00000006000b7210 */ /* 0x000fca0007ffe1ff */
[----:B------:R-:W-:-:S05]  /*05b0*/  IMAD R0, R4, c[0x0][0x538], R11 ;  /* 0x00014e0004007a24 */ /* 0x000fca00078e020b */
[----:B------:R-:W-:Y:S01]  /*05c0*/  ISETP.GT.AND P0, PT, R0, UR4, PT ;  /* 0x0000000400007c0c */ /* 0x000fe2000bf04270 */
[----:B------:R-:W-:-:S12]  /*05d0*/  BRA.DIV ~URZ, `(.L_x_2472) ;  /* 0x00010c527f007947 */ /* 0x000fd8000b800000 */
[----:B------:R-:W-:-:S04]  /*05e0*/  VOTE.ANY R10, PT, !P0 ;  /* 0x00000000000a7806 */ /* 0x000fc800040e0100 */
.L_x_2583:
[----:B------:R-:W1:Y:S02]  /*05f0*/  POPC R6, R10 ;  /* 0x0000000a00067309 */ /* 0x000e640000000000 */
[----:B-1----:R-:W-:-:S05]  /*0600*/  IADD3 R0, R6, R7, RZ ;  /* 0x0000000706007210 */ /* 0x002fca0007ffe0ff */
[----:B------:R1:W-:Y:S01]  /*0610*/  STL [R1+0xc], R0 ;  /* 0x00000c0001007387 */ /* 0x0003e20000100800 */
[----:B------:R-:W-:Y:S05]  /*0620*/  BRA.DIV ~URZ, `(.L_x_2473) ;  /* 0x00010c527f007947 */ /* 0x000fea000b800000 */
[----:B------:R2:W3:Y:S01]  /*0630*/  SHFL.IDX PT, R12, R9, R6, 0x1f ;  /* 0x00001f06090c7589 */ /* 0x0004e200000e0000 */
[----:B------:R-:W-:-:S03]  /*0640*/  MOV R7, RZ ;  /* 0x000000ff00077202 */ /* 0x000fc60000000f00 */
[----:B------:R2:W4:Y:S04]  /*0650*/  SHFL.IDX PT, R9, R8, R6, 0x1f ;  /* 0x00001f0608097589 */ /* 0x00052800000e0000 */
.L_x_2584:
[----:B------:R-:W-:Y:S01]  /*0660*/  ISETP.NE.AND P0, PT, R10, RZ, PT ;  /* 0x000000ff0a00720c */ /* 0x000fe20003f05270 */
[----:B------:R-:W-:-:S12]  /*0670*/  BSSY B0, `(.L_x_2474) ;  /* 0x0000005000007945 */ /* 0x000fd80003800000 */
[----:B------:R-:W-:Y:S05]  /*0680*/  @!P0 BRA `(.L_x_2475) ;  /* 0x0000003000008947 */ /* 0x000fea0003800000 */
[----:B------:R-:W-:Y:S01]  /*0690*/  IADD3 R3, R6, -0x1, RZ ;  /* 0xffffffff06037810 */ /* 0x000fe20007ffe0ff */
[----:B------:R-:W-:Y:S05]  /*06a0*/  BRA.DIV ~URZ, `(.L_x_2476) ;  /* 0x00010cb27f007947 */ /* 0x000fea000b800000 */
[----:B------:R1:W2:Y:S02]  /*06b0*/  SHFL.IDX PT, R7, R4, R3, 0x1f ;  /* 0x00001f0304077589 */ /* 0x0002a400000e0000 */
.L_x_2475:
[----:B------:R-:W-:Y:S05]  /*06c0*/  BSYNC B0 ;  /* 0x0000000000007941 */ /* 0x000fea0003800000 */
.L_x_2474:
        /* <DEDUP_REMOVED lines=69> */
.L_x_2478:
        /* <DEDUP_REMOVED lines=70> */
.L_x_2479:
[----:B------:R-:W-:Y:S05]  /*0f80*/  BSYNC B0 ;  /* 0x0000000000007941 */ /* 0x000fea0003800000 */
.L_x_2477:
[----:B------:R-:W-:-:S04]  /*0f90*/  LOP3.LUT R0, RZ, R0, RZ, 0x33, !PT ;  /* 0x00000000ff007212 */ /* 0x000fc800078e33ff */
[----:B------:R-:W-:-:S05]  /*0fa0*/  IADD3 R0, R0, R12, RZ ;  /* 0x0000000c00007210 */ /* 0x000fca0007ffe0ff */
[----:B------:R2:W-:Y:S01]  /*0fb0*/  STL [R1+0x4], R0 ;  /* 0x0000040001007387 */ /* 0x0005e20000100800 */
[----:B------:R-:W-:Y:S05]  /*0fc0*/  BRA `(.L_x_2480) ;  /* 0x0000006000007947 */ /* 0x000fea0003800000 */
.L_x_2468:
[----:B------:R-:W-:Y:S01]  /*0fd0*/  MOV R0, UR4 ;  /* 0x0000000400007c02 */ /* 0x000fe20008000f00 */
[----:B------:R-:W-:Y:S04]  /*0fe0*/  STL [R1+0x4], RZ ;  /* 0x000004ff01007387 */ /* 0x000fe80000100800 */
[----:B------:R1:W-:Y:S04]  /*0ff0*/  STL [R1], R0 ;  /* 0x0000000001007387 */ /* 0x0003e80000100800 */
[----:B------:R2:W-:Y:S01]  /*1000*/  STL [R1+0x8], RZ ;  /* 0x000008ff01007387 */ /* 0x0005e20000100800 */
[----:B-1----:R-:W-:-:S05]  /*1010*/  MOV R0, c[0x0][0x53c] ;  /* 0x00014f0000007a02 */ /* 0x002fca0000000f00 */
[----:B------:R2:W-:Y:S02]  /*1020*/  STL [R1+0xc], R0 ;  /* 0x00000c0001007387 */ /* 0x0005e40000100800 */
.L_x_2480:
        /* <DEDUP_REMOVED lines=8> */
.L_x_2466:
        /* <DEDUP_REMOVED lines=120> */
[----:B------:R1:W-:Y:S01]  /*1830*/  STL [R1+0x18], R5 ;  /* 0x0000180501007387 */ /* 0x0003e20000100800 */
[C---:B------:R-:W-:Y:S01]  /*1840*/  IADD3 R15, R4.reuse, 0x18, RZ ;  /* 0x00000018040f7810 */ /* 0x040fe20007ffe0ff */
[----:B------:R-:W-:Y:S01]  /*1850*/  IMAD.MOV.U32 R6, RZ, RZ, 0x20 ;  /* 0x00000020ff067424 */ /* 0x000fe200078e00ff */
[C---:B------:R-:W-:Y:S01]  /*1860*/  IADD3 R13, R4.reuse, 0x28, RZ ;  /* 0x00000028040d7810 */ /* 0x040fe20007ffe0ff */
[----:B------:R-:W-:Y:S01]  /*1870*/  STL.64 [R1+0x10], R20 ;  /* 0x0000101401007387 */ /* 0x000fe20000100a00 */
[----:B------:R-:W-:-:S02]  /*1880*/  IADD3 R12, R4, 0x30, RZ ;  /* 0x00000030040c7810 */ /* 0x000fc40007ffe0ff */
[C---:B------:R-:W-:Y:S01]  /*1890*/  IADD3 R11, R4.reuse, 0x38, RZ ;  /* 0x00000038040b7810 */ /* 0x040fe20007ffe0ff */
[----:B------:R2:W-:Y:S01]  /*18a0*/  STL [R1+0x70], R7 ;  /* 0x0000700701007387 */ /* 0x0005e20000100800 */
[C---:B------:R-:W-:Y:S02]  /*18b0*/  IADD3 R10, R4.reuse, 0x40, RZ ;  /* 0x00000040040a7810 */ /* 0x040fe40007ffe0ff */
[----:B------:R-:W-:Y:S01]  /*18c0*/  IADD3 R9, R4, 0x48, RZ ;  /* 0x0000004804097810 */ /* 0x000fe20007ffe0ff */
[----:B------:R3:W-:Y:S01]  /*18d0*/  STL [R1+0x6c], R8 ;  /* 0x00006c0801007387 */ /* 0x0007e20000100800 */
[----:B------:R-:W-:Y:S02]  /*18e0*/  LEA R184, R0, 0x3c80, 0x1 ;  /* 0x00003c8000b87811 */ /* 0x000fe400078e08ff */
[----:B------:R-:W-:Y:S01]  /*18f0*/  SHF.R.S32.HI R0, RZ, 0x1f, R10 ;  /* 0x0000001fff007819 */ /* 0x000fe2000001140a */
[----:B------:R-:W-:Y:S01]  /*1900*/  STL [R1+0x1c], R4 ;  /* 0x00001c0401007387 */ /* 0x000fe20000100800 */
[----:B------:R-:W-:-:S02]  /*1910*/  IADD3 R189, R184, 0x20, RZ ;  /* 0x00000020b8bd7810 */ /* 0x000fc40007ffe0ff */
[----:B------:R-:W-:Y:S02]  /*1920*/  LEA R187, R2, 0x6080, 0x1 ;  /* 0x0000608002bb7811 */ /* 0x000fe400078e08ff */
[----:B------:R-:W-:Y:S02]  /*1930*/  LEA R185, R3, 0x1880, 0x1 ;  /* 0x0000188003b97811 */ /* 0x000fe400078e08ff */
[----:B------:R-:W-:Y:S02]  /*1940*/  @P2 IADD3 R189, R184, -0x20, RZ ;  /* 0xffffffe0b8bd2810 */ /* 0x000fe40007ffe0ff */
[----:B-1----:R-:W-:Y:S02]  /*1950*/  SEL R5, R6, 0xffffffe0, !P0 ;  /* 0xffffffe006057807 */ /* 0x002fe40004000000 */
[C---:B------:R-:W-:Y:S02]  /*1960*/  IADD3 R197, R189.reuse, 0x400, RZ ;  /* 0x00000400bdc57810 */ /* 0x040fe40007ffe0ff */
[----:B------:R-:W-:-:S02]  /*1970*/  IADD3 R196, R189, 0x800, RZ ;  /* 0x00000800bdc47810 */ /* 0x000fc40007ffe0ff */
[----:B------:R-:W-:Y:S01]  /*1980*/  IADD3 R195, R189, 0xc00, RZ ;  /* 0x00000c00bdc37810 */ /* 0x000fe20007ffe0ff */
[----:B--2---:R-:W-:Y:S01]  /*1990*/  IMAD.IADD R7, R19, 0x1, R14 ;  /* 0x0000000113077824 */ /* 0x004fe200078e020e */
[C---:B------:R-:W-:Y:S02]  /*19a0*/  IADD3 R19, R4.reuse, 0x8, RZ ;  /* 0x0000000804137810 */ /* 0x040fe40007ffe0ff */
[C---:B------:R-:W-:Y:S02]  /*19b0*/  IADD3 R14, R4.reuse, 0x20, RZ ;  /* 0x00000020040e7810 */ /* 0x040fe40007ffe0ff */
[----:B------:R1:W-:Y:S01]  /*19c0*/  STL [R1+0xac], R7 ;  /* 0x0000ac0701007387 */ /* 0x0003e20000100800 */
[----:B---3--:R-:W-:Y:S02]  /*19d0*/  IADD3 R8, R4, 0x50, RZ ;  /* 0x0000005004087810 */ /* 0x008fe40007ffe0ff */
[C---:B------:R-:W-:Y:S02]  /*19e0*/  IADD3 R194, R189.reuse, 0x1000, RZ ;  /* 0x00001000bdc27810 */ /* 0x040fe40007ffe0ff */
[----:B------:R-:W-:-:S02]  /*19f0*/  IADD3 R193, R189, 0x1400, RZ ;  /* 0x00001400bdc17810 */ /* 0x000fc40007ffe0ff */
[C---:B------:R-:W-:Y:S02]  /*1a00*/  IADD3 R192, R189.reuse, 0x1800, RZ ;  /* 0x00001800bdc07810 */ /* 0x040fe40007ffe0ff */
[C---:B------:R-:W-:Y:S02]  /*1a10*/  IADD3 R191, R189.reuse, 0x1c00, RZ ;  /* 0x00001c00bdbf7810 */ /* 0x040fe40007ffe0ff */
[----:B------:R-:W-:Y:S02]  /*1a20*/  IADD3 R190, R189, 0x2000, RZ ;  /* 0x00002000bdbe7810 */ /* 0x000fe40007ffe0ff */
        /* <DEDUP_REMOVED lines=42> */
.L_x_2580:
        /* <DEDUP_REMOVED lines=21> */
[----:B------:R-:W-:Y:S02]  /*1e20*/  ISETP.NE.AND.EX P0, PT, RZ, c[0x0][0x354], PT, P0 ;  /* 0x0000d500ff007a0c */ /* 0x000fe40003f05300 */
[C---:B------:R-:W-:Y:S02]  /*1e30*/  @P5 LEA R6, P2, R19.reuse, c[0x0][0x360], 0x2 ;  /* 0x0000d80013065a11 */ /* 0x040fe400078410ff */
[C-C-:B------:R-:W-:Y:S02]  /*1e40*/  LEA.HI.X R5, R19.reuse, c[0x0][0x34c], R74.reuse, 0x2, P4 ;  /* 0x0000d30013057a11 */ /* 0x140fe400020f144a */
[----:B------:R-:W-:-:S03]  /*1e50*/  @P5 LEA.HI.X R7, R19, c[0x0][0x364], R74, 0x2, P2 ;  /* 0x0000d90013075a11 */ /* 0x000fc600010f144a */
[----:B------:R1:W5:Y:S04]  /*1e60*/  @P1 LDG.E R11, [R4.64] ;  /* 0x00000006040b1981 */ /* 0x000368000c1e1900 */
[----:B------:R1:W5:Y:S01]  /*1e70*/  @P5 LDG.E R250, [R6.64] ;  /* 0x0000000606fa5981 */ /* 0x000362000c1e1900 */
[----:B--2---:R-:W-:-:S04]  /*1e80*/  LEA R2, P3, R19, c[0x0][0x350], 0x2 ;  /* 0x0000d40013027a11 */ /* 0x004fc800078610ff */
[----:B------:R-:W-:-:S05]  /*1e90*/  LEA.HI.X R3, R19, c[0x0][0x354], R74, 0x2, P3 ;  /* 0x0000d50013037a11 */ /* 0x000fca00018f144a */
[----:B------:R1:W5:Y:S01]  /*1ea0*/  @P0 LDG.E R9, [R2.64] ;  /* 0x0000000602090981 */ /* 0x000362000c1e1900 */
[----:B---3--:R-:W-:-:S05]  /*1eb0*/  LOP3.LUT R75, R10, 0xffff, RZ, 0xc0, !PT ;  /* 0x0000ffff0a4b7812 */ /* 0x008fca00078ec0ff */
[----:B------:R1:W-:Y:S01]  /*1ec0*/  STL [R1+0x24], R75 ;  /* 0x0000244b01007387 */ /* 0x0003e20000100800 */
[----:B------:R-:W-:Y:S01]  /*1ed0*/  YIELD ;  /* 0x0000000000007946 */ /* 0x000fe20003800000 */
[----:B------:R-:W-:Y:S05]  /*1ee0*/  @P5 BRA `(.L_x_2481) ;  /* 0x0000005000005947 */ /* 0x000fea0003800000 */
[----:B-----5:R-:W-:Y:S01]  /*1ef0*/  MOV R250, c[0x0][0x168] ;  /* 0x00005a0000fa7a02 */ /* 0x020fe20000000f00 */
[----:B------:R-:W-:Y:S05]  /*1f00*/  @!P1 BRA `(.L_x_2481) ;  /* 0x0000003000009947 */ /* 0x000fea0003800000 */
[----:B-1----:R-:W2:Y:S04]  /*1f10*/  LDG.E R6, [R4.64] ;  /* 0x0000000604067981 */ /* 0x002ea8000c1e1900 */
[----:B------:R-:W2:Y:S02]  /*1f20*/  LDG.E R0, [R4.64+0x4] ;  /* 0x0000040604007981 */ /* 0x000ea4000c1e1900 */
[----:B--2---:R-:W-:Y:S02]  /*1f30*/  IADD3 R250, -R6, R0, RZ ;  /* 0x0000000006fa7210 */ /* 0x004fe40007ffe1ff */
.L_x_2481:
[----:B------:R-:W-:-:S04]  /*1f40*/  ISETP.NE.U32.AND P2, PT, RZ, c[0x0][0x368], PT ;  /* 0x0000da00ff007a0c */ /* 0x000fc80003f45070 */
[----:B------:R-:W-:-:S13]  /*1f50*/  ISETP.NE.AND.EX P2, PT, RZ, c[0x0][0x36c], PT, P2 ;  /* 0x0000db00ff007a0c */ /* 0x000fda0003f45320 */
[----:B------:R-:W-:Y:S05]  /*1f60*/  @!P2 BRA `(.L_x_2482) ;  /* 0x000000400000a947 */ /* 0x000fea0003800000 */
[----:B-1----:R-:W-:-:S04]  /*1f70*/  LEA R2, P2, R19, c[0x0][0x368], 0x2 ;  /* 0x0000da0013027a11 */ /* 0x002fc800078410ff */
[----:B------:R-:W-:-:S05]  /*1f80*/  LEA.HI.X R3, R19, c[0x0][0x36c], R74, 0x2, P2 ;  /* 0x0000db0013037a11 */ /* 0x000fca00010f144a */
[----:B------:R1:W5:Y:S01]  /*1f90*/  LDG.E R0, [R2.64] ;  /* 0x0000000602007981 */ /* 0x000362000c1e1900 */
[----:B------:R-:W-:Y:S05]  /*1fa0*/  BRA `(.L_x_2483) ;  /* 0x0000005000007947 */ /* 0x000fea0003800000 */
.L_x_2482:
[----:B------:R-:W-:Y:S01]  /*1fb0*/  MOV R0, c[0x0][0x1d0] ;  /* 0x0000740000007a02 */ /* 0x000fe20000000f00 */
[----:B------:R-:W-:Y:S05]  /*1fc0*/  @!P0 BRA `(.L_x_2483) ;  /* 0x0000003000008947 */ /* 0x000fea0003800000 */
[----:B-1----:R-:W2:Y:S04]  /*1fd0*/  LDG.E R4, [R2.64] ;  /* 0x0000000602047981 */ /* 0x002ea8000c1e1900 */
[----:B------:R-:W2:Y:S02]  /*1fe0*/  LDG.E R0, [R2.64+0x4] ;  /* 0x0000040602007981 */ /* 0x000ea4000c1e1900 */
[----:B--2---:R-:W-:Y:S02]  /*1ff0*/  IADD3 R0, -R4, R0, RZ ;  /* 0x0000000004007210 */ /* 0x004fe40007ffe1ff */
.L_x_2483:
[----:B-1----:R-:W2:Y:S01]  /*2000*/  LDL.LU R3, [R1+0x4] ;  /* 0x0000040001037983 */ /* 0x002ea20000300800 */
[----:B------:R-:W-:Y:S01]  /*2010*/  IMAD.MOV.U32 R2, RZ, RZ, c[0x0][0x2c4] ;  /* 0x0000b100ff027624 */ /* 0x000fe200078e00ff */
[----:B------:R-:W-:Y:S01]  /*2020*/  BSSY B0, `(.L_x_2484) ;  /* 0x000003d000007945 */ /* 0x000fe20003800000 */
[----:B-----5:R-:W-:-:S02]  /*2030*/  IMAD.IADD R251, R0, 0x1, -R8 ;  /* 0x0000000100fb7824 */ /* 0x020fc400078e0a08 */
[----:B------:R-:W-:Y:S01]  /*2040*/  IMAD.IADD R12, R9, 0x1, R8 ;  /* 0x00000001090c7824 */ /* 0x000fe200078e0208 */
[----:B------:R-:W-:Y:S01]  /*2050*/  ISETP.NE.AND P3, PT, R2, 0x1, PT ;  /* 0x000000010200780c */ /* 0x000fe20003f65270 */
[----:B--2---:R-:W-:-:S05]  /*2060*/  IMAD.SHL.U32 R16, R3, 0x80, RZ ;  /* 0x0000008003107824 */ /* 0x004fca00078e00ff */
[----:B------:R-:W-:Y:S01]  /*2070*/  IADD3 R2, R16, 0x7f, RZ ;  /* 0x0000007f10027810 */ /* 0x000fe20007ffe0ff */
[----:B------:R1:W-:Y:S06]  /*2080*/  STL [R1+0x4], R16 ;  /* 0x0000041001007387 */ /* 0x0003ec0000100800 */
[----:B------:R-:W-:-:S04]  /*2090*/  @P3 IMAD.HI.U32 R3, R2, c[0x0][0x2c8], RZ ;  /* 0x0000b20002033a27 */ /* 0x000fc800078e00ff */
[----:B------:R-:W-:Y:S01]  /*20a0*/  IMAD.MOV.U32 R0, RZ, RZ, R2 ;  /* 0x000000ffff007224 */ /* 0x000fe200078e0002 */
[C---:B------:R-:W-:Y:S02]  /*20b0*/  IADD3 R2, R251.reuse, 0x30, -R250 ;  /* 0x00000030fb027810 */ /* 0x040fe40007ffe8fa */
[----:B------:R-:W-:Y:S02]  /*20c0*/  @P3 SHF.R.U32.HI R0, RZ, c[0x0][0x2cc], R3 ;  /* 0x0000b300ff003a19 */ /* 0x000fe40000011603 */
[----:B------:R-:W-:-:S03]  /*20d0*/  IADD3 R3, R251, 0x2f, RZ ;  /* 0x0000002ffb037810 */ /* 0x000fc60007ffe0ff */
[----:B------:R-:W-:Y:S02]  /*20e0*/  IMAD.IADD R0, R2, 0x1, R0 ;  /* 0x0000000102007824 */ /* 0x000fe400078e0200 */
[----:B------:R-:W-:-:S04]  /*20f0*/  IMAD.HI R2, R3, 0x2aaaaaab, RZ ;  /* 0x2aaaaaab03027827 */ /* 0x000fc800078e02ff */
[----:B------:R-:W-:Y:S01]  /*2100*/  IMAD.HI R0, R0, 0x2aaaaaab, RZ ;  /* 0x2aaaaaab00007827 */ /* 0x000fe200078e02ff */
[----:B------:R-:W-:-:S04]  /*2110*/  SHF.R.U32.HI R4, RZ, 0x1f, R2 ;  /* 0x0000001fff047819 */ /* 0x000fc80000011602 */
        /* <DEDUP_REMOVED lines=45> */
.L_x_2485:
[----:B------:R-:W-:Y:S05]  /*23f0*/  BSYNC B0 ;  /* 0x0000000000007941 */ /* 0x000fea0003800000 */
.L_x_2484:
        /* <DEDUP_REMOVED lines=58> */
[----:B------:R-:W3:Y:S01]  /*27a0*/  LDL.LU R18, [R1+0x28] ;  /* 0x0000280001127983 */ /* 0x000ee20000300800 */
[----:B------:R-:W-:-:S03]  /*27b0*/  ISETP.NE.AND.EX P2, PT, RZ, c[0x0][0x344], PT, P2 ;  /* 0x0000d100ff007a0c */ /* 0x000fc60003f45320 */
[----:B------:R-:W4:Y:S04]  /*27c0*/  LDL R17, [R1+0x18] ;  /* 0x0000180001117983 */ /* 0x000f280000100800 */
[----:B-1----:R-:W1:Y:S06]  /*27d0*/  S2R R5, SR_TID.X ;  /* 0x0000000000057919 */ /* 0x002e6c0000002100 */
[----:B------:R-:W-:-:S05]  /*27e0*/  @P2 IMAD.WIDE R2, R19, R13, c[0x0][0x340] ;  /* 0x0000d00013022625 */ /* 0x000fca00078e020d */
[----:B------:R5:W3:Y:S01]  /*27f0*/  @P2 LDG.E R15, [R2.64] ;  /* 0x00000006020f2981 */ /* 0x000ae2000c1e1900 */
[----:B------:R-:W-:-:S05]  /*2800*/  SHF.R.S32.HI R0, RZ, 0x1f, R11 ;  /* 0x0000001fff007819 */ /* 0x000fca000001140b */
[----:B------:R-:W-:-:S04]  /*2810*/  IMAD R0, R0, c[0x0][0x178], RZ ;  /* 0x00005e0000007a24 */ /* 0x000fc800078e02ff */
[----:B------:R-:W-:Y:S01]  /*2820*/  IMAD R0, R11, c[0x0][0x17c], R0 ;  /* 0x00005f000b007a24 */ /* 0x000fe200078e0200 */
[----:B-1----:R-:W-:-:S04]  /*2830*/  SHF.R.S32.HI R4, RZ, 0x1f, R5 ;  /* 0x0000001fff047819 */ /* 0x002fc80000011405 */
[----:B------:R-:W-:-:S04]  /*2840*/  LEA.HI R4, R4, R5, RZ, 0x2 ;  /* 0x0000000504047211 */ /* 0x000fc800078f10ff */
[----:B------:R-:W-:Y:S01]  /*2850*/  LOP3.LUT R4, R4, 0xfffffffc, RZ, 0xc0, !PT ;  /* 0xfffffffc04047812 */ /* 0x000fe200078ec0ff */
[----:B-----5:R-:W-:-:S04]  /*2860*/  IMAD.WIDE.U32 R2, R11, c[0x0][0x178], RZ ;  /* 0x00005e000b027a25 */ /* 0x020fc800078e00ff */
        /* <DEDUP_REMOVED lines=25> */
[----:B------:R-:W-:Y:S02]  /*2a00*/  ISETP.GE.AND P5, PT, R252, c[0x0][0x1d4], PT ;  /* 0x00007500fc007a0c */ /* 0x000fe40003fa6270 */
[----:B------:R-:W-:Y:S01]  /*2a10*/  IADD3 R56, R207, -0x1, RZ ;  /* 0xffffffffcf387810 */ /* 0x000fe20007ffe0ff */
[----:B--2---:R-:W-:-:S04]  /*2a20*/  IMAD.WIDE.U32 R6, R2, c[0x0][0x1e0], R20 ;  /* 0x0000780002067a25 */ /* 0x004fc800078e0014 */
[----:B------:R-:W-:-:S04]  /*2a30*/  IMAD.WIDE.U32 R8, R2, c[0x0][0x208], R20 ;  /* 0x0000820002087a25 */ /* 0x000fc800078e0014 */
[----:B------:R-:W-:Y:S02]  /*2a40*/  IMAD.MOV.U32 R2, RZ, RZ, R4 ;  /* 0x000000ffff027224 */ /* 0x000fe400078e0004 */
[C---:B------:R-:W-:Y:S02]  /*2a50*/  IMAD R4, R0.reuse, c[0x0][0x1b4], R5 ;  /* 0x00006d0000047a24 */ /* 0x040fe400078e0205 */
[----:B------:R-:W-:-:S04]  /*2a60*/  IMAD.WIDE.U32 R2, R0, c[0x0][0x1b0], R2 ;  /* 0x00006c0000027a25 */ /* 0x000fc800078e0002 */
[----:B------:R-:W-:Y:S01]  /*2a70*/  IMAD R0, R11, c[0x0][0x2c4], R10 ;  /* 0x0000b1000b007a24 */ /* 0x000fe200078e020a */
[----:B------:R-:W-:Y:S01]  /*2a80*/  IADD3 R3, R3, R4, RZ ;  /* 0x0000000403037210 */ /* 0x000fe20007ffe0ff */
[----:B------:R-:W-:-:S03]  /*2a90*/  IMAD.MOV.U32 R4, RZ, RZ, R8 ;  /* 0x000000ffff047224 */ /* 0x000fc600078e0008 */
[----:B------:R-:W-:Y:S02]  /*2aa0*/  SHF.R.S32.HI R10, RZ, 0x1f, R0 ;  /* 0x0000001fff0a7819 */ /* 0x000fe40000011400 */
        /* <DEDUP_REMOVED lines=13> */
[----:B---3--:R-:W-:Y:S02]  /*2b80*/  @P2 SHF.R.S32.HI R0, RZ, 0x1f, R15 ;  /* 0x0000001fff002819 */ /* 0x008fe4000001140f */
[----:B------:R-:W-:Y:S01]  /*2b90*/  LEA.HI.X R11, R6, c[0x0][0x164], R7, 0x1, P1 ;  /* 0x00005900060b7a11 */ /* 0x000fe200008f0c07 */
[----:B------:R-:W-:Y:S01]  /*2ba0*/  @!P2 IMAD.MOV.U32 R0, RZ, RZ, R74 ;  /* 0x000000ffff00a224 */ /* 0x000fe200078e004a */
[----:B------:R-:W-:Y:S02]  /*2bb0*/  ISETP.GE.AND P1, PT, R20, c[0x0][0x198], PT ;  /* 0x0000660014007a0c */ /* 0x000fe40003f26270 */
[----:B------:R-:W-:Y:S02]  /*2bc0*/  @!P2 MOV R15, R19 ;  /* 0x00000013000fa202 */ /* 0x000fe40000000f00 */
[----:B------:R-:W-:-:S02]  /*2bd0*/  SEL R6, R0, RZ, !P0 ;  /* 0x000000ff00067207 */ /* 0x000fc40004000000 */
[----:B------:R-:W-:Y:S02]  /*2be0*/  SEL R0, R15, RZ, !P0 ;  /* 0x000000ff0f007207 */ /* 0x000fe40004000000 */
[----:B------:R-:W-:Y:S02]  /*2bf0*/  ISETP.GE.AND P0, PT, R252, c[0x0][0x198], PT ;  /* 0x00006600fc007a0c */ /* 0x000fe40003f06270 */
[----:B------:R-:W-:Y:S01]  /*2c00*/  LOP3.LUT R18, R18, 0xfffffffd, RZ, 0xc0, !PT ;  /* 0xfffffffd12127812 */ /* 0x000fe200078ec0ff */
[----:B------:R-:W-:-:S03]  /*2c10*/  IMAD.WIDE.U32 R2, R75, c[0x0][0x210], R4 ;  /* 0x000084004b027a25 */ /* 0x000fc600078e0004 */
[----:B------:R-:W-:Y:S01]  /*2c20*/  @P1 LOP3.LUT R18, R18, 0x2, RZ, 0xfc, !PT ;  /* 0x0000000212121812 */ /* 0x000fe200078efcff */
[C---:B------:R-:W-:Y:S01]  /*2c30*/  IMAD R5, R75.reuse, c[0x0][0x1ec], R9 ;  /* 0x00007b004b057a24 */ /* 0x040fe200078e0209 */
[----:B------:R-:W-:Y:S01]  /*2c40*/  MOV R4, R8 ;  /* 0x0000000800047202 */ /* 0x000fe20000000f00 */
[----:B------:R-:W-:Y:S01]  /*2c50*/  IMAD R8, R6, c[0x0][0x1f0], RZ ;  /* 0x00007c0006087a24 */ /* 0x000fe200078e02ff */
[----:B------:R-:W-:Y:S01]  /*2c60*/  LOP3.LUT R18, R18, 0xfffffffe, RZ, 0xc0, !PT ;  /* 0xfffffffe12127812 */ /* 0x000fe200078ec0ff */
[----:B------:R-:W-:Y:S01]  /*2c70*/  IMAD R3, R75, c[0x0][0x214], R3 ;  /* 0x000085004b037a24 */ /* 0x000fe200078e0203 */
[----:B----4-:R-:W-:Y:S01]  /*2c80*/  ISETP.GE.AND P4, PT, R17, c[0x0][0x1d4], PT ;  /* 0x0000750011007a0c */ /* 0x010fe20003f86270 */
[----:B------:R-:W-:Y:S01]  /*2c90*/  IMAD R7, R6, c[0x0][0x218], RZ ;  /* 0x0000860006077a24 */ /* 0x000fe200078e02ff */
[----:B------:R-:W-:Y:S01]  /*2ca0*/  @P0 LOP3.LUT R18, R18, 0x1, RZ, 0xfc, !PT ;  /* 0x0000000112120812 */ /* 0x000fe200078efcff */
[C---:B------:R-:W-:Y:S01]  /*2cb0*/  IMAD R8, R0.reuse, c[0x0][0x1f4], R8 ;  /* 0x00007d0000087a24 */ /* 0x040fe200078e0208 */
[----:B------:R-:W-:Y:S01]  /*2cc0*/  SEL R6, RZ, 0x4, P4 ;  /* 0x00000004ff067807 */ /* 0x000fe20002000000 */
[----:B------:R-:W-:-:S04]  /*2cd0*/  IMAD.WIDE.U32 R238, R0, c[0x0][0x1f0], R4 ;  /* 0x00007c0000ee7a25 */ /* 0x000fc800078e0004 */
[C---:B------:R-:W-:Y:S02]  /*2ce0*/  IMAD R7, R0.reuse, c[0x0][0x21c], R7 ;  /* 0x0000870000077a24 */ /* 0x040fe400078e0207 */
[----:B------:R-:W-:Y:S01]  /*2cf0*/  IMAD.WIDE.U32 R236, R0, c[0x0][0x218], R2 ;  /* 0x0000860000ec7a25 */ /* 0x000fe200078e0002 */
[----:B------:R1:W-:Y:S01]  /*2d00*/  STL [R1+0x28], R18 ;  /* 0x0000281201007387 */ /* 0x0003e20000100800 */
[----:B------:R-:W-:Y:S02]  /*2d10*/  ISETP.GE.AND P2, PT, R17, c[0x0][0x198], PT ;  /* 0x0000660011007a0c */ /* 0x000fe40003f46270 */
[----:B------:R-:W-:Y:S01]  /*2d20*/  IMAD.IADD R9, R247, 0x1, R16 ;  /* 0x00000001f7097824 */ /* 0x000fe200078e0210 */
[----:B------:R-:W-:Y:S01]  /*2d30*/  IADD3 R240, R239, R8, RZ ;  /* 0x00000008eff07210 */ /* 0x000fe20007ffe0ff */
[----:B------:R-:W-:Y:S01]  /*2d40*/  IMAD.IADD R235, R237, 0x1, R7 ;  /* 0x00000001edeb7824 */ /* 0x000fe200078e0207 */
[----:B-1----:R-:W-:Y:S01]  /*2d50*/  LOP3.LUT R18, R13, R6, RZ, 0xfc, !PT ;  /* 0x000000060d127212 */ /* 0x002fe200078efcff */
[----:B------:R-:W-:Y:S05]  /*2d60*/  BRA.DIV ~URZ, `(.L_x_2487) ;  /* 0x0000e6527f007947 */ /* 0x000fea000b800000 */
[----:B------:R1:W2:Y:S02]  /*2d70*/  SHFL.IDX PT, R8, R11, RZ, 0x1c1f ;  /* 0x001c1fff0b087589 */ /* 0x0002a400000e0000 */
.L_x_2585:
[----:B------:R-:W-:Y:S05]  /*2d80*/  BRA.DIV ~URZ, `(.L_x_2488) ;  /* 0x0000e6a27f007947 */ /* 0x000fea000b800000 */
[----:B------:R3:W4:Y:S02]  /*2d90*/  SHFL.IDX PT, R0, R12, RZ, 0x1c1f ;  /* 0x001c1fff0c007589 */ /* 0x00072400000e0000 */
.L_x_2586:
        /* <DEDUP_REMOVED lines=12> */
[----:B------:R-:W-:-:S04]  /*2e60*/  LEA R4, P0, R252, R0, 0x1 ;  /* 0x00000000fc047211 */ /* 0x000fc800078008ff */
[----:B---3--:R-:W-:Y:S02]  /*2e70*/  LEA.HI.X R5, R252, R8, R2, 0x1, P0 ;  /* 0x00000008fc057211 */ /* 0x008fe400000f0c02 */
[----:B----4-:R-:W-:-:S04]  /*2e80*/  LEA R2, P0, R15, R0, 0x1 ;  /* 0x000000000f027211 */ /* 0x010fc800078008ff */
[----:B--2---:R-:W-:Y:S02]  /*2e90*/  LEA.HI.X R3, R15, R8, R16, 0x1, P0 ;  /* 0x000000080f037211 */ /* 0x004fe400000f0c10 */
        /* <DEDUP_REMOVED lines=9> */
.L_x_2490:
[----:B------:R-:W-:Y:S05]  /*2f30*/  BSYNC B0 ;  /* 0x0000000000007941 */ /* 0x000fea0003800000 */
.L_x_2489:
[----:B------:R-:W-:Y:S05]  /*2f40*/  BRA.DIV ~URZ, `(.L_x_2491) ;  /* 0x0000e5427f007947 */ /* 0x000fea000b800000 */
[----:B--2---:R2:W1:Y:S04]  /*2f50*/  SHFL.IDX PT, R8, R11, 0x1, 0x1c1f ;  /* 0x003c1f000b087f89 */ /* 0x00446800000e0000 */
[----:B----4-:R2:W4:Y:S02]  /*2f60*/  SHFL.IDX PT, R0, R12, 0x1, 0x1c1f ;  /* 0x003c1f000c007f89 */ /* 0x01052400000e0000 */
.L_x_2587:
        /* <DEDUP_REMOVED lines=12> */
[----:B------:R-:W-:-:S04]  /*3030*/  LEA R4, P0, R252, R0, 0x1 ;  /* 0x00000000fc047211 */ /* 0x000fc800078008ff */
[----:B--2---:R-:W-:Y:S02]  /*3040*/  LEA.HI.X R5, R252, R8, R3, 0x1, P0 ;  /* 0x00000008fc057211 */ /* 0x004fe400000f0c03 */
[----:B---3--:R-:W-:-:S04]  /*3050*/  LEA R2, P0, R15, R0, 0x1 ;  /* 0x000000000f027211 */ /* 0x008fc800078008ff */
[----:B----4-:R-:W-:Y:S02]  /*3060*/  LEA.HI.X R3, R15, R8, R16, 0x1, P0 ;  /* 0x000000080f037211 */ /* 0x010fe400000f0c10 */
        /* <DEDUP_REMOVED lines=9> */
.L_x_2493:
[----:B------:R-:W-:Y:S05]  /*3100*/  BSYNC B0 ;  /* 0x0000000000007941 */ /* 0x000fea0003800000 */
.L_x_2492:
[----:B------:R-:W-:Y:S05]  /*3110*/  BRA.DIV ~URZ, `(.L_x_2494) ;  /* 0x0000e4327f007947 */ /* 0x000fea000b800000 */
[----:B-1----:R1:W2:Y:S02]  /*3120*/  SHFL.IDX PT, R8, R11, 0x2, 0x1c1f ;  /* 0x005c1f000b087f89 */ /* 0x0022a400000e0000 */
.L_x_2588:
[----:B------:R-:W-:Y:S05]  /*3130*/  BRA.DIV ~URZ, `(.L_x_2495) ;  /* 0x0000e4827f007947 */ /* 0x000fea000b800000 */
[----:B----4-:R4:W1:Y:S02]  /*3140*/  SHFL.IDX PT, R0, R12, 0x2, 0x1c1f ;  /* 0x005c1f000c007f89 */ /* 0x01086400000e0000 */
.L_x_2589:
        /* <DEDUP_REMOVED lines=25> */
.L_x_2497:
[----:B------:R-:W-:Y:S05]  /*32e0*/  BSYNC B0 ;  /* 0x0000000000007941 */ /* 0x000fea0003800000 */
.L_x_2496:
[----:B------:R-:W-:Y:S05]  /*32f0*/  BRA.DIV ~URZ, `(.L_x_2498) ;  /* 0x0000e3227f007947 */ /* 0x000fea000b800000 */
[----:B-1----:R1:W3:Y:S04]  /*3300*/  SHFL.IDX PT, R6, R11, 0x3, 0x1c1f ;  /* 0x007c1f000b067f89 */ /* 0x0022e800000e0000 */
[----:B------:R1:W4:Y:S02]  /*3310*/  SHFL.IDX PT, R0, R12, 0x3, 0x1c1f ;  /* 0x007c1f000c007f89 */ /* 0x00032400000e0000 */
.L_x_2590:
[----:B------:R-:W5:Y:S04]  /*3320*/  LDL.64 R14, [R1+0x10] ;  /* 0x00001000010e7983 */ /* 0x000f680000100a00 */
[----:B----4-:R-:W4:Y:S04]  /*3330*/  LDL R13, [R1+0x70] ;  /* 0x00007000010d7983 */ /* 0x010f280000100800 */
[----:B--2---:R-:W2:Y:S04]  /*3340*/  LDL R8, [R1+0x28] ;  /* 0x0000280001087983 */ /* 0x004ea80000100800 */
[----:B---3--:R-:W3:Y:S04]  /*3350*/  LDL R7, [R1+0x78] ;  /* 0x0000780001077983 */ /* 0x008ee80000100800 */
[----:B-1----:R-:W3:Y:S04]  /*3360*/  LDL R11, [R1+0x18] ;  /* 0x00001800010b7983 */ /* 0x002ee80000100800 */
[----:B------:R-:W3:Y:S01]  /*3370*/  LDL R12, [R1+0x6c] ;  /* 0x00006c00010c7983 */ /* 0x000ee20000100800 */
[----:B------:R-:W-:-:S04]  /*3380*/  IADD3 R2, R9, 0x60, RZ ;  /* 0x0000006009027810 */ /* 0x000fc80007ffe0ff */
[----:B------:R-:W-:Y:S01]  /*3390*/  ISETP.GE.AND P1, PT, R2, R10, PT ;  /* 0x0000000a0200720c */ /* 0x000fe20003f26270 */
[----:B------:R-:W-:-:S04]  /*33a0*/  IMAD.MOV.U32 R9, RZ, RZ, 0x30 ;  /* 0x00000030ff097424 */ /* 0x000fc800078e00ff */
[----:B------:R-:W-:Y:S01]  /*33b0*/  IMAD R9, R207, -0x30, R9 ;  /* 0xffffffd0cf097824 */ /* 0x000fe200078e0209 */
[----:B------:R-:W-:-:S03]  /*33c0*/  P2R R48, PR, RZ, 0x8 ;  /* 0x00000008ff307803 */ /* 0x000fc60000000000 */
[----:B------:R-:W-:Y:S02]  /*33d0*/  IMAD.IADD R57, R251, 0x1, R9 ;  /* 0x00000001fb397824 */ /* 0x000fe400078e0209 */
[----:B------:R-:W-:Y:S02]  /*33e0*/  IMAD.MOV.U32 R58, RZ, RZ, R238 ;  /* 0x000000ffff3a7224 */ /* 0x000fe400078e00ee */
[----:B------:R-:W-:Y:S02]  /*33f0*/  IMAD.MOV.U32 R59, RZ, RZ, R240 ;  /* 0x000000ffff3b7224 */ /* 0x000fe400078e00f0 */
[----:B------:R-:W-:Y:S01]  /*3400*/  IMAD.MOV.U32 R10, RZ, RZ, 0x20 ;  /* 0x00000020ff0a7424 */ /* 0x000fe200078e00ff */
[----:B------:R-:W-:Y:S02]  /*3410*/  P2R R19, PR, RZ, 0x40 ;  /* 0x00000040ff137803 */ /* 0x000fe40000000000 */
[----:B-----5:R-:W-:-:S04]  /*3420*/  @!P1 LEA R4, P0, R14, R0, 0x1 ;  /* 0x000000000e049211 */ /* 0x020fc800078008ff */
[----:B------:R-:W-:Y:S02]  /*3430*/  @!P1 LEA.HI.X R5, R14, R6, R15, 0x1, P0 ;  /* 0x000000060e059211 */ /* 0x000fe400000f0c0f */
[----:B------:R-:W-:-:S04]  /*3440*/  @!P1 LEA R2, P0, R252, R0, 0x1 ;  /* 0x00000000fc029211 */ /* 0x000fc800078008ff */
[----:B----4-:R-:W-:Y:S02]  /*3450*/  @!P1 LEA.HI.X R3, R252, R6, R13, 0x1, P0 ;  /* 0x00000006fc039211 */ /* 0x010fe400000f0c0d */
[C---:B--2---:R-:W-:Y:S01]  /*3460*/  LOP3.LUT P0, RZ, R8.reuse, 0x2, RZ, 0xc0, !PT ;  /* 0x0000000208ff7812 */ /* 0x044fe2000780c0ff */
[----:B---3--:R-:W-:Y:S01]  /*3470*/  IMAD.SHL.U32 R198, R7, 0x2, RZ ;  /* 0x0000000207c67824 */ /* 0x008fe200078e00ff */
[----:B------:R-:W-:Y:S02]  /*3480*/  LOP3.LUT P3, RZ, R8, 0x1, RZ, 0xc0, !PT ;  /* 0x0000000108ff7812 */ /* 0x000fe4000786c0ff */
[----:B------:R-:W-:-:S09]  /*3490*/  SHF.R.S32.HI R8, RZ, 0x1f, R56 ;  /* 0x0000001fff087819 */ /* 0x000fd20000011438 */
        /* <DEDUP_REMOVED lines=9> */
[----:B------:R-:W-:-:S03]  /*3530*/  @!P1 LEA.HI.X R5, R11, R6, R12, 0x1, P0 ;  /* 0x000000060b059211 */ /* 0x000fc600000f0c0c */
[----:B------:R-:W-:Y:S02]  /*3540*/  IMAD.IADD R0, R0, 0x1, -R247 ;  /* 0x0000000100007824 */ /* 0x000fe400078e0af7 */
[----:B--2---:R-:W-:Y:S01]  /*3550*/  IMAD.WIDE.U32 R2, R56, c[0x0][0x1e0], RZ ;  /* 0x0000780038027a25 */ /* 0x004fe200078e00ff */
[----:B------:R1:W-:Y:S02]  /*3560*/  @!P1 LDGSTS.E.BYPASS.LTC128B.128 [R198+0xb880], [R4.64], !P2 ;  /* 0x0b88000004c69fae */ /* 0x0003e4000d101d46 */
[C---:B------:R-:W-:Y:S01]  /*3570*/  ISETP.GE.AND P0, PT, R0.reuse, 0x1, PT ;  /* 0x000000010000780c */ /* 0x040fe20003f06270 */
[----:B------:R-:W-:Y:S01]  /*3580*/  IMAD.IADD R7, R3, 0x1, R7 ;  /* 0x0000000103077824 */ /* 0x000fe200078e0207 */
[----:B------:R-:W0:Y:S01]  /*3590*/  LDGDEPBAR ;  /* 0x00000000000079af */ /* 0x000e220000000000 */
[----:B------:R-:W-:Y:S03]  /*35a0*/  WARPSYNC 0xffffffff ;  /* 0xffffffff00007948 */ /* 0x000fe60003800000 */
[----:B------:R-:W-:Y:S01]  /*35b0*/  BAR.SYNC.DEFER_BLOCKING 0x0 ;  /* 0x0000000000007b1d */ /* 0x000fe20000010000 */
[----:B------:R-:W-:Y:S01]  /*35c0*/  ISETP.GE.AND P1, PT, R0, 0x21, PT ;  /* 0x000000210000780c */ /* 0x000fe20003f26270 */
[----:B------:R-:W-:-:S04]  /*35d0*/  IMAD.WIDE.U32 R2, R2, 0x30, R58 ;  /* 0x0000003002027825 */ /* 0x000fc800078e003a */
[----:B------:R-:W-:Y:S02]  /*35e0*/  IMAD R0, R7, 0x30, RZ ;  /* 0x0000003007007824 */ /* 0x000fe400078e02ff */
[----:B------:R-:W-:-:S04]  /*35f0*/  IMAD.WIDE.U32 R6, R10, c[0x0][0x1e0], RZ ;  /* 0x000078000a067a25 */ /* 0x000fc800078e00ff */
[----:B------:R-:W-:Y:S02]  /*3600*/  IMAD.IADD R0, R3, 0x1, R0 ;  /* 0x0000000103007824 */ /* 0x000fe400078e0200 */
        /* <DEDUP_REMOVED lines=18> */
[----:B------:R-:W-:Y:S01]  /*3730*/  IMAD R8, R8, c[0x0][0x208], RZ ;  /* 0x0000820008087a24 */ /* 0x000fe200078e02ff */
[----:B-1----:R-:W-:Y:S01]  /*3740*/  ISETP.GT.AND P0, PT, R11, 0x3f, PT ;  /* 0x0000003f0b00780c */ /* 0x002fe20003f04270 */
[----:B------:R-:W-:-:S04]  /*3750*/  IMAD.WIDE.U32 R6, R56, c[0x0][0x208], RZ ;  /* 0x0000820038067a25 */ /* 0x000fc800078e00ff */
[----:B------:R-:W-:-:S04]  /*3760*/  IMAD R0, R56, c[0x0][0x20c], R8 ;  /* 0x0000830038007a24 */ /* 0x000fc800078e0208 */
[----:B------:R-:W-:-:S04]  /*3770*/  IMAD.IADD R0, R7, 0x1, R0 ;  /* 0x0000000107007824 */ /* 0x000fc800078e0200 */
[----:B------:R-:W-:Y:S02]  /*3780*/  IMAD R0, R0, 0x30, RZ ;  /* 0x0000003000007824 */ /* 0x000fe400078e02ff */
[----:B---3--:R-:W-:Y:S01]  /*3790*/  IMAD.MOV.U32 R2, RZ, RZ, R236 ;  /* 0x000000ffff027224 */ /* 0x008fe200078e00ec */
[----:B------:R-:W-:-:S04]  /*37a0*/  DEPBAR.LE SB0, 0x1 ;  /* 0x000080400000791a */ /* 0x000fc80000000000 */
[----:B------:R-:W-:Y:S01]  /*37b0*/  IMAD.MOV.U32 R3, RZ, RZ, R235 ;  /* 0x000000ffff037224 */ /* 0x000fe200078e00eb */
[----:B------:R-:W-:-:S04]  /*37c0*/  DEPBAR.LE SB0, 0x0 ;  /* 0x000080000000791a */ /* 0x000fc80000000000 */
[----:B--2---:R-:W-:Y:S01]  /*37d0*/  IMAD.WIDE.U32 R4, R6, 0x30, R2 ;  /* 0x0000003006047825 */ /* 0x004fe200078e0002 */
        /* <DEDUP_REMOVED lines=8> */
[----:B------:R-:W-:Y:S02]  /*3860*/  IADD3 R0, R9, R251, -R247 ;  /* 0x000000fb09007210 */ /* 0x000fe40007ffe8f7 */
[----:B------:R-:W-:Y:S02]  /*3870*/  @!P0 LEA.HI.X R17, R5, R3, R4, 0x6, P1 ;  /* 0x0000000305118211 */ /* 0x000fe400008f3404 */
[----:B------:R-:W-:-:S02]  /*3880*/  ISETP.LT.OR P1, PT, R0, 0x1, !P3 ;  /* 0x000000010000780c */ /* 0x000fc40005f21670 */
[----:B------:R-:W-:Y:S01]  /*3890*/  LOP3.LUT P2, RZ, R18, 0x2, RZ, 0xc0, !PT ;  /* 0x0000000212ff7812 */ /* 0x000fe2000784c0ff */
[----:B------:R-:W-:Y:S04]  /*38a0*/  LDSM.16.M88.4 R8, [R187+0x1000] ;  /* 0x00100000bb08783b */ /* 0x000fe80000000200 */
[----:B------:R-:W1:Y:S04]  /*38b0*/  LDSM.16.M88.4 R32, [R184] ;  /* 0x00000000b820783b */ /* 0x000e680000000200 */
[----:B------:R-:W2:Y:S04]  /*38c0*/  LDSM.16.M88.4 R28, [R184+0x400] ;  /* 0x00040000b81c783b */ /* 0x000ea80000000200 */
[----:B------:R-:W3:Y:S04]  /*38d0*/  LDSM.16.M88.4 R20, [R184+0x800] ;  /* 0x00080000b814783b */ /* 0x000ee80000000200 */
[----:B------:R-:W4:Y:S04]  /*38e0*/  LDSM.16.M88.4 R12, [R187] ;  /* 0x00000000bb0c783b */ /* 0x000f280000000200 */
[----:B------:R-:W-:Y:S04]  /*38f0*/  LDSM.16.M88.4 R24, [R188] ;  /* 0x00000000bc18783b */ /* 0x000fe80000000200 */
[----:B------:R-:W-:Y:S04]  /*3900*/  LDSM.16.M88.4 R4, [R188+0x1000] ;  /* 0x00100000bc04783b */ /* 0x000fe80000000200 */
[----:B------:R-:W5:Y:S04]  /*3910*/  LDSM.16.M88.4 R36, [R189] ;  /* 0x00000000bd24783b */ /* 0x000f680000000200 */
[----:B------:R-:W3:Y:S04]  /*3920*/  LDSM.16.M88.4 R40, [R197] ;  /* 0x00000000c528783b */ /* 0x000ee80000000200 */
[----:B------:R-:W3:Y:S04]  /*3930*/  LDSM.16.M88.4 R44, [R196] ;  /* 0x00000000c42c783b */ /* 0x000ee80000000200 */
[----:B------:R-:W-:Y:S01]  /*3940*/  @!PT LDS RZ, [RZ] ;  /* 0x00000000fffff984 */ /* 0x000fe20000000800 */
[----:B------:R-:W-:Y:S01]  /*3950*/  @!PT LDS RZ, [RZ] ;  /* 0x00000000fffff984 */ /* 0x000fe20000000800 */
[----:B------:R-:W-:Y:S01]  /*3960*/  @!PT LDS RZ, [RZ] ;  /* 0x00000000fffff984 */ /* 0x000fe20000000800 */
[----:B------:R2:W-:Y:S01]  /*3970*/  LDGSTS.E.BYPASS.LTC128B.128 [R198+0x1880], [R2.64], !P1 ;  /* 0x0188000002c67fae */ /* 0x0005e2000c901d46 */
[----:B------:R-:W-:-:S02]  /*3980*/  ISETP.LT.OR P1, PT, R0, 0x1, !P2 ;  /* 0x000000010000780c */ /* 0x000fc40005721670 */
[----:B------:R-:W-:-:S11]  /*3990*/  @!P0 ISETP.LT.OR P3, PT, R0, 0x21, !P3 ;  /* 0x000000210000880c */ /* 0x000fd60005f61670 */
[----:B------:R3:W-:Y:S01]  /*39a0*/  LDGSTS.E.BYPASS.LTC128B.128 [R198+0x2480], [R2.64+0x40], !P1 ;  /* 0x0248004002c67fae */ /* 0x0007e2000c901d46 */
[----:B------:R-:W-:-:S04]  /*39b0*/  LOP3.LUT P1, RZ, R18, 0x4, RZ, 0xc0, !PT ;  /* 0x0000000412ff7812 */ /* 0x000fc8000782c0ff */
[----:B------:R-:W-:Y:S01]  /*39c0*/  ISETP.LT.OR P6, PT, R0, 0x1, !P1 ;  /* 0x000000010000780c */ /* 0x000fe20004fc1670 */
[C---:B-1----:R-:W-:Y:S08]  /*39d0*/  HMMA.16816.F32.BF16 R68, R8.reuse, R32, RZ ;  /* 0x000000200844723c */ /* 0x042ff000000418ff */
[C---:B--2---:R-:W-:Y:S04]  /*39e0*/  HMMA.16816.F32.BF16 R60, R8.reuse, R28, RZ ;  /* 0x0000001c083c723c */ /* 0x044fe800000418ff */
[----:B------:R1:W-:Y:S04]  /*39f0*/  LDGSTS.E.BYPASS.LTC128B.128 [R198+0x3080], [R2.64+0x80], !P6 ;  /* 0x0308008002c67fae */ /* 0x0003e8000f101d46 */
[----:B------:R2:W-:Y:S01]  /*3a00*/  @!P0 LDGSTS.E.BYPASS.LTC128B.128 [R198+0x2080], [R16.64], !P3 ;  /* 0x0208000010c68fae */ /* 0x0005e2000d901d46 */
[----:B------:R-:W-:Y:S01]  /*3a10*/  ISETP.NE.AND P3, PT, R48, RZ, PT ;  /* 0x000000ff3000720c */ /* 0x000fe20003f65270 */
[C---:B------:R-:W-:Y:S08]  /*3a20*/  HMMA.16816.F32.BF16 R64, R8.reuse, R34, RZ ;  /* 0x000000220840723c */ /* 0x040ff000000418ff */
[C---:B---3--:R-:W-:Y:S08]  /*3a30*/  HMMA.16816.F32.BF16 R48, R8.reuse, R20, RZ ;  /* 0x000000140830723c */ /* 0x048ff000000418ff */
[C---:B------:R-:W-:Y:S08]  /*3a40*/  HMMA.16816.F32.BF16 R52, R8.reuse, R30, RZ ;  /* 0x0000001e0834723c */ /* 0x040ff000000418ff */
[----:B------:R-:W-:Y:S01]  /*3a50*/  HMMA.16816.F32.BF16 R8, R8, R22, RZ ;  /* 0x000000160808723c */ /* 0x000fe200000418ff */
[----:B------:R-:W-:-:S02]  /*3a60*/  @!P0 ISETP.LT.OR P2, PT, R0, 0x21, !P2 ;  /* 0x000000210000880c */ /* 0x000fc40005741670 */
[----:B------:R-:W-:-:S05]  /*3a70*/  @!P0 ISETP.LT.OR P1, PT, R0, 0x21, !P1 ;  /* 0x000000210000880c */ /* 0x000fca0004f21670 */
[----:B----4-:R-:W-:Y:S01]  /*3a80*/  HMMA.16816.F32.BF16 R72, R12, R32, RZ ;  /* 0x000000200c48723c */ /* 0x010fe200000418ff */
[----:B------:R-:W-:-:S05]  /*3a90*/  ISETP.NE.AND P6, PT, R19, RZ, PT ;  /* 0x000000ff1300720c */ /* 0x000fca0003fc5270 */
[----:B------:R2:W-:Y:S02]  /*3aa0*/  @!P0 LDGSTS.E.BYPASS.LTC128B.128 [R198+0x2c80], [R16.64+0x40], !P2 ;  /* 0x02c8004010c68fae */ /* 0x0005e4000d101d46 */
[C---:B------:R-:W-:Y:S02]  /*3ab0*/  HMMA.16816.F32.BF16 R84, R12.reuse, R34, RZ ;  /* 0x000000220c54723c */ /* 0x040fe400000418ff */
[----:B------:R2:W-:Y:S04]  /*3ac0*/  @!P0 LDGSTS.E.BYPASS.LTC128B.128 [R198+0x3880], [R16.64+0x80], !P1 ;  /* 0x0388008010c68fae */ /* 0x0005e8000c901d46 */
[----:B------:R-:W0:Y:S02]  /*3ad0*/  LDGDEPBAR ;  /* 0x00000000000079af */ /* 0x000e240000000000 */
[C---:B------:R-:W-:Y:S08]  /*3ae0*/  HMMA.16816.F32.BF16 R32, R12.reuse, R28, RZ ;  /* 0x0000001c0c20723c */ /* 0x040ff000000418ff */
[C---:B------:R-:W-:Y:S01]  /*3af0*/  HMMA.16816.F32.BF16 R80, R12.reuse, R30, RZ ;  /* 0x0000001e0c50723c */ /* 0x040fe200000418ff */
[----:B------:R-:W-:Y:S07]  /*3b00*/  LDSM.16.M88.4 R28, [R184+0xc00] ;  /* 0x000c0000b81c783b */ /* 0x000fee0000000200 */
[C---:B------:R-:W-:Y:S01]  /*3b10*/  HMMA.16816.F32.BF16 R76, R12.reuse, R20, RZ ;  /* 0x000000140c4c723c */ /* 0x040fe200000418ff */
[----:B--2---:R-:W-:Y:S07]  /*3b20*/  LDSM.16.M88.4 R16, [R184+0x1000] ;  /* 0x00100000b810783b */ /* 0x004fee0000000200 */
[----:B------:R-:W-:Y:S01]  /*3b30*/  HMMA.16816.F32.BF16 R92, R12, R22, RZ ;  /* 0x000000160c5c723c */ /* 0x000fe200000418ff */
[----:B------:R-:W-:Y:S04]  /*3b40*/  LDSM.16.M88.4 R12, [R184+0x1400] ;  /* 0x00140000b80c783b */ /* 0x000fe80000000200 */
[----:B------:R-:W-:Y:S03]  /*3b50*/  LDSM.16.M88.4 R20, [R188+0x3000] ;  /* 0x00300000bc14783b */ /* 0x000fe60000000200 */
[C---:B-----5:R-:W-:Y:S08]  /*3b60*/  HMMA.16816.F32.BF16 R108, R4.reuse, R36, R68 ;  /* 0x00000024046c723c */ /* 0x060ff00000041844 */
[C---:B------:R-:W-:Y:S08]  /*3b70*/  HMMA.16816.F32.BF16 R104, R4.reuse, R40, R60 ;  /* 0x000000280468723c */ /* 0x040ff0000004183c */
[C---:B------:R-:W-:Y:S01]  /*3b80*/  HMMA.16816.F32.BF16 R100, R4.reuse, R44, R48 ;  /* 0x0000002c0464723c */ /* 0x040fe20000041830 */
[----:B------:R-:W-:Y:S07]  /*3b90*/  LDSM.16.M88.4 R48, [R195] ;  /* 0x00000000c330783b */ /* 0x000fee0000000200 */
[C---:B------:R-:W-:Y:S08]  /*3ba0*/  HMMA.16816.F32.BF16 R96, R4.reuse, R38, R64 ;  /* 0x000000260460723c */ /* 0x040ff00000041840 */
[C---:B------:R-:W-:Y:S01]  /*3bb0*/  HMMA.16816.F32.BF16 R88, R4.reuse, R42, R52 ;  /* 0x0000002a0458723c */ /* 0x040fe20000041834 */
[----:B------:R-:W-:Y:S07]  /*3bc0*/  LDSM.16.M88.4 R52, [R193] ;  /* 0x00000000c134783b */ /* 0x000fee0000000200 */
[----:B------:R-:W-:Y:S01]  /*3bd0*/  HMMA.16816.F32.BF16 R68, R4, R46, R8 ;  /* 0x0000002e0444723c */ /* 0x000fe20000041808 */
[----:B------:R-:W2:Y:S04]  /*3be0*/  LDSM.16.M88.4 R4, [R187+0x3000] ;  /* 0x00300000bb04783b */ /* 0x000ea80000000200 */
[----:B------:R-:W3:Y:S03]  /*3bf0*/  LDSM.16.M88.4 R8, [R187+0x2000] ;  /* 0x00200000bb08783b */ /* 0x000ee60000000200 */
[C---:B------:R-:W-:Y:S08]  /*3c00*/  HMMA.16816.F32.BF16 R72, R24.reuse, R36, R72 ;  /* 0x000000241848723c */ /* 0x040ff00000041848 */
[C---:B------:R-:W-:Y:S01]  /*3c10*/  HMMA.16816.F32.BF16 R60, R24.reuse, R40, R32 ;  /* 0x00000028183c723c */ /* 0x040fe20000041820 */
[----:B------:R-:W4:Y:S07]  /*3c20*/  LDSM.16.M88.4 R32, [R194] ;  /* 0x00000000c220783b */ /* 0x000f2e0000000200 */
[C---:B------:R-:W-:Y:S08]  /*3c30*/  HMMA.16816.F32.BF16 R36, R24.reuse, R38, R84 ;  /* 0x000000261824723c */ /* 0x040ff00000041854 */
[C---:B------:R-:W-:Y:S08]  /*3c40*/  HMMA.16816.F32.BF16 R64, R24.reuse, R44, R76 ;  /* 0x0000002c1840723c */ /* 0x040ff0000004184c */
[C---:B------:R-:W-:Y:S08]  /*3c50*/  HMMA.16816.F32.BF16 R40, R24.reuse, R42, R80 ;  /* 0x0000002a1828723c */ /* 0x040ff00000041850 */
[----:B------:R-:W-:Y:S01]  /*3c60*/  HMMA.16816.F32.BF16 R44, R24, R46, R92 ;  /* 0x0000002e182c723c */ /* 0x000fe2000004185c */
[----:B------:R-:W5:Y:S07]  /*3c70*/  LDSM.16.M88.4 R24, [R188+0x2000] ;  /* 0x00200000bc18783b */ /* 0x000f6e0000000200 */
[C---:B--2---:R-:W-:Y:S08]  /*3c80*/  HMMA.16816.F32.BF16 R80, R4.reuse, R28, R108 ;  /* 0x0000001c0450723c */ /* 0x044ff0000004186c */
[C---:B------:R-:W-:Y:S08]  /*3c90*/  HMMA.16816.F32.BF16 R104, R4.reuse, R16, R104 ;  /* 0x000000100468723c */ /* 0x040ff00000041868 */
[C---:B------:R-:W-:Y:S08]  /*3ca0*/  HMMA.16816.F32.BF16 R100, R4.reuse, R12, R100 ;  /* 0x0000000c0464723c */ /* 0x040ff00000041864 */
[C---:B------:R-:W-:Y:S08]  /*3cb0*/  HMMA.16816.F32.BF16 R96, R4.reuse, R30, R96 ;  /* 0x0000001e0460723c */ /* 0x040ff00000041860 */
[----:B------:R-:W-:Y:S08]  /*3cc0*/  HMMA.16816.F32.BF16 R84, R4, R14, R68 ;  /* 0x0000000e0454723c */ /* 0x000ff00000041844 */
[----:B---3--:R-:W-:Y:S08]  /*3cd0*/  HMMA.16816.F32.BF16 R76, R8, R28, R72 ;  /* 0x0000001c084c723c */ /* 0x008ff00000041848 */
[----:B------:R-:W-:Y:S08]  /*3ce0*/  HMMA.16816.F32.BF16 R88, R4, R18, R88 ;  /* 0x000000120458723c */ /* 0x000ff00000041858 */
[C---:B------:R-:W-:Y:S01]  /*3cf0*/  HMMA.16816.F32.BF16 R72, R8.reuse, R30, R36 ;  /* 0x0000001e0848723c */ /* 0x040fe20000041824 */
[----:B------:R-:W-:Y:S07]  /*3d00*/  LDSM.16.M88.4 R36, [R184+0x2000] ;  /* 0x00200000b824783b */ /* 0x000fee0000000200 */
[C---:B------:R-:W-:Y:S08]  /*3d10*/  HMMA.16816.F32.BF16 R68, R8.reuse, R16, R60 ;  /* 0x000000100844723c */ /* 0x040ff0000004183c */
[C---:B------:R-:W-:Y:S01]  /*3d20*/  HMMA.16816.F32.BF16 R28, R8.reuse, R18, R40 ;  /* 0x00000012081c723c */ /* 0x040fe20000041828 */
[----:B------:R-:W-:Y:S04]  /*3d30*/  LDSM.16.M88.4 R40, [R184+0x1c00] ;  /* 0x001c0000b828783b */ /* 0x000fe80000000200 */
[----:B------:R-:W-:Y:S03]  /*3d40*/  LDSM.16.M88.4 R16, [R187+0x4000] ;  /* 0x00400000bb10783b */ /* 0x000fe60000000200 */
[C---:B------:R-:W-:Y:S08]  /*3d50*/  HMMA.16816.F32.BF16 R4, R8.reuse, R12, R64 ;  /* 0x0000000c0804723c */ /* 0x040ff00000041840 */
[----:B------:R-:W-:Y:S01]  /*3d60*/  HMMA.16816.F32.BF16 R8, R8, R14, R44 ;  /* 0x0000000e0808723c */ /* 0x000fe2000004182c */
[----:B------:R-:W-:Y:S04]  /*3d70*/  LDSM.16.M88.4 R12, [R187+0x5000] ;  /* 0x00500000bb0c783b */ /* 0x000fe80000000200 */
[----:B------:R-:W2:Y:S03]  /*3d80*/  LDSM.16.M88.4 R44, [R184+0x1800] ;  /* 0x00180000b82c783b */ /* 0x000ea60000000200 */
[C---:B------:R-:W-:Y:S08]  /*3d90*/  HMMA.16816.F32.BF16 R64, R20.reuse, R48, R80 ;  /* 0x000000301440723c */ /* 0x040ff00000041850 */
[C---:B------:R-:W-:Y:S08]  /*3da0*/  HMMA.16816.F32.BF16 R60, R20.reuse, R50, R96 ;  /* 0x00000032143c723c */ /* 0x040ff00000041860 */
[C---:B----4-:R-:W-:Y:S08]  /*3db0*/  HMMA.16816.F32.BF16 R112, R20.reuse, R32, R104 ;  /* 0x000000201470723c */ /* 0x050ff00000041868 */
[C---:B------:R-:W-:Y:S08]  /*3dc0*/  HMMA.16816.F32.BF16 R116, R20.reuse, R52, R100 ;  /* 0x000000341474723c */ /* 0x040ff00000041864 */
[C---:B------:R-:W-:Y:S08]  /*3dd0*/  HMMA.16816.F32.BF16 R108, R20.reuse, R34, R88 ;  /* 0x00000022146c723c */ /* 0x040ff00000041858 */
[----:B------:R-:W-:Y:S01]  /*3de0*/  HMMA.16816.F32.BF16 R104, R20, R54, R84 ;  /* 0x000000361468723c */ /* 0x000fe20000041854 */
[----:B------:R-:W-:Y:S07]  /*3df0*/  LDSM.16.M88.4 R20, [R190] ;  /* 0x00000000be14783b */ /* 0x000fee0000000200 */
[C---:B-----5:R-:W-:Y:S08]  /*3e00*/  HMMA.16816.F32.BF16 R100, R24.reuse, R48, R76 ;  /* 0x000000301864723c */ /* 0x060ff0000004184c */
[C---:B------:R-:W-:Y:S08]  /*3e10*/  HMMA.16816.F32.BF16 R92, R24.reuse, R32, R68 ;  /* 0x00000020185c723c */ /* 0x040ff00000041844 */
[C---:B------:R-:W-:Y:S08]  /*3e20*/  HMMA.16816.F32.BF16 R96, R24.reuse, R50, R72 ;  /* 0x000000321860723c */ /* 0x040ff00000041848 */
[C---:B------:R-:W-:Y:S01]  /*3e30*/  HMMA.16816.F32.BF16 R88, R24.reuse, R34, R28 ;  /* 0x000000221858723c */ /* 0x040fe2000004181c */
[----:B------:R-:W-:Y:S04]  /*3e40*/  LDSM.16.M88.4 R32, [R192] ;  /* 0x00000000c020783b */ /* 0x000fe80000000200 */
[----:B------:R-:W-:Y:S03]  /*3e50*/  LDSM.16.M88.4 R28, [R191] ;  /* 0x00000000bf1c783b */ /* 0x000fe60000000200 */
[C---:B------:R-:W-:Y:S01]  /*3e60*/  HMMA.16816.F32.BF16 R84, R24.reuse, R52, R4 ;  /* 0x000000341854723c */ /* 0x040fe20000041804 */
[----:B------:R-:W3:Y:S07]  /*3e70*/  LDSM.16.M88.4 R4, [R188+0x5000] ;  /* 0x00500000bc04783b */ /* 0x000eee0000000200 */
[----:B------:R-:W-:Y:S01]  /*3e80*/  HMMA.16816.F32.BF16 R80, R24, R54, R8 ;  /* 0x000000361850723c */ /* 0x000fe20000041808 */
[----:B------:R-:W4:Y:S01]  /*3e90*/  LDSM.16.M88.4 R8, [R188+0x4000] ;  /* 0x00400000bc08783b */ /* 0x000f220000000200 */
        /* <DEDUP_REMOVED lines=18> */
[C---:B------:R-:W-:Y:S08]  /*3fc0*/  HMMA.16816.F32.BF16 R64, R4.reuse, R30, R64 ;  /* 0x0000001e0440723c */ /* 0x040ff00000041840 */
[C---:B------:R-:W-:Y:S08]  /*3fd0*/  HMMA.16816.F32.BF16 R60, R4.reuse, R20, R60 ;  /* 0x00000014043c723c */ /* 0x040ff0000004183c */
[----:B------:R-:W-:Y:S08]  /*3fe0*/  HMMA.16816.F32.BF16 R52, R4, R22, R52 ;  /* 0x000000160434723c */ /* 0x000ff00000041834 */
[C---:B----4-:R-:W-:Y:S08]  /*3ff0*/  HMMA.16816.F32.BF16 R48, R8.reuse, R32, R48 ;  /* 0x000000200830723c */ /* 0x050ff00000041830 */
        /* <DEDUP_REMOVED lines=41> */
.L_x_2500:
[----:B-1----:R-:W-:Y:S05]  /*4290*/  BSYNC B0 ;  /* 0x0000000000007941 */ /* 0x002fea0003800000 */
.L_x_2499:
[----:B------:R-:W2:Y:S04]  /*42a0*/  LDL R233, [R1+0x4] ;  /* 0x0000040001e97983 */ /* 0x000ea80000100800 */
[----:B------:R-:W2:Y:S04]  /*42b0*/  LDL R232, [R1+0xac] ;  /* 0x0000ac0001e87983 */ /* 0x000ea80000100800 */
[----:B------:R-:W3:Y:S04]  /*42c0*/  LDL R5, [R1+0x1c] ;  /* 0x00001c0001057983 */ /* 0x000ee80000100800 */
[----:B------:R-:W-:Y:S04]  /*42d0*/  LDSM.16.MT88.4 R80, [R186] ;  /* 0x00000000ba50783b */ /* 0x000fe80000004200 */
        /* <DEDUP_REMOVED lines=8> */
[----:B------:R-:W1:Y:S04]  /*4360*/  SHFL.IDX PT, R2, R3, 0x2, 0x1c1f ;  /* 0x005c1f0003027f89 */ /* 0x000e6800000e0000 */
[----:B------:R-:W2:Y:S01]  /*4370*/  SHFL.IDX PT, R4, R3, 0x3, 0x1c1f ;  /* 0x007c1f0003047f89 */ /* 0x000ea200000e0000 */
[----:B---3--:R-:W-:Y:S01]  /*4380*/  IADD3 R0, -R5, 0x1, R57 ;  /* 0x0000000105007810 */ /* 0x008fe20007ffe139 */
[----:B------:R-:W-:Y:S02]  /*4390*/  IMAD.IADD R8, R57, 0x1, -R5 ;  /* 0x0000000139087824 */ /* 0x000fe400078e0a05 */
[----:B------:R-:W-:Y:S02]  /*43a0*/  LDSM.16.MT88.4 R56, [R185+0x400] ;  /* 0x00040000b938783b */ /* 0x000fe40000004200 */
[----:B------:R-:W-:-:S04]  /*43b0*/  IMAD.IADD R7, R0, 0x1, -R250 ;  /* 0x0000000100077824 */ /* 0x000fc800078e0afa */
[C---:B-1----:R-:W-:Y:S02]  /*43c0*/  IMAD.IADD R2, R7.reuse, 0x1, R2 ;  /* 0x0000000107027824 */ /* 0x042fe400078e0202 */
[----:B--2---:R-:W-:-:S03]  /*43d0*/  IMAD.IADD R0, R7, 0x1, R4 ;  /* 0x0000000107007824 */ /* 0x004fc600078e0204 */
[----:B------:R-:W-:-:S04]  /*43e0*/  IMNMX R2, R8, R2, PT ;  /* 0x0000000208027217 */ /* 0x000fc80003800200 */
[C---:B------:R-:W-:Y:S02]  /*43f0*/  ISETP.GT.AND P1, PT, R2.reuse, RZ, PT ;  /* 0x000000ff0200720c */ /* 0x040fe40003f24270 */
[----:B------:R-:W-:Y:S02]  /*4400*/  ISETP.GT.AND P0, PT, R2, 0x1, PT ;  /* 0x000000010200780c */ /* 0x000fe40003f04270 */
[----:B------:R-:W-:Y:S02]  /*4410*/  IMNMX R0, R8, R0, PT ;  /* 0x0000000008007217 */ /* 0x000fe40003800200 */
[----:B------:R-:W-:Y:S02]  /*4420*/  ISETP.GT.AND P2, PT, R2, 0x8, PT ;  /* 0x000000080200780c */ /* 0x000fe40003f44270 */
[----:B------:R-:W-:Y:S02]  /*4430*/  FSEL R9, R76, -INF , P1 ;  /* 0xff8000004c097808 */ /* 0x000fe40000800000 */
[----:B------:R-:W-:-:S02]  /*4440*/  FSEL R10, R77, -INF , P0 ;  /* 0xff8000004d0a7808 */ /* 0x000fc40000000000 */
[----:B------:R-:W-:Y:S02]  /*4450*/  ISETP.GT.AND P1, PT, R2, 0x9, PT ;  /* 0x000000090200780c */ /* 0x000fe40003f24270 */
[----:B------:R-:W-:Y:S02]  /*4460*/  ISETP.GT.AND P0, PT, R0, RZ, PT ;  /* 0x000000ff0000720c */ /* 0x000fe40003f04270 */
[----:B------:R-:W-:Y:S02]  /*4470*/  FSEL R11, R72, -INF , P2 ;  /* 0xff800000480b7808 */ /* 0x000fe40001000000 */
[----:B------:R-:W-:Y:S02]  /*4480*/  ISETP.GT.AND P2, PT, R0, 0x1, PT ;  /* 0x000000010000780c */ /* 0x000fe40003f44270 */
[----:B------:R-:W-:Y:S02]  /*4490*/  FMNMX.FTZ R4, R9, R10, !PT ;  /* 0x0000000a09047209 */ /* 0x000fe40007810000 */
[----:B------:R-:W-:-:S02]  /*44a0*/  FSEL R14, R73, -INF , P1 ;  /* 0xff800000490e7808 */ /* 0x000fc40000800000 */
[----:B------:R-:W-:Y:S02]  /*44b0*/  FSEL R15, R78, -INF , P0 ;  /* 0xff8000004e0f7808 */ /* 0x000fe40000000000 */
[C---:B------:R-:W-:Y:S02]  /*44c0*/  ISETP.GT.AND P1, PT, R0.reuse, 0x8, PT ;  /* 0x000000080000780c */ /* 0x040fe40003f24270 */
[----:B------:R-:W-:Y:S02]  /*44d0*/  ISETP.GT.AND P0, PT, R0, 0x9, PT ;  /* 0x000000090000780c */ /* 0x000fe40003f04270 */
[----:B------:R-:W-:Y:S02]  /*44e0*/  FSEL R16, R79, -INF , P2 ;  /* 0xff8000004f107808 */ /* 0x000fe40001000000 */
[----:B------:R-:W-:Y:S01]  /*44f0*/  ISETP.GT.AND P2, PT, R2, 0x10, PT ;  /* 0x000000100200780c */ /* 0x000fe20003f44270 */
[----:B------:R-:W-:Y:S01]  /*4500*/  LDSM.16.MT88.4 R76, [R185+0x1c00] ;  /* 0x001c0000b94c783b */ /* 0x000fe20000004200 */
[----:B------:R-:W-:-:S02]  /*4510*/  FMNMX.FTZ R4, R11, R4, !PT ;  /* 0x000000040b047209 */ /* 0x000fc40007810000 */
[----:B------:R-:W-:Y:S02]  /*4520*/  FSEL R17, R74, -INF , P1 ;  /* 0xff8000004a117808 */ /* 0x000fe40000800000 */
[----:B------:R-:W-:Y:S02]  /*4530*/  FSEL R18, R75, -INF , P0 ;  /* 0xff8000004b127808 */ /* 0x000fe40000000000 */
[----:B------:R-:W-:Y:S01]  /*4540*/  ISETP.GT.AND P0, PT, R2, 0x11, PT ;  /* 0x000000110200780c */ /* 0x000fe20003f04270 */
[----:B------:R-:W-:Y:S01]  /*4550*/  LDSM.16.MT88.4 R72, [R185] ;  /* 0x00000000b948783b */ /* 0x000fe20000004200 */
[----:B------:R-:W-:Y:S02]  /*4560*/  FSEL R19, R68, -INF , P2 ;  /* 0xff80000044137808 */ /* 0x000fe40001000000 */
[----:B------:R-:W-:Y:S02]  /*4570*/  ISETP.GT.AND P1, PT, R2, 0x18, PT ;  /* 0x000000180200780c */ /* 0x000fe40003f24270 */
[----:B------:R-:W-:-:S02]  /*4580*/  FMNMX.FTZ R4, R14, R4, !PT ;  /* 0x000000040e047209 */ /* 0x000fc40007810000 */
[----:B------:R-:W-:Y:S02]  /*4590*/  FSEL R21, R69, -INF , P0 ;  /* 0xff80000045157808 */ /* 0x000fe40000000000 */
[----:B------:R-:W-:Y:S02]  /*45a0*/  FSEL R24, R64, -INF , P1 ;  /* 0xff80000040187808 */ /* 0x000fe40000800000 */
[----:B------:R-:W-:Y:S02]  /*45b0*/  FMNMX.FTZ R4, R19, R4, !PT ;  /* 0x0000000413047209 */ /* 0x000fe40007810000 */
[C---:B------:R-:W-:Y:S02]  /*45c0*/  ISETP.GT.AND P1, PT, R2.reuse, 0x20, PT ;  /* 0x000000200200780c */ /* 0x040fe40003f24270 */
[----:B------:R-:W-:Y:S02]  /*45d0*/  ISETP.GT.AND P0, PT, R2, 0x19, PT ;  /* 0x000000190200780c */ /* 0x000fe40003f04270 */
[----:B------:R-:W-:-:S02]  /*45e0*/  FMNMX.FTZ R4, R21, R4, !PT ;  /* 0x0000000415047209 */ /* 0x000fc40007810000 */
[----:B------:R-:W-:Y:S02]  /*45f0*/  FSEL R154, R60, -INF , P1 ;  /* 0xff8000003c9a7808 */ /* 0x000fe40000800000 */
[----:B------:R-:W-:Y:S02]  /*4600*/  FMNMX.FTZ R5, R15, R16, !PT ;  /* 0x000000100f057209 */ /* 0x000fe40007810000 */
[----:B------:R-:W-:Y:S02]  /*4610*/  FSEL R25, R65, -INF , P0 ;  /* 0xff80000041197808 */ /* 0x000fe40000000000 */
[----:B------:R-:W-:Y:S02]  /*4620*/  ISETP.GT.AND P1, PT, R0, 0x10, PT ;  /* 0x000000100000780c */ /* 0x000fe40003f24270 */
[----:B------:R-:W-:Y:S02]  /*4630*/  ISETP.GT.AND P0, PT, R2, 0x21, PT ;  /* 0x000000210200780c */ /* 0x000fe40003f04270 */
[----:B------:R-:W-:-:S02]  /*4640*/  FMNMX.FTZ R4, R24, R4, !PT ;  /* 0x0000000418047209 */ /* 0x000fc40007810000 */
[----:B------:R-:W-:Y:S02]  /*4650*/  FMNMX.FTZ R5, R17, R5, !PT ;  /* 0x0000000511057209 */ /* 0x000fe40007810000 */
[----:B------:R-:W-:Y:S02]  /*4660*/  FSEL R30, R70, -INF , P1 ;  /* 0xff800000461e7808 */ /* 0x000fe40000800000 */
[C---:B------:R-:W-:Y:S02]  /*4670*/  ISETP.GT.AND P2, PT, R2.reuse, 0x28, PT ;  /* 0x000000280200780c */ /* 0x040fe40003f44270 */
[----:B------:R-:W-:Y:S02]  /*4680*/  FSEL R155, R61, -INF , P0 ;  /* 0xff8000003d9b7808 */ /* 0x000fe40000000000 */
[----:B------:R-:W-:Y:S02]  /*4690*/  ISETP.GT.AND P1, PT, R2, 0x29, PT ;  /* 0x000000290200780c */ /* 0x000fe40003f24270 */
[----:B------:R-:W-:-:S02]  /*46a0*/  ISETP.GT.AND P0, PT, R0, 0x11, PT ;  /* 0x000000110000780c */ /* 0x000fc40003f04270 */
[----:B------:R-:W-:Y:S02]  /*46b0*/  FMNMX.FTZ R2, R25, R4, !PT ;  /* 0x0000000419027209 */ /* 0x000fe40007810000 */
[----:B------:R-:W-:Y:S02]  /*46c0*/  FMNMX.FTZ R5, R18, R5, !PT ;  /* 0x0000000512057209 */ /* 0x000fe40007810000 */
[----:B------:R-:W-:Y:S02]  /*46d0*/  FSEL R27, R71, -INF , P0 ;  /* 0xff800000471b7808 */ /* 0x000fe40000000000 */
[----:B------:R-:W-:Y:S02]  /*46e0*/  FMNMX.FTZ R2, R154, R2, !PT ;  /* 0x000000029a027209 */ /* 0x000fe40007810000 */
[----:B------:R-:W-:Y:S02]  /*46f0*/  ISETP.GT.AND P0, PT, R0, 0x18, PT ;  /* 0x000000180000780c */ /* 0x000fe40003f04270 */
[----:B------:R-:W-:-:S02]  /*4700*/  FMNMX.FTZ R5, R30, R5, !PT ;  /* 0x000000051e057209 */ /* 0x000fc40007810000 */
[----:B------:R-:W-:Y:S02]  /*4710*/  FSEL R146, R53, -INF , P1 ;  /* 0xff80000035927808 */ /* 0x000fe40000800000 */
[----:B------:R-:W-:Y:S02]  /*4720*/  FSEL R153, R52, -INF , P2 ;  /* 0xff80000034997808 */ /* 0x000fe40001000000 */
[----:B------:R-:W-:Y:S02]  /*4730*/  FMNMX.FTZ R2, R155, R2, !PT ;  /* 0x000000029b027209 */ /* 0x000fe40007810000 */
[----:B------:R-:W-:Y:S02]  /*4740*/  ISETP.GT.AND P1, PT, R0, 0x19, PT ;  /* 0x000000190000780c */ /* 0x000fe40003f24270 */
[----:B------:R-:W-:Y:S02]  /*4750*/  FSEL R26, R66, -INF , P0 ;  /* 0xff800000421a7808 */ /* 0x000fe40000000000 */
[----:B------:R-:W-:-:S02]  /*4760*/  FMNMX.FTZ R5, R27, R5, !PT ;  /* 0x000000051b057209 */ /* 0x000fc40007810000 */
[----:B------:R-:W-:Y:S02]  /*4770*/  FMNMX.FTZ R2, R153, R2, !PT ;  /* 0x0000000299027209 */ /* 0x000fe40007810000 */
[----:B------:R-:W-:Y:S02]  /*4780*/  FSEL R31, R67, -INF , P1 ;  /* 0xff800000431f7808 */ /* 0x000fe40000800000 */
[----:B------:R-:W-:Y:S01]  /*4790*/  ISETP.GT.AND P1, PT, R0, 0x20, PT ;  /* 0x000000200000780c */ /* 0x000fe20003f24270 */
[----:B------:R-:W-:Y:S01]  /*47a0*/  LDSM.16.MT88.4 R64, [R186+0x1c00] ;  /* 0x001c0000ba40783b */ /* 0x000fe20000004200 */
[----:B------:R-:W-:Y:S02]  /*47b0*/  FMNMX.FTZ R5, R26, R5, !PT ;  /* 0x000000051a057209 */ /* 0x000fe40007810000 */
[----:B------:R-:W-:Y:S02]  /*47c0*/  FMNMX.FTZ R4, R146, R2, !PT ;  /* 0x0000000292047209 */ /* 0x000fe40007810000 */
[----:B------:R-:W-:-:S02]  /*47d0*/  ISETP.GT.AND P0, PT, R0, 0x21, PT ;  /* 0x000000210000780c */ /* 0x000fc40003f04270 */
[----:B------:R-:W-:Y:S02]  /*47e0*/  FSEL R152, R62, -INF , P1 ;  /* 0xff8000003e987808 */ /* 0x000fe40000800000 */
[----:B------:R-:W-:Y:S02]  /*47f0*/  FMNMX.FTZ R2, R31, R5, !PT ;  /* 0x000000051f027209 */ /* 0x000fe40007810000 */
[----:B------:R-:W-:Y:S02]  /*4800*/  FSEL R147, R63, -INF , P0 ;  /* 0xff8000003f937808 */ /* 0x000fe40000000000 */
[----:B------:R-:W-:Y:S01]  /*4810*/  ISETP.GT.AND P1, PT, R0, 0x28, PT ;  /* 0x000000280000780c */ /* 0x000fe20003f24270 */
[----:B------:R-:W1:Y:S01]  /*4820*/  SHFL.BFLY PT, R6, R4, 0x2, 0x1f ;  /* 0x0c401f0004067f89 */ /* 0x000e6200000e0000 */
[----:B------:R-:W-:Y:S02]  /*4830*/  FMNMX.FTZ R2, R152, R2, !PT ;  /* 0x0000000298027209 */ /* 0x000fe40007810000 */
[----:B------:R-:W-:Y:S01]  /*4840*/  ISETP.GT.AND P0, PT, R0, 0x29, PT ;  /* 0x000000290000780c */ /* 0x000fe20003f04270 */
[----:B------:R-:W-:Y:S01]  /*4850*/  LDSM.16.MT88.4 R60, [R186+0x400] ;  /* 0x00040000ba3c783b */ /* 0x000fe20000004200 */
        /* <DEDUP_REMOVED lines=15> */
[--C-:B------:R-:W-:Y:S01]  /*4950*/  FFMA.FTZ R0, R9, c[0x0][0x2d0], -R13.reuse ;  /* 0x0000b40009007a23 */ /* 0x100fe2000001080d */
[----:B--2---:R-:W-:Y:S01]  /*4960*/  FMNMX.FTZ R134, R2, R5, !PT ;  /* 0x0000000502867209 */ /* 0x004fe20007810000 */
[----:B------:R-:W-:Y:S02]  /*4970*/  FFMA.FTZ R2, R11, c[0x0][0x2d0], -R13 ;  /* 0x0000b4000b027a23 */ /* 0x000fe4000001080d */
[----:B------:R1:W-:Y:S01]  /*4980*/  MUFU.EX2 R204, R0 ;  /* 0x0000000000cc7308 */ /* 0x0003e20000000800 */
[----:B------:R-:W-:-:S07]  /*4990*/  FSETP.NEU.FTZ.AND P0, PT, R134, -INF , PT ;  /* 0xff8000008600780b */ /* 0x000fce0003f1d000 */
[----:B------:R2:W-:Y:S01]  /*49a0*/  MUFU.EX2 R206, R2 ;  /* 0x0000000200ce7308 */ /* 0x0005e20000000800 */
[----:B-1----:R-:W-:-:S07]  /*49b0*/  FFMA.FTZ R0, R10, c[0x0][0x2d0], -R13 ;  /* 0x0000b4000a007a23 */ /* 0x002fce000001080d */
[----:B------:R1:W3:Y:S01]  /*49c0*/  MUFU.EX2 R203, R0 ;  /* 0x0000000000cb7308 */ /* 0x0002e20000000800 */
[----:B--2---:R-:W2:Y:S04]  /*49d0*/  SHFL.IDX PT, R2, R3, RZ, 0x1c1f ;  /* 0x001c1fff03027589 */ /* 0x004ea800000e0000 */
[----:B------:R-:W4:Y:S01]  /*49e0*/  SHFL.IDX PT, R3, R3, 0x1, 0x1c1f ;  /* 0x003c1f0003037f89 */ /* 0x000f2200000e0000 */
[----:B-1----:R-:W-:-:S05]  /*49f0*/  FMUL.FTZ R0, R134, c[0x0][0x2d0] ;  /* 0x0000b40086007a20 */ /* 0x002fca0000410000 */
[----:B------:R-:W-:Y:S01]  /*4a00*/  FSEL R12, R0, RZ, P0 ;  /* 0x000000ff000c7208 */ /* 0x000fe20000000000 */
[----:B------:R-:W-:-:S04]  /*4a10*/  FFMA.FTZ R0, R14, c[0x0][0x2d0], -R13 ;  /* 0x0000b4000e007a23 */ /* 0x000fc8000001080d */
[----:B------:R1:W5:Y:S01]  /*4a20*/  MUFU.EX2 R205, R0 ;  /* 0x0000000000cd7308 */ /* 0x0003620000000800 */
[----:B--2---:R-:W-:Y:S02]  /*4a30*/  IMAD.IADD R2, R7, 0x1, R2 ;  /* 0x0000000107027824 */ /* 0x004fe400078e0202 */
[----:B-1----:R-:W-:-:S05]  /*4a40*/  FFMA.FTZ R0, R15, c[0x0][0x2d0], -R12 ;  /* 0x0000b4000f007a23 */ /* 0x002fca000001080c */
[----:B------:R1:W-:Y:S01]  /*4a50*/  MUFU.EX2 R200, R0 ;  /* 0x0000000000c87308 */ /* 0x0003e20000000800 */
[----:B----4-:R-:W-:Y:S01]  /*4a60*/  IMAD.IADD R3, R7, 0x1, R3 ;  /* 0x0000000107037824 */ /* 0x010fe200078e0203 */
[----:B------:R-:W-:Y:S01]  /*4a70*/  IMNMX R2, R8, R2, PT ;  /* 0x0000000208027217 */ /* 0x000fe20003800200 */
[----:B-1----:R-:W-:-:S05]  /*4a80*/  FFMA.FTZ R0, R16, c[0x0][0x2d0], -R12 ;  /* 0x0000b40010007a23 */ /* 0x002fca000001080c */
[----:B------:R1:W2:Y:S01]  /*4a90*/  MUFU.EX2 R199, R0 ;  /* 0x0000000000c77308 */ /* 0x0002a20000000800 */
[C---:B------:R-:W-:Y:S02]  /*4aa0*/  ISETP.GT.AND P1, PT, R2.reuse, RZ, PT ;  /* 0x000000ff0200720c */ /* 0x040fe40003f24270 */
[----:B------:R-:W-:Y:S01]  /*4ab0*/  ISETP.GT.AND P0, PT, R2, 0x1, PT ;  /* 0x000000010200780c */ /* 0x000fe20003f04270 */
[----:B-1----:R-:W-:-:S04]  /*4ac0*/  FFMA.FTZ R0, R17, c[0x0][0x2d0], -R12 ;  /* 0x0000b40011007a23 */ /* 0x002fc8000001080c */
[----:B------:R1:W-:Y:S01]  /*4ad0*/  MUFU.EX2 R202, R0 ;  /* 0x0000000000ca7308 */ /* 0x0003e20000000800 */
[----:B------:R-:W-:Y:S02]  /*4ae0*/  FSEL R14, R48, -INF , P1 ;  /* 0xff800000300e7808 */ /* 0x000fe40000800000 */
[----:B------:R-:W-:Y:S02]  /*4af0*/  ISETP.GT.AND P2, PT, R2, 0x8, PT ;  /* 0x000000080200780c */ /* 0x000fe40003f44270 */
[----:B------:R-:W-:Y:S01]  /*4b00*/  FSEL R15, R49, -INF , P0 ;  /* 0xff800000310f7808 */ /* 0x000fe20000000000 */
[----:B-1----:R-:W-:-:S04]  /*4b10*/  FFMA.FTZ R0, R18, c[0x0][0x2d0], -R12 ;  /* 0x0000b40012007a23 */ /* 0x002fc8000001080c */
[----:B------:R1:W4:Y:S01]  /*4b20*/  MUFU.EX2 R201, R0 ;  /* 0x0000000000c97308 */ /* 0x0003220000000800 */
[----:B------:R-:W-:Y:S02]  /*4b30*/  FSEL R16, R44, -INF , P2 ;  /* 0xff8000002c107808 */ /* 0x000fe40001000000 */
[----:B------:R-:W-:Y:S02]  /*4b40*/  FMNMX.FTZ R4, R14, R15, !PT ;  /* 0x0000000f0e047209 */ /* 0x000fe40007810000 */
[----:B-1----:R-:W-:-:S04]  /*4b50*/  IMNMX R0, R8, R3, PT ;  /* 0x0000000308007217 */ /* 0x002fc80003800200 */
[C---:B------:R-:W-:Y:S01]  /*4b60*/  ISETP.GT.AND P1, PT, R0.reuse, RZ, PT ;  /* 0x000000ff0000720c */ /* 0x040fe20003f24270 */
[----:B------:R-:W-:Y:S01]  /*4b70*/  FFMA.FTZ R3, R19, c[0x0][0x2d0], -R13 ;  /* 0x0000b40013037a23 */ /* 0x000fe2000001080d */
[----:B------:R-:W-:Y:S02]  /*4b80*/  ISETP.GT.AND P0, PT, R0, 0x1, PT ;  /* 0x000000010000780c */ /* 0x000fe40003f04270 */
[----:B------:R-:W-:Y:S02]  /*4b90*/  FSEL R29, R50, -INF , P1 ;  /* 0xff800000321d7808 */ /* 0x000fe40000800000 */
[C---:B------:R-:W-:Y:S01]  /*4ba0*/  ISETP.GT.AND P1, PT, R2.reuse, 0x9, PT ;  /* 0x000000090200780c */ /* 0x040fe20003f24270 */
[----:B------:R1:W-:Y:S01]  /*4bb0*/  MUFU.EX2 R183, R3 ;  /* 0x0000000300b77308 */ /* 0x0003e20000000800 */
[----:B------:R-:W-:Y:S02]  /*4bc0*/  FSEL R33, R51, -INF , P0 ;  /* 0xff80000033217808 */ /* 0x000fe40000000000 */
[----:B------:R-:W-:Y:S01]  /*4bd0*/  ISETP.GT.AND P0, PT, R2, 0x10, PT ;  /* 0x000000100200780c */ /* 0x000fe20003f04270 */
[----:B------:R-:W-:Y:S01]  /*4be0*/  LDSM.16.MT88.4 R48, [R185+0x1000] ;  /* 0x00100000b930783b */ /* 0x000fe20000004200 */
[----:B------:R-:W-:-:S02]  /*4bf0*/  FSEL R17, R45, -INF , P1 ;  /* 0xff8000002d117808 */ /* 0x000fc40000800000 */
[----:B------:R-:W-:Y:S02]  /*4c00*/  ISETP.GT.AND P1, PT, R0, 0x8, PT ;  /* 0x000000080000780c */ /* 0x000fe40003f24270 */
[----:B------:R-:W-:Y:S02]  /*4c10*/  FSEL R20, R36, -INF , P0 ;  /* 0xff80000024147808 */ /* 0x000fe40000000000 */
[----:B------:R-:W-:Y:S02]  /*4c20*/  ISETP.GT.AND P2, PT, R2, 0x11, PT ;  /* 0x000000110200780c */ /* 0x000fe40003f44270 */
[----:B-1----:R-:W-:-:S04]  /*4c30*/  FMNMX.FTZ R3, R16, R4, !PT ;  /* 0x0000000410037209 */ /* 0x002fc80007810000 */
[----:B------:R-:W-:Y:S02]  /*4c40*/  FMNMX.FTZ R3, R17, R3, !PT ;  /* 0x0000000311037209 */ /* 0x000fe40007810000 */
[----:B------:R-:W-:Y:S02]  /*4c50*/  ISETP.GT.AND P0, PT, R0, 0x9, PT ;  /* 0x000000090000780c */ /* 0x000fe40003f04270 */
[----:B------:R-:W-:Y:S02]  /*4c60*/  FSEL R34, R46, -INF , P1 ;  /* 0xff8000002e227808 */ /* 0x000fe40000800000 */
[----:B------:R-:W-:Y:S02]  /*4c70*/  ISETP.GT.AND P1, PT, R2, 0x18, PT ;  /* 0x000000180200780c */ /* 0x000fe40003f24270 */
[----:B------:R-:W-:Y:S02]  /*4c80*/  FSEL R22, R37, -INF , P2 ;  /* 0xff80000025167808 */ /* 0x000fe40001000000 */
[----:B------:R-:W-:-:S02]  /*4c90*/  FMNMX.FTZ R3, R20, R3, !PT ;  /* 0x0000000314037209 */ /* 0x000fc40007810000 */
[----:B------:R-:W-:Y:S02]  /*4ca0*/  FSEL R35, R47, -INF , P0 ;  /* 0xff8000002f237808 */ /* 0x000fe40000000000 */
[----:B------:R-:W-:Y:S02]  /*4cb0*/  ISETP.GT.AND P0, PT, R2, 0x19, PT ;  /* 0x000000190200780c */ /* 0x000fe40003f04270 */
[----:B------:R-:W-:Y:S02]  /*4cc0*/  FSEL R28, R40, -INF , P1 ;  /* 0xff800000281c7808 */ /* 0x000fe40000800000 */
[----:B------:R-:W-:Y:S02]  /*4cd0*/  FMNMX.FTZ R3, R22, R3, !PT ;  /* 0x0000000316037209 */ /* 0x000fe40007810000 */
[----:B------:R-:W-:Y:S02]  /*4ce0*/  ISETP.GT.AND P1, PT, R2, 0x20, PT ;  /* 0x000000200200780c */ /* 0x000fe40003f24270 */
[----:B------:R-:W-:-:S02]  /*4cf0*/  FSEL R23, R41, -INF , P0 ;  /* 0xff80000029177808 */ /* 0x000fc40000000000 */
[----:B------:R-:W-:Y:S02]  /*4d00*/  FMNMX.FTZ R3, R28, R3, !PT ;  /* 0x000000031c037209 */ /* 0x000fe40007810000 */
[----:B------:R-:W-:Y:S02]  /*4d10*/  FSEL R115, R148, -INF , P1 ;  /* 0xff80000094737808 */ /* 0x000fe40000800000 */
[C---:B------:R-:W-:Y:S02]  /*4d20*/  ISETP.GT.AND P0, PT, R2.reuse, 0x21, PT ;  /* 0x000000210200780c */ /* 0x040fe40003f04270 */
[C---:B------:R-:W-:Y:S02]  /*4d30*/  ISETP.GT.AND P2, PT, R2.reuse, 0x28, PT ;  /* 0x000000280200780c */ /* 0x040fe40003f44270 */
[----:B------:R-:W-:Y:S01]  /*4d40*/  ISETP.GT.AND P1, PT, R2, 0x29, PT ;  /* 0x000000290200780c */ /* 0x000fe20003f24270 */
[----:B------:R-:W-:Y:S01]  /*4d50*/  FFMA.FTZ R2, R25, c[0x0][0x2d0], -R13 ;  /* 0x0000b40019027a23 */ /* 0x000fe2000001080d */
[----:B------:R-:W-:-:S03]  /*4d60*/  FMNMX.FTZ R3, R23, R3, !PT ;  /* 0x0000000317037209 */ /* 0x000fc60007810000 */
[----:B------:R1:W-:Y:S01]  /*4d70*/  MUFU.EX2 R180, R2 ;  /* 0x0000000200b47308 */ /* 0x0003e20000000800 */
[----:B------:R-:W-:Y:S02]  /*4d80*/  FSEL R114, R149, -INF , P0 ;  /* 0xff80000095727808 */ /* 0x000fe40000000000 */
[----:B------:R-:W-:Y:S02]  /*4d90*/  FSEL R113, R156, -INF , P2 ;  /* 0xff8000009c717808 */ /* 0x000fe40001000000 */
[----:B-1----:R-:W-:Y:S01]  /*4da0*/  FMNMX.FTZ R2, R115, R3, !PT ;  /* 0x0000000373027209 */ /* 0x002fe20007810000 */
[----:B------:R-:W-:-:S04]  /*4db0*/  FFMA.FTZ R3, R30, c[0x0][0x2d0], -R12 ;  /* 0x0000b4001e037a23 */ /* 0x000fc8000001080c */
[----:B------:R1:W-:Y:S01]  /*4dc0*/  MUFU.EX2 R179, R3 ;  /* 0x0000000300b37308 */ /* 0x0003e20000000800 */
[----:B------:R-:W-:Y:S02]  /*4dd0*/  FMNMX.FTZ R2, R114, R2, !PT ;  /* 0x0000000272027209 */ /* 0x000fe40007810000 */
[----:B------:R-:W-:Y:S02]  /*4de0*/  FSEL R112, R157, -INF , P1 ;  /* 0xff8000009d707808 */ /* 0x000fe40000800000 */
[----:B------:R-:W-:Y:S02]  /*4df0*/  FMNMX.FTZ R2, R113, R2, !PT ;  /* 0x0000000271027209 */ /* 0x000fe40007810000 */
[----:B------:R-:W-:Y:S01]  /*4e00*/  ISETP.GT.AND P0, PT, R0, 0x10, PT ;  /* 0x000000100000780c */ /* 0x000fe20003f04270 */
[----:B-1----:R-:W-:-:S04]  /*4e10*/  FFMA.FTZ R3, R27, c[0x0][0x2d0], -R12 ;  /* 0x0000b4001b037a23 */ /* 0x002fc8000001080c */
[----:B------:R1:W-:Y:S01]  /*4e20*/  MUFU.EX2 R178, R3 ;  /* 0x0000000300b27308 */ /* 0x0003e20000000800 */
[----:B------:R-:W-:Y:S01]  /*4e30*/  FFMA.FTZ R4, R21, c[0x0][0x2d0], -R13 ;  /* 0x0000b40015047a23 */ /* 0x000fe2000001080d */
[----:B------:R-:W-:Y:S02]  /*4e40*/  FMNMX.FTZ R2, R112, R2, !PT ;  /* 0x0000000270027209 */ /* 0x000fe40007810000 */
[----:B------:R-:W-:Y:S02]  /*4e50*/  FSEL R21, R38, -INF , P0 ;  /* 0xff80000026157808 */ /* 0x000fe40000000000 */
[----:B------:R-:W-:Y:S02]  /*4e60*/  ISETP.GT.AND P0, PT, R0, 0x11, PT ;  /* 0x000000110000780c */ /* 0x000fe40003f04270 */
[----:B-1----:R-:W-:-:S04]  /*4e70*/  FMNMX.FTZ R3, R29, R33, !PT ;  /* 0x000000211d037209 */ /* 0x002fc80007810000 */
[----:B------:R-:W-:Y:S01]  /*4e80*/  FMNMX.FTZ R3, R34, R3, !PT ;  /* 0x0000000322037209 */ /* 0x000fe20007810000 */
[----:B------:R-:W1:Y:S03]  /*4e90*/  SHFL.BFLY PT, R5, R2, 0x2, 0x1f ;  /* 0x0c401f0002057f89 */ /* 0x000e6600000e0000 */
[----:B------:R-:W-:Y:S02]  /*4ea0*/  FMNMX.FTZ R3, R35, R3, !PT ;  /* 0x0000000323037209 */ /* 0x000fe40007810000 */
[----:B------:R-:W-:Y:S02]  /*4eb0*/  FSEL R19, R39, -INF , P0 ;  /* 0xff80000027137808 */ /* 0x000fe40000000000 */
[----:B------:R-:W-:Y:S02]  /*4ec0*/  ISETP.GT.AND P1, PT, R0, 0x18, PT ;  /* 0x000000180000780c */ /* 0x000fe40003f24270 */
[----:B------:R-:W-:-:S02]  /*4ed0*/  FMNMX.FTZ R3, R21, R3, !PT ;  /* 0x0000000315037209 */ /* 0x000fc40007810000 */
[----:B------:R-:W-:Y:S02]  /*4ee0*/  ISETP.GT.AND P0, PT, R0, 0x19, PT ;  /* 0x000000190000780c */ /* 0x000fe40003f04270 */
[----:B------:R-:W-:Y:S02]  /*4ef0*/  FSEL R18, R42, -INF , P1 ;  /* 0xff8000002a127808 */ /* 0x000fe40000800000 */
[----:B------:R-:W-:Y:S02]  /*4f00*/  FMNMX.FTZ R3, R19, R3, !PT ;  /* 0x0000000313037209 */ /* 0x000fe40007810000 */
[----:B------:R-:W-:Y:S02]  /*4f10*/  FSEL R32, R43, -INF , P0 ;  /* 0xff8000002b207808 */ /* 0x000fe40000000000 */
[----:B------:R-:W-:Y:S02]  /*4f20*/  ISETP.GT.AND P0, PT, R0, 0x20, PT ;  /* 0x000000200000780c */ /* 0x000fe40003f04270 */
[----:B------:R-:W-:-:S02]  /*4f30*/  FMNMX.FTZ R3, R18, R3, !PT ;  /* 0x0000000312037209 */ /* 0x000fc40007810000 */
[----:B------:R-:W-:Y:S02]  /*4f40*/  FSEL R71, R150, -INF , P0 ;  /* 0xff80000096477808 */ /* 0x000fe40000000000 */
[C---:B------:R-:W-:Y:S02]  /*4f50*/  ISETP.GT.AND P2, PT, R0.reuse, 0x21, PT ;  /* 0x000000210000780c */ /* 0x040fe40003f44270 */
[C---:B------:R-:W-:Y:S02]  /*4f60*/  ISETP.GT.AND P1, PT, R0.reuse, 0x28, PT ;  /* 0x000000280000780c */ /* 0x040fe40003f24270 */
[----:B------:R-:W-:Y:S02]  /*4f70*/  ISETP.GT.AND P0, PT, R0, 0x29, PT ;  /* 0x000000290000780c */ /* 0x000fe40003f04270 */
[----:B------:R-:W-:Y:S02]  /*4f80*/  FMNMX.FTZ R0, R32, R3, !PT ;  /* 0x0000000320007209 */ /* 0x000fe40007810000 */
[----:B------:R-:W-:-:S02]  /*4f90*/  FSEL R70, R151, -INF , P2 ;  /* 0xff80000097467808 */ /* 0x000fc40001000000 */
[----:B------:R-:W-:Y:S01]  /*4fa0*/  FMNMX.FTZ R0, R71, R0, !PT ;  /* 0x0000000047007209 */ /* 0x000fe20007810000 */
[----:B------:R2:W2:Y:S01]  /*4fb0*/  MUFU.EX2 R182, R4 ;  /* 0x0000000400b67308 */ /* 0x0004a20000000800 */
[----:B------:R-:W-:Y:S02]  /*4fc0*/  FSEL R69, R158, -INF , P1 ;  /* 0xff8000009e457808 */ /* 0x000fe40000800000 */
[----:B------:R-:W-:Y:S02]  /*4fd0*/  FMNMX.FTZ R0, R70, R0, !PT ;  /* 0x0000000046007209 */ /* 0x000fe40007810000 */
[----:B-1----:R-:W-:Y:S02]  /*4fe0*/  FMNMX.FTZ R2, R2, R5, !PT ;  /* 0x0000000502027209 */ /* 0x002fe40007810000 */
[----:B------:R-:W-:Y:S02]  /*4ff0*/  FSEL R68, R159, -INF , P0 ;  /* 0xff8000009f447808 */ /* 0x000fe40000000000 */
[----:B------:R-:W-:Y:S01]  /*5000*/  FMNMX.FTZ R0, R69, R0, !PT ;  /* 0x0000000045007209 */ /* 0x000fe20007810000 */
[----:B--2---:R-:W-:Y:S01]  /*5010*/  FFMA.FTZ R4, R24, c[0x0][0x2d0], -R13 ;  /* 0x0000b40018047a23 */ /* 0x004fe2000001080d */
[----:B---3--:R-:W-:-:S03]  /*5020*/  F2FP.BF16.PACK_AB R8, R203, R204 ;  /* 0x000000cccb08723e */ /* 0x008fc600000010ff */
[----:B------:R1:W2:Y:S01]  /*5030*/  MUFU.EX2 R181, R4 ;  /* 0x0000000400b57308 */ /* 0x0002a20000000800 */
[----:B-----5:R-:W-:Y:S02]  /*5040*/  F2FP.BF16.PACK_AB R10, R205, R206 ;  /* 0x000000cecd0a723e */ /* 0x020fe400000010ff */
[----:B------:R-:W-:Y:S02]  /*5050*/  F2FP.BF16.PACK_AB R9, R199, R200 ;  /* 0x000000c8c709723e */ /* 0x000fe400000010ff */
[----:B----4-:R-:W-:Y:S01]  /*5060*/  F2FP.BF16.PACK_AB R11, R201, R202 ;  /* 0x000000cac90b723e */ /* 0x010fe200000010ff */
[----:B------:R-:W3:Y:S01]  /*5070*/  SHFL.BFLY PT, R3, R2, 0x1, 0x1f ;  /* 0x0c201f0002037f89 */ /* 0x000ee200000e0000 */
[----:B------:R-:W-:Y:S01]  /*5080*/  FMNMX.FTZ R0, R68, R0, !PT ;  /* 0x0000000044007209 */ /* 0x000fe20007810000 */
[----:B-1----:R-:W-:-:S04]  /*5090*/  FFMA.FTZ R4, R26, c[0x0][0x2d0], -R12 ;  /* 0x0000b4001a047a23 */ /* 0x002fc8000001080c */
[----:B------:R1:W-:Y:S01]  /*50a0*/  MUFU.EX2 R177, R4 ;  /* 0x0000000400b17308 */ /* 0x0003e20000000800 */
[C---:B------:R-:W-:Y:S08]  /*50b0*/  HMMA.16816.F32.BF16 R124, R8.reuse, R72, RZ ;  /* 0x00000048087c723c */ /* 0x040ff000000418ff */
[----:B------:R-:W-:Y:S01]  /*50c0*/  HMMA.16816.F32.BF16 R140, R8, R80, RZ ;  /* 0x00000050088c723c */ /* 0x000fe200000418ff */
[----:B-1----:R-:W-:-:S07]  /*50d0*/  FFMA.FTZ R4, R31, c[0x0][0x2d0], -R12 ;  /* 0x0000b4001f047a23 */ /* 0x002fce000001080c */
[C---:B------:R-:W-:Y:S01]  /*50e0*/  HMMA.16816.F32.BF16 R128, R8.reuse, R88, RZ ;  /* 0x000000580880723c */ /* 0x040fe200000418ff */
[----:B------:R1:W4:Y:S07]  /*50f0*/  MUFU.EX2 R176, R4 ;  /* 0x0000000400b07308 */ /* 0x00032e0000000800 */
        /* <DEDUP_REMOVED lines=9> */
[----:B------:R-:W5:Y:S01]  /*5190*/  SHFL.BFLY PT, R8, R0, 0x2, 0x1f ;  /* 0x0c401f0000087f89 */ /* 0x000f6200000e0000 */
[----:B-1----:R-:W-:-:S02]  /*51a0*/  F2FP.BF16.PACK_AB R4, R182, R183 ;  /* 0x000000b7b604723e */ /* 0x002fc400000010ff */
[----:B------:R-:W-:Y:S02]  /*51b0*/  F2FP.BF16.PACK_AB R5, R178, R179 ;  /* 0x000000b3b205723e */ /* 0x000fe400000010ff */
[----:B--2---:R-:W-:Y:S02]  /*51c0*/  F2FP.BF16.PACK_AB R6, R180, R181 ;  /* 0x000000b5b406723e */ /* 0x004fe400000010ff */
[----:B----4-:R-:W-:Y:S02]  /*51d0*/  F2FP.BF16.PACK_AB R7, R176, R177 ;  /* 0x000000b1b007723e */ /* 0x010fe400000010ff */
[----:B---3--:R-:W-:-:S05]  /*51e0*/  FMNMX.FTZ R138, R2, R3, !PT ;  /* 0x00000003028a7209 */ /* 0x008fca0007810000 */
[----:B------:R-:W-:Y:S01]  /*51f0*/  HMMA.16816.F32.BF16 R160, R4, R48, R128 ;  /* 0x0000003004a0723c */ /* 0x000fe20000041880 */
[C---:B------:R-:W-:Y:S01]  /*5200*/  FMUL.FTZ R2, R138.reuse, c[0x0][0x2d0] ;  /* 0x0000b4008a027a20 */ /* 0x040fe20000410000 */
[----:B------:R-:W-:Y:S02]  /*5210*/  FSETP.NEU.FTZ.AND P0, PT, R138, -INF , PT ;  /* 0xff8000008a00780b */ /* 0x000fe40003f1d000 */
[----:B-----5:R-:W-:Y:S02]  /*5220*/  FMNMX.FTZ R0, R0, R8, !PT ;  /* 0x0000000800007209 */ /* 0x020fe40007810000 */
[----:B------:R-:W-:-:S03]  /*5230*/  FSEL R2, R2, RZ, P0 ;  /* 0x000000ff02027208 */ /* 0x000fc60000000000 */
[----:B------:R-:W1:Y:S02]  /*5240*/  SHFL.BFLY PT, R8, R0, 0x1, 0x1f ;  /* 0x0c201f0000087f89 */ /* 0x000e6400000e0000 */
[----:B------:R-:W-:-:S04]  /*5250*/  FFMA.FTZ R3, R14, c[0x0][0x2d0], -R2 ;  /* 0x0000b4000e037a23 */ /* 0x000fc80000010802 */
[----:B------:R2:W-:Y:S09]  /*5260*/  MUFU.EX2 R167, R3 ;  /* 0x0000000300a77308 */ /* 0x0005f20000000800 */
[----:B------:R-:W-:Y:S02]  /*5270*/  IMAD.MOV.U32 R128, RZ, RZ, R163 ;  /* 0x000000ffff807224 */ /* 0x000fe400078e00a3 */
[----:B--2---:R-:W-:-:S04]  /*5280*/  FFMA.FTZ R3, R15, c[0x0][0x2d0], -R2 ;  /* 0x0000b4000f037a23 */ /* 0x004fc80000010802 */
[----:B------:R2:W3:Y:S01]  /*5290*/  MUFU.EX2 R164, R3 ;  /* 0x0000000300a47308 */ /* 0x0004e20000000800 */
[----:B-1----:R-:W-:Y:S01]  /*52a0*/  FMNMX.FTZ R137, R0, R8, !PT ;  /* 0x0000000800897209 */ /* 0x002fe20007810000 */
[--C-:B------:R-:W-:Y:S02]  /*52b0*/  FFMA.FTZ R0, R22, c[0x0][0x2d0], -R2.reuse ;  /* 0x0000b40016007a23 */ /* 0x100fe40000010802 */
[----:B--2---:R-:W-:-:S04]  /*52c0*/  FFMA.FTZ R3, R16, c[0x0][0x2d0], -R2 ;  /* 0x0000b40010037a23 */ /* 0x004fc80000010802 */
[----:B------:R1:W-:Y:S01]  /*52d0*/  MUFU.EX2 R163, R3 ;  /* 0x0000000300a37308 */ /* 0x0003e20000000800 */
[----:B------:R-:W-:Y:S01]  /*52e0*/  IMAD.MOV.U32 R129, RZ, RZ, R162 ;  /* 0x000000ffff817224 */ /* 0x000fe200078e00a2 */
[----:B------:R-:W-:Y:S01]  /*52f0*/  FSETP.NEU.FTZ.AND P0, PT, R137, -INF , PT ;  /* 0xff8000008900780b */ /* 0x000fe20003f1d000 */
[----:B------:R-:W-:Y:S02]  /*5300*/  IMAD.MOV.U32 R131, RZ, RZ, R160 ;  /* 0x000000ffff837224 */ /* 0x000fe400078e00a0 */
[----:B-1----:R-:W-:-:S04]  /*5310*/  FFMA.FTZ R3, R17, c[0x0][0x2d0], -R2 ;  /* 0x0000b40011037a23 */ /* 0x002fc80000010802 */
[----:B------:R1:W2:Y:S08]  /*5320*/  MUFU.EX2 R165, R3 ;  /* 0x0000000300a57308 */ /* 0x0002b00000000800 */
[----:B------:R4:W-:Y:S01]  /*5330*/  MUFU.EX2 R162, R0 ;  /* 0x0000000000a27308 */ /* 0x0009e20000000800 */
[----:B-1----:R-:W-:-:S07]  /*5340*/  FFMA.FTZ R3, R20, c[0x0][0x2d0], -R2 ;  /* 0x0000b40014037a23 */ /* 0x002fce0000010802 */
[----:B------:R1:W-:Y:S01]  /*5350*/  MUFU.EX2 R166, R3 ;  /* 0x0000000300a67308 */ /* 0x0003e20000000800 */
[----:B----4-:R-:W-:Y:S02]  /*5360*/  FMUL.FTZ R0, R137, c[0x0][0x2d0] ;  /* 0x0000b40089007a20 */ /* 0x010fe40000410000 */
[----:B------:R-:W-:-:S03]  /*5370*/  IMAD.MOV.U32 R130, RZ, RZ, R161 ;  /* 0x000000ffff827224 */ /* 0x000fc600078e00a1 */
        /* <DEDUP_REMOVED lines=10> */
[----:B------:R1:W-:Y:S01]  /*5420*/  MUFU.EX2 R135, R3 ;  /* 0x0000000300877308 */ /* 0x0003e20000000800 */
[----:B------:R-:W-:Y:S01]  /*5430*/  HMMA.16816.F32.BF16 R220, R4, R60, R140 ;  /* 0x0000003c04dc723c */ /* 0x000fe2000004188c */
[----:B-1----:R-:W-:-:S06]  /*5440*/  FFMA.FTZ R3, R35, c[0x0][0x2d0], -R0 ;  /* 0x0000b40023037a23 */ /* 0x002fcc0000010800 */
[----:B------:R1:W5:Y:S01]  /*5450*/  MUFU.EX2 R139, R3 ;  /* 0x00000003008b7308 */ /* 0x0003620000000800 */
[----:B------:R-:W-:Y:S01]  /*5460*/  HMMA.16816.F32.BF16 R120, R4, R52, R120 ;  /* 0x000000340478723c */ /* 0x000fe20000041878 */
[----:B---3--:R-:W-:Y:S02]  /*5470*/  F2FP.BF16.PACK_AB R8, R164, R167 ;  /* 0x000000a7a408723e */ /* 0x008fe400000010ff */
[----:B--2---:R-:W-:Y:S01]  /*5480*/  F2FP.BF16.PACK_AB R10, R165, R163 ;  /* 0x000000a3a50a723e */ /* 0x004fe200000010ff */
[----:B-1----:R-:W-:-:S04]  /*5490*/  FFMA.FTZ R3, R21, c[0x0][0x2d0], -R0 ;  /* 0x0000b40015037a23 */ /* 0x002fc80000010800 */
[----:B------:R1:W-:Y:S01]  /*54a0*/  MUFU.EX2 R141, R3 ;  /* 0x00000003008d7308 */ /* 0x0003e20000000800 */
[----:B----4-:R-:W-:Y:S02]  /*54b0*/  F2FP.BF16.PACK_AB R9, R132, R133 ;  /* 0x000000858409723e */ /* 0x010fe400000010ff */
[----:B-----5:R-:W-:Y:S01]  /*54c0*/  F2FP.BF16.PACK_AB R11, R139, R135 ;  /* 0x000000878b0b723e */ /* 0x020fe200000010ff */
[----:B------:R-:W-:Y:S01]  /*54d0*/  HMMA.16816.F32.BF16 R116, R4, R76, R116 ;  /* 0x0000004c0474723c */ /* 0x000fe20000041874 */
[----:B-1----:R-:W-:-:S04]  /*54e0*/  FFMA.FTZ R3, R19, c[0x0][0x2d0], -R0 ;  /* 0x0000b40013037a23 */ /* 0x002fc80000010800 */
[----:B------:R1:W2:Y:S03]  /*54f0*/  MUFU.EX2 R143, R3 ;  /* 0x00000003008f7308 */ /* 0x0002a60000000800 */
[----:B------:R-:W-:Y:S01]  /*5500*/  HMMA.16816.F32.BF16 R20, R8, R88, RZ ;  /* 0x000000580814723c */ /* 0x000fe200000418ff */
[----:B-1----:R-:W-:-:S04]  /*5510*/  FFMA.FTZ R3, R18, c[0x0][0x2d0], -R0 ;  /* 0x0000b40012037a23 */ /* 0x002fc80000010800 */
[----:B------:R1:W-:Y:S02]  /*5520*/  MUFU.EX2 R142, R3 ;  /* 0x00000003008e7308 */ /* 0x0003e40000000800 */
[----:B-1----:R-:W-:-:S06]  /*5530*/  FFMA.FTZ R3, R32, c[0x0][0x2d0], -R0 ;  /* 0x0000b40020037a23 */ /* 0x002fcc0000010800 */
[----:B------:R-:W1:Y:S01]  /*5540*/  MUFU.EX2 R140, R3 ;  /* 0x00000003008c7308 */ /* 0x000e620000000800 */
[----:B------:R-:W-:Y:S01]  /*5550*/  HMMA.16816.F32.BF16 R108, R4, R64, R108 ;  /* 0x00000040046c723c */ /* 0x000fe2000004186c */
[----:B------:R-:W-:Y:S02]  /*5560*/  IMAD.MOV.U32 R159, RZ, RZ, R120 ;  /* 0x000000ffff9f7224 */ /* 0x000fe400078e0078 */
[----:B------:R-:W-:Y:S02]  /*5570*/  IMAD.MOV.U32 R158, RZ, RZ, R121 ;  /* 0x000000ffff9e7224 */ /* 0x000fe400078e0079 */
[----:B------:R-:W-:-:S03]  /*5580*/  IMAD.MOV.U32 R157, RZ, RZ, R122 ;  /* 0x000000ffff9d7224 */ /* 0x000fc600078e007a */
[----:B------:R-:W-:Y:S01]  /*5590*/  HMMA.16816.F32.BF16 R212, R4, R66, R24 ;  /* 0x0000004204d4723c */ /* 0x000fe20000041818 */
[----:B------:R-:W-:-:S07]  /*55a0*/  IMAD.MOV.U32 R156, RZ, RZ, R123 ;  /* 0x000000ffff9c7224 */ /* 0x000fce00078e007b */
[----:B------:R-:W-:Y:S08]  /*55b0*/  HMMA.16816.F32.BF16 R24, R8, R80, RZ ;  /* 0x000000500818723c */ /* 0x000ff000000418ff */
[----:B------:R-:W-:Y:S01]  /*55c0*/  HMMA.16816.F32.BF16 R208, R4, R56, R124 ;  /* 0x0000003804d0723c */ /* 0x000fe2000004187c */
[----:B------:R-:W-:-:S07]  /*55d0*/  IMAD.MOV.U32 R171, RZ, RZ, R116 ;  /* 0x000000ffffab7224 */ /* 0x000fce00078e0074 */
[----:B------:R-:W-:Y:S01]  /*55e0*/  HMMA.16816.F32.BF16 R120, R4, R58, R96 ;  /* 0x0000003a0478723c */ /* 0x000fe20000041860 */
[----:B------:R-:W-:-:S07]  /*55f0*/  IMAD.MOV.U32 R170, RZ, RZ, R117 ;  /* 0x000000ffffaa7224 */ /* 0x000fce00078e0075 */
[----:B------:R-:W-:Y:S01]  /*5600*/  HMMA.16816.F32.BF16 R124, R4, R62, R92 ;  /* 0x0000003e047c723c */ /* 0x000fe2000004185c */
[----:B------:R-:W-:-:S07]  /*5610*/  IMAD.MOV.U32 R169, RZ, RZ, R118 ;  /* 0x000000ffffa97224 */ /* 0x000fce00078e0076 */
[----:B------:R-:W-:Y:S01]  /*5620*/  HMMA.16816.F32.BF16 R228, R4, R50, R44 ;  /* 0x0000003204e4723c */ /* 0x000fe2000004182c */
[----:B------:R-:W-:-:S07]  /*5630*/  IMAD.MOV.U32 R168, RZ, RZ, R119 ;  /* 0x000000ffffa87224 */ /* 0x000fce00078e0077 */
        /* <DEDUP_REMOVED lines=8> */
[----:B------:R-:W-:Y:S01]  /*56c0*/  HMMA.16816.F32.BF16 R20, R8, R100, RZ ;  /* 0x000000640814723c */ /* 0x000fe200000418ff */
[----:B------:R-:W-:-:S02]  /*56d0*/  IMAD.MOV.U32 R243, RZ, RZ, R108 ;  /* 0x000000fffff37224 */ /* 0x000fc400078e006c */
[----:B------:R-:W-:Y:S02]  /*56e0*/  IMAD.MOV.U32 R242, RZ, RZ, R109 ;  /* 0x000000fffff27224 */ /* 0x000fe400078e006d */
[----:B------:R-:W-:Y:S02]  /*56f0*/  IMAD.MOV.U32 R241, RZ, RZ, R110 ;  /* 0x000000fffff17224 */ /* 0x000fe400078e006e */
[----:B------:R-:W-:Y:S02]  /*5700*/  IMAD.MOV.U32 R234, RZ, RZ, R111 ;  /* 0x000000ffffea7224 */ /* 0x000fe400078e006f */
[----:B------:R-:W-:Y:S08]  /*5710*/  HMMA.16816.F32.BF16 R108, R4, R60, R24 ;  /* 0x0000003c046c723c */ /* 0x000ff00000041818 */
[C---:B------:R-:W-:Y:S08]  /*5720*/  HMMA.16816.F32.BF16 R24, R8.reuse, R90, RZ ;  /* 0x0000005a0818723c */ /* 0x040ff000000418ff */
[C---:B------:R-:W-:Y:S07]  /*5730*/  HMMA.16816.F32.BF16 R28, R8.reuse, R72, RZ ;  /* 0x00000048081c723c */ /* 0x040fee00000418ff */
[----:B------:R-:W-:Y:S01]  /*5740*/  IMAD.MOV.U32 R72, RZ, RZ, R171 ;  /* 0x000000ffff487224 */ /* 0x000fe200078e00ab */
[----:B------:R-:W-:Y:S01]  /*5750*/  HMMA.16816.F32.BF16 R32, R8, R74, RZ ;  /* 0x0000004a0820723c */ /* 0x000fe200000418ff */
[----:B------:R-:W-:-:S06]  /*5760*/  IMAD.MOV.U32 R73, RZ, RZ, R170 ;  /* 0x000000ffff497224 */ /* 0x000fcc00078e00aa */
[----:B------:R-:W-:Y:S02]  /*5770*/  IMAD.MOV.U32 R74, RZ, RZ, R169 ;  /* 0x000000ffff4a7224 */ /* 0x000fe400078e00a9 */
[----:B------:R-:W-:Y:S02]  /*5780*/  IMAD.MOV.U32 R75, RZ, RZ, R168 ;  /* 0x000000ffff4b7224 */ /* 0x000fe400078e00a8 */
        /* <DEDUP_REMOVED lines=9> */
[----:B------:R1:W-:Y:S03]  /*5820*/  MUFU.EX2 R25, R3 ;  /* 0x0000000300197308 */ /* 0x0003e60000000800 */
[----:B------:R-:W-:Y:S01]  /*5830*/  HMMA.16816.F32.BF16 R84, R4, R64, R16 ;  /* 0x000000400454723c */ /* 0x000fe20000041810 */
[--C-:B-1----:R-:W-:Y:S02]  /*5840*/  FFMA.FTZ R3, R113, c[0x0][0x2d0], -R2.reuse ;  /* 0x0000b40071037a23 */ /* 0x102fe40000010802 */
[----:B------:R-:W-:-:S05]  /*5850*/  FFMA.FTZ R2, R112, c[0x0][0x2d0], -R2 ;  /* 0x0000b40070027a23 */ /* 0x000fca0000010802 */
[----:B------:R-:W-:Y:S08]  /*5860*/  HMMA.16816.F32.BF16 R148, R4, R56, R28 ;  /* 0x000000380494723c */ /* 0x000ff0000004181c */
[----:B------:R-:W-:Y:S01]  /*5870*/  HMMA.16816.F32.BF16 R36, R8, R102, RZ ;  /* 0x000000660824723c */ /* 0x000fe200000418ff */
[----:B------:R1:W-:Y:S01]  /*5880*/  MUFU.EX2 R22, R2 ;  /* 0x0000000200167308 */ /* 0x0003e20000000800 */
[----:B------:R-:W-:Y:S01]  /*5890*/  IMAD.MOV.U32 R80, RZ, RZ, R131 ;  /* 0x000000ffff507224 */ /* 0x000fe200078e0083 */
[----:B------:R-:W-:Y:S01]  /*58a0*/  LDSM.16.MT88.4 R112, [R186+0x800] ;  /* 0x00080000ba70783b */ /* 0x000fe20000004200 */
[----:B-1----:R-:W-:-:S05]  /*58b0*/  FFMA.FTZ R2, R71, c[0x0][0x2d0], -R0 ;  /* 0x0000b40047027a23 */ /* 0x002fca0000010800 */
[----:B------:R1:W-:Y:S01]  /*58c0*/  MUFU.EX2 R18, R2 ;  /* 0x0000000200127308 */ /* 0x0003e20000000800 */
[----:B------:R-:W-:Y:S01]  /*58d0*/  HMMA.16816.F32.BF16 R28, R8, R82, RZ ;  /* 0x00000052081c723c */ /* 0x000fe200000418ff */
[----:B-1----:R-:W-:-:S06]  /*58e0*/  FFMA.FTZ R2, R70, c[0x0][0x2d0], -R0 ;  /* 0x0000b40046027a23 */ /* 0x002fcc0000010800 */
[----:B------:R1:W-:Y:S01]  /*58f0*/  MUFU.EX2 R20, R2 ;  /* 0x0000000200147308 */ /* 0x0003e20000000800 */
[----:B------:R-:W-:Y:S01]  /*5900*/  HMMA.16816.F32.BF16 R8, R8, R106, RZ ;  /* 0x0000006a0808723c */ /* 0x000fe200000418ff */
[--C-:B-1----:R-:W-:Y:S02]  /*5910*/  FFMA.FTZ R2, R69, c[0x0][0x2d0], -R0.reuse ;  /* 0x0000b40045027a23 */ /* 0x102fe40000010800 */
[----:B------:R-:W-:-:S04]  /*5920*/  FFMA.FTZ R0, R68, c[0x0][0x2d0], -R0 ;  /* 0x0000b40044007a23 */ /* 0x000fc80000010800 */
[----:B------:R1:W-:Y:S01]  /*5930*/  MUFU.EX2 R19, R0 ;  /* 0x0000000000137308 */ /* 0x0003e20000000800 */
[----:B------:R-:W-:Y:S01]  /*5940*/  HMMA.16816.F32.BF16 R32, R4, R58, R32 ;  /* 0x0000003a0420723c */ /* 0x000fe20000041820 */
[----:B-1----:R-:W-:-:S06]  /*5950*/  FFMA.FTZ R0, R154, c[0x0][0x2d0], -R13 ;  /* 0x0000b4009a007a23 */ /* 0x002fcc000001080d */
[----:B------:R1:W-:Y:S01]  /*5960*/  MUFU.EX2 R15, R0 ;  /* 0x00000000000f7308 */ /* 0x0003e20000000800 */
[----:B------:R-:W-:Y:S02]  /*5970*/  IMAD.MOV.U32 R56, RZ, RZ, R159 ;  /* 0x000000ffff387224 */ /* 0x000fe400078e009f */
[----:B------:R-:W-:Y:S02]  /*5980*/  IMAD.MOV.U32 R57, RZ, RZ, R158 ;  /* 0x000000ffff397224 */ /* 0x000fe400078e009e */
[----:B------:R-:W-:Y:S02]  /*5990*/  IMAD.MOV.U32 R58, RZ, RZ, R157 ;  /* 0x000000ffff3a7224 */ /* 0x000fe400078e009d */
[----:B-1----:R-:W-:-:S04]  /*59a0*/  FFMA.FTZ R0, R155, c[0x0][0x2d0], -R13 ;  /* 0x0000b4009b007a23 */ /* 0x002fc8000001080d */
[----:B------:R1:W2:Y:S01]  /*59b0*/  MUFU.EX2 R16, R0 ;  /* 0x0000000000107308 */ /* 0x0002a20000000800 */
[----:B------:R-:W-:Y:S02]  /*59c0*/  IMAD.MOV.U32 R59, RZ, RZ, R156 ;  /* 0x000000ffff3b7224 */ /* 0x000fe400078e009c */
[----:B------:R-:W-:Y:S01]  /*59d0*/  IMAD.MOV.U32 R81, RZ, RZ, R130 ;  /* 0x000000ffff517224 */ /* 0x000fe200078e0082 */
[----:B------:R-:W3:Y:S01]  /*59e0*/  LDSM.16.MT88.4 R156, [R185+0x800] ;  /* 0x00080000b99c783b */ /* 0x000ee20000004200 */
[----:B------:R-:W-:Y:S02]  /*59f0*/  IMAD.MOV.U32 R82, RZ, RZ, R129 ;  /* 0x000000ffff527224 */ /* 0x000fe400078e0081 */
[----:B------:R-:W-:Y:S02]  /*5a00*/  IMAD.MOV.U32 R83, RZ, RZ, R128 ;  /* 0x000000ffff537224 */ /* 0x000fe400078e0080 */
[----:B------:R-:W4:Y:S01]  /*5a10*/  LDSM.16.MT88.4 R128, [R185+0x1400] ;  /* 0x00140000b980783b */ /* 0x000f220000004200 */
[----:B-1----:R-:W-:-:S04]  /*5a20*/  FFMA.FTZ R0, R153, c[0x0][0x2d0], -R13 ;  /* 0x0000b40099007a23 */ /* 0x002fc8000001080d */
[----:B------:R1:W-:Y:S01]  /*5a30*/  MUFU.EX2 R17, R0 ;  /* 0x0000000000117308 */ /* 0x0003e20000000800 */
[----:B------:R-:W-:Y:S07]  /*5a40*/  HMMA.16816.F32.BF16 R28, R4, R62, R28 ;  /* 0x0000003e041c723c */ /* 0x000fee000004181c */
[----:B------:R-:W-:Y:S01]  /*5a50*/  MUFU.EX2 R26, R3 ;  /* 0x00000003001a7308 */ /* 0x000fe20000000800 */
[----:B-1----:R-:W-:-:S07]  /*5a60*/  FFMA.FTZ R0, R146, c[0x0][0x2d0], -R13 ;  /* 0x0000b40092007a23 */ /* 0x002fce000001080d */
[----:B------:R1:W5:Y:S01]  /*5a70*/  MUFU.EX2 R14, R0 ;  /* 0x00000000000e7308 */ /* 0x0003620000000800 */
[C---:B------:R-:W-:Y:S08]  /*5a80*/  HMMA.16816.F32.BF16 R36, R4.reuse, R78, R36 ;  /* 0x0000004e0424723c */ /* 0x040ff00000041824 */
[----:B------:R-:W-:Y:S01]  /*5a90*/  HMMA.16816.F32.BF16 R44, R4, R66, R8 ;  /* 0x00000042042c723c */ /* 0x000fe20000041808 */
[----:B------:R-:W3:Y:S01]  /*5aa0*/  LDSM.16.MT88.4 R4, [R186+0x2000] ;  /* 0x00200000ba04783b */ /* 0x000ee20000004200 */
[----:B------:R4:W-:Y:S01]  /*5ab0*/  MUFU.EX2 R21, R2 ;  /* 0x0000000200157308 */ /* 0x0009e20000000800 */
[----:B--2---:R-:W-:Y:S01]  /*5ac0*/  F2FP.BF16.PACK_AB R92, R16, R15 ;  /* 0x0000000f105c723e */ /* 0x004fe200000010ff */
[----:B------:R-:W-:Y:S01]  /*5ad0*/  IMAD.MOV.U32 R88, RZ, RZ, R243 ;  /* 0x000000ffff587224 */ /* 0x000fe200078e00f3 */
[----:B------:R-:W-:Y:S01]  /*5ae0*/  F2FP.BF16.PACK_AB R96, R25, R24 ;  /* 0x000000181960723e */ /* 0x000fe200000010ff */
[----:B------:R-:W-:-:S02]  /*5af0*/  IMAD.MOV.U32 R89, RZ, RZ, R242 ;  /* 0x000000ffff597224 */ /* 0x000fc400078e00f2 */
[----:B-1----:R-:W-:Y:S01]  /*5b00*/  FFMA.FTZ R0, R152, c[0x0][0x2d0], -R12 ;  /* 0x0000b40098007a23 */ /* 0x002fe2000001080c */
[----:B-----5:R-:W-:Y:S01]  /*5b10*/  F2FP.BF16.PACK_AB R94, R14, R17 ;  /* 0x000000110e5e723e */ /* 0x020fe200000010ff */
[----:B------:R-:W-:Y:S01]  /*5b20*/  IMAD.MOV.U32 R90, RZ, RZ, R241 ;  /* 0x000000ffff5a7224 */ /* 0x000fe200078e00f1 */
[----:B------:R-:W-:Y:S01]  /*5b30*/  F2FP.BF16.PACK_AB R97, R20, R18 ;  /* 0x000000121461723e */ /* 0x000fe200000010ff */
[----:B------:R1:W-:Y:S01]  /*5b40*/  MUFU.EX2 R3, R0 ;  /* 0x0000000000037308 */ /* 0x0003e20000000800 */
[----:B------:R-:W-:Y:S01]  /*5b50*/  IMAD.MOV.U32 R91, RZ, RZ, R234 ;  /* 0x000000ffff5b7224 */ /* 0x000fe200078e00ea */
[----:B------:R-:W-:Y:S01]  /*5b60*/  F2FP.BF16.PACK_AB R98, R22, R26 ;  /* 0x0000001a1662723e */ /* 0x000fe200000010ff */
[----:B------:R-:W2:Y:S01]  /*5b70*/  LDSM.16.MT88.4 R64, [R186+0x1400] ;  /* 0x00140000ba40783b */ /* 0x000ea20000004200 */
[--C-:B----4-:R-:W-:Y:S02]  /*5b80*/  FFMA.FTZ R2, R145, c[0x0][0x2d0], -R12.reuse ;  /* 0x0000b40091027a23 */ /* 0x110fe4000001080c */
[----:B-1----:R-:W-:-:S04]  /*5b90*/  FFMA.FTZ R0, R147, c[0x0][0x2d0], -R12 ;  /* 0x0000b40093007a23 */ /* 0x002fc8000001080c */
[----:B------:R1:W4:Y:S02]  /*5ba0*/  MUFU.EX2 R11, R0 ;  /* 0x00000000000b7308 */ /* 0x0003240000000800 */
[----:B-1----:R-:W-:-:S06]  /*5bb0*/  FFMA.FTZ R0, R144, c[0x0][0x2d0], -R12 ;  /* 0x0000b40090007a23 */ /* 0x002fcc000001080c */
[----:B------:R1:W-:Y:S08]  /*5bc0*/  MUFU.EX2 R12, R2 ;  /* 0x00000002000c7308 */ /* 0x0003f00000000800 */
[----:B------:R5:W2:Y:S01]  /*5bd0*/  MUFU.EX2 R13, R0 ;  /* 0x00000000000d7308 */ /* 0x000aa20000000800 */
[----:B-1----:R-:W-:Y:S01]  /*5be0*/  @P3 IMAD.HI.U32 R2, R233, c[0x0][0x2c8], RZ ;  /* 0x0000b200e9023a27 */ /* 0x002fe200078e00ff */
[----:B----4-:R-:W-:-:S03]  /*5bf0*/  F2FP.BF16.PACK_AB R93, R11, R3 ;  /* 0x000000030b5d723e */ /* 0x010fc600000010ff */
[----:B-----5:R-:W-:Y:S01]  /*5c00*/  IMAD.MOV.U32 R0, RZ, RZ, R233 ;  /* 0x000000ffff007224 */ /* 0x020fe200078e00e9 */
[----:B------:R-:W-:Y:S02]  /*5c10*/  @P3 SHF.R.U32.HI R0, RZ, c[0x0][0x2cc], R2 ;  /* 0x0000b300ff003a19 */ /* 0x000fe40000011602 */
[----:B--2---:R-:W-:Y:S02]  /*5c20*/  F2FP.BF16.PACK_AB R95, R13, R12 ;  /* 0x0000000c0d5f723e */ /* 0x004fe400000010ff */
[----:B------:R-:W-:-:S05]  /*5c30*/  IADD3 R0, R0, R251, -R250 ;  /* 0x000000fb00007210 */ /* 0x000fca0007ffe8fa */
[----:B------:R-:W-:Y:S01]  /*5c40*/  IMAD.HI R9, R0, 0x2aaaaaab, RZ ;  /* 0x2aaaaaab00097827 */ /* 0x000fe200078e02ff */
[----:B---3--:R-:W-:Y:S01]  /*5c50*/  HMMA.16816.F32.BF16 R152, R92, R158, R120 ;  /* 0x0000009e5c98723c */ /* 0x008fe20000041878 */
[----:B------:R-:W-:-:S03]  /*5c60*/  F2FP.BF16.PACK_AB R99, R19, R21 ;  /* 0x000000151363723e */ /* 0x000fc600000010ff */
[----:B------:R-:W-:-:S04]  /*5c70*/  SHF.R.U32.HI R10, RZ, 0x1f, R9 ;  /* 0x0000001fff0a7819 */ /* 0x000fc80000011609 */
[C---:B------:R-:W-:Y:S01]  /*5c80*/  HMMA.16816.F32.BF16 R120, R92.reuse, R128, R80 ;  /* 0x000000805c78723c */ /* 0x040fe20000041850 */
[----:B------:R-:W1:Y:S01]  /*5c90*/  LDSM.16.MT88.4 R80, [R185+0x2000] ;  /* 0x00200000b950783b */ /* 0x000e620000004200 */
[----:B------:R-:W-:Y:S01]  /*5ca0*/  FADD.FTZ R2, R167, R164 ;  /* 0x000000a4a7027221 */ /* 0x000fe20000010000 */
[----:B------:R-:W-:Y:S01]  /*5cb0*/  LEA.HI.SX32 R23, R9, R10, 0x1d ;  /* 0x0000000a09177211 */ /* 0x000fe200078feaff */
[----:B------:R-:W-:Y:S02]  /*5cc0*/  FADD.FTZ R0, R133, R132 ;  /* 0x0000008485007221 */ /* 0x000fe40000010000 */
[----:B------:R-:W-:Y:S02]  /*5cd0*/  FADD.FTZ R8, R204, R203 ;  /* 0x000000cbcc087221 */ /* 0x000fe40000010000 */
[----:B------:R-:W-:Y:S01]  /*5ce0*/  FADD.FTZ R10, R200, R199 ;  /* 0x000000c7c80a7221 */ /* 0x000fe20000010000 */
[----:B------:R-:W-:Y:S01]  /*5cf0*/  HMMA.16816.F32.BF16 R88, R92, R4, R88 ;  /* 0x000000045c58723c */ /* 0x000fe20000041858 */
[----:B------:R-:W-:-:S02]  /*5d00*/  FADD.FTZ R9, R163, R2 ;  /* 0x00000002a3097221 */ /* 0x000fc40000010000 */
[----:B------:R-:W-:-:S05]  /*5d10*/  FADD.FTZ R2, R206, R8 ;  /* 0x00000008ce027221 */ /* 0x000fca0000010000 */
        /* <DEDUP_REMOVED lines=37> */
[----:B------:R-:W-:Y:S02]  /*5f70*/  FADD.FTZ R2, R21, R2 ;  /* 0x0000000215027221 */ /* 0x000fe40000010000 */
[----:B------:R-:W-:Y:S02]  /*5f80*/  FADD.FTZ R3, R17, R3 ;  /* 0x0000000311037221 */ /* 0x000fe40000010000 */
[----:B------:R-:W-:Y:S01]  /*5f90*/  FADD.FTZ R4, R12, R4 ;  /* 0x000000040c047221 */ /* 0x000fe20000010000 */
[----:B------:R-:W-:Y:S01]  /*5fa0*/  HMMA.16816.F32.BF16 R148, R96, R156, R148 ;  /* 0x0000009c6094723c */ /* 0x000fe20000041894 */
[----:B------:R-:W-:Y:S02]  /*5fb0*/  FADD.FTZ R241, R22, R0 ;  /* 0x0000000016f17221 */ /* 0x000fe40000010000 */
[----:B------:R-:W-:-:S05]  /*5fc0*/  FADD.FTZ R243, R19, R2 ;  /* 0x0000000213f37221 */ /* 0x000fca0000010000 */
[----:B------:R-:W-:Y:S01]  /*5fd0*/  HMMA.16816.F32.BF16 R144, R92, R156, R208 ;  /* 0x0000009c5c90723c */ /* 0x000fe200000418d0 */
[----:B------:R-:W-:Y:S02]  /*5fe0*/  FADD.FTZ R242, R14, R3 ;  /* 0x000000030ef27221 */ /* 0x000fe40000010000 */
[----:B------:R-:W-:-:S05]  /*5ff0*/  FADD.FTZ R244, R13, R4 ;  /* 0x000000040df47221 */ /* 0x000fca0000010000 */
[----:B------:R-:W-:Y:S08]  /*6000*/  HMMA.16816.F32.BF16 R104, R92, R112, R220 ;  /* 0x000000705c68723c */ /* 0x000ff000000418dc */
[----:B------:R-:W-:Y:S08]  /*6010*/  HMMA.16816.F32.BF16 R116, R96, R128, R116 ;  /* 0x000000806074723c */ /* 0x000ff00000041874 */
[C---:B------:R-:W-:Y:S08]  /*6020*/  HMMA.16816.F32.BF16 R56, R92.reuse, R64, R56 ;  /* 0x000000405c38723c */ /* 0x040ff00000041838 */
[C---:B-1----:R-:W-:Y:S08]  /*6030*/  HMMA.16816.F32.BF16 R72, R92.reuse, R80, R72 ;  /* 0x000000505c48723c */ /* 0x042ff00000041848 */
        /* <DEDUP_REMOVED lines=13> */
[----:B------:R-:W-:Y:S01]  /*6110*/  IADD3 R246, R232, R233, RZ ;  /* 0x000000e9e8f67210 */ /* 0x000fe20007ffe0ff */
[----:B------:R-:W-:Y:S01]  /*6120*/  IMAD.MOV.U32 R3, RZ, RZ, R138 ;  /* 0x000000ffff037224 */ /* 0x000fe200078e008a */
[----:B------:R-:W-:Y:S01]  /*6130*/  MOV R132, R137 ;  /* 0x0000008900847202 */ /* 0x000fe20000000f00 */
[----:B------:R-:W-:Y:S01]  /*6140*/  IMAD.MOV.U32 R139, RZ, RZ, R136 ;  /* 0x000000ffff8b7224 */ /* 0x000fe200078e0088 */
[----:B------:R-:W-:Y:S01]  /*6150*/  MOV R140, R134 ;  /* 0x00000086008c7202 */ /* 0x000fe20000000f00 */
[----:B------:R-:W-:-:S05]  /*6160*/  @P3 IMAD.HI.U32 R0, R246, c[0x0][0x2c8], RZ ;  /* 0x0000b200f6003a27 */ /* 0x000fca00078e00ff */
[----:B------:R-:W-:-:S06]  /*6170*/  @P3 SHF.R.U32.HI R249, RZ, c[0x0][0x2cc], R0 ;  /* 0x0000b300fff93a19 */ /* 0x000fcc0000011600 */
.L_x_2506:
        /* <DEDUP_REMOVED lines=18> */
[C---:B------:R-:W-:Y:S04]  /*62a0*/  IMAD.WIDE.U32 R4, R199.reuse, c[0x0][0x208], RZ ;  /* 0x00008200c7047a25 */ /* 0x040fe800078e00ff */
        /* <DEDUP_REMOVED lines=28> */
.L_x_2503:
[----:B------:R-:W-:Y:S05]  /*6470*/  BSYNC B0 ;  /* 0x0000000000007941 */ /* 0x000fea0003800000 */
.L_x_2502:
        /* <DEDUP_REMOVED lines=99> */
[----:B------:R-:W-:Y:S04]  /*6ab0*/  IADD3 R0, -R247, 0x30, RZ ;  /* 0x00000030f7007810 */ /* 0x000fe80007ffe1ff */
[C---:B------:R-:W-:Y:S02]  /*6ac0*/  ISETP.GE.AND P0, PT, R0.reuse, 0x21, PT ;  /* 0x000000210000780c */ /* 0x040fe40003f06270 */
[----:B------:R-:W-:Y:S11]  /*6ad0*/  ISETP.GE.AND P1, PT, R0, 0x1, PT ;  /* 0x000000010000780c */ /* 0x000ff60003f26270 */
[----:B------:R-:W-:Y:S01]  /*6ae0*/  @P0 IMAD.MOV.U32 R135, RZ, RZ, c[0x0][0x1e0] ;  /* 0x00007800ff870624 */ /* 0x000fe200078e00ff */
[C---:B------:R-:W-:Y:S01]  /*6af0*/  @P0 IADD3 R0, R199.reuse, -0x1, RZ ;  /* 0xffffffffc7000810 */ /* 0x040fe20007ffe0ff */
[----:B------:R-:W-:Y:S01]  /*6b00*/  @P0 IMAD.MOV.U32 R136, RZ, RZ, 0x5 ;  /* 0x00000005ff880424 */ /* 0x000fe200078e00ff */
[----:B------:R-:W-:Y:S02]  /*6b10*/  @P1 IADD3 R2, R199, -0x1, RZ ;  /* 0xffffffffc7021810 */ /* 0x000fe40007ffe0ff */
[----:B------:R-:W-:Y:S02]  /*6b20*/  @P0 SHF.R.S32.HI R133, RZ, 0x1f, R0 ;  /* 0x0000001fff850819 */ /* 0x000fe40000011400 */
[----:B------:R-:W-:Y:S01]  /*6b30*/  @P1 SHF.R.S32.HI R134, RZ, 0x1f, R2 ;  /* 0x0000001fff861819 */ /* 0x000fe20000011402 */
[----:B------:R-:W-:Y:S01]  /*6b40*/  @P1 IMAD.WIDE.U32 R142, R2, c[0x0][0x1e0], RZ ;  /* 0x00007800028e1a25 */ /* 0x000fe200078e00ff */
[C---:B------:R-:W-:Y:S02]  /*6b50*/  @P0 SHF.L.U64.HI R137, R135.reuse, R136, c[0x0][0x1e4] ;  /* 0x0000790087890619 */ /* 0x040fe40000010288 */
[----:B------:R-:W-:Y:S01]  /*6b60*/  @P0 SHF.L.U32 R136, R135, 0x5, RZ ;  /* 0x0000000587880819 */ /* 0x000fe200000006ff */
[----:B------:R-:W-:Y:S02]  /*6b70*/  @P0 IMAD R133, R133, c[0x0][0x1e0], RZ ;  /* 0x0000780085850a24 */ /* 0x000fe400078e02ff */
[----:B------:R-:W-:Y:S02]  /*6b80*/  @P1 IMAD R138, R134, c[0x0][0x1e0], RZ ;  /* 0x00007800868a1a24 */ /* 0x000fe400078e02ff */
[C---:B------:R-:W-:Y:S04]  /*6b90*/  @P0 IMAD.WIDE.U32 R134, R0.reuse, c[0x0][0x1e0], RZ ;  /* 0x0000780000860a25 */ /* 0x040fe800078e00ff */
[----:B------:R-:W-:Y:S02]  /*6ba0*/  @P0 IMAD R133, R0, c[0x0][0x1e4], R133 ;  /* 0x0000790000850a24 */ /* 0x000fe400078e0285 */
[----:B------:R-:W-:Y:S02]  /*6bb0*/  @P1 IMAD R138, R2, c[0x0][0x1e4], R138 ;  /* 0x00007900028a1a24 */ /* 0x000fe400078e028a */
[----:B------:R-:W-:Y:S01]  /*6bc0*/  @P0 IMAD.WIDE.U32 R136, R134, 0x30, R136 ;  /* 0x0000003086880825 */ /* 0x000fe200078e0088 */
[----:B------:R-:W-:Y:S03]  /*6bd0*/  @P1 MOV R134, R238 ;  /* 0x000000ee00861202 */ /* 0x000fe60000000f00 */
[----:B------:R-:W-:Y:S01]  /*6be0*/  @P0 IMAD.IADD R2, R135, 0x1, R133 ;  /* 0x0000000187020824 */ /* 0x000fe200078e0285 */
[----:B------:R-:W-:Y:S01]  /*6bf0*/  @P0 IADD3 R0, P2, R238, R136, RZ ;  /* 0x00000088ee000210 */ /* 0x000fe20007f5e0ff */
[----:B------:R-:W-:Y:S02]  /*6c00*/  @P1 IMAD.IADD R133, R143, 0x1, R138 ;  /* 0x000000018f851824 */ /* 0x000fe400078e028a */
[----:B------:R-:W-:Y:S02]  /*6c10*/  @P1 IMAD.MOV.U32 R135, RZ, RZ, R240 ;  /* 0x000000ffff871224 */ /* 0x000fe400078e00f0 */
[----:B------:R-:W-:Y:S02]  /*6c20*/  @P0 IMAD R2, R2, 0x30, RZ ;  /* 0x0000003002020824 */ /* 0x000fe400078e02ff */
[----:B------:R-:W-:Y:S03]  /*6c30*/  @P1 IMAD.WIDE.U32 R134, R142, 0x30, R134 ;  /* 0x000000308e861825 */ /* 0x000fe600078e0086 */
[----:B------:R-:W-:Y:S01]  /*6c40*/  @P0 IADD3.X R138, R240, R2, R137, P2, !PT ;  /* 0x00000002f08a0210 */ /* 0x000fe200017fe489 */
        /* <DEDUP_REMOVED lines=15> */
.L_x_2505:
[----:B------:R-:W-:Y:S05]  /*6d40*/  BSYNC B0 ;  /* 0x0000000000007941 */ /* 0x000fea0003800000 */
.L_x_2504:
[----:B-1----:R-:W2:Y:S01]  /*6d50*/  LDL R134, [R1+0x1c] ;  /* 0x00001c0001867983 */ /* 0x002ea20000100800 */
[----:B------:R-:W-:Y:S02]  /*6d60*/  MOV R0, R246 ;  /* 0x000000f600007202 */ /* 0x000fe40000000f00 */
[----:B------:R-:W-:Y:S01]  /*6d70*/  @P3 MOV R0, R249 ;  /* 0x000000f900003202 */ /* 0x000fe20000000f00 */
[----:B------:R-:W0:Y:S08]  /*6d80*/  LDGDEPBAR ;  /* 0x00000000000079af */ /* 0x000e300000000000 */
[----:B------:R-:W1:Y:S08]  /*6d90*/  SHFL.IDX PT, R2, R0, RZ, 0x1c1f ;  /* 0x001c1fff00027589 */ /* 0x000e7000000e0000 */
[----:B------:R-:W3:Y:S08]  /*6da0*/  SHFL.IDX PT, R133, R0, 0x1, 0x1c1f ;  /* 0x003c1f0000857f89 */ /* 0x000ef000000e0000 */
[----:B------:R-:W-:Y:S08]  /*6db0*/  SHFL.IDX PT, R136, R0, 0x3, 0x1c1f ;  /* 0x007c1f0000887f89 */ /* 0x000ff000000e0000 */
[----:B------:R4:W5:Y:S02]  /*6dc0*/  SHFL.IDX PT, R135, R0, 0x2, 0x1c1f ;  /* 0x005c1f0000877f89 */ /* 0x00096400000e0000 */
[----:B----4-:R-:W-:Y:S05]  /*6dd0*/  IMAD R0, R199, -0x30, RZ ;  /* 0xffffffd0c7007824 */ /* 0x010fea00078e02ff */
[----:B--2---:R-:W-:Y:S04]  /*6de0*/  IADD3 R0, -R134, 0x1, R0 ;  /* 0x0000000186007810 */ /* 0x004fe80007ffe100 */
[----:B------:R-:W-:Y:S04]  /*6df0*/  IADD3 R0, -R250, R0, R251 ;  /* 0x00000000fa007210 */ /* 0x000fe80007ffe1fb */
[C---:B-1----:R-:W-:Y:S02]  /*6e00*/  IADD3 R134, R0.reuse, R2, RZ ;  /* 0x0000000200867210 */ /* 0x042fe40007ffe0ff */
[----:B---3--:R-:W-:Y:S02]  /*6e10*/  IADD3 R133, R0, R133, RZ ;  /* 0x0000008500857210 */ /* 0x008fe40007ffe0ff */
[----:B------:R-:W-:Y:S02]  /*6e20*/  ISETP.GT.AND P0, PT, R134, RZ, PT ;  /* 0x000000ff8600720c */ /* 0x000fe40003f04270 */
[----:B-----5:R-:W-:Y:S02]  /*6e30*/  IADD3 R2, R0, R135, RZ ;  /* 0x0000008700027210 */ /* 0x020fe40007ffe0ff */
[----:B------:R-:W-:Y:S02]  /*6e40*/  FSEL R135, R4, -INF , P0 ;  /* 0xff80000004877808 */ /* 0x000fe40000000000 */
[C---:B------:R-:W-:Y:S02]  /*6e50*/  ISETP.GT.AND P2, PT, R134.reuse, 0x1, PT ;  /* 0x000000018600780c */ /* 0x040fe40003f44270 */
[----:B------:R-:W-:Y:S02]  /*6e60*/  ISETP.GT.AND P0, PT, R133, 0x1, PT ;  /* 0x000000018500780c */ /* 0x000fe40003f04270 */
[----:B------:R-:W-:Y:S02]  /*6e70*/  FMNMX.FTZ R4, R135, R3, !PT ;  /* 0x0000000387047209 */ /* 0x000fe40007810000 */
[----:B------:R-:W-:Y:S02]  /*6e80*/  FSEL R137, R5, -INF , P2 ;  /* 0xff80000005897808 */ /* 0x000fe40001000000 */
[C---:B------:R-:W-:Y:S02]  /*6e90*/  ISETP.GT.AND P2, PT, R134.reuse, 0x8, PT ;  /* 0x000000088600780c */ /* 0x040fe40003f44270 */
[----:B------:R-:W-:Y:S02]  /*6ea0*/  ISETP.GT.AND P1, PT, R133, RZ, PT ;  /* 0x000000ff8500720c */ /* 0x000fe40003f24270 */
[----:B------:R-:W-:Y:S02]  /*6eb0*/  FSEL R142, R7, -INF , P0 ;  /* 0xff800000078e7808 */ /* 0x000fe40000000000 */
[----:B------:R-:W-:Y:S02]  /*6ec0*/  ISETP.GT.AND P0, PT, R134, 0x9, PT ;  /* 0x000000098600780c */ /* 0x000fe40003f04270 */
[----:B------:R-:W-:Y:S02]  /*6ed0*/  IADD3 R0, R0, R136, RZ ;  /* 0x0000008800007210 */ /* 0x000fe40007ffe0ff */
[----:B------:R-:W-:Y:S02]  /*6ee0*/  FSEL R136, R16, -INF , P2 ;  /* 0xff80000010887808 */ /* 0x000fe40001000000 */
[----:B------:R-:W-:Y:S02]  /*6ef0*/  FMNMX.FTZ R4, R137, R4, !PT ;  /* 0x0000000489047209 */ /* 0x000fe40007810000 */
[----:B------:R-:W-:Y:S02]  /*6f00*/  FSEL R17, R17, -INF , P0 ;  /* 0xff80000011117808 */ /* 0x000fe40000000000 */
[----:B------:R-:W-:Y:S02]  /*6f10*/  FSEL R141, R6, -INF , P1 ;  /* 0xff800000068d7808 */ /* 0x000fe40000800000 */
        /* <DEDUP_REMOVED lines=9> */
[----:B------:R-:W-:Y:S02]  /*6fb0*/  ISETP.GT.AND P0, PT, R134, 0x18, PT ;  /* 0x000000188600780c */ /* 0x000fe40003f04270 */
        /* <DEDUP_REMOVED lines=13> */
[----:B------:R-:W-:Y:S02]  /*7090*/  ISETP.GT.AND P0, PT, R134, 0x28, PT ;  /* 0x000000288600780c */ /* 0x000fe40003f04270 */
[----:B------:R-:W-:Y:S02]  /*70a0*/  FMNMX.FTZ R4, R223, R4, !PT ;  /* 0x00000004df047209 */ /* 0x000fe40007810000 */
[----:B------:R-:W-:Y:S02]  /*70b0*/  FSEL R181, R22, -INF , P2 ;  /* 0xff80000016b57808 */ /* 0x000fe40001000000 */
[----:B------:R-:W-:Y:S02]  /*70c0*/  ISETP.GT.AND P2, PT, R134, 0x29, PT ;  /* 0x000000298600780c */ /* 0x000fe40003f44270 */
[----:B------:R-:W-:Y:S02]  /*70d0*/  FSEL R221, R48, -INF , P0 ;  /* 0xff80000030dd7808 */ /* 0x000fe40000000000 */
[----:B------:R-:W-:Y:S02]  /*70e0*/  FMNMX.FTZ R4, R222, R4, !PT ;  /* 0x00000004de047209 */ /* 0x000fe40007810000 */
[----:B------:R-:W-:Y:S02]  /*70f0*/  FSEL R220, R49, -INF , P2 ;  /* 0xff80000031dc7808 */ /* 0x000fe40001000000 */
[----:B------:R-:W-:Y:S02]  /*7100*/  FMNMX.FTZ R4, R221, R4, !PT ;  /* 0x00000004dd047209 */ /* 0x000fe40007810000 */
[----:B------:R-:W-:Y:S02]  /*7110*/  ISETP.GT.AND P0, PT, R133, 0x19, PT ;  /* 0x000000198500780c */ /* 0x000fe40003f04270 */
[----:B------:R-:W-:Y:S02]  /*7120*/  FMNMX.FTZ R4, R220, R4, !PT ;  /* 0x00000004dc047209 */ /* 0x000fe40007810000 */
[----:B------:R-:W-:Y:S02]  /*7130*/  FSEL R179, R35, -INF , P0 ;  /* 0xff80000023b37808 */ /* 0x000fe40000000000 */
[C---:B------:R-:W-:Y:S01]  /*7140*/  ISETP.GT.AND P0, PT, R133.reuse, 0x20, PT ;  /* 0x000000208500780c */ /* 0x040fe20003f04270 */
[----:B------:R-:W1:Y:S01]  /*7150*/  SHFL.BFLY PT, R20, R4, 0x2, 0x1f ;  /* 0x0c401f0004147f89 */ /* 0x000e6200000e0000 */
[C---:B------:R-:W-:Y:S02]  /*7160*/  ISETP.GT.AND P1, PT, R133.reuse, 0x11, PT ;  /* 0x000000118500780c */ /* 0x040fe40003f24270 */
[----:B------:R-:W-:Y:S02]  /*7170*/  FSEL R219, R38, -INF , P0 ;  /* 0xff80000026db7808 */ /* 0x000fe40000000000 */
[----:B------:R-:W-:Y:S02]  /*7180*/  ISETP.GT.AND P0, PT, R133, 0x29, PT ;  /* 0x000000298500780c */ /* 0x000fe40003f04270 */
[----:B------:R-:W-:Y:S02]  /*7190*/  FSEL R178, R23, -INF , P1 ;  /* 0xff80000017b27808 */ /* 0x000fe40000800000 */
[----:B------:R-:W-:Y:S02]  /*71a0*/  ISETP.GT.AND P1, PT, R133, 0x18, PT ;  /* 0x000000188500780c */ /* 0x000fe40003f24270 */
[----:B------:R-:W-:Y:S02]  /*71b0*/  FMNMX.FTZ R5, R141, R132, !PT ;  /* 0x000000848d057209 */ /* 0x000fe40007810000 */
[----:B------:R-:W-:Y:S02]  /*71c0*/  FSEL R216, R51, -INF , P0 ;  /* 0xff80000033d87808 */ /* 0x000fe40000000000 */
[----:B------:R-:W-:Y:S02]  /*71d0*/  ISETP.GT.AND P0, PT, R2, RZ, PT ;  /* 0x000000ff0200720c */ /* 0x000fe40003f04270 */
[----:B------:R-:W-:Y:S02]  /*71e0*/  FSEL R180, R34, -INF , P1 ;  /* 0xff80000022b47808 */ /* 0x000fe40000800000 */
[C---:B------:R-:W-:Y:S02]  /*71f0*/  ISETP.GT.AND P1, PT, R133.reuse, 0x28, PT ;  /* 0x000000288500780c */ /* 0x040fe40003f24270 */
[----:B------:R-:W-:Y:S02]  /*7200*/  FMNMX.FTZ R5, R142, R5, !PT ;  /* 0x000000058e057209 */ /* 0x000fe40007810000 */
[----:B------:R-:W-:Y:S02]  /*7210*/  ISETP.GT.AND P2, PT, R133, 0x21, PT ;  /* 0x000000218500780c */ /* 0x000fe40003f44270 */
[----:B------:R-:W-:Y:S02]  /*7220*/  FSEL R6, R8, -INF , P0 ;  /* 0xff80000008067808 */ /* 0x000fe40000000000 */
[----:B------:R-:W-:Y:S02]  /*7230*/  ISETP.GT.AND P0, PT, R0, 0x1, PT ;  /* 0x000000010000780c */ /* 0x000fe40003f04270 */
[----:B------:R-:W-:Y:S02]  /*7240*/  FMNMX.FTZ R5, R18, R5, !PT ;  /* 0x0000000512057209 */ /* 0x000fe40007810000 */
[----:B------:R-:W-:Y:S02]  /*7250*/  FSEL R217, R50, -INF , P1 ;  /* 0xff80000032d97808 */ /* 0x000fe40000800000 */
[----:B------:R-:W-:Y:S02]  /*7260*/  ISETP.GT.AND P1, PT, R0, RZ, PT ;  /* 0x000000ff0000720c */ /* 0x000fe40003f24270 */
[----:B------:R-:W-:Y:S02]  /*7270*/  FSEL R218, R39, -INF , P2 ;  /* 0xff80000027da7808 */ /* 0x000fe40001000000 */
[C---:B------:R-:W-:Y:S01]  /*7280*/  ISETP.GT.AND P2, PT, R2.reuse, 0x1, PT ;  /* 0x000000010200780c */ /* 0x040fe20003f44270 */
[----:B------:R-:W-:Y:S01]  /*7290*/  LDSM.16.MT88.4 R36, [R186] ;  /* 0x00000000ba24783b */ /* 0x000fe20000004200 */
[----:B------:R-:W-:Y:S02]  /*72a0*/  FSEL R11, R11, -INF , P0 ;  /* 0xff8000000b0b7808 */ /* 0x000fe40000000000 */
[----:B------:R-:W-:Y:S02]  /*72b0*/  ISETP.GT.AND P0, PT, R2, 0x8, PT ;  /* 0x000000080200780c */ /* 0x000fe40003f04270 */
[----:B------:R-:W-:Y:S02]  /*72c0*/  FMNMX.FTZ R5, R19, R5, !PT ;  /* 0x0000000513057209 */ /* 0x000fe40007810000 */
[----:B------:R-:W-:Y:S02]  /*72d0*/  FSEL R10, R10, -INF , P1 ;  /* 0xff8000000a0a7808 */ /* 0x000fe40000800000 */
[----:B------:R-:W-:Y:S02]  /*72e0*/  ISETP.GT.AND P1, PT, R0, 0x8, PT ;  /* 0x000000080000780c */ /* 0x000fe40003f24270 */
[----:B-1----:R-:W-:Y:S02]  /*72f0*/  FMNMX.FTZ R4, R4, R20, !PT ;  /* 0x0000001404047209 */ /* 0x002fe40007810000 */
[----:B------:R-:W-:Y:S01]  /*7300*/  FSEL R16, R9, -INF , P2 ;  /* 0xff80000009107808 */ /* 0x000fe20001000000 */
[----:B------:R-:W-:Y:S01]  /*7310*/  LDSM.16.MT88.4 R20, [R185] ;  /* 0x00000000b914783b */ /* 0x000fe20000004200 */
[----:B------:R-:W-:Y:S02]  /*7320*/  FSEL R9, R12, -INF , P0 ;  /* 0xff8000000c097808 */ /* 0x000fe40000000000 */
[----:B------:R-:W-:Y:S02]  /*7330*/  FMNMX.FTZ R12, R6, R139, !PT ;  /* 0x0000008b060c7209 */ /* 0x000fe40007810000 */
[----:B------:R-:W-:Y:S02]  /*7340*/  FSEL R7, R14, -INF , P1 ;  /* 0xff8000000e077808 */ /* 0x000fe40000800000 */
[----:B------:R-:W-:Y:S01]  /*7350*/  FMNMX.FTZ R5, R181, R5, !PT ;  /* 0x00000005b5057209 */ /* 0x000fe20007810000 */
[----:B------:R-:W1:Y:S01]  /*7360*/  SHFL.BFLY PT, R14, R4, 0x1, 0x1f ;  /* 0x0c201f00040e7f89 */ /* 0x000e6200000e0000 */
[----:B------:R-:W-:Y:S02]  /*7370*/  FMNMX.FTZ R12, R16, R12, !PT ;  /* 0x0000000c100c7209 */ /* 0x000fe40007810000 */
[----:B------:R-:W-:Y:S02]  /*7380*/  ISETP.GT.AND P2, PT, R2, 0x9, PT ;  /* 0x000000090200780c */ /* 0x000fe40003f44270 */
[----:B------:R-:W-:Y:S02]  /*7390*/  ISETP.GT.AND P0, PT, R0, 0x9, PT ;  /* 0x000000090000780c */ /* 0x000fe40003f04270 */
[----:B------:R-:W-:Y:S02]  /*73a0*/  FMNMX.FTZ R5, R178, R5, !PT ;  /* 0x00000005b2057209 */ /* 0x000fe40007810000 */
[----:B------:R-:W-:Y:S02]  /*73b0*/  FSEL R8, R13, -INF , P2 ;  /* 0xff8000000d087808 */ /* 0x000fe40001000000 */
[----:B------:R-:W-:Y:S02]  /*73c0*/  FSEL R15, R15, -INF , P0 ;  /* 0xff8000000f0f7808 */ /* 0x000fe40000000000 */
[----:B------:R-:W-:Y:S02]  /*73d0*/  ISETP.GT.AND P0, PT, R2, 0x10, PT ;  /* 0x000000100200780c */ /* 0x000fe40003f04270 */
[----:B------:R-:W-:Y:S02]  /*73e0*/  FMNMX.FTZ R12, R9, R12, !PT ;  /* 0x0000000c090c7209 */ /* 0x000fe40007810000 */
[----:B------:R-:W-:Y:S02]  /*73f0*/  FMNMX.FTZ R5, R180, R5, !PT ;  /* 0x00000005b4057209 */ /* 0x000fe40007810000 */
[----:B------:R-:W-:Y:S02]  /*7400*/  FSEL R171, R24, -INF , P0 ;  /* 0xff80000018ab7808 */ /* 0x000fe40000000000 */
[----:B------:R-:W-:Y:S02]  /*7410*/  ISETP.GT.AND P2, PT, R2, 0x11, PT ;  /* 0x000000110200780c */ /* 0x000fe40003f44270 */
[----:B------:R-:W-:Y:S02]  /*7420*/  ISETP.GT.AND P1, PT, R0, 0x10, PT ;  /* 0x000000100000780c */ /* 0x000fe40003f24270 */
[----:B------:R-:W-:Y:S02]  /*7430*/  FMNMX.FTZ R12, R8, R12, !PT ;  /* 0x0000000c080c7209 */ /* 0x000fe40007810000 */
[----:B------:R-:W-:Y:S02]  /*7440*/  FMNMX.FTZ R5, R179, R5, !PT ;  /* 0x00000005b3057209 */ /* 0x000fe40007810000 */
[----:B------:R-:W-:Y:S02]  /*7450*/  FSEL R169, R25, -INF , P2 ;  /* 0xff80000019a97808 */ /* 0x000fe40001000000 */
[----:B------:R-:W-:Y:S02]  /*7460*/  FSEL R174, R26, -INF , P1 ;  /* 0xff8000001aae7808 */ /* 0x000fe40000800000 */
[----:B------:R-:W-:Y:S02]  /*7470*/  ISETP.GT.AND P0, PT, R0, 0x11, PT ;  /* 0x000000110000780c */ /* 0x000fe40003f04270 */
[C---:B------:R-:W-:Y:S02]  /*7480*/  ISETP.GT.AND P1, PT, R2.reuse, 0x18, PT ;  /* 0x000000180200780c */ /* 0x040fe40003f24270 */
[----:B------:R-:W-:Y:S02]  /*7490*/  FMNMX.FTZ R12, R171, R12, !PT ;  /* 0x0000000cab0c7209 */ /* 0x000fe40007810000 */
[----:B------:R-:W-:Y:S02]  /*74a0*/  FMNMX.FTZ R5, R219, R5, !PT ;  /* 0x00000005db057209 */ /* 0x000fe40007810000 */
[----:B------:R-:W-:Y:S02]  /*74b0*/  FSEL R177, R27, -INF , P0 ;  /* 0xff8000001bb17808 */ /* 0x000fe40000000000 */
[C---:B------:R-:W-:Y:S02]  /*74c0*/  ISETP.GT.AND P0, PT, R2.reuse, 0x19, PT ;  /* 0x000000190200780c */ /* 0x040fe40003f04270 */
[----:B------:R-:W-:Y:S02]  /*74d0*/  ISETP.GT.AND P2, PT, R2, 0x20, PT ;  /* 0x000000200200780c */ /* 0x000fe40003f44270 */
[----:B------:R-:W-:Y:S02]  /*74e0*/  FSEL R168, R28, -INF , P1 ;  /* 0xff8000001ca87808 */ /* 0x000fe40000800000 */
[----:B------:R-:W-:Y:S02]  /*74f0*/  FMNMX.FTZ R12, R169, R12, !PT ;  /* 0x0000000ca90c7209 */ /* 0x000fe40007810000 */
[----:B------:R-:W-:Y:S02]  /*7500*/  FMNMX.FTZ R5, R218, R5, !PT ;  /* 0x00000005da057209 */ /* 0x000fe40007810000 */
[----:B------:R-:W-:Y:S02]  /*7510*/  FSEL R215, R40, -INF , P2 ;  /* 0xff80000028d77808 */ /* 0x000fe40001000000 */
[C---:B------:R-:W-:Y:S02]  /*7520*/  ISETP.GT.AND P1, PT, R2.reuse, 0x21, PT ;  /* 0x000000210200780c */ /* 0x040fe40003f24270 */
[----:B------:R-:W-:Y:S02]  /*7530*/  FSEL R167, R29, -INF , P0 ;  /* 0xff8000001da77808 */ /* 0x000fe40000000000 */
[C---:B------:R-:W-:Y:S02]  /*7540*/  ISETP.GT.AND P0, PT, R2.reuse, 0x28, PT ;  /* 0x000000280200780c */ /* 0x040fe40003f04270 */
[----:B------:R-:W-:Y:S02]  /*7550*/  ISETP.GT.AND P2, PT, R2, 0x29, PT ;  /* 0x000000290200780c */ /* 0x000fe40003f44270 */
[----:B------:R-:W-:Y:S02]  /*7560*/  FMNMX.FTZ R2, R10, R140, !PT ;  /* 0x0000008c0a027209 */ /* 0x000fe40007810000 */
[----:B------:R-:W-:Y:S02]  /*7570*/  FMNMX.FTZ R12, R168, R12, !PT ;  /* 0x0000000ca80c7209 */ /* 0x000fe40007810000 */
[----:B------:R-:W-:Y:S02]  /*7580*/  FMNMX.FTZ R5, R217, R5, !PT ;  /* 0x00000005d9057209 */ /* 0x000fe40007810000 */
[----:B------:R-:W-:Y:S02]  /*7590*/  FMNMX.FTZ R2, R11, R2, !PT ;  /* 0x000000020b027209 */ /* 0x000fe40007810000 */
[----:B-1----:R-:W-:Y:S02]  /*75a0*/  FMNMX.FTZ R138, R4, R14, !PT ;  /* 0x0000000e048a7209 */ /* 0x002fe40007810000 */
[----:B------:R-:W-:Y:S02]  /*75b0*/  FMNMX.FTZ R4, R167, R12, !PT ;  /* 0x0000000ca7047209 */ /* 0x000fe40007810000 */
[----:B------:R-:W-:Y:S02]  /*75c0*/  FMNMX.FTZ R5, R216, R5, !PT ;  /* 0x00000005d8057209 */ /* 0x000fe40007810000 */
[----:B------:R-:W-:Y:S02]  /*75d0*/  FSEL R214, R41, -INF , P1 ;  /* 0xff80000029d67808 */ /* 0x000fe40000800000 */
[----:B------:R-:W-:Y:S01]  /*75e0*/  FMNMX.FTZ R2, R7, R2, !PT ;  /* 0x0000000207027209 */ /* 0x000fe20007810000 */
[----:B------:R-:W1:Y:S01]  /*75f0*/  SHFL.BFLY PT, R13, R5, 0x2, 0x1f ;  /* 0x0c401f00050d7f89 */ /* 0x000e6200000e0000 */
[----:B------:R-:W-:Y:S02]  /*7600*/  FMNMX.FTZ R4, R215, R4, !PT ;  /* 0x00000004d7047209 */ /* 0x000fe40007810000 */
[----:B------:R-:W-:Y:S02]  /*7610*/  FSEL R213, R44, -INF , P0 ;  /* 0xff8000002cd57808 */ /* 0x000fe40000000000 */
[----:B------:R-:W-:Y:S02]  /*7620*/  FMNMX.FTZ R2, R15, R2, !PT ;  /* 0x000000020f027209 */ /* 0x000fe40007810000 */
[----:B------:R-:W-:Y:S02]  /*7630*/  FMNMX.FTZ R12, R214, R4, !PT ;  /* 0x00000004d60c7209 */ /* 0x000fe40007810000 */
[----:B------:R-:W-:Y:S02]  /*7640*/  ISETP.GT.AND P0, PT, R0, 0x19, PT ;  /* 0x000000190000780c */ /* 0x000fe40003f04270 */
[----:B------:R-:W-:Y:S02]  /*7650*/  FMNMX.FTZ R4, R174, R2, !PT ;  /* 0x00000002ae047209 */ /* 0x000fe40007810000 */
[----:B------:R-:W-:Y:S01]  /*7660*/  FMNMX.FTZ R2, R213, R12, !PT ;  /* 0x0000000cd5027209 */ /* 0x000fe20007810000 */
[C---:B------:R-:W-:Y:S01]  /*7670*/  FMUL.FTZ R12, R138.reuse, c[0x0][0x2d0] ;  /* 0x0000b4008a0c7a20 */ /* 0x040fe20000410000 */
[----:B------:R-:W-:Y:S02]  /*7680*/  FSEL R172, R31, -INF , P0 ;  /* 0xff8000001fac7808 */ /* 0x000fe40000000000 */
[----:B------:R-:W-:Y:S02]  /*7690*/  FSETP.NEU.FTZ.AND P0, PT, R138, -INF , PT ;  /* 0xff8000008a00780b */ /* 0x000fe40003f1d000 */
[----:B------:R-:W-:Y:S02]  /*76a0*/  ISETP.GT.AND P1, PT, R0, 0x18, PT ;  /* 0x000000180000780c */ /* 0x000fe40003f24270 */
[----:B------:R-:W-:Y:S02]  /*76b0*/  FSEL R162, R12, RZ, P0 ;  /* 0x000000ff0ca27208 */ /* 0x000fe40000000000 */
[----:B------:R-:W-:Y:S02]  /*76c0*/  FSEL R209, R45, -INF , P2 ;  /* 0xff8000002dd17808 */ /* 0x000fe40001000000 */
[----:B------:R-:W-:Y:S01]  /*76d0*/  FSEL R170, R30, -INF , P1 ;  /* 0xff8000001eaa7808 */ /* 0x000fe20000800000 */
[--C-:B------:R-:W-:Y:S01]  /*76e0*/  FFMA.FTZ R12, R135, c[0x0][0x2d0], -R162.reuse ;  /* 0x0000b400870c7a23 */ /* 0x100fe200000108a2 */
[C---:B------:R-:W-:Y:S02]  /*76f0*/  ISETP.GT.AND P1, PT, R0.reuse, 0x21, PT ;  /* 0x000000210000780c */ /* 0x040fe40003f24270 */
[----:B------:R-:W-:Y:S01]  /*7700*/  ISETP.GT.AND P2, PT, R0, 0x20, PT ;  /* 0x000000200000780c */ /* 0x000fe20003f44270 */
[----:B------:R2:W-:Y:S01]  /*7710*/  MUFU.EX2 R173, R12 ;  /* 0x0000000c00ad7308 */ /* 0x0005e20000000800 */
[----:B------:R-:W-:Y:S02]  /*7720*/  FSEL R176, R43, -INF , P1 ;  /* 0xff8000002bb07808 */ /* 0x000fe40000800000 */
[----:B------:R-:W-:Y:S02]  /*7730*/  FSEL R207, R42, -INF , P2 ;  /* 0xff8000002acf7808 */ /* 0x000fe40001000000 */
[C---:B------:R-:W-:Y:S02]  /*7740*/  ISETP.GT.AND P2, PT, R0.reuse, 0x28, PT ;  /* 0x000000280000780c */ /* 0x040fe40003f44270 */
[----:B------:R-:W-:Y:S01]  /*7750*/  ISETP.GT.AND P1, PT, R0, 0x29, PT ;  /* 0x000000290000780c */ /* 0x000fe20003f24270 */
[--C-:B------:R-:W-:Y:S01]  /*7760*/  FFMA.FTZ R0, R137, c[0x0][0x2d0], -R162.reuse ;  /* 0x0000b40089007a23 */ /* 0x100fe200000108a2 */
[----:B------:R-:W-:Y:S02]  /*7770*/  FMNMX.FTZ R2, R209, R2, !PT ;  /* 0x00000002d1027209 */ /* 0x000fe40007810000 */
[----:B------:R-:W-:Y:S01]  /*7780*/  FMNMX.FTZ R4, R177, R4, !PT ;  /* 0x00000004b1047209 */ /* 0x000fe20007810000 */
[----:B------:R3:W-:Y:S01]  /*7790*/  MUFU.EX2 R204, R0 ;  /* 0x0000000000cc7308 */ /* 0x0007e20000000800 */
[----:B-1----:R-:W-:Y:S02]  /*77a0*/  FMNMX.FTZ R5, R5, R13, !PT ;  /* 0x0000000d05057209 */ /* 0x002fe40007810000 */
[----:B------:R-:W1:Y:S01]  /*77b0*/  SHFL.BFLY PT, R13, R2, 0x2, 0x1f ;  /* 0x0c401f00020d7f89 */ /* 0x000e6200000e0000 */
[----:B------:R-:W-:Y:S02]  /*77c0*/  FMNMX.FTZ R4, R170, R4, !PT ;  /* 0x00000004aa047209 */ /* 0x000fe40007810000 */
[----:B------:R-:W-:Y:S02]  /*77d0*/  FSEL R175, R46, -INF , P2 ;  /* 0xff8000002eaf7808 */ /* 0x000fe40001000000 */
[----:B------:R-:W-:Y:S02]  /*77e0*/  FMNMX.FTZ R4, R172, R4, !PT ;  /* 0x00000004ac047209 */ /* 0x000fe40007810000 */
[----:B------:R-:W-:Y:S01]  /*77f0*/  FSEL R135, R47, -INF , P1 ;  /* 0xff8000002f877808 */ /* 0x000fe20000800000 */
[----:B------:R-:W4:Y:S01]  /*7800*/  SHFL.BFLY PT, R14, R5, 0x1, 0x1f ;  /* 0x0c201f00050e7f89 */ /* 0x000f2200000e0000 */
[----:B------:R-:W-:Y:S01]  /*7810*/  FMNMX.FTZ R4, R207, R4, !PT ;  /* 0x00000004cf047209 */ /* 0x000fe20007810000 */
[--C-:B--2---:R-:W-:Y:S03]  /*7820*/  FFMA.FTZ R12, R136, c[0x0][0x2d0], -R162.reuse ;  /* 0x0000b400880c7a23 */ /* 0x104fe600000108a2 */
[----:B------:R-:W-:Y:S01]  /*7830*/  FMNMX.FTZ R4, R176, R4, !PT ;  /* 0x00000004b0047209 */ /* 0x000fe20007810000 */
[----:B------:R2:W-:Y:S03]  /*7840*/  MUFU.EX2 R231, R12 ;  /* 0x0000000c00e77308 */ /* 0x0005e60000000800 */
[----:B---3--:R-:W-:Y:S02]  /*7850*/  FMNMX.FTZ R0, R175, R4, !PT ;  /* 0x00000004af007209 */ /* 0x008fe40007810000 */
[----:B-1----:R-:W-:Y:S02]  /*7860*/  FMNMX.FTZ R4, R2, R13, !PT ;  /* 0x0000000d02047209 */ /* 0x002fe40007810000 */
[----:B------:R-:W-:Y:S03]  /*7870*/  FMNMX.FTZ R0, R135, R0, !PT ;  /* 0x0000000087007209 */ /* 0x000fe60007810000 */
[----:B------:R-:W1:Y:S01]  /*7880*/  SHFL.BFLY PT, R13, R4, 0x1, 0x1f ;  /* 0x0c201f00040d7f89 */ /* 0x000e6200000e0000 */
[----:B----4-:R-:W-:Y:S04]  /*7890*/  FMNMX.FTZ R137, R5, R14, !PT ;  /* 0x0000000e05897209 */ /* 0x010fe80007810000 */
[C---:B------:R-:W-:Y:S03]  /*78a0*/  FSETP.NEU.FTZ.AND P2, PT, R137.reuse, -INF , PT ;  /* 0xff8000008900780b */ /* 0x040fe60003f5d000 */
[----:B------:R-:W3:Y:S01]  /*78b0*/  SHFL.BFLY PT, R2, R0, 0x2, 0x1f ;  /* 0x0c401f0000027f89 */ /* 0x000ee200000e0000 */
[----:B------:R-:W-:Y:S02]  /*78c0*/  FMUL.FTZ R5, R137, c[0x0][0x2d0] ;  /* 0x0000b40089057a20 */ /* 0x000fe40000410000 */
[----:B--2---:R-:W-:Y:S03]  /*78d0*/  FFMA.FTZ R12, R17, c[0x0][0x2d0], -R162 ;  /* 0x0000b400110c7a23 */ /* 0x004fe600000108a2 */
[----:B------:R-:W-:Y:S01]  /*78e0*/  FSEL R160, R5, RZ, P2 ;  /* 0x000000ff05a07208 */ /* 0x000fe20001000000 */
[----:B------:R-:W2:Y:S04]  /*78f0*/  MUFU.EX2 R232, R12 ;  /* 0x0000000c00e87308 */ /* 0x000ea80000000800 */
[--C-:B------:R-:W-:Y:S01]  /*7900*/  FFMA.FTZ R5, R141, c[0x0][0x2d0], -R160.reuse ;  /* 0x0000b4008d057a23 */ /* 0x100fe200000108a0 */
[----:B-1----:R-:W-:Y:S05]  /*7910*/  FMNMX.FTZ R136, R4, R13, !PT ;  /* 0x0000000d04887209 */ /* 0x002fea0007810000 */
[----:B------:R1:W-:Y:S01]  /*7920*/  MUFU.EX2 R166, R5 ;  /* 0x0000000500a67308 */ /* 0x0003e20000000800 */
[C---:B------:R-:W-:Y:S01]  /*7930*/  FSETP.NEU.FTZ.AND P1, PT, R136.reuse, -INF , PT ;  /* 0xff8000008800780b */ /* 0x040fe20003f3d000 */
[----:B------:R-:W-:Y:S01]  /*7940*/  FMUL.FTZ R4, R136, c[0x0][0x2d0] ;  /* 0x0000b40088047a20 */ /* 0x000fe20000410000 */
[----:B---3--:R-:W-:Y:S01]  /*7950*/  FMNMX.FTZ R0, R0, R2, !PT ;  /* 0x0000000200007209 */ /* 0x008fe20007810000 */
[--C-:B------:R-:W-:Y:S03]  /*7960*/  FFMA.FTZ R2, R18, c[0x0][0x2d0], -R160.reuse ;  /* 0x0000b40012027a23 */ /* 0x100fe600000108a0 */
[----:B------:R-:W-:Y:S03]  /*7970*/  FSEL R161, R4, RZ, P1 ;  /* 0x000000ff04a17208 */ /* 0x000fe60000800000 */
[----:B------:R3:W-:Y:S02]  /*7980*/  MUFU.EX2 R229, R2 ;  /* 0x0000000200e57308 */ /* 0x0007e40000000800 */
[--C-:B------:R-:W-:Y:S02]  /*7990*/  FFMA.FTZ R4, R16, c[0x0][0x2d0], -R161.reuse ;  /* 0x0000b40010047a23 */ /* 0x100fe400000108a1 */
[--C-:B------:R-:W-:Y:S06]  /*79a0*/  FFMA.FTZ R6, R6, c[0x0][0x2d0], -R161.reuse ;  /* 0x0000b40006067a23 */ /* 0x100fec00000108a1 */
[----:B------:R-:W-:Y:S01]  /*79b0*/  MUFU.EX2 R227, R4 ;  /* 0x0000000400e37308 */ /* 0x000fe20000000800 */
[--C-:B-1----:R-:W-:Y:S01]  /*79c0*/  FFMA.FTZ R5, R142, c[0x0][0x2d0], -R160.reuse ;  /* 0x0000b4008e057a23 */ /* 0x102fe200000108a0 */
[----:B--2---:R-:W-:Y:S08]  /*79d0*/  F2FP.BF16.PACK_AB R142, R232, R231 ;  /* 0x000000e7e88e723e */ /* 0x004ff000000010ff */
[----:B------:R1:W2:Y:S01]  /*79e0*/  MUFU.EX2 R230, R5 ;  /* 0x0000000500e67308 */ /* 0x0002a20000000800 */
[----:B---3--:R-:W3:Y:S09]  /*79f0*/  SHFL.BFLY PT, R2, R0, 0x1, 0x1f ;  /* 0x0c201f0000027f89 */ /* 0x008ef200000e0000 */
[----:B------:R-:W-:Y:S01]  /*7a00*/  MUFU.EX2 R165, R6 ;  /* 0x0000000600a57308 */ /* 0x000fe20000000800 */
[----:B-1----:R-:W-:Y:S01]  /*7a10*/  FFMA.FTZ R5, R19, c[0x0][0x2d0], -R160 ;  /* 0x0000b40013057a23 */ /* 0x002fe200000108a0 */
[----:B--2---:R-:W-:Y:S02]  /*7a20*/  F2FP.BF16.PACK_AB R141, R230, R166 ;  /* 0x000000a6e68d723e */ /* 0x004fe400000010ff */
[----:B---3--:R-:W-:Y:S01]  /*7a30*/  FMNMX.FTZ R134, R0, R2, !PT ;  /* 0x0000000200867209 */ /* 0x008fe20007810000 */
[--C-:B------:R-:W-:Y:S05]  /*7a40*/  FFMA.FTZ R0, R9, c[0x0][0x2d0], -R161.reuse ;  /* 0x0000b40009007a23 */ /* 0x100fea00000108a1 */
[----:B------:R-:W1:Y:S01]  /*7a50*/  MUFU.EX2 R234, R5 ;  /* 0x0000000500ea7308 */ /* 0x000e620000000800 */
[----:B------:R-:W-:Y:S02]  /*7a60*/  FFMA.FTZ R2, R8, c[0x0][0x2d0], -R161 ;  /* 0x0000b40008027a23 */ /* 0x000fe400000108a1 */
[----:B------:R-:W-:Y:S07]  /*7a70*/  FMUL.FTZ R4, R134, c[0x0][0x2d0] ;  /* 0x0000b40086047a20 */ /* 0x000fee0000410000 */
[----:B------:R2:W-:Y:S10]  /*7a80*/  MUFU.EX2 R226, R0 ;  /* 0x0000000000e27308 */ /* 0x0005f40000000800 */
[----:B------:R3:W-:Y:S01]  /*7a90*/  MUFU.EX2 R233, R2 ;  /* 0x0000000200e97308 */ /* 0x0007e20000000800 */
[----:B-1----:R-:W-:Y:S02]  /*7aa0*/  F2FP.BF16.PACK_AB R143, R234, R229 ;  /* 0x000000e5ea8f723e */ /* 0x002fe400000010ff */
        /* <DEDUP_REMOVED lines=8> */
[----:B-1----:R-:W-:Y:S01]  /*7b30*/  FMUL.FTZ R4, R133, R148 ;  /* 0x0000009485047220 */ /* 0x002fe20000410000 */
[----:B------:R-:W-:Y:S01]  /*7b40*/  F2FP.BF16.PACK_AB R148, R227, R165 ;  /* 0x000000a5e394723e */ /* 0x000fe200000010ff */
[C---:B------:R-:W-:Y:S02]  /*7b50*/  FMUL.FTZ R5, R133.reuse, R149 ;  /* 0x0000009585057220 */ /* 0x040fe40000410000 */
[C---:B------:R-:W-:Y:S02]  /*7b60*/  FMUL.FTZ R16, R133.reuse, R156 ;  /* 0x0000009c85107220 */ /* 0x040fe40000410000 */
[C---:B------:R-:W-:Y:S02]  /*7b70*/  FMUL.FTZ R17, R133.reuse, R157 ;  /* 0x0000009d85117220 */ /* 0x040fe40000410000 */
[----:B------:R-:W-:Y:S02]  /*7b80*/  FMUL.FTZ R32, R133, R112 ;  /* 0x0000007085207220 */ /* 0x000fe40000410000 */
[--C-:B--2---:R-:W-:Y:S02]  /*7b90*/  FFMA.FTZ R2, R11, c[0x0][0x2d0], -R163.reuse ;  /* 0x0000b4000b027a23 */ /* 0x104fe400000108a3 */
        /* <DEDUP_REMOVED lines=15> */
[----:B------:R-:W-:Y:S02]  /*7c90*/  FFMA.FTZ R2, R7, c[0x0][0x2d0], -R163 ;  /* 0x0000b40007027a23 */ /* 0x000fe400000108a3 */
[----:B------:R-:W-:Y:S02]  /*7ca0*/  FFMA.FTZ R129, R213, c[0x0][0x2d0], -R161 ;  /* 0x0000b400d5817a23 */ /* 0x000fe400000108a1 */
[----:B------:R1:W-:Y:S01]  /*7cb0*/  MUFU.EX2 R225, R2 ;  /* 0x0000000200e17308 */ /* 0x0003e20000000800 */
[----:B------:R-:W-:Y:S02]  /*7cc0*/  FFMA.FTZ R128, R176, c[0x0][0x2d0], -R163 ;  /* 0x0000b400b0807a23 */ /* 0x000fe400000108a3 */
[C---:B------:R-:W-:Y:S02]  /*7cd0*/  FMUL.FTZ R96, R133.reuse, R96 ;  /* 0x0000006085607220 */ /* 0x040fe40000410000 */
[----:B------:R-:W-:Y:S01]  /*7ce0*/  FMUL.FTZ R97, R133, R97 ;  /* 0x0000006185617220 */ /* 0x000fe20000410000 */
[----:B-1----:R-:W-:Y:S05]  /*7cf0*/  FSEL R2, R137, RZ, P2 ;  /* 0x000000ff89027208 */ /* 0x002fea0001000000 */
[----:B------:R-:W-:Y:S01]  /*7d00*/  FADD.FTZ R0, -R2, R132 ;  /* 0x0000008402007221 */ /* 0x000fe20000010100 */
[----:B------:R-:W-:Y:S03]  /*7d10*/  FSEL R2, R136, RZ, P1 ;  /* 0x000000ff88027208 */ /* 0x000fe60000800000 */
[----:B------:R-:W-:Y:S04]  /*7d20*/  FMUL.FTZ R0, R0, c[0x0][0x2d0] ;  /* 0x0000b40000007a20 */ /* 0x000fe80000410000 */
[----:B------:R1:W2:Y:S02]  /*7d30*/  MUFU.EX2 R132, R0 ;  /* 0x0000000000847308 */ /* 0x0002a40000000800 */
[----:B-1----:R-:W-:Y:S01]  /*7d40*/  FADD.FTZ R0, -R2, R139 ;  /* 0x0000008b02007221 */ /* 0x002fe20000010100 */
[----:B------:R-:W-:Y:S01]  /*7d50*/  FSEL R2, R134, RZ, P0 ;  /* 0x000000ff86027208 */ /* 0x000fe20000000000 */
[----:B--2---:R-:W-:Y:S01]  /*7d60*/  FMUL.FTZ R6, R132, R150 ;  /* 0x0000009684067220 */ /* 0x004fe20000410000 */
[----:B------:R-:W-:Y:S01]  /*7d70*/  F2FP.BF16.PACK_AB R150, R233, R226 ;  /* 0x000000e2e996723e */ /* 0x000fe200000010ff */
[----:B------:R-:W-:Y:S04]  /*7d80*/  FMUL.FTZ R0, R0, c[0x0][0x2d0] ;  /* 0x0000b40000007a20 */ /* 0x000fe80000410000 */
[----:B------:R-:W-:Y:S01]  /*7d90*/  MUFU.EX2 R139, R129 ;  /* 0x00000081008b7308 */ /* 0x000fe20000000800 */
[C---:B------:R-:W-:Y:S01]  /*7da0*/  FMUL.FTZ R7, R132.reuse, R151 ;  /* 0x0000009784077220 */ /* 0x040fe20000410000 */
[C---:B------:R-:W-:Y:S01]  /*7db0*/  ISETP.GT.AND P0, PT, R199.reuse, R248, PT ;  /* 0x000000f8c700720c */ /* 0x040fe20003f04270 */
[C---:B------:R-:W-:Y:S01]  /*7dc0*/  FMUL.FTZ R18, R132.reuse, R158 ;  /* 0x0000009e84127220 */ /* 0x040fe20000410000 */
[----:B------:R-:W-:Y:S01]  /*7dd0*/  IADD3 R199, R199, -0x1, RZ ;  /* 0xffffffffc7c77810 */ /* 0x000fe20007ffe0ff */
        /* <DEDUP_REMOVED lines=18> */
[----:B-1----:R-:W-:Y:S01]  /*7f00*/  FADD.FTZ R0, -R2, R140 ;  /* 0x0000008c02007221 */ /* 0x002fe20000010100 */
[----:B------:R-:W-:Y:S01]  /*7f10*/  F2FP.BF16.PACK_AB R140, R204, R173 ;  /* 0x000000adcc8c723e */ /* 0x000fe200000010ff */
[--C-:B------:R-:W-:Y:S02]  /*7f20*/  FFMA.FTZ R2, R15, c[0x0][0x2d0], -R163.reuse ;  /* 0x0000b4000f027a23 */ /* 0x100fe400000108a3 */
[----:B------:R-:W-:Y:S02]  /*7f30*/  FMUL.FTZ R0, R0, c[0x0][0x2d0] ;  /* 0x0000b40000007a20 */ /* 0x000fe40000410000 */
[----:B------:R-:W1:Y:S01]  /*7f40*/  MUFU.EX2 R228, R2 ;  /* 0x0000000200e47308 */ /* 0x000e620000000800 */
[C---:B--2---:R-:W-:Y:S01]  /*7f50*/  FMUL.FTZ R24, R3.reuse, R104 ;  /* 0x0000006803187220 */ /* 0x044fe20000410000 */
[-C--:B------:R-:W-:Y:S01]  /*7f60*/  HMMA.16816.F32.BF16 R4, R140, R20.reuse, R4 ;  /* 0x000000148c04723c */ /* 0x080fe20000041804 */
[C---:B------:R-:W-:Y:S02]  /*7f70*/  FMUL.FTZ R8, R3.reuse, R144 ;  /* 0x0000009003087220 */ /* 0x040fe40000410000 */
[C---:B------:R-:W-:Y:S02]  /*7f80*/  FMUL.FTZ R9, R3.reuse, R145 ;  /* 0x0000009103097220 */ /* 0x040fe40000410000 */
[C---:B------:R-:W-:Y:S02]  /*7f90*/  FMUL.FTZ R12, R3.reuse, R152 ;  /* 0x00000098030c7220 */ /* 0x040fe40000410000 */
[C---:B------:R-:W-:Y:S01]  /*7fa0*/  FMUL.FTZ R13, R3.reuse, R153 ;  /* 0x00000099030d7220 */ /* 0x040fe20000410000 */
[----:B------:R-:W2:Y:S01]  /*7fb0*/  MUFU.EX2 R0, R0 ;  /* 0x0000000000007308 */ /* 0x000ea20000000800 */
[C---:B------:R-:W-:Y:S03]  /*7fc0*/  FMUL.FTZ R25, R3.reuse, R105 ;  /* 0x0000006903197220 */ /* 0x040fe60000410000 */
[C---:B------:R-:W-:Y:S02]  /*7fd0*/  FMUL.FTZ R28, R3.reuse, R108 ;  /* 0x0000006c031c7220 */ /* 0x040fe40000410000 */
[C---:B------:R-:W-:Y:S02]  /*7fe0*/  FMUL.FTZ R29, R3.reuse, R109 ;  /* 0x0000006d031d7220 */ /* 0x040fe40000410000 */
[C---:B------:R-:W-:Y:S02]  /*7ff0*/  FMUL.FTZ R40, R3.reuse, R120 ;  /* 0x0000007803287220 */ /* 0x040fe40000410000 */
[C---:B------:R-:W-:Y:S02]  /*8000*/  FMUL.FTZ R41, R3.reuse, R121 ;  /* 0x0000007903297220 */ /* 0x040fe40000410000 */
[----:B------:R-:W-:Y:S01]  /*8010*/  FMUL.FTZ R44, R3, R124 ;  /* 0x0000007c032c7220 */ /* 0x000fe20000410000 */
[----:B-1----:R-:W-:Y:S01]  /*8020*/  F2FP.BF16.PACK_AB R151, R228, R225 ;  /* 0x000000e1e497723e */ /* 0x002fe200000010ff */
[--C-:B------:R-:W-:Y:S02]  /*8030*/  FFMA.FTZ R2, R183, c[0x0][0x2d0], -R162.reuse ;  /* 0x0000b400b7027a23 */ /* 0x100fe400000108a2 */
[C---:B------:R-:W-:Y:S02]  /*8040*/  FMUL.FTZ R45, R3.reuse, R125 ;  /* 0x0000007d032d7220 */ /* 0x040fe40000410000 */
[----:B------:R1:W-:Y:S01]  /*8050*/  MUFU.EX2 R201, R2 ;  /* 0x0000000200c97308 */ /* 0x0003e20000000800 */
[C---:B------:R-:W-:Y:S02]  /*8060*/  FMUL.FTZ R56, R3.reuse, R56 ;  /* 0x0000003803387220 */ /* 0x040fe40000410000 */
[----:B------:R-:W-:Y:S02]  /*8070*/  FMUL.FTZ R57, R3, R57 ;  /* 0x0000003903397220 */ /* 0x000fe40000410000 */
[C---:B--2---:R-:W-:Y:S02]  /*8080*/  FMUL.FTZ R10, R0.reuse, R146 ;  /* 0x00000092000a7220 */ /* 0x044fe40000410000 */
[C---:B------:R-:W-:Y:S02]  /*8090*/  FMUL.FTZ R11, R0.reuse, R147 ;  /* 0x00000093000b7220 */ /* 0x040fe40000410000 */
[C---:B------:R-:W-:Y:S02]  /*80a0*/  FMUL.FTZ R26, R0.reuse, R106 ;  /* 0x0000006a001a7220 */ /* 0x040fe40000410000 */
[C---:B------:R-:W-:Y:S02]  /*80b0*/  FMUL.FTZ R27, R0.reuse, R107 ;  /* 0x0000006b001b7220 */ /* 0x040fe40000410000 */
[----:B------:R-:W-:Y:S01]  /*80c0*/  LDSM.16.MT88.4 R104, [R185+0x400] ;  /* 0x00040000b968783b */ /* 0x000fe20000004200 */
[C---:B------:R-:W-:Y:S01]  /*80d0*/  HMMA.16816.F32.BF16 R8, R148.reuse, R20, R8 ;  /* 0x000000149408723c */ /* 0x040fe20000041808 */
[C---:B------:R-:W-:Y:S02]  /*80e0*/  FMUL.FTZ R14, R0.reuse, R154 ;  /* 0x0000009a000e7220 */ /* 0x040fe40000410000 */
[C---:B------:R-:W-:Y:S02]  /*80f0*/  FMUL.FTZ R15, R0.reuse, R155 ;  /* 0x0000009b000f7220 */ /* 0x040fe40000410000 */
[----:B------:R-:W-:Y:S02]  /*8100*/  FFMA.FTZ R130, R175, c[0x0][0x2d0], -R163 ;  /* 0x0000b400af827a23 */ /* 0x000fe400000108a3 */
        /* <DEDUP_REMOVED lines=12> */
[----:B------:R-:W2:Y:S01]  /*81d0*/  LDSM.16.MT88.4 R100, [R185+0xc00] ;  /* 0x000c0000b964783b */ /* 0x000ea20000004200 */
        /* <DEDUP_REMOVED lines=9> */
[----:B------:R-:W-:Y:S02]  /*8270*/  FMUL.FTZ R73, R3, R73 ;  /* 0x0000004903497220 */ /* 0x000fe40000410000 */
[C---:B------:R-:W-:Y:S02]  /*8280*/  FMUL.FTZ R74, R0.reuse, R74 ;  /* 0x0000004a004a7220 */ /* 0x040fe40000410000 */
[-C--:B------:R-:W-:Y:S01]  /*8290*/  HMMA.16816.F32.BF16 R28, R148, R38.reuse, R28 ;  /* 0x00000026941c723c */ /* 0x080fe2000004181c */
[C---:B------:R-:W-:Y:S03]  /*82a0*/  FMUL.FTZ R36, R133.reuse, R116 ;  /* 0x0000007485247220 */ /* 0x040fe60000410000 */
[----:B------:R-:W-:Y:S02]  /*82b0*/  FMUL.FTZ R37, R133, R117 ;  /* 0x0000007585257220 */ /* 0x000fe40000410000 */
[----:B------:R-:W-:Y:S02]  /*82c0*/  FMUL.FTZ R75, R0, R75 ;  /* 0x0000004b004b7220 */ /* 0x000fe40000410000 */
[C---:B------:R-:W-:Y:S01]  /*82d0*/  HMMA.16816.F32.BF16 R32, R140.reuse, R38, R32 ;  /* 0x000000268c20723c */ /* 0x040fe20000041820 */
[----:B-1----:R-:W-:Y:S03]  /*82e0*/  FFMA.FTZ R2, R182, c[0x0][0x2d0], -R162 ;  /* 0x0000b400b6027a23 */ /* 0x002fe600000108a2 */
[C---:B------:R-:W-:Y:S01]  /*82f0*/  FMUL.FTZ R76, R3.reuse, R76 ;  /* 0x0000004c034c7220 */ /* 0x040fe20000410000 */
[----:B------:R1:W-:Y:S01]  /*8300*/  MUFU.EX2 R206, R2 ;  /* 0x0000000200ce7308 */ /* 0x0003e20000000800 */
[C---:B------:R-:W-:Y:S02]  /*8310*/  FMUL.FTZ R77, R3.reuse, R77 ;  /* 0x0000004d034d7220 */ /* 0x040fe40000410000 */
[C---:B------:R-:W-:Y:S04]  /*8320*/  FMUL.FTZ R38, R132.reuse, R118 ;  /* 0x0000007684267220 */ /* 0x040fe80000410000 */
[----:B------:R-:W-:Y:S02]  /*8330*/  FMUL.FTZ R39, R132, R119 ;  /* 0x0000007784277220 */ /* 0x000fe40000410000 */
[----:B------:R-:W-:Y:S01]  /*8340*/  LDSM.16.MT88.4 R116, [R185+0x1000] ;  /* 0x00100000b974783b */ /* 0x000fe20000004200 */
[C---:B------:R-:W-:Y:S02]  /*8350*/  FMUL.FTZ R78, R0.reuse, R78 ;  /* 0x0000004e004e7220 */ /* 0x040fe40000410000 */
[C---:B------:R-:W-:Y:S02]  /*8360*/  FMUL.FTZ R79, R0.reuse, R79 ;  /* 0x0000004f004f7220 */ /* 0x040fe40000410000 */
[-C--:B--2---:R-:W-:Y:S01]  /*8370*/  HMMA.16816.F32.BF16 R36, R140, R100.reuse, R36 ;  /* 0x000000648c24723c */ /* 0x084fe20000041824 */
        /* <DEDUP_REMOVED lines=10> */
[----:B------:R-:W-:Y:S02]  /*8420*/  FFMA.FTZ R0, R0, R244, R164 ;  /* 0x000000f400007223 */ /* 0x000fe400000100a4 */
[----:B------:R-:W-:Y:S01]  /*8430*/  MUFU.EX2 R164, R128 ;  /* 0x0000008000a47308 */ /* 0x000fe20000000800 */
[C---:B------:R-:W-:Y:S01]  /*8440*/  FMUL.FTZ R98, R132.reuse, R98 ;  /* 0x0000006284627220 */ /* 0x040fe20000410000 */
[C---:B------:R-:W-:Y:S01]  /*8450*/  HMMA.16816.F32.BF16 R48, R140.reuse, R102, R48 ;  /* 0x000000668c30723c */ /* 0x040fe20000041830 */
[----:B------:R-:W2:Y:S03]  /*8460*/  LDSM.16.MT88.4 R100, [R186+0xc00] ;  /* 0x000c0000ba64783b */ /* 0x000ea60000004200 */
[----:B-1----:R-:W-:Y:S02]  /*8470*/  FFMA.FTZ R2, R181, c[0x0][0x2d0], -R160 ;  /* 0x0000b400b5027a23 */ /* 0x002fe400000108a0 */
[----:B------:R-:W-:Y:S02]  /*8480*/  FMUL.FTZ R99, R132, R99 ;  /* 0x0000006384637220 */ /* 0x000fe40000410000 */
[----:B------:R1:W-:Y:S01]  /*8490*/  MUFU.EX2 R200, R2 ;  /* 0x0000000200c87308 */ /* 0x0003e20000000800 */
[--C-:B------:R-:W-:Y:S03]  /*84a0*/  FFMA.FTZ R127, R223, c[0x0][0x2d0], -R162.reuse ;  /* 0x0000b400df7f7a23 */ /* 0x100fe600000108a2 */
[--C-:B------:R-:W-:Y:S02]  /*84b0*/  FFMA.FTZ R126, R222, c[0x0][0x2d0], -R162.reuse ;  /* 0x0000b400de7e7a23 */ /* 0x100fe400000108a2 */
[----:B------:R-:W-:Y:S02]  /*84c0*/  FFMA.FTZ R125, R221, c[0x0][0x2d0], -R162 ;  /* 0x0000b400dd7d7a23 */ /* 0x000fe400000108a2 */
[--C-:B------:R-:W-:Y:S02]  /*84d0*/  FFMA.FTZ R124, R219, c[0x0][0x2d0], -R160.reuse ;  /* 0x0000b400db7c7a23 */ /* 0x100fe400000108a0 */
[--C-:B------:R-:W-:Y:S02]  /*84e0*/  FFMA.FTZ R123, R218, c[0x0][0x2d0], -R160.reuse ;  /* 0x0000b400da7b7a23 */ /* 0x100fe400000108a0 */
[----:B------:R-:W-:Y:S02]  /*84f0*/  FFMA.FTZ R122, R217, c[0x0][0x2d0], -R160 ;  /* 0x0000b400d97a7a23 */ /* 0x000fe400000108a0 */
[--C-:B------:R-:W-:Y:S02]  /*8500*/  FFMA.FTZ R121, R215, c[0x0][0x2d0], -R161.reuse ;  /* 0x0000b400d7797a23 */ /* 0x100fe400000108a1 */
[--C-:B------:R-:W-:Y:S02]  /*8510*/  FFMA.FTZ R120, R214, c[0x0][0x2d0], -R161.reuse ;  /* 0x0000b400d6787a23 */ /* 0x100fe400000108a1 */
[----:B------:R-:W-:Y:S02]  /*8520*/  FADD.FTZ R0, R224, R0 ;  /* 0x00000000e0007221 */ /* 0x000fe40000010000 */
[--C-:B-1----:R-:W-:Y:S04]  /*8530*/  FFMA.FTZ R2, R178, c[0x0][0x2d0], -R160.reuse ;  /* 0x0000b400b2027a23 */ /* 0x102fe800000108a0 */
[----:B------:R1:W-:Y:S01]  /*8540*/  MUFU.EX2 R203, R2 ;  /* 0x0000000200cb7308 */ /* 0x0003e20000000800 */
[-C--:B--2---:R-:W-:Y:S08]  /*8550*/  HMMA.16816.F32.BF16 R52, R140, R100.reuse, R52 ;  /* 0x000000648c34723c */ /* 0x084ff00000041834 */
[C---:B------:R-:W-:Y:S08]  /*8560*/  HMMA.16816.F32.BF16 R56, R148.reuse, R100, R56 ;  /* 0x000000649438723c */ /* 0x040ff00000041838 */
[-C--:B------:R-:W-:Y:S01]  /*8570*/  HMMA.16816.F32.BF16 R60, R148, R102.reuse, R60 ;  /* 0x00000066943c723c */ /* 0x080fe2000004183c */
[--C-:B-1----:R-:W-:Y:S07]  /*8580*/  FFMA.FTZ R2, R180, c[0x0][0x2d0], -R160.reuse ;  /* 0x0000b400b4027a23 */ /* 0x102fee00000108a0 */
[C---:B------:R-:W-:Y:S01]  /*8590*/  HMMA.16816.F32.BF16 R64, R140.reuse, R102, R64 ;  /* 0x000000668c40723c */ /* 0x040fe20000041840 */
[----:B------:R-:W1:Y:S01]  /*85a0*/  LDSM.16.MT88.4 R100, [R185+0x1800] ;  /* 0x00180000b964783b */ /* 0x000e620000004200 */
[----:B------:R2:W-:Y:S02]  /*85b0*/  MUFU.EX2 R210, R2 ;  /* 0x0000000200d27308 */ /* 0x0005e40000000800 */
[--C-:B--2---:R-:W-:Y:S02]  /*85c0*/  FFMA.FTZ R2, R179, c[0x0][0x2d0], -R160.reuse ;  /* 0x0000b400b3027a23 */ /* 0x104fe400000108a0 */
[----:B------:R-:W-:Y:S06]  /*85d0*/  FFMA.FTZ R160, R216, c[0x0][0x2d0], -R160 ;  /* 0x0000b400d8a07a23 */ /* 0x000fec00000108a0 */
[----:B------:R2:W-:Y:S01]  /*85e0*/  MUFU.EX2 R211, R2 ;  /* 0x0000000200d37308 */ /* 0x0005e20000000800 */
[-C--:B-1----:R-:W-:Y:S08]  /*85f0*/  HMMA.16816.F32.BF16 R68, R140, R100.reuse, R68 ;  /* 0x000000648c44723c */ /* 0x082ff00000041844 */
[C---:B------:R-:W-:Y:S01]  /*8600*/  HMMA.16816.F32.BF16 R72, R148.reuse, R100, R72 ;  /* 0x000000649448723c */ /* 0x040fe20000041848 */
[--C-:B--2---:R-:W-:Y:S02]  /*8610*/  FFMA.FTZ R2, R171, c[0x0][0x2d0], -R161.reuse ;  /* 0x0000b400ab027a23 */ /* 0x104fe400000108a1 */
[----:B------:R-:W-:Y:S05]  /*8620*/  MUFU.EX2 R171, R126 ;  /* 0x0000007e00ab7308 */ /* 0x000fea0000000800 */
[-C--:B------:R-:W-:Y:S08]  /*8630*/  HMMA.16816.F32.BF16 R76, R148, R102.reuse, R76 ;  /* 0x00000066944c723c */ /* 0x080ff0000004184c */
[C---:B------:R-:W-:Y:S01]  /*8640*/  HMMA.16816.F32.BF16 R80, R140.reuse, R102, R80 ;  /* 0x000000668c50723c */ /* 0x040fe20000041850 */
[----:B------:R-:W1:Y:S01]  /*8650*/  LDSM.16.MT88.4 R100, [R186+0x1800] ;  /* 0x00180000ba64783b */ /* 0x000e620000004200 */
[----:B------:R2:W-:Y:S02]  /*8660*/  MUFU.EX2 R182, R2 ;  /* 0x0000000200b67308 */ /* 0x0005e40000000800 */
[--C-:B--2---:R-:W-:Y:S08]  /*8670*/  FFMA.FTZ R2, R169, c[0x0][0x2d0], -R161.reuse ;  /* 0x0000b400a9027a23 */ /* 0x104ff000000108a1 */
[----:B------:R-:W-:Y:S10]  /*8680*/  MUFU.EX2 R169, R127 ;  /* 0x0000007f00a97308 */ /* 0x000ff40000000800 */
[----:B------:R-:W2:Y:S01]  /*8690*/  MUFU.EX2 R183, R2 ;  /* 0x0000000200b77308 */ /* 0x000ea20000000800 */
[-C--:B-1----:R-:W-:Y:S08]  /*86a0*/  HMMA.16816.F32.BF16 R84, R140, R100.reuse, R84 ;  /* 0x000000648c54723c */ /* 0x082ff00000041854 */
[C---:B------:R-:W-:Y:S07]  /*86b0*/  HMMA.16816.F32.BF16 R88, R148.reuse, R100, R88 ;  /* 0x000000649458723c */ /* 0x040fee0000041858 */
[--C-:B------:R-:W-:Y:S01]  /*86c0*/  FFMA.FTZ R100, R202, c[0x0][0x2d0], -R162.reuse ;  /* 0x0000b400ca647a23 */ /* 0x100fe200000108a2 */
[-C--:B------:R-:W-:Y:S01]  /*86d0*/  HMMA.16816.F32.BF16 R92, R148, R102.reuse, R92 ;  /* 0x00000066945c723c */ /* 0x080fe2000004185c */
[--C-:B------:R-:W-:Y:S02]  /*86e0*/  FFMA.FTZ R101, R205, c[0x0][0x2d0], -R162.reuse ;  /* 0x0000b400cd657a23 */ /* 0x100fe400000108a2 */
[----:B------:R1:W-:Y:S01]  /*86f0*/  MUFU.EX2 R212, R100 ;  /* 0x0000006400d47308 */ /* 0x0003e20000000800 */
[----:B------:R-:W-:Y:S01]  /*8700*/  FFMA.FTZ R162, R220, c[0x0][0x2d0], -R162 ;  /* 0x0000b400dca27a23 */ /* 0x000fe200000108a2 */
[----:B--2---:R-:W-:Y:S01]  /*8710*/  F2FP.BF16.PACK_AB R108, R183, R182 ;  /* 0x000000b6b76c723e */ /* 0x004fe200000010ff */
[----:B------:R-:W-:Y:S02]  /*8720*/  FFMA.FTZ R2, R168, c[0x0][0x2d0], -R161 ;  /* 0x0000b400a8027a23 */ /* 0x000fe400000108a1 */
[----:B------:R-:W-:Y:S05]  /*8730*/  HMMA.16816.F32.BF16 R96, R140, R102, R96 ;  /* 0x000000668c60723c */ /* 0x000fea0000041860 */
[----:B------:R2:W-:Y:S02]  /*8740*/  MUFU.EX2 R202, R2 ;  /* 0x0000000200ca7308 */ /* 0x0005e40000000800 */
[----:B------:R-:W-:Y:S01]  /*8750*/  F2FP.BF16.PACK_AB R103, R211, R210 ;  /* 0x000000d2d367723e */ /* 0x000fe200000010ff */
[----:B------:R-:W-:Y:S04]  /*8760*/  FFMA.FTZ R140, R3, R242, R165 ;  /* 0x000000f2038c7223 */ /* 0x000fe800000100a5 */
[----:B------:R-:W-:Y:S02]  /*8770*/  FFMA.FTZ R141, R132, R243, R166 ;  /* 0x000000f3848d7223 */ /* 0x000fe400000100a6 */
[----:B------:R-:W-:Y:S01]  /*8780*/  FFMA.FTZ R3, R207, c[0x0][0x2d0], -R163 ;  /* 0x0000b400cf037a23 */ /* 0x000fe200000108a3 */
[----:B------:R3:W4:Y:S01]  /*8790*/  MUFU.EX2 R208, R101 ;  /* 0x0000006500d07308 */ /* 0x0007220000000800 */
[----:B-1----:R-:W-:Y:S09]  /*87a0*/  F2FP.BF16.PACK_AB R100, R206, R201 ;  /* 0x000000c9ce64723e */ /* 0x002ff200000010ff */
[----:B------:R-:W-:Y:S01]  /*87b0*/  MUFU.EX2 R168, R124 ;  /* 0x0000007c00a87308 */ /* 0x000fe20000000800 */
[--C-:B--2---:R-:W-:Y:S02]  /*87c0*/  FFMA.FTZ R2, R167, c[0x0][0x2d0], -R161.reuse ;  /* 0x0000b400a7027a23 */ /* 0x104fe400000108a1 */
[----:B------:R-:W-:Y:S07]  /*87d0*/  FFMA.FTZ R161, R209, c[0x0][0x2d0], -R161 ;  /* 0x0000b400d1a17a23 */ /* 0x000fee00000108a1 */
[----:B------:R1:W2:Y:S01]  /*87e0*/  MUFU.EX2 R205, R2 ;  /* 0x0000000200cd7308 */ /* 0x0002a20000000800 */
[----:B---3--:R-:W-:Y:S02]  /*87f0*/  F2FP.BF16.PACK_AB R101, R203, R200 ;  /* 0x000000c8cb65723e */ /* 0x008fe400000010ff */
[----:B----4-:R-:W-:Y:S07]  /*8800*/  F2FP.BF16.PACK_AB R102, R212, R208 ;  /* 0x000000d0d466723e */ /* 0x010fee00000010ff */
[----:B------:R-:W-:Y:S01]  /*8810*/  MUFU.EX2 R175, R162 ;  /* 0x000000a200af7308 */ /* 0x000fe20000000800 */
[-C--:B------:R-:W-:Y:S09]  /*8820*/  HMMA.16816.F32.BF16 R4, R100, R104.reuse, R4 ;  /* 0x000000686404723c */ /* 0x080ff20000041804 */
[----:B------:R3:W-:Y:S03]  /*8830*/  MUFU.EX2 R165, R3 ;  /* 0x0000000300a57308 */ /* 0x0007e60000000800 */
[----:B-1----:R-:W-:Y:S01]  /*8840*/  FFMA.FTZ R2, R174, c[0x0][0x2d0], -R163 ;  /* 0x0000b400ae027a23 */ /* 0x002fe200000108a3 */
[----:B--2---:R-:W-:Y:S06]  /*8850*/  F2FP.BF16.PACK_AB R110, R205, R202 ;  /* 0x000000cacd6e723e */ /* 0x004fec00000010ff */
[----:B------:R1:W-:Y:S10]  /*8860*/  MUFU.EX2 R181, R2 ;  /* 0x0000000200b57308 */ /* 0x0003f40000000800 */
[----:B------:R-:W-:Y:S01]  /*8870*/  MUFU.EX2 R174, R160 ;  /* 0x000000a000ae7308 */ /* 0x000fe20000000800 */
[----:B---3--:R-:W-:Y:S09]  /*8880*/  FADD.FTZ R3, R230, R141 ;  /* 0x0000008de6037221 */ /* 0x008ff20000010000 */
[----:B------:R-:W-:Y:S01]  /*8890*/  MUFU.EX2 R166, R121 ;  /* 0x0000007900a67308 */ /* 0x000fe20000000800 */
[----:B-1----:R-:W-:Y:S02]  /*88a0*/  FFMA.FTZ R2, R177, c[0x0][0x2d0], -R163 ;  /* 0x0000b400b1027a23 */ /* 0x002fe400000108a3 */
[----:B------:R-:W-:Y:S07]  /*88b0*/  FADD.FTZ R177, R229, R3 ;  /* 0x00000003e5b17221 */ /* 0x000fee0000010000 */
[----:B------:R1:W2:Y:S10]  /*88c0*/  MUFU.EX2 R180, R2 ;  /* 0x0000000200b47308 */ /* 0x0002b40000000800 */
[----:B------:R-:W3:Y:S01]  /*88d0*/  MUFU.EX2 R167, R120 ;  /* 0x0000007800a77308 */ /* 0x000ee20000000800 */
[--C-:B-1----:R-:W-:Y:S01]  /*88e0*/  FFMA.FTZ R2, R170, c[0x0][0x2d0], -R163.reuse ;  /* 0x0000b400aa027a23 */ /* 0x102fe200000108a3 */
[----:B--2---:R-:W-:Y:S08]  /*88f0*/  F2FP.BF16.PACK_AB R109, R180, R181 ;  /* 0x000000b5b46d723e */ /* 0x004ff000000010ff */
[----:B------:R-:W1:Y:S01]  /*8900*/  MUFU.EX2 R170, R123 ;  /* 0x0000007b00aa7308 */ /* 0x000e620000000800 */
[----:B---3--:R-:W-:Y:S09]  /*8910*/  F2FP.BF16.PACK_AB R160, R167, R166 ;  /* 0x000000a6a7a0723e */ /* 0x008ff200000010ff */
[----:B------:R2:W-:Y:S01]  /*8920*/  MUFU.EX2 R178, R2 ;  /* 0x0000000200b27308 */ /* 0x0005e20000000800 */
[----:B-1----:R-:W-:Y:S01]  /*8930*/  F2FP.BF16.PACK_AB R141, R170, R168 ;  /* 0x000000a8aa8d723e */ /* 0x002fe200000010ff */
[--C-:B--2---:R-:W-:Y:S08]  /*8940*/  FFMA.FTZ R2, R172, c[0x0][0x2d0], -R163.reuse ;  /* 0x0000b400ac027a23 */ /* 0x104ff000000108a3 */
[----:B------:R-:W1:Y:S01]  /*8950*/  MUFU.EX2 R172, R122 ;  /* 0x0000007a00ac7308 */ /* 0x000e620000000800 */
[----:B------:R-:W-:Y:S09]  /*8960*/  FFMA.FTZ R163, R135, c[0x0][0x2d0], -R163 ;  /* 0x0000b40087a37a23 */ /* 0x000ff200000108a3 */
[----:B------:R-:W2:Y:S10]  /*8970*/  MUFU.EX2 R179, R2 ;  /* 0x0000000200b37308 */ /* 0x000eb40000000800 */
[----:B------:R3:W4:Y:S01]  /*8980*/  MUFU.EX2 R135, R161 ;  /* 0x000000a100877308 */ /* 0x0007220000000800 */
[----:B-1----:R-:W-:Y:S09]  /*8990*/  F2FP.BF16.PACK_AB R143, R174, R172 ;  /* 0x000000acae8f723e */ /* 0x002ff200000010ff */
[----:B------:R-:W-:Y:S01]  /*89a0*/  MUFU.EX2 R132, R163 ;  /* 0x000000a300847308 */ /* 0x000fe20000000800 */
[----:B--2---:R-:W-:Y:S01]  /*89b0*/  F2FP.BF16.PACK_AB R111, R179, R178 ;  /* 0x000000b2b36f723e */ /* 0x004fe200000010ff */
[----:B------:R-:W-:Y:S04]  /*89c0*/  FFMA.FTZ R2, R133, R241, R173 ;  /* 0x000000f185027223 */ /* 0x000fe800000100ad */
[----:B------:R-:W-:Y:S04]  /*89d0*/  FADD.FTZ R131, R204, R2 ;  /* 0x00000002cc837221 */ /* 0x000fe80000010000 */
[----:B------:R-:W1:Y:S01]  /*89e0*/  MUFU.EX2 R133, R130 ;  /* 0x0000008200857308 */ /* 0x000e620000000800 */
[C---:B------:R-:W-:Y:S01]  /*89f0*/  HMMA.16816.F32.BF16 R8, R108.reuse, R104, R8 ;  /* 0x000000686c08723c */ /* 0x040fe20000041808 */
[----:B------:R-:W-:Y:S01]  /*8a00*/  FADD.FTZ R2, R227, R140 ;  /* 0x0000008ce3027221 */ /* 0x000fe20000010000 */
[----:B------:R-:W-:Y:S02]  /*8a10*/  F2FP.BF16.PACK_AB R140, R171, R169 ;  /* 0x000000a9ab8c723e */ /* 0x000fe400000010ff */
[----:B---3--:R-:W-:Y:S01]  /*8a20*/  F2FP.BF16.PACK_AB R161, R164, R165 ;  /* 0x000000a5a4a1723e */ /* 0x008fe200000010ff */
[----:B------:R-:W-:Y:S01]  /*8a30*/  FADD.FTZ R3, R226, R2 ;  /* 0x00000002e2037221 */ /* 0x000fe20000010000 */
[----:B----4-:R-:W-:Y:S01]  /*8a40*/  F2FP.BF16.PACK_AB R162, R135, R139 ;  /* 0x0000008b87a2723e */ /* 0x010fe200000010ff */
[----:B------:R-:W-:Y:S01]  /*8a50*/  FADD.FTZ R2, R225, R0 ;  /* 0x00000000e1027221 */ /* 0x000fe20000010000 */
[-C--:B------:R-:W-:Y:S01]  /*8a60*/  HMMA.16816.F32.BF16 R12, R108, R106.reuse, R12 ;  /* 0x0000006a6c0c723c */ /* 0x080fe2000004180c */
[----:B------:R-:W2:Y:S03]  /*8a70*/  MUFU.EX2 R173, R125 ;  /* 0x0000007d00ad7308 */ /* 0x000ea60000000800 */
[----:B------:R-:W-:Y:S02]  /*8a80*/  FADD.FTZ R0, R234, R177 ;  /* 0x000000b1ea007221 */ /* 0x000fe40000010000 */
[----:B------:R-:W-:Y:S02]  /*8a90*/  FADD.FTZ R3, R233, R3 ;  /* 0x00000003e9037221 */ /* 0x000fe40000010000 */
[C---:B------:R-:W-:Y:S01]  /*8aa0*/  HMMA.16816.F32.BF16 R16, R100.reuse, R106, R16 ;  /* 0x0000006a6410723c */ /* 0x040fe20000041810 */
[----:B------:R-:W3:Y:S03]  /*8ab0*/  LDSM.16.MT88.4 R104, [R186+0x1000] ;  /* 0x00100000ba68783b */ /* 0x000ee60000004200 */
[----:B------:R-:W-:Y:S02]  /*8ac0*/  FADD.FTZ R2, R228, R2 ;  /* 0x00000002e4027221 */ /* 0x000fe40000010000 */
[----:B------:R-:W-:Y:S01]  /*8ad0*/  FADD.FTZ R3, R182, R3 ;  /* 0x00000003b6037221 */ /* 0x000fe20000010000 */
[----:B-1----:R-:W-:Y:S01]  /*8ae0*/  F2FP.BF16.PACK_AB R163, R132, R133 ;  /* 0x0000008584a3723e */ /* 0x002fe200000010ff */
[-C--:B------:R-:W-:Y:S01]  /*8af0*/  HMMA.16816.F32.BF16 R20, R100, R112.reuse, R20 ;  /* 0x000000706414723c */ /* 0x080fe20000041814 */
[----:B------:R-:W-:Y:S07]  /*8b00*/  FADD.FTZ R2, R181, R2 ;  /* 0x00000002b5027221 */ /* 0x000fee0000010000 */
[C---:B------:R-:W-:Y:S01]  /*8b10*/  HMMA.16816.F32.BF16 R24, R108.reuse, R112, R24 ;  /* 0x000000706c18723c */ /* 0x040fe20000041818 */
[----:B--2---:R-:W-:Y:S07]  /*8b20*/  F2FP.BF16.PACK_AB R142, R175, R173 ;  /* 0x000000adaf8e723e */ /* 0x004fee00000010ff */
        /* <DEDUP_REMOVED lines=9> */
[C---:B------:R-:W-:Y:S07]  /*8bc0*/  HMMA.16816.F32.BF16 R56, R108.reuse, R104, R56 ;  /* 0x000000686c38723c */ /* 0x040fee0000041838 */
[----:B------:R-:W-:Y:S01]  /*8bd0*/  FADD.FTZ R104, R231, R131 ;  /* 0x00000083e7687221 */ /* 0x000fe20000010000 */
[-C--:B------:R-:W-:Y:S01]  /*8be0*/  HMMA.16816.F32.BF16 R60, R108, R106.reuse, R60 ;  /* 0x0000006a6c3c723c */ /* 0x080fe2000004183c */
[----:B------:R-:W-:Y:S03]  /*8bf0*/  LDSM.16.MT88.4 R128, [R185+0x1400] ;  /* 0x00140000b980783b */ /* 0x000fe60000004200 */
[----:B------:R-:W-:Y:S04]  /*8c00*/  FADD.FTZ R176, R232, R104 ;  /* 0x00000068e8b07221 */ /* 0x000fe80000010000 */
[C---:B------:R-:W-:Y:S08]  /*8c10*/  HMMA.16816.F32.BF16 R64, R100.reuse, R106, R64 ;  /* 0x0000006a6440723c */ /* 0x040ff00000041840 */
        /* <DEDUP_REMOVED lines=8> */
[----:B------:R-:W-:Y:S08]  /*8ca0*/  HMMA.16816.F32.BF16 R96, R100, R118, R96 ;  /* 0x000000766460723c */ /* 0x000ff00000041860 */
[-C--:B------:R-:W-:Y:S01]  /*8cb0*/  HMMA.16816.F32.BF16 R148, R140, R156.reuse, R4 ;  /* 0x0000009c8c94723c */ /* 0x080fe20000041804 */
[----:B------:R-:W2:Y:S07]  /*8cc0*/  LDSM.16.MT88.4 R4, [R186+0x1400] ;  /* 0x00140000ba04783b */ /* 0x000eae0000004200 */
[C---:B------:R-:W-:Y:S01]  /*8cd0*/  HMMA.16816.F32.BF16 R144, R160.reuse, R156, R8 ;  /* 0x0000009ca090723c */ /* 0x040fe20000041808 */
[----:B------:R-:W3:Y:S07]  /*8ce0*/  LDSM.16.MT88.4 R8, [R185+0x2000] ;  /* 0x00200000b908783b */ /* 0x000eee0000004200 */
[-C--:B------:R-:W-:Y:S01]  /*8cf0*/  HMMA.16816.F32.BF16 R152, R160, R158.reuse, R12 ;  /* 0x0000009ea098723c */ /* 0x080fe2000004180c */
[----:B------:R-:W4:Y:S07]  /*8d00*/  LDSM.16.MT88.4 R12, [R186+0x2000] ;  /* 0x00200000ba0c783b */ /* 0x000f2e0000004200 */
        /* <DEDUP_REMOVED lines=16> */
[C---:B------:R-:W-:Y:S07]  /*8e10*/  HMMA.16816.F32.BF16 R64, R140.reuse, R6, R64 ;  /* 0x000000068c40723c */ /* 0x040fee0000041840 */
        /* <DEDUP_REMOVED lines=37> */
[----:B------:R-:W-:Y:S01]  /*9070*/  MOV R132, R137 ;  /* 0x0000008900847202 */ /* 0x000fe20000000f00 */
[----:B------:R-:W-:-:S05]  /*9080*/  @P0 BRA `(.L_x_2506) ;  /* 0xffffd0f000000947 */ /* 0x000fca000383ffff */
.L_x_2501:
[----:B------:R-:W-:-:S13]  /*9090*/  ISETP.GE.AND P0, PT, R199, R245, PT ;  /* 0x000000f5c700720c */ /* 0x000fda0003f06270 */
[----:B------:R-:W-:Y:S05]  /*90a0*/  @!P0 BRA `(.L_x_2507) ;  /* 0x0000297000008947 */ /* 0x000fea0003800000 */
.L_x_2510:
[----:B------:R-:W-:Y:S04]  /*90b0*/  DEPBAR.LE SB0, 0x0 ;  /* 0x000080000000791a */ /* 0x000fe80000000000 */
[----:B------:R-:W-:Y:S01]  /*90c0*/  WARPSYNC 0xffffffff ;  /* 0xffffffff00007948 */ /* 0x000fe20003800000 */
[----:B------:R-:W-:Y:S01]  /*90d0*/  BAR.SYNC.DEFER_BLOCKING 0x0 ;  /* 0x0000000000007b1d */ /* 0x000fe20000010000 */
[----:B------:R-:W-:Y:S01]  /*90e0*/  SHF.R.S32.HI R0, RZ, 0x1f, R199 ;  /* 0x0000001fff007819 */ /* 0x000fe200000114c7 */
[----:B------:R-:W-:Y:S04]  /*90f0*/  IMAD.MOV.U32 R132, RZ, RZ, R136 ;  /* 0x000000ffff847224 */ /* 0x000fe800078e0088 */
[----:B------:R-:W-:Y:S04]  /*9100*/  IMAD R0, R0, c[0x0][0x208], RZ ;  /* 0x0000820000007a24 */ /* 0x000fe800078e02ff */
[C---:B------:R-:W-:Y:S01]  /*9110*/  IMAD R0, R199.reuse, c[0x0][0x20c], R0 ;  /* 0x00008300c7007a24 */ /* 0x040fe200078e0200 */
[----:B------:R-:W-:Y:S01]  /*9120*/  LDSM.16.M88.4 R48, [R187] ;  /* 0x00000000bb30783b */ /* 0x000fe20000000200 */
[----:B------:R-:W-:Y:S06]  /*9130*/  BSSY B0, `(.L_x_2508) ;  /* 0x00000d8000007945 */ /* 0x000fec0003800000 */
[----:B------:R-:W1:Y:S07]  /*9140*/  S2R R2, SR_TID.X ;  /* 0x0000000000027919 */ /* 0x000e6e0000002100 */
[----:B------:R-:W2:Y:S07]  /*9150*/  LDSM.16.M88.4 R16, [R184] ;  /* 0x00000000b810783b */ /* 0x000eae0000000200 */
[----:B------:R-:W3:Y:S07]  /*9160*/  LDSM.16.M88.4 R44, [R187+0x1000] ;  /* 0x00100000bb2c783b */ /* 0x000eee0000000200 */
[----:B------:R-:W4:Y:S07]  /*9170*/  LDSM.16.M88.4 R32, [R184+0x400] ;  /* 0x00040000b820783b */ /* 0x000f2e0000000200 */
[----:B------:R-:W5:Y:S07]  /*9180*/  LDSM.16.M88.4 R140, [R184+0x800] ;  /* 0x00080000b88c783b */ /* 0x000f6e0000000200 */
[----:B------:R-:W-:Y:S07]  /*9190*/  LDSM.16.M88.4 R160, [R188] ;  /* 0x00000000bca0783b */ /* 0x000fee0000000200 */
[----:B------:R-:W2:Y:S07]  /*91a0*/  LDSM.16.M88.4 R164, [R189] ;  /* 0x00000000bda4783b */ /* 0x000eae0000000200 */
[----:B------:R-:W3:Y:S07]  /*91b0*/  LDSM.16.M88.4 R168, [R188+0x1000] ;  /* 0x00100000bca8783b */ /* 0x000eee0000000200 */
[----:B------:R-:W3:Y:S07]  /*91c0*/  LDSM.16.M88.4 R172, [R197] ;  /* 0x00000000c5ac783b */ /* 0x000eee0000000200 */
[----:B------:R-:W4:Y:S01]  /*91d0*/  LDSM.16.M88.4 R176, [R196] ;  /* 0x00000000c4b0783b */ /* 0x000f220000000200 */
[----:B-1----:R-:W-:Y:S01]  /*91e0*/  ISETP.GT.AND P0, PT, R2, 0x3f, PT ;  /* 0x0000003f0200780c */ /* 0x002fe20003f04270 */
[----:B------:R-:W-:Y:S04]  /*91f0*/  IMAD.WIDE.U32 R2, R199, c[0x0][0x208], RZ ;  /* 0x00008200c7027a25 */ /* 0x000fe800078e00ff */
[----:B------:R-:W-:Y:S02]  /*9200*/  IMAD.IADD R0, R3, 0x1, R0 ;  /* 0x0000000103007824 */ /* 0x000fe400078e0200 */
[----:B------:R-:W-:Y:S04]  /*9210*/  IMAD.WIDE.U32 R2, R2, 0x30, RZ ;  /* 0x0000003002027825 */ /* 0x000fe800078e00ff */
[----:B------:R-:W-:Y:S01]  /*9220*/  IMAD R0, R0, 0x30, RZ ;  /* 0x0000003000007824 */ /* 0x000fe200078e02ff */
[-C--:B------:R-:W-:Y:S01]  /*9230*/  IADD3 R8, P1, R236, R2.reuse, RZ ;  /* 0x00000002ec087210 */ /* 0x080fe20007f3e0ff */
[----:B------:R-:W-:Y:S02]  /*9240*/  @!P0 IMAD.MOV.U32 R4, RZ, RZ, c[0x0][0x208] ;  /* 0x00008200ff048624 */ /* 0x000fe400078e00ff */
[----:B------:R-:W-:Y:S02]  /*9250*/  IMAD.IADD R0, R3, 0x1, R0 ;  /* 0x0000000103007824 */ /* 0x000fe400078e0200 */
[----:B------:R-:W-:Y:S01]  /*9260*/  @!P0 IMAD.MOV.U32 R5, RZ, RZ, c[0x0][0x20c] ;  /* 0x00008300ff058624 */ /* 0x000fe200078e00ff */
[----:B------:R-:W-:Y:S01]  /*9270*/  @!P0 LEA R20, P2, R4, R2, 0x5 ;  /* 0x0000000204148211 */ /* 0x000fe200078428ff */
[----:B------:R-:W-:Y:S01]  /*9280*/  IMAD.X R9, R0, 0x1, R235, P1 ;  /* 0x0000000100097824 */ /* 0x000fe200008e06eb */
[----:B------:R-:W-:Y:S02]  /*9290*/  LEA R26, P1, R8, c[0x0][0x1f8], 0x1 ;  /* 0x00007e00081a7a11 */ /* 0x000fe400078208ff */
[----:B------:R-:W-:Y:S02]  /*92a0*/  @!P0 LEA.HI.X R3, R4, R0, R5, 0x5, P2 ;  /* 0x0000000004038211 */ /* 0x000fe400010f2c05 */
[-C--:B--2---:R-:W-:Y:S03]  /*92b0*/  HMMA.16816.F32.BF16 R4, R48, R16.reuse, RZ ;  /* 0x000000103004723c */ /* 0x084fe600000418ff */
[--C-:B------:R-:W-:Y:S02]  /*92c0*/  IADD3 R12, P3, P2, R2, 0x20, R236.reuse ;  /* 0x00000020020c7810 */ /* 0x100fe40007a7e0ec */
[----:B------:R-:W-:Y:S02]  /*92d0*/  LEA.HI.X R27, R8, c[0x0][0x1fc], R9, 0x1, P1 ;  /* 0x00007f00081b7a11 */ /* 0x000fe400008f0c09 */
[----:B------:R-:W-:Y:S01]  /*92e0*/  IADD3.X R13, R0, RZ, R235, P3, P2 ;  /* 0x000000ff000d7210 */ /* 0x000fe20001fe44eb */
[C---:B---3--:R-:W-:Y:S02]  /*92f0*/  HMMA.16816.F32.BF16 R8, R44.reuse, R16, RZ ;  /* 0x000000102c08723c */ /* 0x048fe400000418ff */
[----:B------:R-:W-:Y:S01]  /*9300*/  @!PT LDS RZ, [RZ] ;  /* 0x00000000fffff984 */ /* 0x000fe20000000800 */
[----:B------:R-:W-:Y:S01]  /*9310*/  @!PT LDS RZ, [RZ] ;  /* 0x00000000fffff984 */ /* 0x000fe20000000800 */
[----:B------:R-:W-:Y:S01]  /*9320*/  @!PT LDS RZ, [RZ] ;  /* 0x00000000fffff984 */ /* 0x000fe20000000800 */
[----:B------:R1:W-:Y:S02]  /*9330*/  LDGSTS.E.BYPASS.LTC128B.128 [R198+0x1880], [R26.64], !P6 ;  /* 0x018800001ac67fae */ /* 0x0003e4000f101d46 */
[----:B------:R-:W-:Y:S02]  /*9340*/  LEA R30, P3, R12, c[0x0][0x1f8], 0x1 ;  /* 0x00007e000c1e7a11 */ /* 0x000fe400078608ff */
[--C-:B------:R-:W-:Y:S02]  /*9350*/  IADD3 R2, P2, P1, R2, 0x40, R236.reuse ;  /* 0x0000004002027810 */ /* 0x100fe4000795e0ec */
[----:B------:R-:W-:Y:S02]  /*9360*/  LEA.HI.X R31, R12, c[0x0][0x1fc], R13, 0x1, P3 ;  /* 0x00007f000c1f7a11 */ /* 0x000fe400018f0c0d */
[-C--:B------:R-:W-:Y:S02]  /*9370*/  HMMA.16816.F32.BF16 R12, R44, R18.reuse, RZ ;  /* 0x000000122c0c723c */ /* 0x080fe400000418ff */
[----:B------:R-:W-:Y:S01]  /*9380*/  LEA R28, P3, R2, c[0x0][0x1f8], 0x1 ;  /* 0x00007e00021c7a11 */ /* 0x000fe200078608ff */
[----:B------:R2:W-:Y:S01]  /*9390*/  LDGSTS.E.BYPASS.LTC128B.128 [R198+0x2480], [R30.64], !P5 ;  /* 0x024800001ec67fae */ /* 0x0005e2000e901d46 */
[--C-:B------:R-:W-:Y:S02]  /*93a0*/  IADD3.X R0, R0, RZ, R235.reuse, P2, P1 ;  /* 0x000000ff00007210 */ /* 0x100fe400017e24eb */
[----:B------:R-:W-:Y:S02]  /*93b0*/  @!P0 IADD3 R24, P2, P1, R20, 0x20, R236 ;  /* 0x0000002014188810 */ /* 0x000fe4000795e0ec */
[C---:B------:R-:W-:Y:S04]  /*93c0*/  HMMA.16816.F32.BF16 R16, R48.reuse, R18, RZ ;  /* 0x000000123010723c */ /* 0x040fe800000418ff */
[----:B------:R-:W-:Y:S02]  /*93d0*/  LEA.HI.X R29, R2, c[0x0][0x1fc], R0, 0x1, P3 ;  /* 0x00007f00021d7a11 */ /* 0x000fe400018f0c00 */
[C-C-:B------:R-:W-:Y:S02]  /*93e0*/  @!P0 IADD3.X R39, R3.reuse, RZ, R235.reuse, P2, P1 ;  /* 0x000000ff03278210 */ /* 0x140fe400017e24eb */
[C---:B------:R-:W-:Y:S01]  /*93f0*/  @!P0 IADD3 R0, P1, R20.reuse, R236, RZ ;  /* 0x000000ec14008210 */ /* 0x040fe20007f3e0ff */
[----:B------:R2:W-:Y:S03]  /*9400*/  LDGSTS.E.BYPASS.LTC128B.128 [R198+0x3080], [R28.64], !P4 ;  /* 0x030800001cc67fae */ /* 0x0005e6000e101d46 */
[----:B------:R-:W-:Y:S02]  /*9410*/  @!P0 IADD3 R2, P3, P2, R20, 0x40, R236 ;  /* 0x0000004014028810 */ /* 0x000fe40007a7e0ec */
[-C--:B----4-:R-:W-:Y:S02]  /*9420*/  HMMA.16816.F32.BF16 R20, R48, R32.reuse, RZ ;  /* 0x000000203014723c */ /* 0x090fe400000418ff */
[C-C-:B------:R-:W-:Y:S01]  /*9430*/  @!P0 IADD3.X R25, R3.reuse, RZ, R235.reuse, P3, P2 ;  /* 0x000000ff03198210 */ /* 0x140fe20001fe44eb */
[----:B------:R-:W-:Y:S01]  /*9440*/  @!P0 IMAD.X R3, R3, 0x1, R235, P1 ;  /* 0x0000000103038824 */ /* 0x000fe200008e06eb */
[----:B------:R-:W-:Y:S02]  /*9450*/  @!P0 LEA R36, P3, R0, c[0x0][0x1f8], 0x1 ;  /* 0x00007e0000248a11 */ /* 0x000fe400078608ff */
[----:B------:R-:W-:Y:S02]  /*9460*/  @!P0 LEA R40, P2, R24, c[0x0][0x1f8], 0x1 ;  /* 0x00007e0018288a11 */ /* 0x000fe400078408ff */
[----:B------:R-:W-:Y:S01]  /*9470*/  @!P0 LEA.HI.X R37, R0, c[0x0][0x1fc], R3, 0x1, P3 ;  /* 0x00007f0000258a11 */ /* 0x000fe200018f0c03 */
[----:B------:R-:W-:Y:S03]  /*9480*/  IMAD.MOV.U32 R0, RZ, RZ, R138 ;  /* 0x000000ffff007224 */ /* 0x000fe600078e008a */
[----:B------:R-:W-:Y:S01]  /*9490*/  @!P0 LEA.HI.X R41, R24, c[0x0][0x1fc], R39, 0x1, P2 ;  /* 0x00007f0018298a11 */ /* 0x000fe200010f0c27 */
[----:B------:R5:W-:Y:S01]  /*94a0*/  @!P0 LDGSTS.E.BYPASS.LTC128B.128 [R198+0x2080], [R36.64], !P6 ;  /* 0x0208000024c68fae */ /* 0x000be2000f101d46 */
[C---:B------:R-:W-:Y:S02]  /*94b0*/  @!P0 LEA R38, P1, R2.reuse, c[0x0][0x1f8], 0x1 ;  /* 0x00007e0002268a11 */ /* 0x040fe400078208ff */
[----:B------:R-:W-:Y:S02]  /*94c0*/  ISETP.GT.AND P2, PT, R199, R245, PT ;  /* 0x000000f5c700720c */ /* 0x000fe40003f44270 */
[----:B------:R-:W-:Y:S01]  /*94d0*/  @!P0 LEA.HI.X R39, R2, c[0x0][0x1fc], R25, 0x1, P1 ;  /* 0x00007f0002278a11 */ /* 0x000fe200008f0c19 */
[----:B------:R-:W-:Y:S01]  /*94e0*/  IMAD.MOV.U32 R2, RZ, RZ, R137 ;  /* 0x000000ffff027224 */ /* 0x000fe200078e0089 */
        /* <DEDUP_REMOVED lines=59> */
[----:B------:R-:W3:Y:S07]  /*98a0*/  LDSM.16.M88.4 R160, [R184+0x1c00] ;  /* 0x001c0000b8a0783b */ /* 0x000eee0000000200 */
        /* <DEDUP_REMOVED lines=16> */
[----:B------:R-:W3:Y:S07]  /*99b0*/  LDSM.16.M88.4 R140, [R191] ;  /* 0x00000000bf8c783b */ /* 0x000eee0000000200 */
[----:B------:R-:W4:Y:S01]  /*99c0*/  LDSM.16.M88.4 R172, [R190] ;  /* 0x00000000beac783b */ /* 0x000f220000000200 */
[-C--:B-1----:R-:W-:Y:S01]  /*99d0*/  HMMA.16816.F32.BF16 R4, R160, R164.reuse, R4 ;  /* 0x000000a4a004723c */ /* 0x082fe20000041804 */
[----:B------:R-:W-:Y:S05]  /*99e0*/  DEPBAR.LE SB0, 0x0 ;  /* 0x000080000000791a */ /* 0x000fea0000000000 */
[----:B------:R-:W-:Y:S02]  /*99f0*/  BAR.SYNC.DEFER_BLOCKING 0x0 ;  /* 0x0000000000007b1d */ /* 0x000fe40000010000 */
        /* <DEDUP_REMOVED lines=13> */
[----:B------:R-:W-:Y:S02]  /*9ad0*/  IADD3 R3, -R247, 0x30, RZ ;  /* 0x00000030f7037810 */ /* 0x000fe40007ffe1ff */
        /* <DEDUP_REMOVED lines=9> */
[----:B------:R-:W-:Y:S02]  /*9b70*/  @P0 IMAD R135, R135, c[0x0][0x1e0], RZ ;  /* 0x0000780087870a24 */ /* 0x000fe400078e02ff */
[----:B------:R-:W-:Y:S02]  /*9b80*/  @P0 IMAD.SHL.U32 R140, R139, 0x20, RZ ;  /* 0x000000208b8c0824 */ /* 0x000fe400078e00ff */
[----:B------:R-:W-:Y:S02]  /*9b90*/  @P0 IMAD R135, R133, c[0x0][0x1e4], R135 ;  /* 0x0000790085870a24 */ /* 0x000fe400078e0287 */
[----:B------:R-:W-:Y:S04]  /*9ba0*/  @P0 IMAD.WIDE.U32 R140, R142, 0x30, R140 ;  /* 0x000000308e8c0825 */ /* 0x000fe800078e008c */
[----:B------:R-:W-:Y:S01]  /*9bb0*/  @P0 IMAD.IADD R135, R143, 0x1, R135 ;  /* 0x000000018f870824 */ /* 0x000fe200078e0287 */
[C---:B------:R-:W-:Y:S03]  /*9bc0*/  @P0 IADD3 R168, P3, P1, R140.reuse, 0x20, R238 ;  /* 0x000000208ca80810 */ /* 0x040fe6000797e0ee */
[----:B------:R-:W-:Y:S04]  /*9bd0*/  @P0 IMAD R135, R135, 0x30, RZ ;  /* 0x0000003087870824 */ /* 0x000fe800078e02ff */
        /* <DEDUP_REMOVED lines=16> */
[----:B------:R-:W-:Y:S03]  /*9ce0*/  @P1 IMAD R3, R3, 0x30, RZ ;  /* 0x0000003003031824 */ /* 0x000fe600078e02ff */
[----:B------:R-:W-:Y:S01]  /*9cf0*/  @P1 IADD3 R139, P2, R133, 0x40, RZ ;  /* 0x00000040858b1810 */ /* 0x000fe20007f5e0ff */
[----:B------:R-:W-:Y:S03]  /*9d00*/  @P1 IMAD.IADD R3, R143, 0x1, R3 ;  /* 0x000000018f031824 */ /* 0x000fe600078e0203 */
        /* <DEDUP_REMOVED lines=26> */
.L_x_2509:
[----:B------:R-:W-:Y:S05]  /*9eb0*/  BSYNC B0 ;  /* 0x0000000000007941 */ /* 0x000fea0003800000 */
.L_x_2508:
[----:B------:R-:W-:Y:S01]  /*9ec0*/  FMNMX.FTZ R3, R4, R138, !PT ;  /* 0x0000008a04037209 */ /* 0x000fe20007810000 */
[----:B-1----:R-:W-:Y:S01]  /*9ed0*/  LDSM.16.MT88.4 R160, [R185] ;  /* 0x00000000b9a0783b */ /* 0x002fe20000004200 */
        /* <DEDUP_REMOVED lines=35> */
[----:B------:R-:W-:Y:S01]  /*a110*/  IADD3 R199, R199, -0x1, RZ ;  /* 0xffffffffc7c77810 */ /* 0x000fe20007ffe0ff */
[----:B------:R-:W2:Y:S01]  /*a120*/  SHFL.BFLY PT, R137, R133, 0x2, 0x1f ;  /* 0x0c401f0085897f89 */ /* 0x000ea200000e0000 */
[----:B------:R-:W-:Y:S04]  /*a130*/  FMNMX.FTZ R135, R44, R135, !PT ;  /* 0x000000872c877209 */ /* 0x000fe80007810000 */
[----:B------:R-:W-:Y:S05]  /*a140*/  FMNMX.FTZ R135, R45, R135, !PT ;  /* 0x000000872d877209 */ /* 0x000fea0007810000 */
[----:B------:R-:W3:Y:S01]  /*a150*/  SHFL.BFLY PT, R138, R135, 0x2, 0x1f ;  /* 0x0c401f00878a7f89 */ /* 0x000ee200000e0000 */
[----:B-1----:R-:W-:Y:S02]  /*a160*/  FMNMX.FTZ R3, R3, R136, !PT ;  /* 0x0000008803037209 */ /* 0x002fe40007810000 */
[----:B------:R-:W-:Y:S05]  /*a170*/  FMNMX.FTZ R136, R10, R134, !PT ;  /* 0x000000860a887209 */ /* 0x000fea0007810000 */
[----:B------:R-:W1:Y:S01]  /*a180*/  SHFL.BFLY PT, R139, R3, 0x1, 0x1f ;  /* 0x0c201f00038b7f89 */ /* 0x000e6200000e0000 */
[----:B------:R-:W-:Y:S02]  /*a190*/  FMNMX.FTZ R136, R11, R136, !PT ;  /* 0x000000880b887209 */ /* 0x000fe40007810000 */
[----:B--2---:R-:W-:Y:S02]  /*a1a0*/  FMNMX.FTZ R133, R133, R137, !PT ;  /* 0x0000008985857209 */ /* 0x004fe40007810000 */
[----:B------:R-:W-:Y:S03]  /*a1b0*/  FMNMX.FTZ R137, R14, R136, !PT ;  /* 0x000000880e897209 */ /* 0x000fe60007810000 */
[----:B------:R-:W2:Y:S01]  /*a1c0*/  SHFL.BFLY PT, R140, R133, 0x1, 0x1f ;  /* 0x0c201f00858c7f89 */ /* 0x000ea200000e0000 */
[----:B---3--:R-:W-:Y:S02]  /*a1d0*/  FMNMX.FTZ R136, R135, R138, !PT ;  /* 0x0000008a87887209 */ /* 0x008fe40007810000 */
[----:B------:R-:W-:Y:S05]  /*a1e0*/  FMNMX.FTZ R135, R15, R137, !PT ;  /* 0x000000890f877209 */ /* 0x000fea0007810000 */
[----:B------:R-:W3:Y:S01]  /*a1f0*/  SHFL.BFLY PT, R141, R136, 0x1, 0x1f ;  /* 0x0c201f00888d7f89 */ /* 0x000ee200000e0000 */
        /* <DEDUP_REMOVED lines=8> */
[----:B--2---:R-:W-:Y:S01]  /*a280*/  FMNMX.FTZ R137, R133, R140, !PT ;  /* 0x0000008c85897209 */ /* 0x004fe20007810000 */
[--C-:B------:R-:W-:Y:S01]  /*a290*/  FFMA.FTZ R20, R20, c[0x0][0x2d0], -R165.reuse ;  /* 0x0000b40014147a23 */ /* 0x100fe200000108a5 */
[----:B------:R-:W-:Y:S01]  /*a2a0*/  FMNMX.FTZ R133, R42, R3, !PT ;  /* 0x000000032a857209 */ /* 0x000fe20007810000 */
[----:B------:R-:W-:Y:S01]  /*a2b0*/  FMUL.FTZ R3, R0, c[0x0][0x2d0] ;  /* 0x0000b40000037a20 */ /* 0x000fe20000410000 */
[----:B------:R-:W-:Y:S01]  /*a2c0*/  MUFU.EX2 R200, R4 ;  /* 0x0000000400c87308 */ /* 0x000fe20000000800 */
[----:B------:R-:W-:Y:S01]  /*a2d0*/  FMUL.FTZ R166, R137, c[0x0][0x2d0] ;  /* 0x0000b40089a67a20 */ /* 0x000fe20000410000 */
[----:B------:R-:W-:Y:S01]  /*a2e0*/  FMNMX.FTZ R0, R43, R133, !PT ;  /* 0x000000852b007209 */ /* 0x000fe20007810000 */
[----:B------:R-:W-:Y:S01]  /*a2f0*/  FADD.FTZ R2, -R137, R2 ;  /* 0x0000000289027221 */ /* 0x000fe20000010100 */
[----:B---3--:R-:W-:Y:S01]  /*a300*/  FMNMX.FTZ R136, R136, R141, !PT ;  /* 0x0000008d88887209 */ /* 0x008fe20007810000 */
[--C-:B------:R-:W-:Y:S01]  /*a310*/  FFMA.FTZ R21, R21, c[0x0][0x2d0], -R165.reuse ;  /* 0x0000b40015157a23 */ /* 0x100fe200000108a5 */
[----:B------:R-:W-:Y:S01]  /*a320*/  FMNMX.FTZ R0, R46, R0, !PT ;  /* 0x000000002e007209 */ /* 0x000fe20007810000 */
[----:B------:R-:W-:Y:S02]  /*a330*/  FMUL.FTZ R2, R2, c[0x0][0x2d0] ;  /* 0x0000b40002027a20 */ /* 0x000fe40000410000 */
[----:B------:R-:W-:Y:S01]  /*a340*/  FMUL.FTZ R164, R136, c[0x0][0x2d0] ;  /* 0x0000b40088a47a20 */ /* 0x000fe20000410000 */
[----:B------:R1:W2:Y:S01]  /*a350*/  MUFU.EX2 R135, R3 ;  /* 0x0000000300877308 */ /* 0x0002a20000000800 */
[----:B------:R-:W-:Y:S01]  /*a360*/  FMNMX.FTZ R0, R47, R0, !PT ;  /* 0x000000002f007209 */ /* 0x000fe20007810000 */
[--C-:B------:R-:W-:Y:S02]  /*a370*/  FFMA.FTZ R22, R22, c[0x0][0x2d0], -R166.reuse ;  /* 0x0000b40016167a23 */ /* 0x100fe400000108a6 */
[----:B------:R-:W-:Y:S02]  /*a380*/  FFMA.FTZ R23, R23, c[0x0][0x2d0], -R166 ;  /* 0x0000b40017177a23 */ /* 0x000fe400000108a6 */
[----:B------:R-:W-:Y:S02]  /*a390*/  FFMA.FTZ R25, R25, c[0x0][0x2d0], -R164 ;  /* 0x0000b40019197a23 */ /* 0x000fe400000108a4 */
[--C-:B------:R-:W-:Y:S02]  /*a3a0*/  FFMA.FTZ R34, R34, c[0x0][0x2d0], -R166.reuse ;  /* 0x0000b40022227a23 */ /* 0x100fe400000108a6 */
[----:B------:R3:W4:Y:S01]  /*a3b0*/  MUFU.EX2 R133, R2 ;  /* 0x0000000200857308 */ /* 0x0007220000000800 */
[----:B------:R-:W-:Y:S02]  /*a3c0*/  FFMA.FTZ R35, R35, c[0x0][0x2d0], -R166 ;  /* 0x0000b40023237a23 */ /* 0x000fe400000108a6 */
[----:B------:R-:W-:Y:S02]  /*a3d0*/  FFMA.FTZ R24, R24, c[0x0][0x2d0], -R164 ;  /* 0x0000b40018187a23 */ /* 0x000fe400000108a4 */
[--C-:B------:R-:W-:Y:S02]  /*a3e0*/  FFMA.FTZ R139, R48, c[0x0][0x2d0], -R165.reuse ;  /* 0x0000b400308b7a23 */ /* 0x100fe400000108a5 */
[--C-:B------:R-:W-:Y:S02]  /*a3f0*/  FFMA.FTZ R48, R39, c[0x0][0x2d0], -R166.reuse ;  /* 0x0000b40027307a23 */ /* 0x100fe400000108a6 */
[----:B------:R-:W-:Y:S01]  /*a400*/  FFMA.FTZ R51, R51, c[0x0][0x2d0], -R166 ;  /* 0x0000b40033337a23 */ /* 0x000fe200000108a6 */
[----:B------:R5:W-:Y:S01]  /*a410*/  MUFU.EX2 R177, R20 ;  /* 0x0000001400b17308 */ /* 0x000be20000000800 */
[--C-:B------:R-:W-:Y:S02]  /*a420*/  FFMA.FTZ R40, R40, c[0x0][0x2d0], -R164.reuse ;  /* 0x0000b40028287a23 */ /* 0x100fe400000108a4 */
[----:B------:R-:W-:Y:S01]  /*a430*/  FFMA.FTZ R44, R44, c[0x0][0x2d0], -R164 ;  /* 0x0000b4002c2c7a23 */ /* 0x000fe200000108a4 */
[----:B-1----:R-:W1:Y:S01]  /*a440*/  SHFL.BFLY PT, R3, R0, 0x2, 0x1f ;  /* 0x0c401f0000037f89 */ /* 0x002e6200000e0000 */
[C---:B--2---:R-:W-:Y:S02]  /*a450*/  FMUL.FTZ R100, R135.reuse, R100 ;  /* 0x0000006487647220 */ /* 0x044fe40000410000 */
[C---:B------:R-:W-:Y:S02]  /*a460*/  FMUL.FTZ R101, R135.reuse, R101 ;  /* 0x0000006587657220 */ /* 0x040fe40000410000 */
[C---:B------:R-:W-:Y:S01]  /*a470*/  FMUL.FTZ R112, R135.reuse, R112 ;  /* 0x0000007087707220 */ /* 0x040fe20000410000 */
[----:B------:R-:W-:Y:S01]  /*a480*/  MUFU.EX2 R178, R21 ;  /* 0x0000001500b27308 */ /* 0x000fe20000000800 */
[C---:B------:R-:W-:Y:S02]  /*a490*/  FMUL.FTZ R113, R135.reuse, R113 ;  /* 0x0000007187717220 */ /* 0x040fe40000410000 */
[----:B------:R-:W-:Y:S02]  /*a4a0*/  FMUL.FTZ R116, R135, R116 ;  /* 0x0000007487747220 */ /* 0x000fe40000410000 */
[----:B---3--:R-:W-:Y:S02]  /*a4b0*/  FADD.FTZ R2, -R136, R132 ;  /* 0x0000008488027221 */ /* 0x008fe40000010100 */
[C---:B----4-:R-:W-:Y:S02]  /*a4c0*/  FMUL.FTZ R102, R133.reuse, R102 ;  /* 0x0000006685667220 */ /* 0x050fe40000410000 */
[----:B------:R-:W-:Y:S01]  /*a4d0*/  FMUL.FTZ R2, R2, c[0x0][0x2d0] ;  /* 0x0000b40002027a20 */ /* 0x000fe20000410000 */
[----:B------:R-:W-:Y:S01]  /*a4e0*/  MUFU.EX2 R176, R22 ;  /* 0x0000001600b07308 */ /* 0x000fe20000000800 */
[C---:B------:R-:W-:Y:S02]  /*a4f0*/  FMUL.FTZ R103, R133.reuse, R103 ;  /* 0x0000006785677220 */ /* 0x040fe40000410000 */
[C---:B------:R-:W-:Y:S02]  /*a500*/  FMUL.FTZ R114, R133.reuse, R114 ;  /* 0x0000007285727220 */ /* 0x040fe40000410000 */
[----:B------:R-:W-:Y:S02]  /*a510*/  FMUL.FTZ R115, R133, R115 ;  /* 0x0000007385737220 */ /* 0x000fe40000410000 */
[----:B------:R-:W-:Y:S01]  /*a520*/  FMUL.FTZ R117, R135, R117 ;  /* 0x0000007587757220 */ /* 0x000fe20000410000 */
[----:B-1----:R-:W-:Y:S01]  /*a530*/  FMNMX.FTZ R0, R0, R3, !PT ;  /* 0x0000000300007209 */ /* 0x002fe20007810000 */
[--C-:B------:R-:W-:Y:S01]  /*a540*/  FFMA.FTZ R3, R7, c[0x0][0x2d0], -R166.reuse ;  /* 0x0000b40007037a23 */ /* 0x100fe200000108a6 */
[----:B------:R1:W2:Y:S01]  /*a550*/  MUFU.EX2 R132, R2 ;  /* 0x0000000200847308 */ /* 0x0002a20000000800 */
        /* <DEDUP_REMOVED lines=13> */
[--C-:B-----5:R-:W-:Y:S02]  /*a630*/  FFMA.FTZ R20, R32, c[0x0][0x2d0], -R165.reuse ;  /* 0x0000b40020147a23 */ /* 0x120fe400000108a5 */
[--C-:B-1----:R-:W-:Y:S02]  /*a640*/  FFMA.FTZ R2, R5, c[0x0][0x2d0], -R165.reuse ;  /* 0x0000b40005027a23 */ /* 0x102fe400000108a5 */
[C---:B------:R-:W-:Y:S02]  /*a650*/  FMUL.FTZ R5, R135.reuse, R149 ;  /* 0x0000009587057220 */ /* 0x040fe40000410000 */
[C---:B--2---:R-:W-:Y:S01]  /*a660*/  FMUL.FTZ R104, R132.reuse, R104 ;  /* 0x0000006884687220 */ /* 0x044fe20000410000 */
[----:B------:R-:W1:Y:S01]  /*a670*/  MUFU.EX2 R201, R2 ;  /* 0x0000000200c97308 */ /* 0x000e620000000800 */
[C---:B------:R-:W-:Y:S02]  /*a680*/  FMUL.FTZ R105, R132.reuse, R105 ;  /* 0x0000006984697220 */ /* 0x040fe40000410000 */
[----:B------:R-:W-:Y:S02]  /*a690*/  FMUL.FTZ R108, R132, R108 ;  /* 0x0000006c846c7220 */ /* 0x000fe40000410000 */
[--C-:B---3--:R-:W-:Y:S02]  /*a6a0*/  FFMA.FTZ R3, R16, c[0x0][0x2d0], -R165.reuse ;  /* 0x0000b40010037a23 */ /* 0x108fe400000108a5 */
        /* <DEDUP_REMOVED lines=10> */
[----:B------:R-:W-:Y:S01]  /*a750*/  FMUL.FTZ R60, R132, R60 ;  /* 0x0000003c843c7220 */ /* 0x000fe20000410000 */
[----:B-1----:R-:W-:Y:S01]  /*a760*/  F2FP.BF16.PACK_AB R140, R201, R200 ;  /* 0x000000c8c98c723e */ /* 0x002fe200000010ff */
[--C-:B------:R-:W-:Y:S02]  /*a770*/  FFMA.FTZ R2, R6, c[0x0][0x2d0], -R166.reuse ;  /* 0x0000b40006027a23 */ /* 0x100fe400000108a6 */
[----:B------:R-:W-:Y:S02]  /*a780*/  FMUL.FTZ R6, R133, R150 ;  /* 0x0000009685067220 */ /* 0x000fe40000410000 */
[C---:B------:R-:W-:Y:S01]  /*a790*/  FMUL.FTZ R61, R132.reuse, R61 ;  /* 0x0000003d843d7220 */ /* 0x040fe20000410000 */
[----:B------:R1:W4:Y:S01]  /*a7a0*/  MUFU.EX2 R183, R2 ;  /* 0x0000000200b77308 */ /* 0x0003220000000800 */
[C---:B------:R-:W-:Y:S02]  /*a7b0*/  FMUL.FTZ R64, R135.reuse, R64 ;  /* 0x0000004087407220 */ /* 0x040fe40000410000 */
[----:B------:R-:W-:Y:S02]  /*a7c0*/  FMUL.FTZ R65, R135, R65 ;  /* 0x0000004187417220 */ /* 0x000fe40000410000 */
[--C-:B--2---:R-:W-:Y:S02]  /*a7d0*/  FFMA.FTZ R3, R17, c[0x0][0x2d0], -R165.reuse ;  /* 0x0000b40011037a23 */ /* 0x104fe400000108a5 */
[----:B------:R-:W-:Y:S02]  /*a7e0*/  FMUL.FTZ R17, R135, R157 ;  /* 0x0000009d87117220 */ /* 0x000fe40000410000 */
[C---:B------:R-:W-:Y:S01]  /*a7f0*/  FMUL.FTZ R66, R133.reuse, R66 ;  /* 0x0000004285427220 */ /* 0x040fe20000410000 */
[----:B------:R-:W2:Y:S01]  /*a800*/  MUFU.EX2 R210, R3 ;  /* 0x0000000300d27308 */ /* 0x000ea20000000800 */
[----:B------:R-:W-:Y:S02]  /*a810*/  FMUL.FTZ R67, R133, R67 ;  /* 0x0000004385437220 */ /* 0x000fe40000410000 */
[----:B------:R-:W-:Y:S02]  /*a820*/  FMUL.FTZ R68, R135, R68 ;  /* 0x0000004487447220 */ /* 0x000fe40000410000 */
[--C-:B---3--:R-:W-:Y:S02]  /*a830*/  FFMA.FTZ R20, R33, c[0x0][0x2d0], -R165.reuse ;  /* 0x0000b40021147a23 */ /* 0x108fe400000108a5 */
[----:B------:R-:W-:Y:S02]  /*a840*/  FMUL.FTZ R69, R135, R69 ;  /* 0x0000004587457220 */ /* 0x000fe40000410000 */
[C---:B------:R-:W-:Y:S01]  /*a850*/  FMUL.FTZ R70, R133.reuse, R70 ;  /* 0x0000004685467220 */ /* 0x040fe20000410000 */
[----:B------:R3:W-:Y:S01]  /*a860*/  MUFU.EX2 R173, R20 ;  /* 0x0000001400ad7308 */ /* 0x0007e20000000800 */
[----:B------:R-:W-:Y:S02]  /*a870*/  FMUL.FTZ R71, R133, R71 ;  /* 0x0000004785477220 */ /* 0x000fe40000410000 */
[----:B------:R-:W-:Y:S01]  /*a880*/  FMUL.FTZ R72, R132, R72 ;  /* 0x0000004884487220 */ /* 0x000fe20000410000 */
[----:B-1----:R-:W1:Y:S01]  /*a890*/  SHFL.BFLY PT, R2, R0, 0x1, 0x1f ;  /* 0x0c201f0000027f89 */ /* 0x002e6200000e0000 */
[----:B----4-:R-:W-:Y:S01]  /*a8a0*/  F2FP.BF16.PACK_AB R141, R202, R183 ;  /* 0x000000b7ca8d723e */ /* 0x010fe200000010ff */
[C---:B------:R-:W-:Y:S02]  /*a8b0*/  FMUL.FTZ R73, R132.reuse, R73 ;  /* 0x0000004984497220 */ /* 0x040fe40000410000 */
[C---:B------:R-:W-:Y:S02]  /*a8c0*/  FMUL.FTZ R76, R132.reuse, R76 ;  /* 0x0000004c844c7220 */ /* 0x040fe40000410000 */
[----:B------:R-:W-:Y:S01]  /*a8d0*/  MUFU.EX2 R170, R25 ;  /* 0x0000001900aa7308 */ /* 0x000fe20000000800 */
[----:B------:R-:W-:Y:S02]  /*a8e0*/  FMUL.FTZ R77, R132, R77 ;  /* 0x0000004d844d7220 */ /* 0x000fe40000410000 */
[----:B------:R-:W-:Y:S01]  /*a8f0*/  FMUL.FTZ R80, R135, R80 ;  /* 0x0000005087507220 */ /* 0x000fe20000410000 */
[----:B--2---:R-:W-:Y:S01]  /*a900*/  F2FP.BF16.PACK_AB R142, R210, R209 ;  /* 0x000000d1d28e723e */ /* 0x004fe200000010ff */
[--C-:B------:R-:W-:Y:S02]  /*a910*/  FFMA.FTZ R3, R18, c[0x0][0x2d0], -R166.reuse ;  /* 0x0000b40012037a23 */ /* 0x100fe400000108a6 */
[----:B------:R-:W-:Y:S02]  /*a920*/  FMUL.FTZ R18, R133, R158 ;  /* 0x0000009e85127220 */ /* 0x000fe40000410000 */
[----:B------:R-:W-:Y:S01]  /*a930*/  FMUL.FTZ R81, R135, R81 ;  /* 0x0000005187517220 */ /* 0x000fe20000410000 */
[----:B------:R2:W-:Y:S01]  /*a940*/  MUFU.EX2 R208, R3 ;  /* 0x0000000300d07308 */ /* 0x0005e20000000800 */
[C---:B------:R-:W-:Y:S02]  /*a950*/  FMUL.FTZ R82, R133.reuse, R82 ;  /* 0x0000005285527220 */ /* 0x040fe40000410000 */
[----:B------:R-:W-:Y:S01]  /*a960*/  FMUL.FTZ R83, R133, R83 ;  /* 0x0000005385537220 */ /* 0x000fe20000410000 */
[----:B---3--:R-:W-:Y:S01]  /*a970*/  LDSM.16.MT88.4 R20, [R186+0x1800] ;  /* 0x00180000ba14783b */ /* 0x008fe20000004200 */
[C---:B------:R-:W-:Y:S02]  /*a980*/  FMUL.FTZ R88, R132.reuse, R88 ;  /* 0x0000005884587220 */ /* 0x040fe40000410000 */
[----:B------:R-:W-:Y:S01]  /*a990*/  FMUL.FTZ R89, R132, R89 ;  /* 0x0000005984597220 */ /* 0x000fe20000410000 */
[----:B-1----:R-:W-:Y:S01]  /*a9a0*/  FMNMX.FTZ R2, R0, R2, !PT ;  /* 0x0000000200027209 */ /* 0x002fe20007810000 */
[----:B------:R-:W-:Y:S01]  /*a9b0*/  FFMA.FTZ R0, R19, c[0x0][0x2d0], -R166 ;  /* 0x0000b40013007a23 */ /* 0x000fe200000108a6 */
[----:B------:R-:W-:Y:S01]  /*a9c0*/  MUFU.EX2 R171, R34 ;  /* 0x0000002200ab7308 */ /* 0x000fe20000000800 */
[----:B------:R-:W-:Y:S02]  /*a9d0*/  FMUL.FTZ R19, R133, R159 ;  /* 0x0000009f85137220 */ /* 0x000fe40000410000 */
[----:B------:R-:W-:Y:S01]  /*a9e0*/  LDSM.16.MT88.4 R156, [R185+0x800] ;  /* 0x00080000b99c783b */ /* 0x000fe20000004200 */
[C---:B------:R-:W-:Y:S02]  /*a9f0*/  FMUL.FTZ R92, R132.reuse, R92 ;  /* 0x0000005c845c7220 */ /* 0x040fe40000410000 */
[----:B------:R-:W-:Y:S02]  /*aa00*/  FMUL.FTZ R93, R132, R93 ;  /* 0x0000005d845d7220 */ /* 0x000fe40000410000 */
[C---:B------:R-:W-:Y:S02]  /*aa10*/  FMUL.FTZ R96, R135.reuse, R96 ;  /* 0x0000006087607220 */ /* 0x040fe40000410000 */
[----:B------:R1:W3:Y:S01]  /*aa20*/  MUFU.EX2 R207, R0 ;  /* 0x0000000000cf7308 */ /* 0x0002e20000000800 */
[----:B------:R-:W-:Y:S02]  /*aa30*/  FMUL.FTZ R97, R135, R97 ;  /* 0x0000006187617220 */ /* 0x000fe40000410000 */
[C---:B------:R-:W-:Y:S02]  /*aa40*/  FMUL.FTZ R98, R133.reuse, R98 ;  /* 0x0000006285627220 */ /* 0x040fe40000410000 */
[----:B--2---:R-:W-:Y:S02]  /*aa50*/  FFMA.FTZ R3, R8, c[0x0][0x2d0], -R164 ;  /* 0x0000b40008037a23 */ /* 0x004fe400000108a4 */
[----:B------:R-:W-:Y:S02]  /*aa60*/  FMUL.FTZ R8, R132, R144 ;  /* 0x0000009084087220 */ /* 0x000fe40000410000 */
[----:B------:R-:W-:Y:S01]  /*aa70*/  FMUL.FTZ R99, R133, R99 ;  /* 0x0000006385637220 */ /* 0x000fe20000410000 */
[----:B------:R2:W-:Y:S01]  /*aa80*/  MUFU.EX2 R180, R3 ;  /* 0x0000000300b47308 */ /* 0x0005e20000000800 */
[C---:B------:R-:W-:Y:S02]  /*aa90*/  FMUL.FTZ R84, R135.reuse, R84 ;  /* 0x0000005487547220 */ /* 0x040fe40000410000 */
[----:B------:R-:W-:Y:S02]  /*aaa0*/  FMUL.FTZ R85, R135, R85 ;  /* 0x0000005587557220 */ /* 0x000fe40000410000 */
[C---:B------:R-:W-:Y:S02]  /*aab0*/  FMUL.FTZ R86, R133.reuse, R86 ;  /* 0x0000005685567220 */ /* 0x040fe40000410000 */
[----:B------:R-:W-:Y:S03]  /*aac0*/  FMUL.FTZ R87, R133, R87 ;  /* 0x0000005785577220 */ /* 0x000fe60000410000 */
[----:B------:R4:W-:Y:S01]  /*aad0*/  MUFU.EX2 R172, R35 ;  /* 0x0000002300ac7308 */ /* 0x0009e20000000800 */
[----:B-1----:R-:W-:Y:S01]  /*aae0*/  FADD.FTZ R0, -R2, R134 ;  /* 0x0000008602007221 */ /* 0x002fe20000010100 */
[----:B---3--:R-:W-:Y:S01]  /*aaf0*/  F2FP.BF16.PACK_AB R143, R207, R208 ;  /* 0x000000d0cf8f723e */ /* 0x008fe200000010ff */
[----:B------:R-:W-:Y:S02]  /*ab00*/  FFMA.FTZ R134, R49, c[0x0][0x2d0], -R165 ;  /* 0x0000b40031867a23 */ /* 0x000fe400000108a5 */
[----:B------:R-:W-:Y:S05]  /*ab10*/  FMUL.FTZ R0, R0, c[0x0][0x2d0] ;  /* 0x0000b40000007a20 */ /* 0x000fea0000410000 */
[----:B------:R1:W3:Y:S01]  /*ab20*/  MUFU.EX2 R169, R24 ;  /* 0x0000001800a97308 */ /* 0x0002e20000000800 */
[----:B------:R-:W-:Y:S02]  /*ab30*/  FFMA.FTZ R49, R38, c[0x0][0x2d0], -R166 ;  /* 0x0000b40026317a23 */ /* 0x000fe400000108a6 */
[--C-:B--2---:R-:W-:Y:S02]  /*ab40*/  FFMA.FTZ R3, R9, c[0x0][0x2d0], -R164.reuse ;  /* 0x0000b40009037a23 */ /* 0x104fe400000108a4 */
[----:B------:R-:W-:Y:S05]  /*ab50*/  FMUL.FTZ R9, R132, R145 ;  /* 0x0000009184097220 */ /* 0x000fea0000410000 */
[----:B------:R2:W5:Y:S01]  /*ab60*/  MUFU.EX2 R182, R3 ;  /* 0x0000000300b67308 */ /* 0x0005620000000800 */
[----:B----4-:R-:W-:Y:S09]  /*ab70*/  LDSM.16.MT88.4 R32, [R186+0x400] ;  /* 0x00040000ba20783b */ /* 0x010ff20000004200 */
[----:B------:R-:W4:Y:S01]  /*ab80*/  MUFU.EX2 R0, R0 ;  /* 0x0000000000007308 */ /* 0x000f220000000800 */
[--C-:B-1----:R-:W-:Y:S01]  /*ab90*/  FFMA.FTZ R24, R28, c[0x0][0x2d0], -R164.reuse ;  /* 0x0000b4001c187a23 */ /* 0x102fe200000108a4 */
[----:B---3--:R-:W-:Y:S08]  /*aba0*/  F2FP.BF16.PACK_AB R28, R170, R169 ;  /* 0x000000a9aa1c723e */ /* 0x008ff000000010ff */
[----:B------:R-:W-:Y:S01]  /*abb0*/  MUFU.EX2 R48, R48 ;  /* 0x0000003000307308 */ /* 0x000fe20000000800 */
[--C-:B--2---:R-:W-:Y:S01]  /*abc0*/  FFMA.FTZ R3, R12, c[0x0][0x2d0], -R164.reuse ;  /* 0x0000b4000c037a23 */ /* 0x104fe200000108a4 */
[----:B-----5:R-:W-:Y:S01]  /*abd0*/  F2FP.BF16.PACK_AB R144, R182, R180 ;  /* 0x000000b4b690723e */ /* 0x020fe200000010ff */
[----:B------:R-:W-:Y:S07]  /*abe0*/  FMUL.FTZ R12, R132, R152 ;  /* 0x00000098840c7220 */ /* 0x000fee0000410000 */
[----:B------:R1:W-:Y:S01]  /*abf0*/  MUFU.EX2 R205, R3 ;  /* 0x0000000300cd7308 */ /* 0x0003e20000000800 */
[C---:B----4-:R-:W-:Y:S02]  /*ac00*/  FMUL.FTZ R106, R0.reuse, R106 ;  /* 0x0000006a006a7220 */ /* 0x050fe40000410000 */
        /* <DEDUP_REMOVED lines=11> */
[----:B-1----:R-:W-:Y:S02]  /*acc0*/  FFMA.FTZ R3, R13, c[0x0][0x2d0], -R164 ;  /* 0x0000b4000d037a23 */ /* 0x002fe400000108a4 */
[----:B------:R-:W-:Y:S02]  /*acd0*/  FMUL.FTZ R13, R132, R153 ;  /* 0x00000099840d7220 */ /* 0x000fe40000410000 */
[C---:B------:R-:W-:Y:S02]  /*ace0*/  FMUL.FTZ R62, R0.reuse, R62 ;  /* 0x0000003e003e7220 */ /* 0x040fe40000410000 */
[C---:B------:R-:W-:Y:S01]  /*acf0*/  FMUL.FTZ R63, R0.reuse, R63 ;  /* 0x0000003f003f7220 */ /* 0x040fe20000410000 */
[----:B------:R1:W2:Y:S01]  /*ad00*/  MUFU.EX2 R206, R3 ;  /* 0x0000000300ce7308 */ /* 0x0002a20000000800 */
        /* <DEDUP_REMOVED lines=9> */
[----:B-1----:R-:W-:Y:S04]  /*ada0*/  FMUL.FTZ R3, R2, c[0x0][0x2d0] ;  /* 0x0000b40002037a20 */ /* 0x002fe80000410000 */
[--C-:B------:R-:W-:Y:S02]  /*adb0*/  FFMA.FTZ R4, R10, c[0x0][0x2d0], -R3.reuse ;  /* 0x0000b4000a047a23 */ /* 0x100fe40000010803 */
[----:B------:R-:W-:Y:S01]  /*adc0*/  FMUL.FTZ R10, R0, R146 ;  /* 0x00000092000a7220 */ /* 0x000fe20000410000 */
[----:B--2---:R-:W-:Y:S01]  /*add0*/  F2FP.BF16.PACK_AB R146, R206, R205 ;  /* 0x000000cdce92723e */ /* 0x004fe200000010ff */
[----:B------:R1:W-:Y:S01]  /*ade0*/  MUFU.EX2 R179, R4 ;  /* 0x0000000400b37308 */ /* 0x0003e20000000800 */
[--C-:B------:R-:W-:Y:S02]  /*adf0*/  FFMA.FTZ R26, R26, c[0x0][0x2d0], -R3.reuse ;  /* 0x0000b4001a1a7a23 */ /* 0x100fe40000010803 */
[--C-:B------:R-:W-:Y:S02]  /*ae00*/  FFMA.FTZ R27, R27, c[0x0][0x2d0], -R3.reuse ;  /* 0x0000b4001b1b7a23 */ /* 0x100fe40000010803 */
[--C-:B------:R-:W-:Y:S02]  /*ae10*/  FFMA.FTZ R39, R42, c[0x0][0x2d0], -R3.reuse ;  /* 0x0000b4002a277a23 */ /* 0x100fe40000010803 */
[--C-:B------:R-:W-:Y:S03]  /*ae20*/  FFMA.FTZ R38, R43, c[0x0][0x2d0], -R3.reuse ;  /* 0x0000b4002b267a23 */ /* 0x100fe60000010803 */
[----:B------:R-:W-:Y:S10]  /*ae30*/  MUFU.EX2 R167, R26 ;  /* 0x0000001a00a77308 */ /* 0x000ff40000000800 */
[----:B------:R-:W-:Y:S01]  /*ae40*/  MUFU.EX2 R168, R27 ;  /* 0x0000001b00a87308 */ /* 0x000fe20000000800 */
[--C-:B-1----:R-:W-:Y:S02]  /*ae50*/  FFMA.FTZ R4, R11, c[0x0][0x2d0], -R3.reuse ;  /* 0x0000b4000b047a23 */ /* 0x102fe40000010803 */
[----:B------:R-:W-:Y:S07]  /*ae60*/  FMUL.FTZ R11, R0, R147 ;  /* 0x00000093000b7220 */ /* 0x000fee0000410000 */
[----:B------:R1:W2:Y:S10]  /*ae70*/  MUFU.EX2 R181, R4 ;  /* 0x0000000400b57308 */ /* 0x0002b40000000800 */
[----:B------:R-:W-:Y:S10]  /*ae80*/  MUFU.EX2 R39, R39 ;  /* 0x0000002700277308 */ /* 0x000ff40000000800 */
[----:B------:R-:W-:Y:S01]  /*ae90*/  MUFU.EX2 R38, R38 ;  /* 0x0000002600267308 */ /* 0x000fe20000000800 */
[--C-:B-1----:R-:W-:Y:S01]  /*aea0*/  FFMA.FTZ R4, R14, c[0x0][0x2d0], -R3.reuse ;  /* 0x0000b4000e047a23 */ /* 0x102fe20000010803 */
[----:B--2---:R-:W-:Y:S01]  /*aeb0*/  F2FP.BF16.PACK_AB R145, R181, R179 ;  /* 0x000000b3b591723e */ /* 0x004fe200000010ff */
[C---:B------:R-:W-:Y:S07]  /*aec0*/  FMUL.FTZ R14, R0.reuse, R154 ;  /* 0x0000009a000e7220 */ /* 0x040fee0000410000 */
[----:B------:R1:W2:Y:S10]  /*aed0*/  MUFU.EX2 R203, R4 ;  /* 0x0000000400cb7308 */ /* 0x0002b40000000800 */
[----:B------:R-:W-:Y:S01]  /*aee0*/  MUFU.EX2 R43, R44 ;  /* 0x0000002c002b7308 */ /* 0x000fe20000000800 */
[----:B-1----:R-:W-:Y:S02]  /*aef0*/  FFMA.FTZ R4, R15, c[0x0][0x2d0], -R3 ;  /* 0x0000b4000f047a23 */ /* 0x002fe40000010803 */
[C---:B------:R-:W-:Y:S07]  /*af00*/  FMUL.FTZ R15, R0.reuse, R155 ;  /* 0x0000009b000f7220 */ /* 0x040fee0000410000 */
[----:B------:R1:W3:Y:S01]  /*af10*/  MUFU.EX2 R204, R4 ;  /* 0x0000000400cc7308 */ /* 0x0002e20000000800 */
[----:B------:R-:W-:Y:S04]  /*af20*/  FFMA.FTZ R0, R0, R244, R179 ;  /* 0x000000f400007223 */ /* 0x000fe800000100b3 */
[----:B------:R-:W-:Y:S04]  /*af30*/  FADD.FTZ R0, R181, R0 ;  /* 0x00000000b5007221 */ /* 0x000fe80000010000 */
[----:B--2---:R-:W-:Y:S02]  /*af40*/  FADD.FTZ R0, R203, R0 ;  /* 0x00000000cb007221 */ /* 0x004fe40000010000 */
[----:B-1----:R-:W-:Y:S01]  /*af50*/  FMUL.FTZ R4, R135, R148 ;  /* 0x0000009487047220 */ /* 0x002fe20000410000 */
[C---:B---3--:R-:W-:Y:S01]  /*af60*/  F2FP.BF16.PACK_AB R147, R204.reuse, R203 ;  /* 0x000000cbcc93723e */ /* 0x048fe200000010ff */
[----:B------:R-:W1:Y:S01]  /*af70*/  LDSM.16.MT88.4 R148, [R186] ;  /* 0x00000000ba94783b */ /* 0x000e620000004200 */
[----:B------:R-:W-:Y:S04]  /*af80*/  FADD.FTZ R0, R204, R0 ;  /* 0x00000000cc007221 */ /* 0x000fe80000010000 */
[-C--:B------:R-:W-:Y:S08]  /*af90*/  HMMA.16816.F32.BF16 R4, R140, R160.reuse, R4 ;  /* 0x000000a08c04723c */ /* 0x080ff00000041804 */
[C---:B------:R-:W-:Y:S08]  /*afa0*/  HMMA.16816.F32.BF16 R8, R144.reuse, R160, R8 ;  /* 0x000000a09008723c */ /* 0x040ff00000041808 */
[-C--:B------:R-:W-:Y:S08]  /*afb0*/  HMMA.16816.F32.BF16 R12, R144, R162.reuse, R12 ;  /* 0x000000a2900c723c */ /* 0x080ff0000004180c */
[C---:B------:R-:W-:Y:S01]  /*afc0*/  HMMA.16816.F32.BF16 R16, R140.reuse, R162, R16 ;  /* 0x000000a28c10723c */ /* 0x040fe20000041810 */
[----:B------:R2:W-:Y:S07]  /*afd0*/  MUFU.EX2 R162, R24 ;  /* 0x0000001800a27308 */ /* 0x0005ee0000000800 */
[-C--:B-1----:R-:W-:Y:S08]  /*afe0*/  HMMA.16816.F32.BF16 R100, R140, R148.reuse, R100 ;  /* 0x000000948c64723c */ /* 0x082ff00000041864 */
[C---:B------:R-:W-:Y:S01]  /*aff0*/  HMMA.16816.F32.BF16 R104, R144.reuse, R148, R104 ;  /* 0x000000949068723c */ /* 0x040fe20000041868 */
[----:B--2---:R-:W-:Y:S07]  /*b000*/  LDSM.16.MT88.4 R24, [R185+0x400] ;  /* 0x00040000b918783b */ /* 0x004fee0000004200 */
        /* <DEDUP_REMOVED lines=22> */
[----:B------:R-:W-:Y:S02]  /*b170*/  F2FP.BF16.PACK_AB R29, R168, R167 ;  /* 0x000000a7a81d723e */ /* 0x000fe400000010ff */
[----:B------:R-:W-:Y:S01]  /*b180*/  F2FP.BF16.PACK_AB R21, R175, R176 ;  /* 0x000000b0af15723e */ /* 0x000fe200000010ff */
[--C-:B------:R-:W-:Y:S01]  /*b190*/  FFMA.FTZ R145, R36, c[0x0][0x2d0], -R165.reuse ;  /* 0x0000b40024917a23 */ /* 0x100fe200000108a5 */
[----:B------:R-:W-:Y:S04]  /*b1a0*/  HMMA.16816.F32.BF16 R96, R140, R22, R96 ;  /* 0x000000168c60723c */ /* 0x000fe80000041860 */
[----:B------:R-:W-:Y:S02]  /*b1b0*/  FFMA.FTZ R144, R37, c[0x0][0x2d0], -R165 ;  /* 0x0000b40025907a23 */ /* 0x000fe400000108a5 */
[--C-:B------:R-:W-:Y:S01]  /*b1c0*/  FFMA.FTZ R37, R46, c[0x0][0x2d0], -R3.reuse ;  /* 0x0000b4002e257a23 */ /* 0x100fe20000010803 */
[----:B------:R-:W-:Y:S01]  /*b1d0*/  F2FP.BF16.PACK_AB R22, R173, R174 ;  /* 0x000000aead16723e */ /* 0x000fe200000010ff */
[----:B------:R-:W-:Y:S01]  /*b1e0*/  MUFU.EX2 R46, R145 ;  /* 0x00000091002e7308 */ /* 0x000fe20000000800 */
[----:B------:R-:W-:Y:S03]  /*b1f0*/  F2FP.BF16.PACK_AB R23, R172, R171 ;  /* 0x000000abac17723e */ /* 0x000fe600000010ff */
[----:B------:R-:W-:Y:S02]  /*b200*/  FFMA.FTZ R36, R50, c[0x0][0x2d0], -R166 ;  /* 0x0000b40032247a23 */ /* 0x000fe400000108a6 */
[--C-:B------:R-:W-:Y:S02]  /*b210*/  FFMA.FTZ R50, R41, c[0x0][0x2d0], -R164.reuse ;  /* 0x0000b40029327a23 */ /* 0x100fe400000108a4 */
[----:B------:R-:W-:Y:S02]  /*b220*/  FFMA.FTZ R41, R45, c[0x0][0x2d0], -R164 ;  /* 0x0000b4002d297a23 */ /* 0x000fe400000108a4 */
[----:B------:R-:W-:Y:S01]  /*b230*/  MUFU.EX2 R140, R144 ;  /* 0x00000090008c7308 */ /* 0x000fe20000000800 */
[--C-:B-1----:R-:W-:Y:S01]  /*b240*/  FFMA.FTZ R20, R30, c[0x0][0x2d0], -R3.reuse ;  /* 0x0000b4001e147a23 */ /* 0x102fe20000010803 */
[----:B--2---:R-:W-:Y:S08]  /*b250*/  F2FP.BF16.PACK_AB R30, R163, R162 ;  /* 0x000000a2a31e723e */ /* 0x004ff000000010ff */
[----:B------:R1:W-:Y:S10]  /*b260*/  MUFU.EX2 R161, R20 ;  /* 0x0000001400a17308 */ /* 0x0003f40000000800 */
[----:B------:R-:W-:Y:S10]  /*b270*/  MUFU.EX2 R45, R51 ;  /* 0x00000033002d7308 */ /* 0x000ff40000000800 */
[----:B------:R-:W-:Y:S01]  /*b280*/  MUFU.EX2 R42, R50 ;  /* 0x00000032002a7308 */ /* 0x000fe20000000800 */
[--C-:B-1----:R-:W-:Y:S02]  /*b290*/  FFMA.FTZ R20, R31, c[0x0][0x2d0], -R3.reuse ;  /* 0x0000b4001f147a23 */ /* 0x102fe40000010803 */
[----:B------:R-:W-:Y:S07]  /*b2a0*/  FFMA.FTZ R3, R47, c[0x0][0x2d0], -R3 ;  /* 0x0000b4002f037a23 */ /* 0x000fee0000010803 */
[----:B------:R1:W2:Y:S10]  /*b2b0*/  MUFU.EX2 R160, R20 ;  /* 0x0000001400a07308 */ /* 0x0002b40000000800 */
[----:B------:R-:W-:Y:S10]  /*b2c0*/  MUFU.EX2 R47, R49 ;  /* 0x00000031002f7308 */ /* 0x000ff40000000800 */
[----:B------:R-:W-:Y:S01]  /*b2d0*/  MUFU.EX2 R49, R36 ;  /* 0x0000002400317308 */ /* 0x000fe20000000800 */
[----:B-1----:R-:W-:Y:S02]  /*b2e0*/  F2FP.BF16.PACK_AB R20, R178, R177 ;  /* 0x000000b1b214723e */ /* 0x002fe400000010ff */
[----:B--2---:R-:W-:Y:S07]  /*b2f0*/  F2FP.BF16.PACK_AB R31, R160, R161 ;  /* 0x000000a1a01f723e */ /* 0x004fee00000010ff */
[----:B------:R-:W1:Y:S01]  /*b300*/  MUFU.EX2 R41, R41 ;  /* 0x0000002900297308 */ /* 0x000e620000000800 */
[-C--:B------:R-:W-:Y:S08]  /*b310*/  HMMA.16816.F32.BF16 R4, R20, R24.reuse, R4 ;  /* 0x000000181404723c */ /* 0x080ff00000041804 */
[C---:B------:R-:W-:Y:S01]  /*b320*/  HMMA.16816.F32.BF16 R8, R28.reuse, R24, R8 ;  /* 0x000000181c08723c */ /* 0x040fe20000041808 */
[----:B------:R-:W-:Y:S07]  /*b330*/  MUFU.EX2 R37, R37 ;  /* 0x0000002500257308 */ /* 0x000fee0000000800 */
[-C--:B------:R-:W-:Y:S03]  /*b340*/  HMMA.16816.F32.BF16 R12, R28, R26.reuse, R12 ;  /* 0x0000001a1c0c723c */ /* 0x080fe6000004180c */
[----:B------:R2:W3:Y:S05]  /*b350*/  MUFU.EX2 R36, R3 ;  /* 0x0000000300247308 */ /* 0x0004ea0000000800 */
[C---:B------:R-:W-:Y:S01]  /*b360*/  HMMA.16816.F32.BF16 R16, R20.reuse, R26, R16 ;  /* 0x0000001a1410723c */ /* 0x040fe20000041810 */
[----:B------:R-:W4:Y:S07]  /*b370*/  LDSM.16.MT88.4 R24, [R185+0x1000] ;  /* 0x00100000b918783b */ /* 0x000f2e0000004200 */
[-C--:B------:R-:W-:Y:S08]  /*b380*/  HMMA.16816.F32.BF16 R100, R20, R32.reuse, R100 ;  /* 0x000000201464723c */ /* 0x080ff00000041864 */
[C---:B------:R-:W-:Y:S04]  /*b390*/  HMMA.16816.F32.BF16 R104, R28.reuse, R32, R104 ;  /* 0x000000201c68723c */ /* 0x040fe80000041868 */
[----:B--2---:R-:W-:Y:S04]  /*b3a0*/  FFMA.FTZ R3, R135, R241, R200 ;  /* 0x000000f187037223 */ /* 0x004fe800000100c8 */
[-C--:B------:R-:W-:Y:S04]  /*b3b0*/  HMMA.16816.F32.BF16 R108, R28, R34.reuse, R108 ;  /* 0x000000221c6c723c */ /* 0x080fe8000004186c */
[----:B------:R-:W-:Y:S04]  /*b3c0*/  FADD.FTZ R3, R201, R3 ;  /* 0x00000003c9037221 */ /* 0x000fe80000010000 */
[C---:B------:R-:W-:Y:S01]  /*b3d0*/  HMMA.16816.F32.BF16 R112, R20.reuse, R34, R112 ;  /* 0x000000221470723c */ /* 0x040fe20000041870 */
[----:B------:R-:W2:Y:S03]  /*b3e0*/  LDSM.16.MT88.4 R32, [R186+0x1000] ;  /* 0x00100000ba20783b */ /* 0x000ea60000004200 */
[----:B------:R-:W-:Y:S04]  /*b3f0*/  FADD.FTZ R3, R209, R3 ;  /* 0x00000003d1037221 */ /* 0x000fe80000010000 */
[----:B------:R-:W-:Y:S01]  /*b400*/  FADD.FTZ R3, R210, R3 ;  /* 0x00000003d2037221 */ /* 0x000fe20000010000 */
[-C--:B----4-:R-:W-:Y:S03]  /*b410*/  HMMA.16816.F32.BF16 R116, R20, R24.reuse, R116 ;  /* 0x000000181474723c */ /* 0x090fe60000041874 */
[----:B------:R-:W-:Y:S04]  /*b420*/  FADD.FTZ R3, R177, R3 ;  /* 0x00000003b1037221 */ /* 0x000fe80000010000 */
[----:B------:R-:W-:Y:S01]  /*b430*/  FADD.FTZ R3, R178, R3 ;  /* 0x00000003b2037221 */ /* 0x000fe20000010000 */
[C---:B------:R-:W-:Y:S08]  /*b440*/  HMMA.16816.F32.BF16 R120, R28.reuse, R24, R120 ;  /* 0x000000181c78723c */ /* 0x040ff00000041878 */
[-C--:B------:R-:W-:Y:S08]  /*b450*/  HMMA.16816.F32.BF16 R124, R28, R26.reuse, R124 ;  /* 0x0000001a1c7c723c */ /* 0x080ff0000004187c */
[C---:B------:R-:W-:Y:S01]  /*b460*/  HMMA.16816.F32.BF16 R128, R20.reuse, R26, R128 ;  /* 0x0000001a1480723c */ /* 0x040fe20000041880 */
[----:B------:R-:W4:Y:S07]  /*b470*/  LDSM.16.MT88.4 R24, [R185+0x1c00] ;  /* 0x001c0000b918783b */ /* 0x000f2e0000004200 */
[-C--:B--2---:R-:W-:Y:S08]  /*b480*/  HMMA.16816.F32.BF16 R52, R20, R32.reuse, R52 ;  /* 0x000000201434723c */ /* 0x084ff00000041834 */
[C---:B------:R-:W-:Y:S08]  /*b490*/  HMMA.16816.F32.BF16 R56, R28.reuse, R32, R56 ;  /* 0x000000201c38723c */ /* 0x040ff00000041838 */
[-C--:B------:R-:W-:Y:S08]  /*b4a0*/  HMMA.16816.F32.BF16 R60, R28, R34.reuse, R60 ;  /* 0x000000221c3c723c */ /* 0x080ff0000004183c */
[C---:B------:R-:W-:Y:S01]  /*b4b0*/  HMMA.16816.F32.BF16 R64, R20.reuse, R34, R64 ;  /* 0x000000221440723c */ /* 0x040fe20000041840 */
[----:B------:R-:W2:Y:S07]  /*b4c0*/  LDSM.16.MT88.4 R32, [R186+0x1c00] ;  /* 0x001c0000ba20783b */ /* 0x000eae0000004200 */
[-C--:B----4-:R-:W-:Y:S08]  /*b4d0*/  HMMA.16816.F32.BF16 R68, R20, R24.reuse, R68 ;  /* 0x000000181444723c */ /* 0x090ff00000041844 */
[C---:B------:R-:W-:Y:S07]  /*b4e0*/  HMMA.16816.F32.BF16 R72, R28.reuse, R24, R72 ;  /* 0x000000181c48723c */ /* 0x040fee0000041848 */
[----:B------:R-:W-:Y:S01]  /*b4f0*/  FFMA.FTZ R25, R133, R243, R183 ;  /* 0x000000f385197223 */ /* 0x000fe200000100b7 */
[-C--:B------:R-:W-:Y:S04]  /*b500*/  HMMA.16816.F32.BF16 R76, R28, R26.reuse, R76 ;  /* 0x0000001a1c4c723c */ /* 0x080fe8000004184c */
[----:B------:R-:W-:Y:S04]  /*b510*/  FFMA.FTZ R24, R132, R242, R180 ;  /* 0x000000f284187223 */ /* 0x000fe800000100b4 */
[C---:B------:R-:W-:Y:S07]  /*b520*/  HMMA.16816.F32.BF16 R80, R20.reuse, R26, R80 ;  /* 0x0000001a1450723c */ /* 0x040fee0000041850 */
[----:B-1----:R-:W-:Y:S01]  /*b530*/  F2FP.BF16.PACK_AB R26, R41, R43 ;  /* 0x0000002b291a723e */ /* 0x002fe200000010ff */
[-C--:B--2---:R-:W-:Y:S04]  /*b540*/  HMMA.16816.F32.BF16 R84, R20, R32.reuse, R84 ;  /* 0x000000201454723c */ /* 0x084fe80000041854 */
[----:B---3--:R-:W-:Y:S04]  /*b550*/  F2FP.BF16.PACK_AB R27, R36, R37 ;  /* 0x00000025241b723e */ /* 0x008fe800000010ff */
[C---:B------:R-:W-:Y:S07]  /*b560*/  HMMA.16816.F32.BF16 R88, R28.reuse, R32, R88 ;  /* 0x000000201c58723c */ /* 0x040fee0000041858 */
[----:B------:R-:W-:Y:S01]  /*b570*/  FADD.FTZ R33, R202, R25 ;  /* 0x00000019ca217221 */ /* 0x000fe20000010000 */
[-C--:B------:R-:W-:Y:S01]  /*b580*/  HMMA.16816.F32.BF16 R92, R28, R34.reuse, R92 ;  /* 0x000000221c5c723c */ /* 0x080fe2000004185c */
[----:B------:R-:W-:Y:S03]  /*b590*/  LDSM.16.MT88.4 R28, [R186+0x1400] ;  /* 0x00140000ba1c783b */ /* 0x000fe60000004200 */
[----:B------:R-:W-:Y:S01]  /*b5a0*/  F2FP.BF16.PACK_AB R25, R38, R39 ;  /* 0x000000272619723e */ /* 0x000fe200000010ff */
[----:B------:R-:W-:Y:S01]  /*b5b0*/  FADD.FTZ R32, R182, R24 ;  /* 0x00000018b6207221 */ /* 0x000fe20000010000 */
[----:B------:R-:W-:Y:S02]  /*b5c0*/  F2FP.BF16.PACK_AB R24, R42, R40 ;  /* 0x000000282a18723e */ /* 0x000fe400000010ff */
        /* <DEDUP_REMOVED lines=60> */
[----:B------:R-:W-:Y:S01]  /*b990*/  FADD.FTZ R241, R134, R6 ;  /* 0x0000000686f17221 */ /* 0x000fe20000010000 */
[----:B------:R-:W-:Y:S01]  /*b9a0*/  MOV R134, R2 ;  /* 0x0000000200867202 */ /* 0x000fe20000000f00 */
[C---:B------:R-:W-:Y:S04]  /*b9b0*/  HMMA.16816.F32.BF16 R88, R24.reuse, R16, R88 ;  /* 0x000000101858723c */ /* 0x040fe80000041858 */
[----:B------:R-:W-:Y:S02]  /*b9c0*/  FADD.FTZ R243, R45, R4 ;  /* 0x000000042df37221 */ /* 0x000fe40000010000 */
[----:B------:R-:W-:Y:S02]  /*b9d0*/  FADD.FTZ R242, R41, R3 ;  /* 0x0000000329f27221 */ /* 0x000fe40000010000 */
[-C--:B------:R-:W-:Y:S04]  /*b9e0*/  HMMA.16816.F32.BF16 R92, R24, R18.reuse, R92 ;  /* 0x00000012185c723c */ /* 0x080fe8000004185c */
[----:B------:R-:W-:Y:S04]  /*b9f0*/  FADD.FTZ R244, R36, R0 ;  /* 0x0000000024f47221 */ /* 0x000fe80000010000 */
[----:B------:R-:W-:Y:S01]  /*ba00*/  HMMA.16816.F32.BF16 R96, R20, R18, R96 ;  /* 0x000000121460723c */ /* 0x000fe20000041860 */
[----:B------:R-:W-:-:S07]  /*ba10*/  @P2 BRA `(.L_x_2510) ;  /* 0xffffd69000002947 */ /* 0x000fce000383ffff */
.L_x_2507:
[----:B------:R-:W-:Y:S07]  /*ba20*/  @!UPT UIADD3 URZ, URZ, URZ, URZ ;  /* 0x0000003f3f3ff290 */ /* 0x000fee000fffe03f */
[----:B------:R-:W-:Y:S02]  /*ba30*/  MOV R9, 0x1f ;  /* 0x0000001f00097802 */ /* 0x000fe40000000f00 */
[----:B------:R-:W-:Y:S01]  /*ba40*/  MOV R8, 0xffffffff ;  /* 0xffffffff00087802 */ /* 0x000fe20000000f00 */
[----:B------:R-:W-:Y:S06]  /*ba50*/  BRA.DIV ~URZ, `(.L_x_2511) ;  /* 0x00005c827f007947 */ /* 0x000fec000b800000 */
[----:B------:R1:W2:Y:S02]  /*ba60*/  SHFL.BFLY PT, R0, R241, 0x2, 0x1f ;  /* 0x0c401f00f1007f89 */ /* 0x0002a400000e0000 */
.L_x_2591:
        /* <DEDUP_REMOVED lines=15> */
.L_x_2592:
        /* <DEDUP_REMOVED lines=73> */
[----:B------:R-:W-:Y:S01]  /*bff0*/  @P3 MOV R3, 0x3f317218 ;  /* 0x3f31721800033802 */ /* 0x000fe20000000f00 */
        /* <DEDUP_REMOVED lines=60> */
.L_x_2486:
        /* <DEDUP_REMOVED lines=19> */
.L_x_2514:
[----:B--2---:R-:W-:Y:S05]  /*c4f0*/  BSYNC B0 ;  /* 0x0000000000007941 */ /* 0x004fea0003800000 */
.L_x_2513:
        /* <DEDUP_REMOVED lines=130> */
.L_x_2517:
        /* <DEDUP_REMOVED lines=137> */
.L_x_2593:
[----:B------:R-:W-:Y:S05]  /*d5b0*/  BRA.DIV ~URZ, `(.L_x_2520) ;  /* 0x000044227f007947 */ /* 0x000fea000b800000 */
[----:B------:R3:W4:Y:S02]  /*d5c0*/  SHFL.IDX PT, R0, R13, RZ, 0x1c1f ;  /* 0x001c1fff0d007589 */ /* 0x00072400000e0000 */
.L_x_2594:
[----:B------:R-:W-:Y:S01]  /*d5d0*/  ISETP.GE.AND P0, PT, R11, R4, PT ;  /* 0x000000040b00720c */ /* 0x000fe20003f06270 */
[----:B------:R-:W-:-:S12]  /*d5e0*/  BSSY B0, `(.L_x_2521) ;  /* 0x0000012000007945 */ /* 0x000fd80003800000 */
[----:B------:R-:W-:Y:S05]  /*d5f0*/  @P0 BRA `(.L_x_2522) ;  /* 0x0000010000000947 */ /* 0x000fea0003800000 */
[----:B------:R-:W5:Y:S04]  /*d600*/  LDL.64 R64, [R1+0x10] ;  /* 0x0000100001407983 */ /* 0x000f680000100a00 */
[----:B---3--:R-:W3:Y:S04]  /*d610*/  LDL R5, [R1+0x18] ;  /* 0x0000180001057983 */ /* 0x008ee80000100800 */
[----:B----4-:R-:W4:Y:S04]  /*d620*/  LDL R15, [R1+0x70] ;  /* 0x00007000010f7983 */ /* 0x010f280000100800 */
[----:B--2---:R-:W2:Y:S01]  /*d630*/  LDL R14, [R1+0x6c] ;  /* 0x00006c00010e7983 */ /* 0x004ea20000100800 */
[----:B------:R-:W-:-:S13]  /*d640*/  ISETP.GE.AND P4, PT, R252, c[0x0][0x3c8], PT ;  /* 0x0000f200fc007a0c */ /* 0x000fda0003f86270 */
[----:B------:R-:W-:Y:S02]  /*d650*/  @!P4 LEA R6, P1, R252, R0, 0x1 ;  /* 0x00000000fc06c211 */ /* 0x000fe400078208ff */
[----:B-----5:R-:W-:Y:S02]  /*d660*/  ISETP.GE.AND P5, PT, R64, c[0x0][0x3c8], PT ;  /* 0x0000f20040007a0c */ /* 0x020fe40003fa6270 */
[----:B---3--:R-:W-:Y:S02]  /*d670*/  ISETP.GE.AND P3, PT, R5, c[0x0][0x3c8], PT ;  /* 0x0000f20005007a0c */ /* 0x008fe40003f66270 */
[----:B----4-:R-:W-:-:S09]  /*d680*/  @!P4 LEA.HI.X R7, R252, R10, R15, 0x1, P1 ;  /* 0x0000000afc07c211 */ /* 0x010fd200008f0c0f */
[CC--:B------:R-:W-:Y:S02]  /*d690*/  @!P5 LEA R8, P2, R64.reuse, R0.reuse, 0x1 ;  /* 0x000000004008d211 */ /* 0x0c0fe400078408ff */
[C---:B------:R-:W-:Y:S02]  /*d6a0*/  @!P3 LEA R2, P0, R5.reuse, R0, 0x1 ;  /* 0x000000000502b211 */ /* 0x040fe400078008ff */
[-C--:B------:R-:W-:Y:S02]  /*d6b0*/  @!P5 LEA.HI.X R9, R64, R10.reuse, R65, 0x1, P2 ;  /* 0x0000000a4009d211 */ /* 0x080fe400010f0c41 */
[----:B--2---:R-:W-:-:S03]  /*d6c0*/  @!P3 LEA.HI.X R3, R5, R10, R14, 0x1, P0 ;  /* 0x0000000a0503b211 */ /* 0x004fc600000f0c0e */
[----:B------:R2:W-:Y:S04]  /*d6d0*/  @!P5 ST.E.128 [R8.64], R24 ;  /* 0x000000180800d985 */ /* 0x0005e8000c101d06 */
[----:B------:R2:W-:Y:S04]  /*d6e0*/  @!P4 ST.E.128 [R6.64], R20 ;  /* 0x000000140600c985 */ /* 0x0005e8000c101d06 */
[----:B------:R2:W-:Y:S02]  /*d6f0*/  @!P3 ST.E.128 [R2.64], R16 ;  /* 0x000000100200b985 */ /* 0x0005e4000c101d06 */
.L_x_2522:
[----:B------:R-:W-:Y:S05]  /*d700*/  BSYNC B0 ;  /* 0x0000000000007941 */ /* 0x000fea0003800000 */
.L_x_2521:
[----:B------:R-:W-:Y:S05]  /*d710*/  BRA.DIV ~URZ, `(.L_x_2523) ;  /* 0x000043227f007947 */ /* 0x000fea000b800000 */
[----:B--2---:R2:W1:Y:S04]  /*d720*/  SHFL.IDX PT, R10, R12, 0x1, 0x1c1f ;  /* 0x003c1f000c0a7f89 */ /* 0x00446800000e0000 */
[----:B----4-:R2:W4:Y:S02]  /*d730*/  SHFL.IDX PT, R0, R13, 0x1, 0x1c1f ;  /* 0x003c1f000d007f89 */ /* 0x01052400000e0000 */
.L_x_2595:
[----:B------:R-:W-:Y:S01]  /*d740*/  IADD3 R2, R11, 0x20, RZ ;  /* 0x000000200b027810 */ /* 0x000fe20007ffe0ff */
[----:B------:R-:W-:Y:S03]  /*d750*/  BSSY B0, `(.L_x_2524) ;  /* 0x0000013000007945 */ /* 0x000fe60003800000 */
[----:B------:R-:W-:-:S13]  /*d760*/  ISETP.GE.AND P0, PT, R2, R4, PT ;  /* 0x000000040200720c */ /* 0x000fda0003f06270 */
[----:B------:R-:W-:Y:S05]  /*d770*/  @P0 BRA `(.L_x_2525) ;  /* 0x0000010000000947 */ /* 0x000fea0003800000 */
[----:B------:R-:W5:Y:S04]  /*d780*/  LDL.64 R16, [R1+0x10] ;  /* 0x0000100001107983 */ /* 0x000f680000100a00 */
[----:B--2---:R-:W2:Y:S04]  /*d790*/  LDL R5, [R1+0x18] ;  /* 0x0000180001057983 */ /* 0x004ea80000100800 */
[----:B---3--:R-:W3:Y:S04]  /*d7a0*/  LDL R15, [R1+0x70] ;  /* 0x00007000010f7983 */ /* 0x008ee80000100800 */
[----:B----4-:R-:W4:Y:S01]  /*d7b0*/  LDL R14, [R1+0x6c] ;  /* 0x00006c00010e7983 */ /* 0x010f220000100800 */
[----:B------:R-:W-:-:S13]  /*d7c0*/  ISETP.GE.AND P1, PT, R252, c[0x0][0x3c8], PT ;  /* 0x0000f200fc007a0c */ /* 0x000fda0003f26270 */
[----:B------:R-:W-:Y:S02]  /*d7d0*/  @!P1 LEA R6, P4, R252, R0, 0x1 ;  /* 0x00000000fc069211 */ /* 0x000fe400078808ff */
[----:B-----5:R-:W-:Y:S02]  /*d7e0*/  ISETP.GE.AND P2, PT, R16, c[0x0][0x3c8], PT ;  /* 0x0000f20010007a0c */ /* 0x020fe40003f46270 */
[----:B--2---:R-:W-:Y:S02]  /*d7f0*/  ISETP.GE.AND P0, PT, R5, c[0x0][0x3c8], PT ;  /* 0x0000f20005007a0c */ /* 0x004fe40003f06270 */
[----:B-1-3--:R-:W-:-:S09]  /*d800*/  @!P1 LEA.HI.X R7, R252, R10, R15, 0x1, P4 ;  /* 0x0000000afc079211 */ /* 0x00afd200020f0c0f */
[CC--:B------:R-:W-:Y:S02]  /*d810*/  @!P2 LEA R8, P5, R16.reuse, R0.reuse, 0x1 ;  /* 0x000000001008a211 */ /* 0x0c0fe400078a08ff */
[C---:B------:R-:W-:Y:S02]  /*d820*/  @!P0 LEA R2, P3, R5.reuse, R0, 0x1 ;  /* 0x0000000005028211 */ /* 0x040fe400078608ff */
[-C--:B------:R-:W-:Y:S02]  /*d830*/  @!P2 LEA.HI.X R9, R16, R10.reuse, R17, 0x1, P5 ;  /* 0x0000000a1009a211 */ /* 0x080fe400028f0c11 */
[----:B----4-:R-:W-:-:S03]  /*d840*/  @!P0 LEA.HI.X R3, R5, R10, R14, 0x1, P3 ;  /* 0x0000000a05038211 */ /* 0x010fc600018f0c0e */
[----:B------:R1:W-:Y:S04]  /*d850*/  @!P2 ST.E.128 [R8.64], R36 ;  /* 0x000000240800a985 */ /* 0x0003e8000c101d06 */
[----:B------:R1:W-:Y:S04]  /*d860*/  @!P1 ST.E.128 [R6.64], R32 ;  /* 0x0000002006009985 */ /* 0x0003e8000c101d06 */
[----:B------:R1:W-:Y:S02]  /*d870*/  @!P0 ST.E.128 [R2.64], R28 ;  /* 0x0000001c02008985 */ /* 0x0003e4000c101d06 */
.L_x_2525:
[----:B------:R-:W-:Y:S05]  /*d880*/  BSYNC B0 ;  /* 0x0000000000007941 */ /* 0x000fea0003800000 */
.L_x_2524:
[----:B------:R-:W-:Y:S05]  /*d890*/  BRA.DIV ~URZ, `(.L_x_2526) ;  /* 0x000042627f007947 */ /* 0x000fea000b800000 */
[----:B-1----:R1:W2:Y:S02]  /*d8a0*/  SHFL.IDX PT, R10, R12, 0x2, 0x1c1f ;  /* 0x005c1f000c0a7f89 */ /* 0x0022a400000e0000 */
.L_x_2596:
[----:B------:R-:W-:Y:S05]  /*d8b0*/  BRA.DIV ~URZ, `(.L_x_2527) ;  /* 0x000042b27f007947 */ /* 0x000fea000b800000 */
[----:B----4-:R4:W1:Y:S02]  /*d8c0*/  SHFL.IDX PT, R0, R13, 0x2, 0x1c1f ;  /* 0x005c1f000d007f89 */ /* 0x01086400000e0000 */
.L_x_2597:
[----:B------:R-:W-:Y:S01]  /*d8d0*/  IADD3 R2, R11, 0x40, RZ ;  /* 0x000000400b027810 */ /* 0x000fe20007ffe0ff */
[----:B------:R-:W-:Y:S03]  /*d8e0*/  BSSY B0, `(.L_x_2528) ;  /* 0x0000013000007945 */ /* 0x000fe60003800000 */
[----:B------:R-:W-:-:S13]  /*d8f0*/  ISETP.GE.AND P0, PT, R2, R4, PT ;  /* 0x000000040200720c */ /* 0x000fda0003f06270 */
[----:B------:R-:W-:Y:S05]  /*d900*/  @P0 BRA `(.L_x_2529) ;  /* 0x0000010000000947 */ /* 0x000fea0003800000 */
[----:B------:R-:W5:Y:S04]  /*d910*/  LDL.64 R16, [R1+0x10] ;  /* 0x0000100001107983 */ /* 0x000f680000100a00 */
[----:B---3--:R-:W3:Y:S04]  /*d920*/  LDL R5, [R1+0x18] ;  /* 0x0000180001057983 */ /* 0x008ee80000100800 */
[----:B----4-:R-:W4:Y:S04]  /*d930*/  LDL R15, [R1+0x70] ;  /* 0x00007000010f7983 */ /* 0x010f280000100800 */
[----:B--2---:R-:W2:Y:S01]  /*d940*/  LDL R14, [R1+0x6c] ;  /* 0x00006c00010e7983 */ /* 0x004ea20000100800 */
[----:B------:R-:W-:-:S13]  /*d950*/  ISETP.GE.AND P1, PT, R252, c[0x0][0x3c8], PT ;  /* 0x0000f200fc007a0c */ /* 0x000fda0003f26270 */
[----:B-1----:R-:W-:Y:S02]  /*d960*/  @!P1 LEA R6, P4, R252, R0, 0x1 ;  /* 0x00000000fc069211 */ /* 0x002fe400078808ff */
        /* <DEDUP_REMOVED lines=10> */
.L_x_2529:
[----:B------:R-:W-:Y:S05]  /*da10*/  BSYNC B0 ;  /* 0x0000000000007941 */ /* 0x000fea0003800000 */
.L_x_2528:
[----:B------:R-:W-:Y:S05]  /*da20*/  BRA.DIV ~URZ, `(.L_x_2530) ;  /* 0x000041a27f007947 */ /* 0x000fea000b800000 */
[----:B-1----:R1:W3:Y:S04]  /*da30*/  SHFL.IDX PT, R6, R12, 0x3, 0x1c1f ;  /* 0x007c1f000c067f89 */ /* 0x0022e800000e0000 */
[----:B------:R1:W4:Y:S02]  /*da40*/  SHFL.IDX PT, R0, R13, 0x3, 0x1c1f ;  /* 0x007c1f000d007f89 */ /* 0x00032400000e0000 */
.L_x_2598:
[----:B------:R-:W-:-:S04]  /*da50*/  IADD3 R2, R11, 0x60, RZ ;  /* 0x000000600b027810 */ /* 0x000fc80007ffe0ff */
[----:B------:R-:W-:-:S13]  /*da60*/  ISETP.GE.AND P0, PT, R2, R4, PT ;  /* 0x000000040200720c */ /* 0x000fda0003f06270 */
[----:B------:R-:W-:Y:S05]  /*da70*/  @P0 BRA `(.L_x_2531) ;  /* 0x0000247000000947 */ /* 0x000fea0003800000 */
[----:B-1234-:R-:W2:Y:S04]  /*da80*/  LDL.64 R12, [R1+0x10] ;  /* 0x00001000010c7983 */ /* 0x01eea80000100a00 */
[----:B------:R-:W3:Y:S04]  /*da90*/  LDL R8, [R1+0x70] ;  /* 0x0000700001087983 */ /* 0x000ee80000100800 */
[----:B------:R-:W4:Y:S01]  /*daa0*/  LDL R7, [R1+0x18] ;  /* 0x0000180001077983 */ /* 0x000f220000100800 */
[----:B------:R-:W-:-:S13]  /*dab0*/  ISETP.GE.AND P0, PT, R252, c[0x0][0x3c8], PT ;  /* 0x0000f200fc007a0c */ /* 0x000fda0003f06270 */
[----:B------:R-:W-:Y:S02]  /*dac0*/  @!P0 LEA R2, P2, R252, R0, 0x1 ;  /* 0x00000000fc028211 */ /* 0x000fe400078408ff */
[----:B--2---:R-:W-:Y:S02]  /*dad0*/  ISETP.GE.AND P1, PT, R12, c[0x0][0x3c8], PT ;  /* 0x0000f2000c007a0c */ /* 0x004fe40003f26270 */
[----:B---3--:R-:W-:-:S11]  /*dae0*/  @!P0 LEA.HI.X R3, R252, R6, R8, 0x1, P2 ;  /* 0x00000006fc038211 */ /* 0x008fd600010f0c08 */
[----:B------:R-:W-:-:S04]  /*daf0*/  @!P1 LEA R4, P3, R12, R0, 0x1 ;  /* 0x000000000c049211 */ /* 0x000fc800078608ff */
[----:B------:R-:W-:-:S05]  /*db00*/  @!P1 LEA.HI.X R5, R12, R6, R13, 0x1, P3 ;  /* 0x000000060c059211 */ /* 0x000fca00018f0c0d */
[----:B------:R1:W-:Y:S04]  /*db10*/  @!P1 ST.E.128 [R4.64], R60 ;  /* 0x0000003c04009985 */ /* 0x0003e8000c101d06 */
[----:B------:R1:W-:Y:S01]  /*db20*/  @!P0 ST.E.128 [R2.64], R56 ;  /* 0x0000003802008985 */ /* 0x0003e2000c101d06 */
[----:B----4-:R-:W-:-:S13]  /*db30*/  ISETP.GE.AND P0, PT, R7, c[0x0][0x3c8], PT ;  /* 0x0000f20007007a0c */ /* 0x010fda0003f06270 */
[----:B------:R-:W-:Y:S05]  /*db40*/  @P0 BRA `(.L_x_2531) ;  /* 0x000023a000000947 */ /* 0x000fea0003800000 */
[----:B------:R-:W2:Y:S01]  /*db50*/  LDL R8, [R1+0x6c] ;  /* 0x00006c0001087983 */ /* 0x000ea20000100800 */
[----:B-1----:R-:W-:-:S04]  /*db60*/  LEA R2, P0, R7, R0, 0x1 ;  /* 0x0000000007027211 */ /* 0x002fc800078008ff */
[----:B--2---:R-:W-:-:S05]  /*db70*/  LEA.HI.X R3, R7, R6, R8, 0x1, P0 ;  /* 0x0000000607037211 */ /* 0x004fca00000f0c08 */
[----:B------:R1:W-:Y:S01]  /*db80*/  ST.E.128 [R2.64], R52 ;  /* 0x0000003402007985 */ /* 0x0003e2000c101d06 */
[----:B------:R-:W-:Y:S05]  /*db90*/  BRA `(.L_x_2531) ;  /* 0x0000235000007947 */ /* 0x000fea0003800000 */
.L_x_2518:
        /* <DEDUP_REMOVED lines=35> */
.L_x_2599:
[----:B------:R-:W-:Y:S05]  /*ddd0*/  BRA.DIV ~URZ, `(.L_x_2533) ;  /* 0x00003f227f007947 */ /* 0x000fea000b800000 */
[----:B------:R3:W4:Y:S02]  /*dde0*/  SHFL.IDX PT, R0, R13, RZ, 0x1c1f ;  /* 0x001c1fff0d007589 */ /* 0x00072400000e0000 */
.L_x_2600:
        /* <DEDUP_REMOVED lines=74> */
.L_x_2535:
[----:B------:R-:W-:Y:S05]  /*e290*/  BSYNC B0 ;  /* 0x0000000000007941 */ /* 0x000fea0003800000 */
.L_x_2534:
[----:B------:R-:W-:Y:S05]  /*e2a0*/  BRA.DIV ~URZ, `(.L_x_2536) ;  /* 0x00003ab27f007947 */ /* 0x000fea000b800000 */
[----:B--2---:R2:W1:Y:S04]  /*e2b0*/  SHFL.IDX PT, R4, R12, 0x1, 0x1c1f ;  /* 0x003c1f000c047f89 */ /* 0x00446800000e0000 */
[----:B----4-:R2:W4:Y:S02]  /*e2c0*/  SHFL.IDX PT, R0, R13, 0x1, 0x1c1f ;  /* 0x003c1f000d007f89 */ /* 0x01052400000e0000 */
.L_x_2601:
        /* <DEDUP_REMOVED lines=74> */
.L_x_2538:
[----:B------:R-:W-:Y:S05]  /*e770*/  BSYNC B0 ;  /* 0x0000000000007941 */ /* 0x000fea0003800000 */
.L_x_2537:
[----:B------:R-:W-:Y:S05]  /*e780*/  BRA.DIV ~URZ, `(.L_x_2539) ;  /* 0x000036927f007947 */ /* 0x000fea000b800000 */
[----:B-1----:R1:W2:Y:S02]  /*e790*/  SHFL.IDX PT, R4, R12, 0x2, 0x1c1f ;  /* 0x005c1f000c047f89 */ /* 0x0022a400000e0000 */
.L_x_2602:
[----:B------:R-:W-:Y:S05]  /*e7a0*/  BRA.DIV ~URZ, `(.L_x_2540) ;  /* 0x000036e27f007947 */ /* 0x000fea000b800000 */
[----:B----4-:R4:W1:Y:S02]  /*e7b0*/  SHFL.IDX PT, R0, R13, 0x2, 0x1c1f ;  /* 0x005c1f000d007f89 */ /* 0x01086400000e0000 */
.L_x_2603:
        /* <DEDUP_REMOVED lines=74> */
.L_x_2542:
[----:B------:R-:W-:Y:S05]  /*ec60*/  BSYNC B0 ;  /* 0x0000000000007941 */ /* 0x000fea0003800000 */
.L_x_2541:
[----:B------:R-:W-:Y:S05]  /*ec70*/  BRA.DIV ~URZ, `(.L_x_2543) ;  /* 0x000032727f007947 */ /* 0x000fea000b800000 */
[----:B--2---:R2:W3:Y:S04]  /*ec80*/  SHFL.IDX PT, R4, R12, 0x3, 0x1c1f ;  /* 0x007c1f000c047f89 */ /* 0x0044e800000e0000 */
[----:B-1----:R2:W1:Y:S02]  /*ec90*/  SHFL.IDX PT, R0, R13, 0x3, 0x1c1f ;  /* 0x007c1f000d007f89 */ /* 0x00246400000e0000 */
.L_x_2604:
        /* <DEDUP_REMOVED lines=75> */
.L_x_2516:
        /* <DEDUP_REMOVED lines=22> */
.L_x_2544:
        /* <DEDUP_REMOVED lines=57> */
.L_x_2546:
[----:B------:R-:W-:Y:S05]  /*f640*/  BSYNC B0 ;  /* 0x0000000000007941 */ /* 0x000fea0003800000 */
.L_x_2545:
        /* <DEDUP_REMOVED lines=44> */
.L_x_2605:
[----:B------:R-:W-:Y:S05]  /*f910*/  BRA.DIV ~URZ, `(.L_x_2548) ;  /* 0x000027027f007947 */ /* 0x000fea000b800000 */
[----:B------:R3:W4:Y:S02]  /*f920*/  SHFL.IDX PT, R0, R12, RZ, 0x1c1f ;  /* 0x001c1fff0c007589 */ /* 0x00072400000e0000 */
.L_x_2606:
[----:B------:R-:W-:Y:S01]  /*f930*/  IMAD R10, R19, c[0x0][0x4e8], RZ ;  /* 0x00013a00130a7a24 */ /* 0x000fe200078e02ff */
[----:B------:R-:W-:Y:S04]  /*f940*/  BSSY B0, `(.L_x_2549) ;  /* 0x0000013000007945 */ /* 0x000fe80003800000 */
[----:B------:R-:W-:-:S13]  /*f950*/  ISETP.GE.AND P0, PT, R11, R10, PT ;  /* 0x0000000a0b00720c */ /* 0x000fda0003f06270 */
        /* <DEDUP_REMOVED lines=14> */
[----:B------:R2:W-:Y:S04]  /*fa40*/  @!P2 ST.E.128 [R6.64], RZ ;  /* 0x000000ff0600a985 */ /* 0x0005e8000c101d06 */
[----:B------:R2:W-:Y:S04]  /*fa50*/  @!P1 ST.E.128 [R4.64], RZ ;  /* 0x000000ff04009985 */ /* 0x0005e8000c101d06 */
[----:B------:R2:W-:Y:S02]  /*fa60*/  @!P0 ST.E.128 [R2.64], RZ ;  /* 0x000000ff02008985 */ /* 0x0005e4000c101d06 */
.L_x_2550:
[----:B------:R-:W-:Y:S05]  /*fa70*/  BSYNC B0 ;  /* 0x0000000000007941 */ /* 0x000fea0003800000 */
.L_x_2549:
[----:B------:R-:W-:Y:S05]  /*fa80*/  BRA.DIV ~URZ, `(.L_x_2551) ;  /* 0x000025f27f007947 */ /* 0x000fea000b800000 */
[----:B--2---:R2:W1:Y:S04]  /*fa90*/  SHFL.IDX PT, R8, R9, 0x1, 0x1c1f ;  /* 0x003c1f0009087f89 */ /* 0x00446800000e0000 */
[----:B----4-:R2:W4:Y:S02]  /*faa0*/  SHFL.IDX PT, R0, R12, 0x1, 0x1c1f ;  /* 0x003c1f000c007f89 */ /* 0x01052400000e0000 */
.L_x_2607:
        /* <DEDUP_REMOVED lines=17> */
[----:B------:R1:W-:Y:S04]  /*fbc0*/  @!P2 ST.E.128 [R6.64], RZ ;  /* 0x000000ff0600a985 */ /* 0x0003e8000c101d06 */
[----:B------:R1:W-:Y:S04]  /*fbd0*/  @!P1 ST.E.128 [R4.64], RZ ;  /* 0x000000ff04009985 */ /* 0x0003e8000c101d06 */
[----:B------:R1:W-:Y:S02]  /*fbe0*/  @!P0 ST.E.128 [R2.64], RZ ;  /* 0x000000ff02008985 */ /* 0x0003e4000c101d06 */
.L_x_2553:
[----:B------:R-:W-:Y:S05]  /*fbf0*/  BSYNC B0 ;  /* 0x0000000000007941 */ /* 0x000fea0003800000 */
.L_x_2552:
[----:B------:R-:W-:Y:S05]  /*fc00*/  BRA.DIV ~URZ, `(.L_x_2554) ;  /* 0x000025327f007947 */ /* 0x000fea000b800000 */
[----:B-1----:R1:W2:Y:S02]  /*fc10*/  SHFL.IDX PT, R8, R9, 0x2, 0x1c1f ;  /* 0x005c1f0009087f89 */ /* 0x0022a400000e0000 */
.L_x_2608:
[----:B------:R-:W-:Y:S05]  /*fc20*/  BRA.DIV ~URZ, `(.L_x_2555) ;  /* 0x000025827f007947 */ /* 0x000fea000b800000 */
[----:B----4-:R4:W1:Y:S02]  /*fc30*/  SHFL.IDX PT, R0, R12, 0x2, 0x1c1f ;  /* 0x005c1f000c007f89 */ /* 0x01086400000e0000 */
.L_x_2609:
        /* <DEDUP_REMOVED lines=20> */
.L_x_2557:
[----:B------:R-:W-:Y:S05]  /*fd80*/  BSYNC B0 ;  /* 0x0000000000007941 */ /* 0x000fea0003800000 */
.L_x_2556:
[----:B------:R-:W-:Y:S05]  /*fd90*/  BRA.DIV ~URZ, `(.L_x_2558) ;  /* 0x000024727f007947 */ /* 0x000fea000b800000 */
[----:B--2---:R2:W3:Y:S04]  /*fda0*/  SHFL.IDX PT, R8, R9, 0x3, 0x1c1f ;  /* 0x007c1f0009087f89 */ /* 0x0044e800000e0000 */
[----:B-1----:R2:W1:Y:S02]  /*fdb0*/  SHFL.IDX PT, R0, R12, 0x3, 0x1c1f ;  /* 0x007c1f000c007f89 */ /* 0x00246400000e0000 */
.L_x_2610:
[----:B------:R-:W-:-:S04]  /*fdc0*/  IADD3 R2, R11, 0x60, RZ ;  /* 0x000000600b027810 */ /* 0x000fc80007ffe0ff */
[----:B------:R-:W-:-:S13]  /*fdd0*/  ISETP.GE.AND P0, PT, R2, R10, PT ;  /* 0x0000000a0200720c */ /* 0x000fda0003f06270 */
[----:B------:R-:W-:Y:S05]  /*fde0*/  @P0 BRA `(.L_x_2531) ;  /* 0x0000010000000947 */ /* 0x000fea0003800000 */
[----:B------:R-:W5:Y:S04]  /*fdf0*/  LDL.64 R14, [R1+0x10] ;  /* 0x00001000010e7983 */ /* 0x000f680000100a00 */
[----:B--2---:R-:W2:Y:S04]  /*fe00*/  LDL R9, [R1+0x18] ;  /* 0x0000180001097983 */ /* 0x004ea80000100800 */
[----:B----4-:R-:W4:Y:S04]  /*fe10*/  LDL R13, [R1+0x70] ;  /* 0x00007000010d7983 */ /* 0x010f280000100800 */
[----:B---3--:R-:W3:Y:S01]  /*fe20*/  LDL R12, [R1+0x6c] ;  /* 0x00006c00010c7983 */ /* 0x008ee20000100800 */
[----:B------:R-:W-:-:S13]  /*fe30*/  ISETP.GE.AND P1, PT, R252, c[0x0][0x3c8], PT ;  /* 0x0000f200fc007a0c */ /* 0x000fda0003f26270 */
[----:B-1----:R-:W-:Y:S02]  /*fe40*/  @!P1 LEA R4, P4, R252, R0, 0x1 ;  /* 0x00000000fc049211 */ /* 0x002fe400078808ff */
[----:B-----5:R-:W-:Y:S02]  /*fe50*/  ISETP.GE.AND P2, PT, R14, c[0x0][0x3c8], PT ;  /* 0x0000f2000e007a0c */ /* 0x020fe40003f46270 */
[----:B--2---:R-:W-:Y:S02]  /*fe60*/  ISETP.GE.AND P0, PT, R9, c[0x0][0x3c8], PT ;  /* 0x0000f20009007a0c */ /* 0x004fe40003f06270 */
[----:B----4-:R-:W-:-:S09]  /*fe70*/  @!P1 LEA.HI.X R5, R252, R8, R13, 0x1, P4 ;  /* 0x00000008fc059211 */ /* 0x010fd200020f0c0d */
[CC--:B------:R-:W-:Y:S02]  /*fe80*/  @!P2 LEA R6, P5, R14.reuse, R0.reuse, 0x1 ;  /* 0x000000000e06a211 */ /* 0x0c0fe400078a08ff */
[C---:B------:R-:W-:Y:S02]  /*fe90*/  @!P0 LEA R2, P3, R9.reuse, R0, 0x1 ;  /* 0x0000000009028211 */ /* 0x040fe400078608ff */
[-C--:B------:R-:W-:Y:S02]  /*fea0*/  @!P2 LEA.HI.X R7, R14, R8.reuse, R15, 0x1, P5 ;  /* 0x000000080e07a211 */ /* 0x080fe400028f0c0f */
[----:B---3--:R-:W-:-:S03]  /*feb0*/  @!P0 LEA.HI.X R3, R9, R8, R12, 0x1, P3 ;  /* 0x0000000809038211 */ /* 0x008fc600018f0c0c */
[----:B------:R1:W-:Y:S04]  /*fec0*/  @!P2 ST.E.128 [R6.64], RZ ;  /* 0x000000ff0600a985 */ /* 0x0003e8000c101d06 */
[----:B------:R1:W-:Y:S04]  /*fed0*/  @!P1 ST.E.128 [R4.64], RZ ;  /* 0x000000ff04009985 */ /* 0x0003e8000c101d06 */
[----:B------:R1:W-:Y:S02]  /*fee0*/  @!P0 ST.E.128 [R2.64], RZ ;  /* 0x000000ff02008985 */ /* 0x0003e4000c101d06 */
.L_x_2531:
[----:B------:R-:W-:Y:S05]  /*fef0*/  BSYNC B1 ;  /* 0x0000000000017941 */ /* 0x000fea0003800000 */
.L_x_2515:
        /* <DEDUP_REMOVED lines=15> */
.L_x_2611:
[----:B------:R-:W-:Y:S05]  /*fff0*/  BRA.DIV ~URZ, `(.L_x_2561) ;  /* 0x000023427f007947 */ /* 0x000fea000b800000 */
[----:B------:R3:W4:Y:S02]  /*10000*/  SHFL.IDX PT, R8, R74, 0x1, 0x1f ;  /* 0x00201f004a087f89 */ /* 0x00072400000e0000 */
.L_x_2612:
        /* <DEDUP_REMOVED lines=19> */
.L_x_2613:
        /* <DEDUP_REMOVED lines=16> */
.L_x_2614:
[----:B---3--:R-:W-:Y:S01]  /*10240*/  IMAD R0, R0, c[0x0][0x538], RZ ;  /* 0x00014e0000007a24 */ /* 0x008fe200078e02ff */
[----:B------:R-:W-:Y:S04]  /*10250*/  BSSY B1, `(.L_x_2564) ;  /* 0x00000ce000017945 */ /* 0x000fe80003800000 */
[----:B----4-:R-:W-:-:S04]  /*10260*/  IADD3 R8, R0, R8, RZ ;  /* 0x0000000800087210 */ /* 0x010fc80007ffe0ff */
[----:B--2---:R-:W-:-:S13]  /*10270*/  ISETP.GT.AND P6, PT, R8, R9, PT ;  /* 0x000000090800720c */ /* 0x004fda0003fc4270 */
[----:B------:R-:W-:Y:S05]  /*10280*/  @P6 BRA `(.L_x_2565) ;  /* 0x0000025000006947 */ /* 0x000fea0003800000 */
.L_x_2569:
        /* <DEDUP_REMOVED lines=17> */
.L_x_2615:
        /* <DEDUP_REMOVED lines=16> */
.L_x_2616:
[----:B--2---:R-:W-:-:S05]  /*104a0*/  IMAD R0, R0, c[0x0][0x538], RZ ;  /* 0x00014e0000007a24 */ /* 0x004fca00078e02ff */
[----:B------:R-:W-:-:S04]  /*104b0*/  IADD3 R8, R0, R8, RZ ;  /* 0x0000000800087210 */ /* 0x000fc80007ffe0ff */
[----:B------:R-:W-:-:S13]  /*104c0*/  ISETP.GT.AND P6, PT, R8, R9, PT ;  /* 0x000000090800720c */ /* 0x000fda0003fc4270 */
[----:B-1----:R-:W-:Y:S05]  /*104d0*/  @!P6 BRA `(.L_x_2569) ;  /* 0xfffffdb00000e947 */ /* 0x002fea000383ffff */
.L_x_2565:
[----:B------:R-:W-:-:S05]  /*104e0*/  IADD3 R11, -R0, R8, RZ ;  /* 0x00000008000b7210 */ /* 0x000fca0007ffe1ff */
[----:B------:R-:W-:-:S05]  /*104f0*/  IMAD R0, R4, c[0x0][0x538], R11 ;  /* 0x00014e0004007a24 */ /* 0x000fca00078e020b */
[----:B------:R-:W-:Y:S01]  /*10500*/  ISETP.GT.AND P0, PT, R0, R9, PT ;  /* 0x000000090000720c */ /* 0x000fe20003f04270 */
[----:B------:R-:W-:-:S12]  /*10510*/  BRA.DIV ~URZ, `(.L_x_2570) ;  /* 0x000022627f007947 */ /* 0x000fd8000b800000 */
[----:B------:R-:W-:-:S03]  /*10520*/  VOTE.ANY R10, PT, !P0 ;  /* 0x00000000000a7806 */ /* 0x000fc600040e0100 */
.L_x_2617:
[----:B------:R-:W2:Y:S01]  /*10530*/  LDL.LU R0, [R1+0xc] ;  /* 0x00000c0001007983 */ /* 0x000ea20000300800 */
[----:B------:R-:W2:Y:S02]  /*10540*/  POPC R8, R10 ;  /* 0x0000000a00087309 */ /* 0x000ea40000000000 */
[----:B--2---:R-:W-:-:S05]  /*10550*/  IADD3 R0, R8, R0, RZ ;  /* 0x0000000008007210 */ /* 0x004fca0007ffe0ff */
[----:B------:R2:W-:Y:S01]  /*10560*/  STL [R1+0xc], R0 ;  /* 0x00000c0001007387 */ /* 0x0005e20000100800 */
[----:B------:R-:W-:Y:S05]  /*10570*/  BRA.DIV ~URZ, `(.L_x_2571) ;  /* 0x000022527f007947 */ /* 0x000fea000b800000 */
[----:B------:R3:W4:Y:S04]  /*10580*/  SHFL.IDX PT, R12, R6, R8, 0x1f ;  /* 0x00001f08060c7589 */ /* 0x00072800000e0000 */
[----:B------:R3:W1:Y:S02]  /*10590*/  SHFL.IDX PT, R7, R7, R8, 0x1f ;  /* 0x00001f0807077589 */ /* 0x00066400000e0000 */
.L_x_2618:
[----:B------:R-:W-:Y:S01]  /*105a0*/  ISETP.NE.AND P0, PT, R10, RZ, PT ;  /* 0x000000ff0a00720c */ /* 0x000fe20003f05270 */
[----:B------:R-:W-:-:S12]  /*105b0*/  BSSY B0, `(.L_x_2572) ;  /* 0x0000005000007945 */ /* 0x000fd80003800000 */
[----:B------:R-:W-:Y:S05]  /*105c0*/  @!P0 BRA `(.L_x_2573) ;  /* 0x0000003000008947 */ /* 0x000fea0003800000 */
[----:B------:R-:W-:Y:S01]  /*105d0*/  IADD3 R3, R8, -0x1, RZ ;  /* 0xffffffff08037810 */ /* 0x000fe20007ffe0ff */
[----:B------:R-:W-:Y:S05]  /*105e0*/  BRA.DIV ~URZ, `(.L_x_2574) ;  /* 0x000022b27f007947 */ /* 0x000fea000b800000 */
[----:B------:R2:W3:Y:S02]  /*105f0*/  SHFL.IDX PT, R13, R4, R3, 0x1f ;  /* 0x00001f03040d7589 */ /* 0x0004e400000e0000 */
.L_x_2573:
[----:B------:R-:W-:Y:S05]  /*10600*/  BSYNC B0 ;  /* 0x0000000000007941 */ /* 0x000fea0003800000 */
.L_x_2572:
        /* <DEDUP_REMOVED lines=68> */
.L_x_2576:
        /* <DEDUP_REMOVED lines=68> */
.L_x_2577:
[----:B------:R-:W-:Y:S05]  /*10e90*/  BSYNC B0 ;  /* 0x0000000000007941 */ /* 0x000fea0003800000 */
.L_x_2575:
[----:B------:R-:W-:-:S04]  /*10ea0*/  LOP3.LUT R2, RZ, R2, RZ, 0x33, !PT ;  /* 0x00000002ff027212 */ /* 0x000fc800078e33ff */
[----:B-1----:R-:W-:-:S05]  /*10eb0*/  IADD3 R0, R2, R12, RZ ;  /* 0x0000000c02007210 */ /* 0x002fca0007ffe0ff */
[----:B------:R1:W-:Y:S01]  /*10ec0*/  STL [R1+0x4], R0 ;  /* 0x0000040001007387 */ /* 0x0003e20000100800 */
[----:B------:R-:W-:Y:S05]  /*10ed0*/  BRA `(.L_x_2578) ;  /* 0x0000005000007947 */ /* 0x000fea0003800000 */
.L_x_2566:
[----:B------:R-:W-:Y:S01]  /*10ee0*/  MOV R0, c[0x0][0x53c] ;  /* 0x00014f0000007a02 */ /* 0x000fe20000000f00 */
[----:B------:R2:W-:Y:S04]  /*10ef0*/  STL [R1], R9 ;  /* 0x0000000901007387 */ /* 0x0005e80000100800 */
[----:B------:R2:W-:Y:S04]  /*10f00*/  STL [R1+0x4], RZ ;  /* 0x000004ff01007387 */ /* 0x0005e80000100800 */
[----:B------:R2:W-:Y:S04]  /*10f10*/  STL [R1+0x8], RZ ;  /* 0x000008ff01007387 */ /* 0x0005e80000100800 */
[----:B------:R2:W-:Y:S02]  /*10f20*/  STL [R1+0xc], R0 ;  /* 0x00000c0001007387 */ /* 0x0005e40000100800 */
.L_x_2578:
[----:B------:R-:W-:Y:S05]  /*10f30*/  BSYNC B1 ;  /* 0x0000000000017941 */ /* 0x000fea0003800000 */
.L_x_2564:
        /* <DEDUP_REMOVED lines=9> */
.L_x_2559:
[----:B--2---:R-:W2:Y:S02]  /*10fd0*/  LDL R0, [R1+0xc] ;  /* 0x00000c0001007983 */ /* 0x004ea40000100800 */
[----:B--2---:R-:W-:-:S13]  /*10fe0*/  ISETP.GE.AND P0, PT, R0, c[0x0][0x53c], PT ;  /* 0x00014f0000007a0c */ /* 0x004fda0003f06270 */
[----:B-1----:R-:W-:Y:S01]  /*10ff0*/  @P0 CALL.REL.NOINC `(.L_x_2579) ;  /* 0x0000001000000944 */ /* 0x002fe20003c00000 */
[----:B------:R-:W-:Y:S05]  /*11000*/  BRA `(.L_x_2580) ;  /* 0xffff0cc000007947 */ /* 0x000fea000383ffff */
.L_x_2579:
[----:B------:R-:W-:Y:S05]  /*11010*/  EXIT ;  /* 0x000000000000794d */ /* 0x000fea0003800000 */
.L_x_2469:
[----:B------:R-:W-:Y:S01]  /*11020*/  IMAD.MOV.U32 R0, RZ, RZ, R5 ;  /* 0x000000ffff007224 */ /* 0x000fe200078e0005 */
[----:B------:R-:W-:Y:S02]  /*11030*/  MOV R2, 0x1 ;  /* 0x0000000100027802 */ /* 0x000fe40000000f00 */
[----:B------:R-:W-:Y:S02]  /*11040*/  MOV R3, 0x11060 ;  /* 0x0001106000037802 */ /* 0x000fe40000000f00 */
[----:B------:R-:W-:Y:S05]  /*11050*/  CALL.REL.NOINC `($__internal_46_$__cuda_sm70_shflsync_up_p) ;  /* 0x0000193000007944 */ /* 0x000fea0003c00000 */
[----:B------:R-:W-:Y:S01]  /*11060*/  MOV R0, R4 ;  /* 0x0000000400007202 */ /* 0x000fe20000000f00 */
[----:B------:R-:W-:Y:S05]  /*11070*/  BRA `(.L_x_2581) ;  /* 0xfffef3e000007947 */ /* 0x000fea000383ffff */
.L_x_2470:
[----:B------:R-:W-:Y:S01]  /*11080*/  IMAD.MOV.U32 R0, RZ, RZ, R5 ;  /* 0x000000ffff007224 */ /* 0x000fe200078e0005 */
[----:B------:R-:W-:Y:S02]  /*11090*/  MOV R2, 0x2 ;  /* 0x0000000200027802 */ /* 0x000fe40000000f00 */
[----:B------:R-:W-:Y:S02]  /*110a0*/  MOV R3, 0x110c0 ;  /* 0x000110c000037802 */ /* 0x000fe40000000f00 */
[----:B------:R-:W-:Y:S05]  /*110b0*/  CALL.REL.NOINC `($__internal_46_$__cuda_sm70_shflsync_up_p) ;  /* 0x000018d000007944 */ /* 0x000fea0003c00000 */
[----:B------:R-:W-:Y:S01]  /*110c0*/  SEL R0, R4, RZ, P4 ;  /* 0x000000ff04007207 */ /* 0x000fe20002000000 */
[----:B------:R-:W-:Y:S01]  /*110d0*/  IMAD.MOV.U32 R2, RZ, RZ, 0x4 ;  /* 0x00000004ff027424 */ /* 0x000fe200078e00ff */
[----:B------:R-:W-:-:S03]  /*110e0*/  MOV R3, 0x11110 ;  /* 0x0001111000037802 */ /* 0x000fc60000000f00 */
[----:B------:R-:W-:Y:S02]  /*110f0*/  IMAD.IADD R0, R5, 0x1, R0 ;  /* 0x0000000105007824 */ /* 0x000fe400078e0200 */
        /* <DEDUP_REMOVED lines=14> */
[----:B------:R-:W-:Y:S01]  /*111e0*/  IMAD.IADD R4, R0, 0x1, R4 ;  /* 0x0000000100047824 */ /* 0x000fe200078e0204 */
[----:B------:R-:W-:-:S03]  /*111f0*/  MOV R0, 0x1f ;  /* 0x0000001f00007802 */ /* 0x000fc60000000f00 */
[----:B------:R-:W-:Y:S02]  /*11200*/  IMAD.MOV.U32 R5, RZ, RZ, R4 ;  /* 0x000000ffff057224 */ /* 0x000fe400078e0004 */
[----:B------:R-:W-:Y:S05]  /*11210*/  CALL.REL.NOINC `($__internal_45_$__cuda_sm70_shflsync_idx_p) ;  /* 0x0000172000007944 */ /* 0x000fea0003c00000 */
[----:B------:R-:W-:Y:S05]  /*11220*/  BRA `(.L_x_2582) ;  /* 0xfffef33000007947 */ /* 0x000fea000383ffff */
.L_x_2472:
[----:B------:R-:W-:Y:S02]  /*11230*/  SEL R0, RZ, 0x1, P0 ;  /* 0x00000001ff007807 */ /* 0x000fe40000000000 */
[----:B------:R-:W-:Y:S02]  /*11240*/  MOV R2, 0x11260 ;  /* 0x0001126000027802 */ /* 0x000fe40000000f00 */
[----:B------:R-:W-:Y:S05]  /*11250*/  CALL.REL.NOINC `($__internal_47_$__cuda_sm70_votesync_ballot) ;  /* 0x000017a000007944 */ /* 0x000fea0003c00000 */
[----:B------:R-:W-:Y:S01]  /*11260*/  MOV R10, R0 ;  /* 0x00000000000a7202 */ /* 0x000fe20000000f00 */
[----:B------:R-:W-:Y:S05]  /*11270*/  BRA `(.L_x_2583) ;  /* 0xfffef37000007947 */ /* 0x000fea000383ffff */
.L_x_2473:
[----:B------:R-:W-:Y:S01]  /*11280*/  IMAD.MOV.U32 R5, RZ, RZ, R9 ;  /* 0x000000ffff057224 */ /* 0x000fe200078e0009 */
[----:B------:R-:W-:Y:S01]  /*11290*/  MOV R3, R6 ;  /* 0x0000000600037202 */ /* 0x000fe20000000f00 */
[----:B-1----:R-:W-:Y:S01]  /*112a0*/  IMAD.MOV.U32 R0, RZ, RZ, 0x1f ;  /* 0x0000001fff007424 */ /* 0x002fe200078e00ff */
[----:B------:R-:W-:Y:S02]  /*112b0*/  MOV R2, 0x112d0 ;  /* 0x000112d000027802 */ /* 0x000fe40000000f00 */
[----:B------:R-:W-:Y:S05]  /*112c0*/  CALL.REL.NOINC `($__internal_45_$__cuda_sm70_shflsync_idx_p) ;  /* 0x0000167000007944 */ /* 0x000fea0003c00000 */
[----:B------:R-:W-:Y:S01]  /*112d0*/  IMAD.MOV.U32 R12, RZ, RZ, R0 ;  /* 0x000000ffff0c7224 */ /* 0x000fe200078e0000 */
[----:B------:R-:W-:Y:S01]  /*112e0*/  MOV R5, R8 ;  /* 0x0000000800057202 */ /* 0x000fe20000000f00 */
[----:B------:R-:W-:Y:S01]  /*112f0*/  IMAD.MOV.U32 R7, RZ, RZ, RZ ;  /* 0x000000ffff077224 */ /* 0x000fe200078e00ff */
[----:B------:R-:W-:Y:S01]  /*11300*/  MOV R3, R6 ;  /* 0x0000000600037202 */ /* 0x000fe20000000f00 */
[----:B------:R-:W-:Y:S01]  /*11310*/  IMAD.MOV.U32 R0, RZ, RZ, 0x1f ;  /* 0x0000001fff007424 */ /* 0x000fe200078e00ff */
[----:B------:R-:W-:-:S02]  /*11320*/  MOV R2, 0x11340 ;  /* 0x0001134000027802 */ /* 0x000fc40000000f00 */
[----:B------:R-:W-:Y:S05]  /*11330*/  CALL.REL.NOINC `($__internal_45_$__cuda_sm70_shflsync_idx_p) ;  /* 0x0000160000007944 */ /* 0x000fea0003c00000 */
[----:B------:R-:W-:Y:S01]  /*11340*/  MOV R9, R0 ;  /* 0x0000000000097202 */ /* 0x000fe20000000f00 */
[----:B------:R-:W-:Y:S05]  /*11350*/  BRA `(.L_x_2584) ;  /* 0xfffef30000007947 */ /* 0x000fea000383ffff */
.L_x_2476:
[----:B------:R-:W-:Y:S01]  /*11360*/  IMAD.MOV.U32 R5, RZ, RZ, R4 ;  /* 0x000000ffff057224 */ /* 0x000fe200078e0004 */
[----:B-1----:R-:W-:-:S02]  /*11370*/  MOV R0, 0x1f ;  /* 0x0000001f00007802 */ /* 0x002fc40000000f00 */
[----:B------:R-:W-:Y:S02]  /*11380*/  MOV R2, 0x113a0 ;  /* 0x000113a000027802 */ /* 0x000fe40000000f00 */
[----:B--234-:R-:W-:Y:S05]  /*11390*/  CALL.REL.NOINC `($__internal_45_$__cuda_sm70_shflsync_idx_p) ;  /* 0x000015a000007944 */ /* 0x01cfea0003c00000 */
[----:B------:R-:W-:Y:S01]  /*113a0*/  MOV R7, R0 ;  /* 0x0000000000077202 */ /* 0x000fe20000000f00 */
[----:B------:R-:W-:Y:S05]  /*113b0*/  BRA `(.L_x_2475) ;  /* 0xfffef30000007947 */ /* 0x000fea000383ffff */
.L_x_2487:
[----:B------:R-:W-:Y:S01]  /*113c0*/  IMAD.MOV.U32 R5, RZ, RZ, R11 ;  /* 0x000000ffff057224 */ /* 0x000fe200078e000b */
[----:B------:R-:W-:Y:S01]  /*113d0*/  MOV R3, RZ ;  /* 0x000000ff00037202 */ /* 0x000fe20000000f00 */
[----:B------:R-:W-:Y:S01]  /*113e0*/  IMAD.MOV.U32 R0, RZ, RZ, 0x1c1f ;  /* 0x00001c1fff007424 */ /* 0x000fe200078e00ff */
[----:B------:R-:W-:Y:S02]  /*113f0*/  MOV R2, 0x11410 ;  /* 0x0001141000027802 */ /* 0x000fe40000000f00 */
[----:B------:R-:W-:Y:S05]  /*11400*/  CALL.REL.NOINC `($__internal_45_$__cuda_sm70_shflsync_idx_p) ;  /* 0x0000153000007944 */ /* 0x000fea0003c00000 */
[----:B------:R-:W-:Y:S01]  /*11410*/  MOV R8, R0 ;  /* 0x0000000000087202 */ /* 0x000fe20000000f00 */
[----:B------:R-:W-:Y:S05]  /*11420*/  BRA `(.L_x_2585) ;  /* 0xffff195000007947 */ /* 0x000fea000383ffff */
.L_x_2488:
[----:B------:R-:W-:Y:S01]  /*11430*/  IMAD.MOV.U32 R5, RZ, RZ, R12 ;  /* 0x000000ffff057224 */ /* 0x000fe200078e000c */
[----:B------:R-:W-:Y:S01]  /*11440*/  MOV R3, RZ ;  /* 0x000000ff00037202 */ /* 0x000fe20000000f00 */
[----:B------:R-:W-:Y:S01]  /*11450*/  IMAD.MOV.U32 R0, RZ, RZ, 0x1c1f ;  /* 0x00001c1fff007424 */ /* 0x000fe200078e00ff */
[----:B------:R-:W-:Y:S02]  /*11460*/  MOV R2, 0x11480 ;  /* 0x0001148000027802 */ /* 0x000fe40000000f00 */
[----:B-12---:R-:W-:Y:S05]  /*11470*/  CALL.REL.NOINC `($__internal_45_$__cuda_sm70_shflsync_idx_p) ;  /* 0x000014c000007944 */ /* 0x006fea0003c00000 */
[----:B------:R-:W-:Y:S05]  /*11480*/  BRA `(.L_x_2586) ;  /* 0xffff191000007947 */ /* 0x000fea000383ffff */
.L_x_2491:
[----:B--2---:R-:W-:Y:S01]  /*11490*/  IMAD.MOV.U32 R5, RZ, RZ, R11 ;  /* 0x000000ffff057224 */ /* 0x004fe200078e000b */
[----:B------:R-:W-:Y:S01]  /*114a0*/  MOV R3, 0x1 ;  /* 0x0000000100037802 */ /* 0x000fe20000000f00 */
[----:B----4-:R-:W-:Y:S01]  /*114b0*/  IMAD.MOV.U32 R0, RZ, RZ, 0x1c1f ;  /* 0x00001c1fff007424 */ /* 0x010fe200078e00ff */
[----:B------:R-:W-:-:S02]  /*114c0*/  MOV R2, 0x114e0 ;  /* 0x000114e000027802 */ /* 0x000fc40000000f00 */
[----:B-1-3--:R-:W-:Y:S05]  /*114d0*/  CALL.REL.NOINC `($__internal_45_$__cuda_sm70_shflsync_idx_p) ;  /* 0x0000146000007944 */ /* 0x00afea0003c00000 */
[----:B------:R-:W-:Y:S01]  /*114e0*/  IMAD.MOV.U32 R8, RZ, RZ, R0 ;  /* 0x000000ffff087224 */ /* 0x000fe200078e0000 */
[----:B------:R-:W-:Y:S01]  /*114f0*/  MOV R3, 0x1 ;  /* 0x0000000100037802 */ /* 0x000fe20000000f00 */
[----:B------:R-:W-:Y:S01]  /*11500*/  IMAD.MOV.U32 R5, RZ, RZ, R12 ;  /* 0x000000ffff057224 */ /* 0x000fe200078e000c */
[----:B------:R-:W-:-:S02]  /*11510*/  MOV R0, 0x1c1f ;  /* 0x00001c1f00007802 */ /* 0x000fc40000000f00 */
[----:B------:R-:W-:Y:S02]  /*11520*/  MOV R2, 0x11540 ;  /* 0x0001154000027802 */ /* 0x000fe40000000f00 */
[----:B------:R-:W-:Y:S05]  /*11530*/  CALL.REL.NOINC `($__internal_45_$__cuda_sm70_shflsync_idx_p) ;  /* 0x0000140000007944 */ /* 0x000fea0003c00000 */
[----:B------:R-:W-:Y:S05]  /*11540*/  BRA `(.L_x_2587) ;  /* 0xffff1a2000007947 */ /* 0x000fea000383ffff */
.L_x_2494:
[----:B-1----:R-:W-:Y:S01]  /*11550*/  IMAD.MOV.U32 R5, RZ, RZ, R11 ;  /* 0x000000ffff057224 */ /* 0x002fe200078e000b */
[----:B------:R-:W-:Y:S01]  /*11560*/  MOV R3, 0x2 ;  /* 0x0000000200037802 */ /* 0x000fe20000000f00 */
[----:B----4-:R-:W-:Y:S01]  /*11570*/  IMAD.MOV.U32 R0, RZ, RZ, 0x1c1f ;  /* 0x00001c1fff007424 */ /* 0x010fe200078e00ff */
[----:B------:R-:W-:Y:S02]  /*11580*/  MOV R2, 0x115a0 ;  /* 0x000115a000027802 */ /* 0x000fe40000000f00 */
[----:B--23--:R-:W-:Y:S05]  /*11590*/  CALL.REL.NOINC `($__internal_45_$__cuda_sm70_shflsync_idx_p) ;  /* 0x000013a000007944 */ /* 0x00cfea0003c00000 */
[----:B------:R-:W-:Y:S01]  /*115a0*/  MOV R8, R0 ;  /* 0x0000000000087202 */ /* 0x000fe20000000f00 */
[----:B------:R-:W-:Y:S05]  /*115b0*/  BRA `(.L_x_2588) ;  /* 0xffff1b7000007947 */ /* 0x000fea000383ffff */
.L_x_2495:
[----:B------:R-:W-:Y:S01]  /*115c0*/  IMAD.MOV.U32 R5, RZ, RZ, R12 ;  /* 0x000000ffff057224 */ /* 0x000fe200078e000c */
[----:B------:R-:W-:Y:S01]  /*115d0*/  MOV R3, 0x2 ;  /* 0x0000000200037802 */ /* 0x000fe20000000f00 */
[----:B----4-:R-:W-:Y:S01]  /*115e0*/  IMAD.MOV.U32 R0, RZ, RZ, 0x1c1f ;  /* 0x00001c1fff007424 */ /* 0x010fe200078e00ff */
[----:B------:R-:W-:Y:S02]  /*115f0*/  MOV R2, 0x11610 ;  /* 0x0001161000027802 */ /* 0x000fe40000000f00 */
[----:B-123--:R-:W-:Y:S05]  /*11600*/  CALL.REL.NOINC `($__internal_45_$__cuda_sm70_shflsync_idx_p) ;  /* 0x0000133000007944 */ /* 0x00efea0003c00000 */
[----:B------:R-:W-:Y:S05]  /*11610*/  BRA `(.L_x_2589) ;  /* 0xffff1b3000007947 */ /* 0x000fea000383ffff */
.L_x_2498:
[----:B-1----:R-:W-:Y:S01]  /*11620*/  IMAD.MOV.U32 R5, RZ, RZ, R11 ;  /* 0x000000ffff057224 */ /* 0x002fe200078e000b */
[----:B------:R-:W-:Y:S01]  /*11630*/  MOV R3, 0x3 ;  /* 0x0000000300037802 */ /* 0x000fe20000000f00 */
[----:B------:R-:W-:Y:S01]  /*11640*/  IMAD.MOV.U32 R0, RZ, RZ, 0x1c1f ;  /* 0x00001c1fff007424 */ /* 0x000fe200078e00ff */
[----:B------:R-:W-:-:S02]  /*11650*/  MOV R2, 0x11670 ;  /* 0x0001167000027802 */ /* 0x000fc40000000f00 */
[----:B--234-:R-:W-:Y:S05]  /*11660*/  CALL.REL.NOINC `($__internal_45_$__cuda_sm70_shflsync_idx_p) ;  /* 0x000012d000007944 */ /* 0x01cfea0003c00000 */
[----:B------:R-:W-:Y:S01]  /*11670*/  IMAD.MOV.U32 R6, RZ, RZ, R0 ;  /* 0x000000ffff067224 */ /* 0x000fe200078e0000 */
[----:B------:R-:W-:Y:S01]  /*11680*/  MOV R3, 0x3 ;  /* 0x0000000300037802 */ /* 0x000fe20000000f00 */
[----:B------:R-:W-:Y:S01]  /*11690*/  IMAD.MOV.U32 R5, RZ, RZ, R12 ;  /* 0x000000ffff057224 */ /* 0x000fe200078e000c */
[----:B------:R-:W-:-:S02]  /*116a0*/  MOV R0, 0x1c1f ;  /* 0x00001c1f00007802 */ /* 0x000fc40000000f00 */
[----:B------:R-:W-:Y:S02]  /*116b0*/  MOV R2, 0x116d0 ;  /* 0x000116d000027802 */ /* 0x000fe40000000f00 */
[----:B------:R-:W-:Y:S05]  /*116c0*/  CALL.REL.NOINC `($__internal_45_$__cuda_sm70_shflsync_idx_p) ;  /* 0x0000127000007944 */ /* 0x000fea0003c00000 */
[----:B------:R-:W-:Y:S05]  /*116d0*/  BRA `(.L_x_2590) ;  /* 0xffff1c4000007947 */ /* 0x000fea000383ffff */
.L_x_2511:
[----:B------:R-:W-:Y:S01]  /*116e0*/  IMAD.MOV.U32 R0, RZ, RZ, R241 ;  /* 0x000000ffff007224 */ /* 0x000fe200078e00f1 */
[----:B------:R-:W-:Y:S02]  /*116f0*/  MOV R3, 0x2 ;  /* 0x0000000200037802 */ /* 0x000fe40000000f00 */
[----:B------:R-:W-:Y:S02]  /*11700*/  MOV R2, 0x11720 ;  /* 0x0001172000027802 */ /* 0x000fe40000000f00 */
[----:B------:R-:W-:Y:S05]  /*11710*/  CALL.REL.NOINC `($__internal_44_$__cuda_sm70_shflsync_bfly_p) ;  /* 0x000011e000007944 */ /* 0x000fea0003c00000 */
[----:B------:R-:W-:Y:S05]  /*11720*/  BRA `(.L_x_2591) ;  /* 0xffffa34000007947 */ /* 0x000fea000383ffff */
.L_x_2512:
[----:B------:R-:W-:Y:S01]  /*11730*/  IMAD.MOV.U32 R0, RZ, RZ, R7 ;  /* 0x000000ffff007224 */ /* 0x000fe200078e0007 */
[----:B------:R-:W-:Y:S02]  /*11740*/  MOV R3, 0x1 ;  /* 0x0000000100037802 */ /* 0x000fe40000000f00 */
[----:B------:R-:W-:Y:S02]  /*11750*/  MOV R2, 0x11770 ;  /* 0x0001177000027802 */ /* 0x000fe40000000f00 */
[----:B-1----:R-:W-:Y:S05]  /*11760*/  CALL.REL.NOINC `($__internal_44_$__cuda_sm70_shflsync_bfly_p) ;  /* 0x0000119000007944 */ /* 0x002fea0003c00000 */
[----:B------:R-:W-:Y:S01]  /*11770*/  FADD.FTZ R7, R7, R0 ;  /* 0x0000000007077221 */ /* 0x000fe20000010000 */
[----:B------:R-:W-:Y:S02]  /*11780*/  MOV R0, R243 ;  /* 0x000000f300007202 */ /* 0x000fe40000000f00 */
[----:B------:R-:W-:Y:S02]  /*11790*/  MOV R3, 0x2 ;  /* 0x0000000200037802 */ /* 0x000fe40000000f00 */
[----:B------:R-:W-:-:S02]  /*117a0*/  MOV R2, 0x117c0 ;  /* 0x000117c000027802 */ /* 0x000fc40000000f00 */
[----:B------:R-:W-:Y:S05]  /*117b0*/  CALL.REL.NOINC `($__internal_44_$__cuda_sm70_shflsync_bfly_p) ;  /* 0x0000114000007944 */ /* 0x000fea0003c00000 */
[----:B------:R-:W-:Y:S01]  /*117c0*/  FADD.FTZ R243, R243, R0 ;  /* 0x00000000f3f37221 */ /* 0x000fe20000010000 */
[----:B------:R-:W-:-:S02]  /*117d0*/  MOV R3, 0x1 ;  /* 0x0000000100037802 */ /* 0x000fc40000000f00 */
[----:B------:R-:W-:Y:S02]  /*117e0*/  MOV R2, 0x11810 ;  /* 0x0001181000027802 */ /* 0x000fe40000000f00 */
[----:B------:R-:W-:Y:S02]  /*117f0*/  MOV R0, R243 ;  /* 0x000000f300007202 */ /* 0x000fe40000000f00 */
[----:B------:R-:W-:Y:S05]  /*11800*/  CALL.REL.NOINC `($__internal_44_$__cuda_sm70_shflsync_bfly_p) ;  /* 0x000010f000007944 */ /* 0x000fea0003c00000 */
[----:B------:R-:W-:Y:S01]  /*11810*/  FADD.FTZ R4, R243, R0 ;  /* 0x00000000f3047221 */ /* 0x000fe20000010000 */
[----:B------:R-:W-:Y:S02]  /*11820*/  MOV R0, R242 ;  /* 0x000000f200007202 */ /* 0x000fe40000000f00 */
[----:B------:R-:W-:Y:S02]  /*11830*/  MOV R3, 0x2 ;  /* 0x0000000200037802 */ /* 0x000fe40000000f00 */
[----:B------:R-:W-:Y:S02]  /*11840*/  MOV R2, 0x11860 ;  /* 0x0001186000027802 */ /* 0x000fe40000000f00 */
[----:B------:R-:W-:Y:S05]  /*11850*/  CALL.REL.NOINC `($__internal_44_$__cuda_sm70_shflsync_bfly_p) ;  /* 0x000010a000007944 */ /* 0x000fea0003c00000 */
[----:B------:R-:W-:Y:S01]  /*11860*/  FADD.FTZ R6, R242, R0 ;  /* 0x00000000f2067221 */ /* 0x000fe20000010000 */
[----:B------:R-:W-:Y:S02]  /*11870*/  MOV R3, 0x1 ;  /* 0x0000000100037802 */ /* 0x000fe40000000f00 */
[----:B------:R-:W-:-:S02]  /*11880*/  MOV R2, 0x118b0 ;  /* 0x000118b000027802 */ /* 0x000fc40000000f00 */
        /* <DEDUP_REMOVED lines=9> */
[----:B------:R-:W-:Y:S02]  /*11920*/  MOV R2, 0x11950 ;  /* 0x0001195000027802 */ /* 0x000fe40000000f00 */
[----:B------:R-:W-:-:S02]  /*11930*/  MOV R0, R5 ;  /* 0x0000000500007202 */ /* 0x000fc40000000f00 */
[----:B------:R-:W-:Y:S05]  /*11940*/  CALL.REL.NOINC `($__internal_44_$__cuda_sm70_shflsync_bfly_p) ;  /* 0x00000fb000007944 */ /* 0x000fea0003c00000 */
[----:B------:R-:W-:Y:S01]  /*11950*/  MOV R8, R0 ;  /* 0x0000000000087202 */ /* 0x000fe20000000f00 */
[----:B------:R-:W-:Y:S05]  /*11960*/  BRA `(.L_x_2592) ;  /* 0xffffa1f000007947 */ /* 0x000fea000383ffff */
.L_x_2519:
[----:B-1234-:R-:W-:Y:S01]  /*11970*/  IMAD.MOV.U32 R5, RZ, RZ, R12 ;  /* 0x000000ffff057224 */ /* 0x01efe200078e000c */
[----:B------:R-:W-:Y:S01]  /*11980*/  MOV R3, RZ ;  /* 0x000000ff00037202 */ /* 0x000fe20000000f00 */
[----:B------:R-:W-:Y:S01]  /*11990*/  IMAD.MOV.U32 R0, RZ, RZ, 0x1c1f ;  /* 0x00001c1fff007424 */ /* 0x000fe200078e00ff */
[----:B------:R-:W-:-:S02]  /*119a0*/  MOV R2, 0x119c0 ;  /* 0x000119c000027802 */ /* 0x000fc40000000f00 */
[----:B------:R-:W-:Y:S05]  /*119b0*/  CALL.REL.NOINC `($__internal_45_$__cuda_sm70_shflsync_idx_p) ;  /* 0x00000f8000007944 */ /* 0x000fea0003c00000 */
[----:B------:R-:W-:Y:S01]  /*119c0*/  MOV R10, R0 ;  /* 0x00000000000a7202 */ /* 0x000fe20000000f00 */
[----:B------:R-:W-:Y:S05]  /*119d0*/  BRA `(.L_x_2593) ;  /* 0xffffbbd000007947 */ /* 0x000fea000383ffff */
.L_x_2520:
[----:B------:R-:W-:Y:S01]  /*119e0*/  IMAD.MOV.U32 R5, RZ, RZ, R13 ;  /* 0x000000ffff057224 */ /* 0x000fe200078e000d */
[----:B------:R-:W-:Y:S01]  /*119f0*/  MOV R3, RZ ;  /* 0x000000ff00037202 */ /* 0x000fe20000000f00 */
[----:B------:R-:W-:Y:S01]  /*11a00*/  IMAD.MOV.U32 R0, RZ, RZ, 0x1c1f ;  /* 0x00001c1fff007424 */ /* 0x000fe200078e00ff */
[----:B------:R-:W-:-:S02]  /*11a10*/  MOV R2, 0x11a30 ;  /* 0x00011a3000027802 */ /* 0x000fc40000000f00 */
[----:B-12---:R-:W-:Y:S05]  /*11a20*/  CALL.REL.NOINC `($__internal_45_$__cuda_sm70_shflsync_idx_p) ;  /* 0x00000f1000007944 */ /* 0x006fea0003c00000 */
[----:B------:R-:W-:Y:S05]  /*11a30*/  BRA `(.L_x_2594) ;  /* 0xffffbb9000007947 */ /* 0x000fea000383ffff */
.L_x_2523:
[----:B------:R-:W-:Y:S01]  /*11a40*/  IMAD.MOV.U32 R5, RZ, RZ, R12 ;  /* 0x000000ffff057224 */ /* 0x000fe200078e000c */
[----:B--2---:R-:W-:Y:S01]  /*11a50*/  MOV R3, 0x1 ;  /* 0x0000000100037802 */ /* 0x004fe20000000f00 */
        /* <DEDUP_REMOVED lines=10> */
.L_x_2526:
[----:B------:R-:W-:Y:S01]  /*11b00*/  IMAD.MOV.U32 R5, RZ, RZ, R12 ;  /* 0x000000ffff057224 */ /* 0x000fe200078e000c */
[----:B-1----:R-:W-:Y:S01]  /*11b10*/  MOV R3, 0x2 ;  /* 0x0000000200037802 */ /* 0x002fe20000000f00 */
[----:B----4-:R-:W-:Y:S01]  /*11b20*/  IMAD.MOV.U32 R0, RZ, RZ, 0x1c1f ;  /* 0x00001c1fff007424 */ /* 0x010fe200078e00ff */
[----:B------:R-:W-:Y:S02]  /*11b30*/  MOV R2, 0x11b50 ;  /* 0x00011b5000027802 */ /* 0x000fe40000000f00 */
[----:B--23--:R-:W-:Y:S05]  /*11b40*/  CALL.REL.NOINC `($__internal_45_$__cuda_sm70_shflsync_idx_p) ;  /* 0x00000df000007944 */ /* 0x00cfea0003c00000 */
[----:B------:R-:W-:Y:S01]  /*11b50*/  MOV R10, R0 ;  /* 0x00000000000a7202 */ /* 0x000fe20000000f00 */
[----:B------:R-:W-:Y:S05]  /*11b60*/  BRA `(.L_x_2596) ;  /* 0xffffbd4000007947 */ /* 0x000fea000383ffff */
.L_x_2527:
[----:B------:R-:W-:Y:S01]  /*11b70*/  IMAD.MOV.U32 R5, RZ, RZ, R13 ;  /* 0x000000ffff057224 */ /* 0x000fe200078e000d */
[----:B------:R-:W-:Y:S01]  /*11b80*/  MOV R3, 0x2 ;  /* 0x0000000200037802 */ /* 0x000fe20000000f00 */
[----:B----4-:R-:W-:Y:S01]  /*11b90*/  IMAD.MOV.U32 R0, RZ, RZ, 0x1c1f ;  /* 0x00001c1fff007424 */ /* 0x010fe200078e00ff */
[----:B------:R-:W-:Y:S02]  /*11ba0*/  MOV R2, 0x11bc0 ;  /* 0x00011bc000027802 */ /* 0x000fe40000000f00 */
[----:B-123--:R-:W-:Y:S05]  /*11bb0*/  CALL.REL.NOINC `($__internal_45_$__cuda_sm70_shflsync_idx_p) ;  /* 0x00000d8000007944 */ /* 0x00efea0003c00000 */
[----:B------:R-:W-:Y:S05]  /*11bc0*/  BRA `(.L_x_2597) ;  /* 0xffffbd0000007947 */ /* 0x000fea000383ffff */
.L_x_2530:
[----:B------:R-:W-:Y:S01]  /*11bd0*/  IMAD.MOV.U32 R5, RZ, RZ, R12 ;  /* 0x000000ffff057224 */ /* 0x000fe200078e000c */
[----:B-1----:R-:W-:Y:S01]  /*11be0*/  MOV R3, 0x3 ;  /* 0x0000000300037802 */ /* 0x002fe20000000f00 */
        /* <DEDUP_REMOVED lines=10> */
.L_x_2532:
[----:B------:R-:W-:Y:S01]  /*11c90*/  IMAD.MOV.U32 R5, RZ, RZ, R12 ;  /* 0x000000ffff057224 */ /* 0x000fe200078e000c */
[----:B------:R-:W-:Y:S01]  /*11ca0*/  MOV R3, RZ ;  /* 0x000000ff00037202 */ /* 0x000fe20000000f00 */
[----:B------:R-:W-:Y:S01]  /*11cb0*/  IMAD.MOV.U32 R0, RZ, RZ, 0x1c1f ;  /* 0x00001c1fff007424 */ /* 0x000fe200078e00ff */
[----:B------:R-:W-:Y:S02]  /*11cc0*/  MOV R2, 0x11ce0 ;  /* 0x00011ce000027802 */ /* 0x000fe40000000f00 */
[----:B------:R-:W-:Y:S05]  /*11cd0*/  CALL.REL.NOINC `($__internal_45_$__cuda_sm70_shflsync_idx_p) ;  /* 0x00000c6000007944 */ /* 0x000fea0003c00000 */
[----:B------:R-:W-:Y:S01]  /*11ce0*/  MOV R4, R0 ;  /* 0x0000000000047202 */ /* 0x000fe20000000f00 */
[----:B------:R-:W-:Y:S05]  /*11cf0*/  BRA `(.L_x_2599) ;  /* 0xffffc0d000007947 */ /* 0x000fea000383ffff */
.L_x_2533:
[----:B------:R-:W-:Y:S01]  /*11d00*/  IMAD.MOV.U32 R5, RZ, RZ, R13 ;  /* 0x000000ffff057224 */ /* 0x000fe200078e000d */
[----:B------:R-:W-:Y:S01]  /*11d10*/  MOV R3, RZ ;  /* 0x000000ff00037202 */ /* 0x000fe20000000f00 */
[----:B------:R-:W-:Y:S01]  /*11d20*/  IMAD.MOV.U32 R0, RZ, RZ, 0x1c1f ;  /* 0x00001c1fff007424 */ /* 0x000fe200078e00ff */
[----:B------:R-:W-:Y:S02]  /*11d30*/  MOV R2, 0x11d50 ;  /* 0x00011d5000027802 */ /* 0x000fe40000000f00 */
[----:B-12---:R-:W-:Y:S05]  /*11d40*/  CALL.REL.NOINC `($__internal_45_$__cuda_sm70_shflsync_idx_p) ;  /* 0x00000bf000007944 */ /* 0x006fea0003c00000 */
[----:B------:R-:W-:Y:S05]  /*11d50*/  BRA `(.L_x_2600) ;  /* 0xffffc09000007947 */ /* 0x000fea000383ffff */
.L_x_2536:
[----:B------:R-:W-:Y:S01]  /*11d60*/  IMAD.MOV.U32 R5, RZ, RZ, R12 ;  /* 0x000000ffff057224 */ /* 0x000fe200078e000c */
[----:B-1----:R-:W-:Y:S01]  /*11d70*/  MOV R3, 0x1 ;  /* 0x0000000100037802 */ /* 0x002fe20000000f00 */
[----:B----4-:R-:W-:Y:S01]  /*11d80*/  IMAD.MOV.U32 R0, RZ, RZ, 0x1c1f ;  /* 0x00001c1fff007424 */ /* 0x010fe200078e00ff */
[----:B------:R-:W-:-:S02]  /*11d90*/  MOV R2, 0x11db0 ;  /* 0x00011db000027802 */ /* 0x000fc40000000f00 */
[----:B--23--:R-:W-:Y:S05]  /*11da0*/  CALL.REL.NOINC `($__internal_45_$__cuda_sm70_shflsync_idx_p) ;  /* 0x00000b9000007944 */ /* 0x00cfea0003c00000 */
[----:B------:R-:W-:Y:S01]  /*11db0*/  IMAD.MOV.U32 R4, RZ, RZ, R0 ;  /* 0x000000ffff047224 */ /* 0x000fe200078e0000 */
[----:B------:R-:W-:Y:S01]  /*11dc0*/  MOV R3, 0x1 ;  /* 0x0000000100037802 */ /* 0x000fe20000000f00 */
[----:B------:R-:W-:Y:S01]  /*11dd0*/  IMAD.MOV.U32 R5, RZ, RZ, R13 ;  /* 0x000000ffff057224 */ /* 0x000fe200078e000d */
[----:B------:R-:W-:-:S02]  /*11de0*/  MOV R0, 0x1c1f ;  /* 0x00001c1f00007802 */ /* 0x000fc40000000f00 */
[----:B------:R-:W-:Y:S02]  /*11df0*/  MOV R2, 0x11e10 ;  /* 0x00011e1000027802 */ /* 0x000fe40000000f00 */
[----:B------:R-:W-:Y:S05]  /*11e00*/  CALL.REL.NOINC `($__internal_45_$__cuda_sm70_shflsync_idx_p) ;  /* 0x00000b3000007944 */ /* 0x000fea0003c00000 */
[----:B------:R-:W-:Y:S05]  /*11e10*/  BRA `(.L_x_2601) ;  /* 0xffffc4b000007947 */ /* 0x000fea000383ffff */
.L_x_2539:
[----:B------:R-:W-:Y:S01]  /*11e20*/  IMAD.MOV.U32 R5, RZ, RZ, R12 ;  /* 0x000000ffff057224 */ /* 0x000fe200078e000c */
[----:B-1----:R-:W-:Y:S01]  /*11e30*/  MOV R3, 0x2 ;  /* 0x0000000200037802 */ /* 0x002fe20000000f00 */
[----:B----4-:R-:W-:Y:S01]  /*11e40*/  IMAD.MOV.U32 R0, RZ, RZ, 0x1c1f ;  /* 0x00001c1fff007424 */ /* 0x010fe200078e00ff */
[----:B------:R-:W-:Y:S02]  /*11e50*/  MOV R2, 0x11e70 ;  /* 0x00011e7000027802 */ /* 0x000fe40000000f00 */
[----:B--23--:R-:W-:Y:S05]  /*11e60*/  CALL.REL.NOINC `($__internal_45_$__cuda_sm70_shflsync_idx_p) ;  /* 0x00000ad000007944 */ /* 0x00cfea0003c00000 */
[----:B------:R-:W-:Y:S01]  /*11e70*/  MOV R4, R0 ;  /* 0x0000000000047202 */ /* 0x000fe20000000f00 */
[----:B------:R-:W-:Y:S05]  /*11e80*/  BRA `(.L_x_2602) ;  /* 0xffffc91000007947 */ /* 0x000fea000383ffff */
.L_x_2540:
[----:B------:R-:W-:Y:S01]  /*11e90*/  IMAD.MOV.U32 R5, RZ, RZ, R13 ;  /* 0x000000ffff057224 */ /* 0x000fe200078e000d */
[----:B------:R-:W-:Y:S01]  /*11ea0*/  MOV R3, 0x2 ;  /* 0x0000000200037802 */ /* 0x000fe20000000f00 */
[----:B----4-:R-:W-:Y:S01]  /*11eb0*/  IMAD.MOV.U32 R0, RZ, RZ, 0x1c1f ;  /* 0x00001c1fff007424 */ /* 0x010fe200078e00ff */
[----:B------:R-:W-:Y:S02]  /*11ec0*/  MOV R2, 0x11ee0 ;  /* 0x00011ee000027802 */ /* 0x000fe40000000f00 */
[----:B-123--:R-:W-:Y:S05]  /*11ed0*/  CALL.REL.NOINC `($__internal_45_$__cuda_sm70_shflsync_idx_p) ;  /* 0x00000a6000007944 */ /* 0x00efea0003c00000 */
[----:B------:R-:W-:Y:S05]  /*11ee0*/  BRA `(.L_x_2603) ;  /* 0xffffc8d000007947 */ /* 0x000fea000383ffff */
.L_x_2543:
[----:B------:R-:W-:Y:S01]  /*11ef0*/  IMAD.MOV.U32 R5, RZ, RZ, R12 ;  /* 0x000000ffff057224 */ /* 0x000fe200078e000c */
[----:B--2---:R-:W-:Y:S01]  /*11f00*/  MOV R3, 0x3 ;  /* 0x0000000300037802 */ /* 0x004fe20000000f00 */
[----:B-1----:R-:W-:Y:S01]  /*11f10*/  IMAD.MOV.U32 R0, RZ, RZ, 0x1c1f ;  /* 0x00001c1fff007424 */ /* 0x002fe200078e00ff */
[----:B------:R-:W-:-:S02]  /*11f20*/  MOV R2, 0x11f40 ;  /* 0x00011f4000027802 */ /* 0x000fc40000000f00 */
[----:B---34-:R-:W-:Y:S05]  /*11f30*/  CALL.REL.NOINC `($__internal_45_$__cuda_sm70_shflsync_idx_p) ;  /* 0x00000a0000007944 */ /* 0x018fea0003c00000 */
[----:B------:R-:W-:Y:S01]  /*11f40*/  IMAD.MOV.U32 R4, RZ, RZ, R0 ;  /* 0x000000ffff047224 */ /* 0x000fe200078e0000 */
[----:B------:R-:W-:Y:S01]  /*11f50*/  MOV R3, 0x3 ;  /* 0x0000000300037802 */ /* 0x000fe20000000f00 */
[----:B------:R-:W-:Y:S01]  /*11f60*/  IMAD.MOV.U32 R5, RZ, RZ, R13 ;  /* 0x000000ffff057224 */ /* 0x000fe200078e000d */
[----:B------:R-:W-:-:S02]  /*11f70*/  MOV R0, 0x1c1f ;  /* 0x00001c1f00007802 */ /* 0x000fc40000000f00 */
[----:B------:R-:W-:Y:S02]  /*11f80*/  MOV R2, 0x11fa0 ;  /* 0x00011fa000027802 */ /* 0x000fe40000000f00 */
[----:B------:R-:W-:Y:S05]  /*11f90*/  CALL.REL.NOINC `($__internal_45_$__cuda_sm70_shflsync_idx_p) ;  /* 0x000009a000007944 */ /* 0x000fea0003c00000 */
[----:B------:R-:W-:Y:S05]  /*11fa0*/  BRA `(.L_x_2604) ;  /* 0xffffccf000007947 */ /* 0x000fea000383ffff */
.L_x_2547:
[----:B------:R-:W-:Y:S01]  /*11fb0*/  IMAD.MOV.U32 R5, RZ, RZ, R9 ;  /* 0x000000ffff057224 */ /* 0x000fe200078e0009 */
[----:B------:R-:W-:Y:S01]  /*11fc0*/  MOV R3, RZ ;  /* 0x000000ff00037202 */ /* 0x000fe20000000f00 */
[----:B------:R-:W-:Y:S01]  /*11fd0*/  IMAD.MOV.U32 R0, RZ, RZ, 0x1c1f ;  /* 0x00001c1fff007424 */ /* 0x000fe200078e00ff */
[----:B------:R-:W-:Y:S02]  /*11fe0*/  MOV R2, 0x12000 ;  /* 0x0001200000027802 */ /* 0x000fe40000000f00 */
[----:B------:R-:W-:Y:S05]  /*11ff0*/  CALL.REL.NOINC `($__internal_45_$__cuda_sm70_shflsync_idx_p) ;  /* 0x0000094000007944 */ /* 0x000fea0003c00000 */
[----:B------:R-:W-:Y:S01]  /*12000*/  MOV R8, R0 ;  /* 0x0000000000087202 */ /* 0x000fe20000000f00 */
[----:B------:R-:W-:Y:S05]  /*12010*/  BRA `(.L_x_2605) ;  /* 0xffffd8f000007947 */ /* 0x000fea000383ffff */
.L_x_2548:
[----:B------:R-:W-:Y:S01]  /*12020*/  IMAD.MOV.U32 R5, RZ, RZ, R12 ;  /* 0x000000ffff057224 */ /* 0x000fe200078e000c */
[----:B------:R-:W-:Y:S01]  /*12030*/  MOV R3, RZ ;  /* 0x000000ff00037202 */ /* 0x000fe20000000f00 */
[----:B------:R-:W-:Y:S01]  /*12040*/  IMAD.MOV.U32 R0, RZ, RZ, 0x1c1f ;  /* 0x00001c1fff007424 */ /* 0x000fe200078e00ff */
[----:B------:R-:W-:Y:S02]  /*12050*/  MOV R2, 0x12070 ;  /* 0x0001207000027802 */ /* 0x000fe40000000f00 */
[----:B-12---:R-:W-:Y:S05]  /*12060*/  CALL.REL.NOINC `($__internal_45_$__cuda_sm70_shflsync_idx_p) ;  /* 0x000008d000007944 */ /* 0x006fea0003c00000 */
[----:B------:R-:W-:Y:S05]  /*12070*/  BRA `(.L_x_2606) ;  /* 0xffffd8b000007947 */ /* 0x000fea000383ffff */
.L_x_2551:
        /* <DEDUP_REMOVED lines=12> */
.L_x_2554:
[----:B-1----:R-:W-:Y:S01]  /*12140*/  IMAD.MOV.U32 R5, RZ, RZ, R9 ;  /* 0x000000ffff057224 */ /* 0x002fe200078e0009 */
[----:B------:R-:W-:Y:S01]  /*12150*/  MOV R3, 0x2 ;  /* 0x0000000200037802 */ /* 0x000fe20000000f00 */
[----:B----4-:R-:W-:Y:S01]  /*12160*/  IMAD.MOV.U32 R0, RZ, RZ, 0x1c1f ;  /* 0x00001c1fff007424 */ /* 0x010fe200078e00ff */
[----:B------:R-:W-:Y:S02]  /*12170*/  MOV R2, 0x12190 ;  /* 0x0001219000027802 */ /* 0x000fe40000000f00 */
[----:B--23--:R-:W-:Y:S05]  /*12180*/  CALL.REL.NOINC `($__internal_45_$__cuda_sm70_shflsync_idx_p) ;  /* 0x000007b000007944 */ /* 0x00cfea0003c00000 */
[----:B------:R-:W-:Y:S01]  /*12190*/  MOV R8, R0 ;  /* 0x0000000000087202 */ /* 0x000fe20000000f00 */
[----:B------:R-:W-:Y:S05]  /*121a0*/  BRA `(.L_x_2608) ;  /* 0xffffda7000007947 */ /* 0x000fea000383ffff */
.L_x_2555:
[----:B------:R-:W-:Y:S01]  /*121b0*/  IMAD.MOV.U32 R5, RZ, RZ, R12 ;  /* 0x000000ffff057224 */ /* 0x000fe200078e000c */
[----:B------:R-:W-:Y:S01]  /*121c0*/  MOV R3, 0x2 ;  /* 0x0000000200037802 */ /* 0x000fe20000000f00 */
[----:B----4-:R-:W-:Y:S01]  /*121d0*/  IMAD.MOV.U32 R0, RZ, RZ, 0x1c1f ;  /* 0x00001c1fff007424 */ /* 0x010fe200078e00ff */
[----:B------:R-:W-:Y:S02]  /*121e0*/  MOV R2, 0x12200 ;  /* 0x0001220000027802 */ /* 0x000fe40000000f00 */
[----:B-123--:R-:W-:Y:S05]  /*121f0*/  CALL.REL.NOINC `($__internal_45_$__cuda_sm70_shflsync_idx_p) ;  /* 0x0000074000007944 */ /* 0x00efea0003c00000 */
[----:B------:R-:W-:Y:S05]  /*12200*/  BRA `(.L_x_2609) ;  /* 0xffffda3000007947 */ /* 0x000fea000383ffff */
.L_x_2558:
        /* <DEDUP_REMOVED lines=12> */
.L_x_2560:
[----:B------:R-:W-:Y:S01]  /*122d0*/  IMAD.MOV.U32 R5, RZ, RZ, R74 ;  /* 0x000000ffff057224 */ /* 0x000fe200078e004a */
[----:B------:R-:W-:Y:S01]  /*122e0*/  MOV R3, RZ ;  /* 0x000000ff00037202 */ /* 0x000fe20000000f00 */
[----:B------:R-:W-:Y:S01]  /*122f0*/  IMAD.MOV.U32 R0, RZ, RZ, 0x1f ;  /* 0x0000001fff007424 */ /* 0x000fe200078e00ff */
[----:B------:R-:W-:Y:S02]  /*12300*/  MOV R2, 0x12320 ;  /* 0x0001232000027802 */ /* 0x000fe40000000f00 */
[----:B--2---:R-:W-:Y:S05]  /*12310*/  CALL.REL.NOINC `($__internal_45_$__cuda_sm70_shflsync_idx_p) ;  /* 0x0000062000007944 */ /* 0x004fea0003c00000 */
[----:B------:R-:W-:Y:S01]  /*12320*/  MOV R9, R0 ;  /* 0x0000000000097202 */ /* 0x000fe20000000f00 */
[----:B------:R-:W-:Y:S05]  /*12330*/  BRA `(.L_x_2611) ;  /* 0xffffdcb000007947 */ /* 0x000fea000383ffff */
.L_x_2561:
[----:B------:R-:W-:Y:S01]  /*12340*/  IMAD.MOV.U32 R5, RZ, RZ, R74 ;  /* 0x000000ffff057224 */ /* 0x000fe200078e004a */
[----:B------:R-:W-:Y:S01]  /*12350*/  MOV R3, 0x1 ;  /* 0x0000000100037802 */ /* 0x000fe20000000f00 */
[----:B------:R-:W-:Y:S01]  /*12360*/  IMAD.MOV.U32 R0, RZ, RZ, 0x1f ;  /* 0x0000001fff007424 */ /* 0x000fe200078e00ff */
[----:B------:R-:W-:Y:S02]  /*12370*/  MOV R2, 0x12390 ;  /* 0x0001239000027802 */ /* 0x000fe40000000f00 */
[----:B-12---:R-:W-:Y:S05]  /*12380*/  CALL.REL.NOINC `($__internal_45_$__cuda_sm70_shflsync_idx_p) ;  /* 0x000005b000007944 */ /* 0x006fea0003c00000 */
[----:B------:R-:W-:Y:S01]  /*12390*/  MOV R8, R0 ;  /* 0x0000000000087202 */ /* 0x000fe20000000f00 */
[----:B------:R-:W-:Y:S05]  /*123a0*/  BRA `(.L_x_2612) ;  /* 0xffffdc6000007947 */ /* 0x000fea000383ffff */
.L_x_2562:
[----:B------:R-:W-:Y:S02]  /*123b0*/  MOV R2, 0x1 ;  /* 0x0000000100027802 */ /* 0x000fe40000000f00 */
[----:B------:R-:W-:-:S02]  /*123c0*/  MOV R3, 0x123e0 ;  /* 0x000123e000037802 */ /* 0x000fc40000000f00 */
[----:B-1234-:R-:W-:Y:S05]  /*123d0*/  CALL.REL.NOINC `($__internal_46_$__cuda_sm70_shflsync_up_p) ;  /* 0x000005b000007944 */ /* 0x01efea0003c00000 */
[----:B------:R-:W-:Y:S05]  /*123e0*/  BRA `(.L_x_2613) ;  /* 0xffffdd5000007947 */ /* 0x000fea000383ffff */
.L_x_2563:
[----:B------:R-:W-:Y:S02]  /*123f0*/  MOV R2, 0x2 ;  /* 0x0000000200027802 */ /* 0x000fe40000000f00 */
[----:B------:R-:W-:-:S02]  /*12400*/  MOV R3, 0x12420 ;  /* 0x0001242000037802 */ /* 0x000fc40000000f00 */
[----:B--2-4-:R-:W-:Y:S05]  /*12410*/  CALL.REL.NOINC `($__internal_46_$__cuda_sm70_shflsync_up_p) ;  /* 0x0000057000007944 */ /* 0x014fea0003c00000 */
        /* <DEDUP_REMOVED lines=23> */
.L_x_2567:
[----:B------:R-:W-:Y:S02]  /*12590*/  MOV R2, 0x1 ;  /* 0x0000000100027802 */ /* 0x000fe40000000f00 */
[----:B------:R-:W-:Y:S02]  /*125a0*/  MOV R3, 0x125c0 ;  /* 0x000125c000037802 */ /* 0x000fe40000000f00 */
[----:B------:R-:W-:Y:S05]  /*125b0*/  CALL.REL.NOINC `($__internal_46_$__cuda_sm70_shflsync_up_p) ;  /* 0x000003d000007944 */ /* 0x000fea0003c00000 */
[----:B------:R-:W-:Y:S01]  /*125c0*/  MOV R2, R4 ;  /* 0x0000000400027202 */ /* 0x000fe20000000f00 */
[----:B------:R-:W-:Y:S05]  /*125d0*/  BRA `(.L_x_2615) ;  /* 0xffffddc000007947 */ /* 0x000fea000383ffff */
.L_x_2568:
        /* <DEDUP_REMOVED lines=26> */
.L_x_2570:
[----:B------:R-:W-:Y:S02]  /*12780*/  SEL R0, RZ, 0x1, P0 ;  /* 0x00000001ff007807 */ /* 0x000fe40000000000 */
[----:B------:R-:W-:Y:S02]  /*12790*/  MOV R2, 0x127b0 ;  /* 0x000127b000027802 */ /* 0x000fe40000000f00 */
[----:B-1----:R-:W-:Y:S05]  /*127a0*/  CALL.REL.NOINC `($__internal_47_$__cuda_sm70_votesync_ballot) ;  /* 0x0000025000007944 */ /* 0x002fea0003c00000 */
[----:B------:R-:W-:Y:S01]  /*127b0*/  MOV R10, R0 ;  /* 0x00000000000a7202 */ /* 0x000fe20000000f00 */
[----:B------:R-:W-:Y:S05]  /*127c0*/  BRA `(.L_x_2617) ;  /* 0xffffdd6000007947 */ /* 0x000fea000383ffff */
.L_x_2571:
[----:B------:R-:W-:Y:S01]  /*127d0*/  IMAD.MOV.U32 R5, RZ, RZ, R6 ;  /* 0x000000ffff057224 */ /* 0x000fe200078e0006 */
[----:B------:R-:W-:Y:S01]  /*127e0*/  MOV R3, R8 ;  /* 0x0000000800037202 */ /* 0x000fe20000000f00 */
[----:B--2---:R-:W-:Y:S01]  /*127f0*/  IMAD.MOV.U32 R0, RZ, RZ, 0x1f ;  /* 0x0000001fff007424 */ /* 0x004fe200078e00ff */
[----:B------:R-:W-:Y:S02]  /*12800*/  MOV R2, 0x12820 ;  /* 0x0001282000027802 */ /* 0x000fe40000000f00 */
[----:B-1----:R-:W-:Y:S05]  /*12810*/  CALL.REL.NOINC `($__internal_45_$__cuda_sm70_shflsync_idx_p) ;  /* 0x0000012000007944 */ /* 0x002fea0003c00000 */
[----:B------:R-:W-:Y:S01]  /*12820*/  IMAD.MOV.U32 R12, RZ, RZ, R0 ;  /* 0x000000ffff0c7224 */ /* 0x000fe200078e0000 */
[----:B------:R-:W-:Y:S01]  /*12830*/  MOV R3, R8 ;  /* 0x0000000800037202 */ /* 0x000fe20000000f00 */
[----:B------:R-:W-:Y:S01]  /*12840*/  IMAD.MOV.U32 R5, RZ, RZ, R7 ;  /* 0x000000ffff057224 */ /* 0x000fe200078e0007 */
[----:B------:R-:W-:Y:S02]  /*12850*/  MOV R0, 0x1f ;  /* 0x0000001f00007802 */ /* 0x000fe40000000f00 */
[----:B------:R-:W-:-:S02]  /*12860*/  MOV R2, 0x12880 ;  /* 0x0001288000027802 */ /* 0x000fc40000000f00 */
[----:B------:R-:W-:Y:S05]  /*12870*/  CALL.REL.NOINC `($__internal_45_$__cuda_sm70_shflsync_idx_p) ;  /* 0x000000c000007944 */ /* 0x000fea0003c00000 */
[----:B------:R-:W-:Y:S01]  /*12880*/  MOV R7, R0 ;  /* 0x0000000000077202 */ /* 0x000fe20000000f00 */
[----:B------:R-:W-:Y:S05]  /*12890*/  BRA `(.L_x_2618) ;  /* 0xffffdd0000007947 */ /* 0x000fea000383ffff */
.L_x_2574:
[----:B------:R-:W-:Y:S01]  /*128a0*/  IMAD.MOV.U32 R5, RZ, RZ, R4 ;  /* 0x000000ffff057224 */ /* 0x000fe200078e0004 */
[----:B--2---:R-:W-:-:S02]  /*128b0*/  MOV R0, 0x1f ;  /* 0x0000001f00007802 */ /* 0x004fc40000000f00 */
[----:B------:R-:W-:Y:S02]  /*128c0*/  MOV R2, 0x128e0 ;  /* 0x000128e000027802 */ /* 0x000fe40000000f00 */
[----:B-1-34-:R-:W-:Y:S05]  /*128d0*/  CALL.REL.NOINC `($__internal_45_$__cuda_sm70_shflsync_idx_p) ;  /* 0x0000006000007944 */ /* 0x01afea0003c00000 */
[----:B------:R-:W-:Y:S01]  /*128e0*/  MOV R13, R0 ;  /* 0x00000000000d7202 */ /* 0x000fe20000000f00 */
[----:B------:R-:W-:Y:S05]  /*128f0*/  BRA `(.L_x_2573) ;  /* 0xffffdd0000007947 */ /* 0x000fea000383ffff */
        .weak           $__internal_44_$__cuda_sm70_shflsync_bfly_p
        .type           $__internal_44_$__cuda_sm70_shflsync_bfly_p,@function
        .size           $__internal_44_$__cuda_sm70_shflsync_bfly_p,($__internal_45_$__cuda_sm70_shflsync_idx_p - $__internal_44_$__cuda_sm70_shflsync_bfly_p)
$__internal_44_$__cuda_sm70_shflsync_bfly_p:
[----:B------:R-:W-:Y:S04]  /*12900*/  WARPSYNC R8 ;  /* 0x0000000800007348 */ /* 0x000fe80003800000 */
[----:B------:R1:W2:Y:S02]  /*12910*/  SHFL.BFLY PT, R0, R0, R3, R9 ;  /* 0x0c00000300007389 */ /* 0x0002a400000e0009 */
[----:B-1----:R-:W-:-:S04]  /*12920*/  MOV R3, 0x0 ;  /* 0x0000000000037802 */ /* 0x002fc80000000f00 */
[----:B--2---:R-:W-:Y:S05]  /*12930*/  RET.REL.NODEC R2 `(_ZN7cutlass13device_kernelIN5flash19enable_sm80_to_sm89INS1_16FlashAttnFwdSm80INS1_25CollectiveMainloopFwdSm80ILi4ELi1ELb0EN4cute5tupleIJNS5_1CILi128EEENS7_ILi48EEENS7_ILi96EEEEEELi96ENS_10bfloat16_tEfNS_4arch4Sm80ELb1ELb0ELb0ELb1ELb0ELb0ELb1ELb1EEENS1_21CollectiveEpilogueFwdINS6_IJS8_SA_S9_EEENS6_IJNS7_ILi1EEESI_SI_EEESC_SE_Li128ELb1ELb1ELb1ELb0EEENS1_36VarlenDynamicPersistentTileSchedulerILi128ELi48ELi128ELi128ELb1ELb1ELb0ELb1ELb1ELb1EEEEEEEEEvNT_6ParamsE) ;  /* 0xfffed6c002007950 */ /* 0x004fea0003c3ffff */
        .weak           $__internal_45_$__cuda_sm70_shflsync_idx_p
        .type           $__internal_45_$__cuda_sm70_shflsync_idx_p,@function
        .size           $__internal_45_$__cuda_sm70_shflsync_idx_p,($__internal_46_$__cuda_sm70_shflsync_up_p - $__internal_45_$__cuda_sm70_shflsync_idx_p)
$__internal_45_$__cuda_sm70_shflsync_idx_p:
[----:B------:R-:W-:-:S04]  /*12940*/  MOV R15, 0xffffffff ;  /* 0xffffffff000f7802 */ /* 0x000fc80000000f00 */
[----:B------:R-:W-:Y:S04]  /*12950*/  WARPSYNC R15 ;  /* 0x0000000f00007348 */ /* 0x000fe80003800000 */
[----:B------:R1:W2:Y:S02]  /*12960*/  SHFL.IDX PT, R0, R5, R3, R0 ;  /* 0x0000000305007389 */ /* 0x0002a400000e0000 */
[----:B-1----:R-:W-:-:S04]  /*12970*/  MOV R3, 0x0 ;  /* 0x0000000000037802 */ /* 0x002fc80000000f00 */
[----:B--2---:R-:W-:Y:S05]  /*12980*/  RET.REL.NODEC R2 `(_ZN7cutlass13device_kernelIN5flash19enable_sm80_to_sm89INS1_16FlashAttnFwdSm80INS1_25CollectiveMainloopFwdSm80ILi4ELi1ELb0EN4cute5tupleIJNS5_1CILi128EEENS7_ILi48EEENS7_ILi96EEEEEELi96ENS_10bfloat16_tEfNS_4arch4Sm80ELb1ELb0ELb0ELb1ELb0ELb0ELb1ELb1EEENS1_21CollectiveEpilogueFwdINS6_IJS8_SA_S9_EEENS6_IJNS7_ILi1EEESI_SI_EEESC_SE_Li128ELb1ELb1ELb1ELb0EEENS1_36VarlenDynamicPersistentTileSchedulerILi128ELi48ELi128ELi128ELb1ELb1ELb0ELb1ELb1ELb1EEEEEEEEEvNT_6ParamsE) ;  /* 0xfffed67002007950 */ /* 0x004fea0003c3ffff */
        .weak           $__internal_46_$__cuda_sm70_shflsync_up_p
        .type           $__internal_46_$__cuda_sm70_shflsync_up_p,@function
        .size           $__internal_46_$__cuda_sm70_shflsync_up_p,($__internal_47_$__cuda_sm70_votesync_ballot - $__internal_46_$__cuda_sm70_shflsync_up_p)
$__internal_46_$__cuda_sm70_shflsync_up_p:
[----:B------:R-:W-:Y:S02]  /*12990*/  IMAD.MOV.U32 R4, RZ, RZ, RZ ;  /* 0x000000ffff047224 */ /* 0x000fe400078e00ff */
[----:B------:R-:W-:-:S04]  /*129a0*/  IMAD.MOV.U32 R10, RZ, RZ, -0x1 ;  /* 0xffffffffff0a7424 */ /* 0x000fc800078e00ff */
[----:B------:R-:W-:Y:S04]  /*129b0*/  WARPSYNC R10 ;  /* 0x0000000a00007348 */ /* 0x000fe80003800000 */
[----:B------:R1:W2:Y:S02]  /*129c0*/  SHFL.UP PT, R4, R0, R2, R4 ;  /* 0x0400000200047389 */ /* 0x0002a400000e0004 */
[----:B-1----:R-:W-:Y:S02]  /*129d0*/  MOV R2, R3 ;  /* 0x0000000300027202 */ /* 0x002fe40000000f00 */
[----:B------:R-:W-:-:S04]  /*129e0*/  MOV R3, 0x0 ;  /* 0x0000000000037802 */ /* 0x000fc80000000f00 */
[----:B--2---:R-:W-:Y:S05]  /*129f0*/  RET.REL.NODEC R2 `(_ZN7cutlass13device_kernelIN5flash19enable_sm80_to_sm89INS1_16FlashAttnFwdSm80INS1_25CollectiveMainloopFwdSm80ILi4ELi1ELb0EN4cute5tupleIJNS5_1CILi128EEENS7_ILi48EEENS7_ILi96EEEEEELi96ENS_10bfloat16_tEfNS_4arch4Sm80ELb1ELb0ELb0ELb1ELb0ELb0ELb1ELb1EEENS1_21CollectiveEpilogueFwdINS6_IJS8_SA_S9_EEENS6_IJNS7_ILi1EEESI_SI_EEESC_SE_Li128ELb1ELb1ELb1ELb0EEENS1_36VarlenDynamicPersistentTileSchedulerILi128ELi48ELi128ELi128ELb1ELb1ELb0ELb1ELb1ELb1EEEEEEEEEvNT_6ParamsE) ;  /* 0xfffed60002007950 */ /* 0x004fea0003c3ffff */
        .weak           $__internal_47_$__cuda_sm70_votesync_ballot
        .type           $__internal_47_$__cuda_sm70_votesync_ballot,@function
        .size           $__internal_47_$__cuda_sm70_votesync_ballot,(.L_x_2908 - $__internal_47_$__cuda_sm70_votesync_ballot)
$__internal_47_$__cuda_sm70_votesync_ballot:
[----:B------:R-:W-:Y:S01]  /*12a00*/  ISETP.NE.U32.AND P0, PT, R0, 0x1, PT ;  /* 0x000000010000780c */ /* 0x000fe20003f05070 */
[----:B------:R-:W-:-:S04]  /*12a10*/  IMAD.MOV.U32 R3, RZ, RZ, -0x1 ;  /* 0xffffffffff037424 */ /* 0x000fc800078e00ff */
[----:B------:R-:W-:Y:S08]  /*12a20*/  WARPSYNC R3 ;  /* 0x0000000300007348 */ /* 0x000ff00003800000 */
[----:B------:R-:W-:-:S04]  /*12a30*/  VOTE.ANY R0, PT, !P0 ;  /* 0x0000000000007806 */ /* 0x000fc800040e0100 */
[----:B------:R-:W-:Y:S01]  /*12a40*/  LOP3.LUT R0, R0, R3, RZ, 0xc0, !PT ;  /* 0x0000000300007212 */ /* 0x000fe200078ec0ff */
[----:B------:R-:W-:-:S04]  /*12a50*/  IMAD.MOV.U32 R3, RZ, RZ, 0x0 ;  /* 0x00000000ff037424 */ /* 0x000fc800078e00ff */
[----:B------:R-:W-:Y:S05]  /*12a60*/  RET.REL.NODEC R2 `(_ZN7cutlass13device_kernelIN5flash19enable_sm80_to_sm89INS1_16FlashAttnFwdSm80INS1_25CollectiveMainloopFwdSm80ILi4ELi1ELb0EN4cute5tupleIJNS5_1CILi128EEENS7_ILi48EEENS7_ILi96EEEEEELi96ENS_10bfloat16_tEfNS_4arch4Sm80ELb1ELb0ELb0ELb1ELb0ELb0ELb1ELb1EEENS1_21CollectiveEpilogueFwdINS6_IJS8_SA_S9_EEENS6_IJNS7_ILi1EEESI_SI_EEESC_SE_Li128ELb1ELb1ELb1ELb0EEENS1_36VarlenDynamicPersistentTileSchedulerILi128ELi48ELi128ELi128ELb1ELb1ELb0ELb1ELb1ELb1EEEEEEEEEvNT_6ParamsE) ;  /* 0xfffed59002007950 */ /* 0x000fea0003c3ffff */
.L_x_2619:
        /* <DEDUP_REMOVED lines=9> */
.L_x_2908:


//--------------------- .text._ZN7cutlass13device_kernelIN5flash19enable_sm80_to_sm89INS1_16FlashAttnFwdSm80INS1_25CollectiveMainloopFwdSm80ILi4ELi1ELb0EN4cute5tupleIJNS5_1CILi128EEENS7_ILi48EEENS7_ILi96EEEEEELi96ENS_10bfloat16_tEfNS_4arch4Sm80ELb1ELb0ELb0ELb1ELb0ELb1ELb1ELb1EEENS1_21CollectiveEpilogueFwdINS6_IJS8_SA_S9_EEENS6_IJNS7_ILi1EEESI_SI_EEESC_SE_Li128ELb1ELb1ELb1ELb0EEENS1_36VarlenDynamicPersistentTileSchedulerILi128ELi48ELi128ELi128ELb1ELb1ELb0ELb1ELb1ELb1EEEEEEEEEvNT_6ParamsE --------------------------
	.section	.text._ZN7cutlass13device_kernelIN5flash19enable_sm80_to_sm89INS1_16FlashAttnFwdSm80INS1_25CollectiveMainloopFwdSm80ILi4ELi1ELb0EN4cute5tupleIJNS5_1CILi128EEENS7_ILi48EEENS7_ILi96EEEEEELi96ENS_10bfloat16_tEfNS_4arch4Sm80ELb1ELb0ELb0ELb1ELb0ELb1ELb1ELb1EEENS1_21CollectiveEpilogueFwdINS6_IJS8_SA_S9_EEENS6_IJNS7_ILi1EEESI_SI_EEESC_SE_Li128ELb1ELb1ELb1ELb0EEENS1_36VarlenDynamicPersistentTileSchedulerILi128ELi48ELi128ELi128ELb1ELb1ELb0ELb1ELb1ELb1EEEEEEEEEvNT_6ParamsE,"ax",@progbits
	.sectioninfo	@"SHI_REGISTERS=255"
	.align	128
.text._ZN7cutlass13device_kernelIN5flash19enable_sm80_to_sm89INS1_16FlashAttnFwdSm80INS1_25CollectiveMainloopFwdSm80ILi4ELi1ELb0EN4cute5tupleIJNS5_1CILi128EEENS7_ILi48EEENS7_ILi96EEEEEELi96ENS_10bfloat16_tEfNS_4arch4Sm80ELb1ELb0ELb0ELb1ELb0ELb1ELb1ELb1EEENS1_21CollectiveEpilogueFwdINS6_IJS8_SA_S9_EEENS6_IJNS7_ILi1EEESI_SI_EEESC_SE_Li128ELb1ELb1ELb1ELb0EEENS1_36VarlenDynamicPersistentTileSchedulerILi128ELi48ELi128ELi128ELb1ELb1ELb0ELb1ELb1ELb1EEEEEEEEEvNT_6ParamsE:
        .type           _ZN7cutlass13device_kernelIN5flash19enable_sm80_to_sm89INS1_16FlashAttnFwdSm80INS1_25CollectiveMainloopFwdSm80ILi4ELi1ELb0EN4cute5tupleIJNS5_1CILi128EEENS7_ILi48EEENS7_ILi96EEEEEELi96ENS_10bfloat16_tEfNS_4arch4Sm80ELb1ELb0ELb0ELb1ELb0ELb1ELb1ELb1EEENS1_21CollectiveEpilogueFwdINS6_IJS8_SA_S9_EEENS6_IJNS7_ILi1EEESI_SI_EEESC_SE_Li128ELb1ELb1ELb1ELb0EEENS1_36VarlenDynamicPersistentTileSchedulerILi128ELi48ELi128ELi128ELb1ELb1ELb0ELb1ELb1ELb1EEEEEEEEEvNT_6ParamsE,@function
        .size           _ZN7cutlass13device_kernelIN5flash19enable_sm80_to_sm89INS1_16FlashAttnFwdSm80INS1_25CollectiveMainloopFwdSm80ILi4ELi1ELb0EN4cute5tupleIJNS5_1CILi128EEENS7_ILi48EEENS7_ILi96EEEEEELi96ENS_10bfloat16_tEfNS_4arch4Sm80ELb1ELb0ELb0ELb1ELb0ELb1ELb1ELb1EEENS1_21CollectiveEpilogueFwdINS6_IJS8_SA_S9_EEENS6_IJNS7_ILi1EEESI_SI_EEESC_SE_Li128ELb1ELb1ELb1ELb0EEENS1_36VarlenDynamicPersistentTileSchedulerILi128ELi48ELi128ELi128ELb1ELb1ELb0ELb1ELb1ELb1EEEEEEEEEvNT_6ParamsE,(.L_x_2913 - _ZN7cutlass13device_kernelIN5flash19enable_sm80_to_sm89INS1_16FlashAttnFwdSm80INS1_25CollectiveMainloopFwdSm80ILi4ELi1ELb0EN4cute5tupleIJNS5_1CILi128EEENS7_ILi48EEENS7_ILi96EEEEEELi96ENS_10bfloat16_tEfNS_4arch4Sm80ELb1ELb0ELb0ELb1ELb0ELb1ELb1ELb1EEENS1_21CollectiveEpilogueFwdINS6_IJS8_SA_S9_EEENS6_IJNS7_ILi1EEESI_SI_EEESC_SE_Li128ELb1ELb1ELb1ELb0EEENS1_36VarlenDynamicPersistentTileSchedulerILi128ELi48ELi128ELi128ELb1ELb1ELb0ELb1ELb1ELb1EEEEEEEEEvNT_6ParamsE)
        .other          _ZN7cutlass13device_kernelIN5flash19enable_sm80_to_sm89INS1_16FlashAttnFwdSm80INS1_25CollectiveMainloopFwdSm80ILi4ELi1ELb0EN4cute5tupleIJNS5_1CILi128EEENS7_ILi48EEENS7_ILi96EEEEEELi96ENS_10bfloat16_tEfNS_4arch4Sm80ELb1ELb0ELb0ELb1ELb0ELb1ELb1ELb1EEENS1_21CollectiveEpilogueFwdINS6_IJS8_SA_S9_EEENS6_IJNS7_ILi1EEESI_SI_EEESC_SE_Li128ELb1ELb1ELb1ELb0EEENS1_36VarlenDynamicPersistentTileSchedulerILi128ELi48ELi128ELi128ELb1ELb1ELb0ELb1ELb1ELb1EEEEEEEEEvNT_6ParamsE,@"STO_CUDA_ENTRY STV_DEFAULT"
_ZN7cutlass13device_kernelIN5flash19enable_sm80_to_sm89INS1_16FlashAttnFwdSm80INS1_25CollectiveMainloopFwdSm80ILi4ELi1ELb0EN4cute5tupleIJNS5_1CILi128EEENS7_ILi48EEENS7_ILi96EEEEEELi96ENS_10bfloat16_tEfNS_4arch4Sm80ELb1ELb0ELb0ELb1ELb0ELb1ELb1ELb1EEENS1_21CollectiveEpilogueFwdINS6_IJS8_SA_S9_EEENS6_IJNS7_ILi1EEESI_SI_EEESC_SE_Li128ELb1ELb1ELb1ELb0EEENS1_36VarlenDynamicPersistentTileSchedulerILi128ELi48ELi128ELi128ELb1ELb1ELb0ELb1ELb1ELb1EEEEEEEEEvNT_6ParamsE:
        /* <DEDUP_REMOVED lines=54> */
.L_x_2625:
        /* <DEDUP_REMOVED lines=16> */
.L_x_2809:
        /* <DEDUP_REMOVED lines=16> */
.L_x_2810:
[----:B--2---:R-:W-:-:S05]  /*0560*/  IMAD R0, R0, c[0x0][0x538], RZ ;  /* 0x00014e0000007a24 */ /* 0x004fca00078e02ff */
[----:B------:R-:W-:-:S04]  /*0570*/  IADD3 R7, R0, R7, RZ ;  /* 0x0000000700077210 */ /* 0x000fc80007ffe0ff */
[----:B------:R-:W-:-:S13]  /*0580*/  ISETP.GT.AND P0, PT, R7, UR4, PT ;  /* 0x0000000407007c0c */ /* 0x000fda000bf04270 */
[----:B-1----:R-:W-:Y:S05]  /*0590*/  @!P0 BRA `(.L_x_2625) ;  /* 0xfffffdc000008947 */ /* 0x002fea000383ffff */
.L_x_2621:
[----:B------:R-:W-:-:S05]  /*05a0*/  IADD3 R11, -R0, R7, RZ ;  /* 0x00000007000b7210 */ /* 0x000fca0007ffe1ff */
[----:B------:R-:W-:-:S05]  /*05b0*/  IMAD R0, R4, c[0x0][0x538], R11 ;  /* 0x00014e0004007a24 */ /* 0x000fca00078e020b */
[----:B------:R-:W-:Y:S01]  /*05c0*/  ISETP.GT.AND P0, PT, R0, UR4, PT ;  /* 0x0000000400007c0c */ /* 0x000fe2000bf04270 */
[----:B------:R-:W-:-:S12]  /*05d0*/  BRA.DIV ~URZ, `(.L_x_2626) ;  /* 0x0001d4a27f007947 */ /* 0x000fd8000b800000 */
[----:B------:R-:W-:-:S04]  /*05e0*/  VOTE.ANY R10, PT, !P0 ;  /* 0x00000000000a7806 */ /* 0x000fc800040e0100 */
.L_x_2811:
[----:B------:R-:W1:Y:S02]  /*05f0*/  POPC R7, R10 ;  /* 0x0000000a00077309 */ /* 0x000e640000000000 */
[----:B-1----:R-:W-:-:S05]  /*0600*/  IADD3 R0, R7, R6, RZ ;  /* 0x0000000607007210 */ /* 0x002fca0007ffe0ff */
[----:B------:R1:W-:Y:S01]  /*0610*/  STL [R1+0x34], R0 ;  /* 0x0000340001007387 */ /* 0x0003e20000100800 */
[----:B------:R-:W-:Y:S05]  /*0620*/  BRA.DIV ~URZ, `(.L_x_2627) ;  /* 0x0001d4a27f007947 */ /* 0x000fea000b800000 */
[----:B------:R2:W3:Y:S01]  /*0630*/  SHFL.IDX PT, R12, R9, R7, 0x1f ;  /* 0x00001f07090c7589 */ /* 0x0004e200000e0000 */
[----:B------:R-:W-:-:S03]  /*0640*/  MOV R6, RZ ;  /* 0x000000ff00067202 */ /* 0x000fc60000000f00 */
[----:B------:R2:W4:Y:S04]  /*0650*/  SHFL.IDX PT, R9, R8, R7, 0x1f ;  /* 0x00001f0708097589 */ /* 0x00052800000e0000 */
.L_x_2812:
[----:B------:R-:W-:Y:S01]  /*0660*/  ISETP.NE.AND P0, PT, R10, RZ, PT ;  /* 0x000000ff0a00720c */ /* 0x000fe20003f05270 */
[----:B------:R-:W-:-:S12]  /*0670*/  BSSY B0, `(.L_x_2628) ;  /* 0x0000005000007945 */ /* 0x000fd80003800000 */
[----:B------:R-:W-:Y:S05]  /*0680*/  @!P0 BRA `(.L_x_2629) ;  /* 0x0000003000008947 */ /* 0x000fea0003800000 */
[----:B------:R-:W-:Y:S01]  /*0690*/  IADD3 R3, R7, -0x1, RZ ;  /* 0xffffffff07037810 */ /* 0x000fe20007ffe0ff */
[----:B------:R-:W-:Y:S05]  /*06a0*/  BRA.DIV ~URZ, `(.L_x_2630) ;  /* 0x0001d5027f007947 */ /* 0x000fea000b800000 */
[----:B------:R1:W2:Y:S02]  /*06b0*/  SHFL.IDX PT, R6, R4, R3, 0x1f ;  /* 0x00001f0304067589 */ /* 0x0002a400000e0000 */
.L_x_2629:
[----:B------:R-:W-:Y:S05]  /*06c0*/  BSYNC B0 ;  /* 0x0000000000007941 */ /* 0x000fea0003800000 */
.L_x_2628:
        /* <DEDUP_REMOVED lines=69> */
.L_x_2632:
        /* <DEDUP_REMOVED lines=70> */
.L_x_2633:
[----:B------:R-:W-:Y:S05]  /*0f80*/  BSYNC B0 ;  /* 0x0000000000007941 */ /* 0x000fea0003800000 */
.L_x_2631:
[----:B------:R-:W-:-:S04]  /*0f90*/  LOP3.LUT R0, RZ, R0, RZ, 0x33, !PT ;  /* 0x00000000ff007212 */ /* 0x000fc800078e33ff */
[----:B------:R-:W-:-:S05]  /*0fa0*/  IADD3 R0, R0, R12, RZ ;  /* 0x0000000c00007210 */ /* 0x000fca0007ffe0ff */
[----:B------:R2:W-:Y:S01]  /*0fb0*/  STL [R1+0x2c], R0 ;  /* 0x00002c0001007387 */ /* 0x0005e20000100800 */
[----:B------:R-:W-:Y:S05]  /*0fc0*/  BRA `(.L_x_2634) ;  /* 0x0000006000007947 */ /* 0x000fea0003800000 */
.L_x_2622:
[----:B------:R-:W-:Y:S01]  /*0fd0*/  MOV R0, UR4 ;  /* 0x0000000400007c02 */ /* 0x000fe20008000f00 */
[----:B------:R-:W-:Y:S04]  /*0fe0*/  STL [R1+0x2c], RZ ;  /* 0x00002cff01007387 */ /* 0x000fe80000100800 */
[----:B------:R-:W-:Y:S04]  /*0ff0*/  STL [R1+0x30], RZ ;  /* 0x000030ff01007387 */ /* 0x000fe80000100800 */
[----:B------:R1:W-:Y:S02]  /*1000*/  STL [R1+0x28], R0 ;  /* 0x0000280001007387 */ /* 0x0003e40000100800 */
[----:B-1----:R-:W-:-:S05]  /*1010*/  MOV R0, c[0x0][0x53c] ;  /* 0x00014f0000007a02 */ /* 0x002fca0000000f00 */
[----:B------:R1:W-:Y:S02]  /*1020*/  STL [R1+0x34], R0 ;  /* 0x0000340001007387 */ /* 0x0003e40000100800 */
.L_x_2634:
        /* <DEDUP_REMOVED lines=8> */
.L_x_2620:
        /* <DEDUP_REMOVED lines=21> */
[----:B------:R-:W-:Y:S02]  /*1200*/  LEA.HI R6, R7, R8, RZ, 0x1 ;  /* 0x0000000807067211 */ /* 0x000fe400078f08ff */
[----:B------:R-:W-:Y:S02]  /*1210*/  LOP3.LUT R2, R5, 0x7fffffe, RZ, 0xc0, !PT ;  /* 0x07fffffe05027812 */ /* 0x000fe400078ec0ff */
[----:B------:R-:W-:Y:S02]  /*1220*/  LOP3.LUT R0, R0, 0xc0, RZ, 0xc0, !PT ;  /* 0x000000c000007812 */ /* 0x000fe400078ec0ff */
[----:B------:R-:W-:Y:S01]  /*1230*/  LOP3.LUT R4, R10, 0x3fffffe, RZ, 0xc0, !PT ;  /* 0x03fffffe0a047812 */ /* 0x000fe200078ec0ff */
[----:B------:R-:W-:Y:S01]  /*1240*/  IMAD.IADD R2, R14, 0x1, -R2 ;  /* 0x000000010e027824 */ /* 0x000fe200078e0a02 */
[----:B------:R-:W-:-:S02]  /*1250*/  LOP3.LUT R6, R6, 0xfffffffe, RZ, 0xc0, !PT ;  /* 0xfffffffe06067812 */ /* 0x000fc400078ec0ff */
[----:B------:R-:W-:Y:S01]  /*1260*/  SHF.R.U32.HI R5, RZ, 0x3, R0 ;  /* 0x00000003ff057819 */ /* 0x000fe20000011600 */
[----:B------:R-:W-:Y:S01]  /*1270*/  IMAD.IADD R18, R3, 0x1, -R4 ;  /* 0x0000000103127824 */ /* 0x000fe200078e0a04 */
[----:B------:R-:W-:Y:S01]  /*1280*/  LOP3.LUT R0, R0, 0x18, R30, 0xf8, !PT ;  /* 0x0000001800007812 */ /* 0x000fe200078ef81e */
[C---:B------:R-:W-:Y:S01]  /*1290*/  IMAD.IADD R17, R8.reuse, 0x1, -R6 ;  /* 0x0000000108117824 */ /* 0x040fe200078e0a06 */
[----:B------:R-:W-:Y:S01]  /*12a0*/  SHF.R.S32.HI R23, RZ, 0x2, R12 ;  /* 0x00000002ff177819 */ /* 0x000fe2000001140c */
[----:B------:R-:W-:Y:S01]  /*12b0*/  IMAD R20, R8, 0x8, R2 ;  /* 0x0000000808147824 */ /* 0x000fe200078e0202 */
[----:B------:R-:W-:Y:S02]  /*12c0*/  LOP3.LUT R9, R0, R5, RZ, 0x3c, !PT ;  /* 0x0000000500097212 */ /* 0x000fe400078e3cff */
[----:B------:R-:W-:Y:S01]  /*12d0*/  LOP3.LUT R3, R11, 0xffffffe0, RZ, 0xc0, !PT ;  /* 0xffffffe00b037812 */ /* 0x000fe200078ec0ff */
[----:B------:R-:W-:Y:S01]  /*12e0*/  IMAD.SHL.U32 R20, R20, 0x20, RZ ;  /* 0x0000002014147824 */ /* 0x000fe200078e00ff */
[----:B------:R-:W-:-:S02]  /*12f0*/  SHF.R.S32.HI R8, RZ, 0x5, R11 ;  /* 0x00000005ff087819 */ /* 0x000fc4000001140b */
[----:B------:R-:W-:Y:S01]  /*1300*/  SHF.R.S32.HI R0, RZ, 0x1f, R11 ;  /* 0x0000001fff007819 */ /* 0x000fe2000001140b */
[----:B------:R-:W-:Y:S01]  /*1310*/  IMAD.IADD R28, R24, 0x1, -R3 ;  /* 0x00000001181c7824 */ /* 0x000fe200078e0a03 */
[----:B------:R-:W-:Y:S02]  /*1320*/  LOP3.LUT R2, R7, 0xfffffff0, RZ, 0xc0, !PT ;  /* 0xfffffff007027812 */ /* 0x000fe400078ec0ff */
[----:B------:R-:W-:Y:S02]  /*1330*/  LEA.HI R5, R12, R23, RZ, 0x1 ;  /* 0x000000170c057211 */ /* 0x000fe400078f08ff */
[----:B------:R-:W-:Y:S01]  /*1340*/  LEA.HI R4, R0, R8, RZ, 0x2 ;  /* 0x0000000800047211 */ /* 0x000fe200078f10ff */
[----:B------:R-:W-:Y:S01]  /*1350*/  IMAD.IADD R0, R24, 0x1, -R2 ;  /* 0x0000000118007824 */ /* 0x000fe200078e0a02 */
[----:B------:R-:W-:Y:S02]  /*1360*/  LOP3.LUT R2, R5, 0x7fffffe, RZ, 0xc0, !PT ;  /* 0x07fffffe05027812 */ /* 0x000fe400078ec0ff */
[----:B------:R-:W-:-:S02]  /*1370*/  SHF.R.S32.HI R5, RZ, 0x1f, R28 ;  /* 0x0000001fff057819 */ /* 0x000fc4000001141c */
[----:B------:R-:W-:Y:S01]  /*1380*/  LEA.HI R6, R0, R0, RZ, 0x1 ;  /* 0x0000000000067211 */ /* 0x000fe200078f08ff */
[----:B------:R-:W-:Y:S01]  /*1390*/  IMAD.IADD R2, R23, 0x1, -R2 ;  /* 0x0000000117027824 */ /* 0x000fe200078e0a02 */
[----:B------:R-:W-:Y:S02]  /*13a0*/  LEA.HI R19, R5, R28, RZ, 0x2 ;  /* 0x0000001c05137211 */ /* 0x000fe400078f10ff */
[----:B------:R-:W-:Y:S01]  /*13b0*/  LOP3.LUT R5, R6, 0x7fffffe, RZ, 0xc0, !PT ;  /* 0x07fffffe06057812 */ /* 0x000fe200078ec0ff */
[----:B------:R-:W-:Y:S01]  /*13c0*/  IMAD R2, R8, 0x8, R2 ;  /* 0x0000000808027824 */ /* 0x000fe200078e0202 */
[----:B------:R-:W-:Y:S02]  /*13d0*/  SHF.R.S32.HI R13, RZ, 0x1f, R0 ;  /* 0x0000001fff0d7819 */ /* 0x000fe40000011400 */
[----:B------:R-:W-:Y:S01]  /*13e0*/  LOP3.LUT R3, R4, 0xffffffc, RZ, 0xc0, !PT ;  /* 0x0ffffffc04037812 */ /* 0x000fe200078ec0ff */
[----:B------:R-:W-:Y:S01]  /*13f0*/  IMAD.IADD R11, R0, 0x1, -R5 ;  /* 0x00000001000b7824 */ /* 0x000fe200078e0a05 */
[----:B------:R-:W-:Y:S01]  /*1400*/  LEA.HI R13, R13, R0, RZ, 0x3 ;  /* 0x000000000d0d7211 */ /* 0x000fe200078f18ff */
[----:B------:R-:W-:Y:S01]  /*1410*/  IMAD.U32 R0, R2, 0x20, R9 ;  /* 0x0000002002007824 */ /* 0x000fe200078e0009 */
[----:B------:R-:W-:Y:S01]  /*1420*/  LEA.HI R4, R25, R25, RZ, 0x1 ;  /* 0x0000001919047211 */ /* 0x000fe200078f08ff */
[----:B------:R-:W-:Y:S01]  /*1430*/  IMAD.IADD R7, R8, 0x1, -R3 ;  /* 0x0000000108077824 */ /* 0x000fe200078e0a03 */
[----:B------:R-:W-:-:S02]  /*1440*/  IADD3 R22, R14, 0x40, RZ ;  /* 0x000000400e167810 */ /* 0x000fc40007ffe0ff */
[----:B------:R1:W-:Y:S01]  /*1450*/  STL [R1+0xc], R0 ;  /* 0x00000c0001007387 */ /* 0x0003e20000100800 */
[----:B------:R-:W-:Y:S02]  /*1460*/  LOP3.LUT R2, R4, 0x1ffffffe, RZ, 0xc0, !PT ;  /* 0x1ffffffe04027812 */ /* 0x000fe400078ec0ff */
[----:B------:R-:W-:Y:S02]  /*1470*/  SHF.R.S32.HI R3, RZ, 0x2, R19 ;  /* 0x00000002ff037819 */ /* 0x000fe40000011413 */
[----:B------:R-:W-:Y:S01]  /*1480*/  SHF.R.S32.HI R9, RZ, 0x1f, R12 ;  /* 0x0000001fff097819 */ /* 0x000fe2000001140c */
[----:B------:R-:W-:Y:S01]  /*1490*/  IMAD.IADD R2, R25, 0x1, -R2 ;  /* 0x0000000119027824 */ /* 0x000fe200078e0a02 */
[----:B------:R-:W-:Y:S01]  /*14a0*/  LEA.HI R14, R22, R22, RZ, 0x1 ;  /* 0x00000016160e7211 */ /* 0x000fe200078f08ff */
[----:B------:R-:W-:Y:S01]  /*14b0*/  IMAD R26, R7, 0x10, R3 ;  /* 0x00000010071a7824 */ /* 0x000fe200078e0203 */
[----:B------:R-:W-:Y:S02]  /*14c0*/  LEA.HI R3, R9, R23, RZ, 0x3 ;  /* 0x0000001709037211 */ /* 0x000fe400078f18ff */
[----:B------:R-:W-:-:S02]  /*14d0*/  SHF.R.S32.HI R5, RZ, 0x1, R6 ;  /* 0x00000001ff057819 */ /* 0x000fc40000011406 */
[----:B------:R-:W-:Y:S01]  /*14e0*/  LOP3.LUT R3, R3, 0xfffffff8, RZ, 0xc0, !PT ;  /* 0xfffffff803037812 */ /* 0x000fe200078ec0ff */
[----:B------:R-:W-:Y:S01]  /*14f0*/  STL [R1+0xac], R26 ;  /* 0x0000ac1a01007387 */ /* 0x000fe20000100800 */
[----:B------:R-:W-:Y:S02]  /*1500*/  LOP3.LUT R12, R14, 0x7fffffe, RZ, 0xc0, !PT ;  /* 0x07fffffe0e0c7812 */ /* 0x000fe400078ec0ff */
[----:B------:R-:W-:Y:S01]  /*1510*/  SHF.R.S32.HI R31, RZ, 0x1f, R30 ;  /* 0x0000001fff1f7819 */ /* 0x000fe2000001141e */
        /* <DEDUP_REMOVED lines=144> */
[----:B------:R-:W-:Y:S01]  /*1e20*/  STL [R1+0x78], R8 ;  /* 0x0000780801007387 */ /* 0x000fe20000100800 */
[----:B------:R-:W-:Y:S01]  /*1e30*/  SEL R6, R12, 0xffffffe0, !P1 ;  /* 0xffffffe00c067807 */ /* 0x000fe20004800000 */
[C---:B------:R-:W-:Y:S01]  /*1e40*/  IMAD.IADD R248, R20.reuse, 0x1, R4 ;  /* 0x0000000114f87824 */ /* 0x040fe200078e0204 */
[----:B------:R-:W-:Y:S01]  /*1e50*/  LEA R5, R5, 0x6080, 0x1 ;  /* 0x0000608005057811 */ /* 0x000fe200078e08ff */
[----:B------:R-:W-:Y:S01]  /*1e60*/  IMAD.IADD R7, R20, 0x1, R7 ;  /* 0x0000000114077824 */ /* 0x000fe200078e0207 */
[----:B------:R-:W-:-:S02]  /*1e70*/  SEL R4, R12, 0xffffffe0, !P4 ;  /* 0xffffffe00c047807 */ /* 0x000fc40006000000 */
[----:B------:R-:W-:Y:S01]  /*1e80*/  LEA R248, R248, 0x1880, 0x1 ;  /* 0x00001880f8f87811 */ /* 0x000fe200078e08ff */
[----:B------:R1:W-:Y:S02]  /*1e90*/  STL [R1+0xa4], R5 ;  /* 0x0000a40501007387 */ /* 0x0003e40000100800 */
[----:B------:R-:W-:Y:S01]  /*1ea0*/  IMAD.IADD R193, R192, 0x1, R4 ;  /* 0x00000001c0c17824 */ /* 0x000fe200078e0204 */
[C---:B------:R-:W-:Y:S01]  /*1eb0*/  IADD3 R249, R248.reuse, 0x20, RZ ;  /* 0x00000020f8f97810 */ /* 0x040fe20007ffe0ff */
[----:B------:R2:W-:Y:S01]  /*1ec0*/  STL [R1+0xa0], R0 ;  /* 0x0000a00001007387 */ /* 0x0005e20000100800 */
[----:B------:R-:W-:Y:S01]  /*1ed0*/  @P0 IADD3 R249, R248, -0x20, RZ ;  /* 0xffffffe0f8f90810 */ /* 0x000fe20007ffe0ff */
[----:B------:R-:W-:Y:S01]  /*1ee0*/  IMAD.IADD R167, R4, 0x1, R166 ;  /* 0x0000000104a77824 */ /* 0x000fe200078e02a6 */
[----:B-1----:R-:W-:Y:S02]  /*1ef0*/  LEA R5, R11, 0x6080, 0x1 ;  /* 0x000060800b057811 */ /* 0x002fe400078e08ff */
[----:B--2---:R-:W-:-:S03]  /*1f00*/  LEA R0, R10, 0x6080, 0x1 ;  /* 0x000060800a007811 */ /* 0x004fc600078e08ff */
        /* <DEDUP_REMOVED lines=10> */
.L_x_2808:
        /* <DEDUP_REMOVED lines=49> */
.L_x_2635:
[----:B------:R-:W-:-:S04]  /*22c0*/  ISETP.NE.U32.AND P0, PT, RZ, c[0x0][0x368], PT ;  /* 0x0000da00ff007a0c */ /* 0x000fc80003f05070 */
[----:B------:R-:W-:-:S13]  /*22d0*/  ISETP.NE.AND.EX P0, PT, RZ, c[0x0][0x36c], PT, P0 ;  /* 0x0000db00ff007a0c */ /* 0x000fda0003f05300 */
[----:B------:R-:W-:Y:S05]  /*22e0*/  @!P0 BRA `(.L_x_2636) ;  /* 0x0000004000008947 */ /* 0x000fea0003800000 */
[----:B-1----:R-:W-:-:S04]  /*22f0*/  LEA R4, P0, R18, c[0x0][0x368], 0x2 ;  /* 0x0000da0012047a11 */ /* 0x002fc800078010ff */
[----:B------:R-:W-:-:S05]  /*2300*/  LEA.HI.X R5, R18, c[0x0][0x36c], R20, 0x2, P0 ;  /* 0x0000db0012057a11 */ /* 0x000fca00000f1414 */
[----:B------:R1:W5:Y:S01]  /*2310*/  LDG.E R12, [R4.64] ;  /* 0x00000006040c7981 */ /* 0x000362000c1e1900 */
[----:B------:R-:W-:Y:S05]  /*2320*/  BRA `(.L_x_2637) ;  /* 0x0000005000007947 */ /* 0x000fea0003800000 */
.L_x_2636:
[----:B------:R-:W-:Y:S01]  /*2330*/  MOV R12, c[0x0][0x1d0] ;  /* 0x00007400000c7a02 */ /* 0x000fe20000000f00 */
[----:B------:R-:W-:Y:S05]  /*2340*/  @!P6 BRA `(.L_x_2637) ;  /* 0x000000300000e947 */ /* 0x000fea0003800000 */
[----:B------:R-:W2:Y:S04]  /*2350*/  LDG.E R6, [R4.64] ;  /* 0x0000000604067981 */ /* 0x000ea8000c1e1900 */
[----:B-1----:R-:W2:Y:S02]  /*2360*/  LDG.E R0, [R4.64+0x4] ;  /* 0x0000040604007981 */ /* 0x002ea4000c1e1900 */
[----:B--2---:R-:W-:Y:S02]  /*2370*/  IADD3 R12, -R6, R0, RZ ;  /* 0x00000000060c7210 */ /* 0x004fe40007ffe1ff */
.L_x_2637:
        /* <DEDUP_REMOVED lines=79> */
.L_x_2639:
[----:B------:R-:W-:Y:S05]  /*2870*/  BSYNC B0 ;  /* 0x0000000000007941 */ /* 0x000fea0003800000 */
.L_x_2638:
        /* <DEDUP_REMOVED lines=270> */
.L_x_2667:
        /* <DEDUP_REMOVED lines=89> */
.L_x_2645:
[----:B------:R-:W-:Y:S05]  /*3ef0*/  BSYNC B0 ;  /* 0x0000000000007941 */ /* 0x000fea0003800000 */
.L_x_2644:
        /* <DEDUP_REMOVED lines=89> */
.L_x_2648:
[----:B------:R-:W-:Y:S05]  /*4490*/  BSYNC B0 ;  /* 0x0000000000007941 */ /* 0x000fea0003800000 */
.L_x_2647:
        /* <DEDUP_REMOVED lines=56> */
.L_x_2650:
[----:B------:R-:W-:Y:S05]  /*4820*/  BSYNC B0 ;  /* 0x0000000000007941 */ /* 0x000fea0003800000 */
.L_x_2649:
        /* <DEDUP_REMOVED lines=56> */
.L_x_2652:
[----:B------:R-:W-:Y:S05]  /*4bb0*/  BSYNC B0 ;  /* 0x0000000000007941 */ /* 0x000fea0003800000 */
.L_x_2651:
        /* <DEDUP_REMOVED lines=57> */
.L_x_2654:
[----:B------:R-:W-:Y:S05]  /*4f50*/  BSYNC B0 ;  /* 0x0000000000007941 */ /* 0x000fea0003800000 */
.L_x_2653:
        /* <DEDUP_REMOVED lines=57> */
.L_x_2656:
[----:B------:R-:W-:Y:S05]  /*52f0*/  BSYNC B0 ;  /* 0x0000000000007941 */ /* 0x000fea0003800000 */
.L_x_2655:
        /* <DEDUP_REMOVED lines=57> */
.L_x_2643:
        /* <DEDUP_REMOVED lines=47> */
.L_x_2658:
[----:B------:R-:W-:Y:S05]  /*5980*/  BSYNC B0 ;  /* 0x0000000000007941 */ /* 0x000fea0003800000 */
.L_x_2657:
        /* <DEDUP_REMOVED lines=149> */
.L_x_2660:
[----:B------:R-:W-:Y:S05]  /*62e0*/  BSYNC B0 ;  /* 0x0000000000007941 */ /* 0x000fea0003800000 */
.L_x_2659:
        /* <DEDUP_REMOVED lines=115> */
.L_x_2662:
[----:B------:R-:W-:Y:S05]  /*6a20*/  BSYNC B0 ;  /* 0x0000000000007941 */ /* 0x000fea0003800000 */
.L_x_2661:
        /* <DEDUP_REMOVED lines=117> */
.L_x_2642:
[----:B------:R-:W-:Y:S05]  /*7180*/  IMAD R2, R31, -0x30, R0 ;  /* 0xffffffd01f027824 */ /* 0x000fea00078e0200 */
[----:B------:R-:W-:Y:S04]  /*7190*/  IMNMX R76, R2, 0x30, PT ;  /* 0x00000030024c7817 */ /* 0x000fe80003800200 */
[----:B------:R-:W-:Y:S11]  /*71a0*/  ISETP.GE.AND P0, PT, R161, R76, PT ;  /* 0x0000004ca100720c */ /* 0x000ff60003f06270 */
[----:B------:R-:W-:Y:S02]  /*71b0*/  @!UPT UIADD3 URZ, URZ, URZ, URZ ;  /* 0x0000003f3f3ff290 */ /* 0x000fe4000fffe03f */
[----:B------:R-:W-:-:S05]  /*71c0*/  @P0 BRA `(.L_x_2646) ;  /* 0x0000018000000947 */ /* 0x000fca0003800000 */
[C---:B------:R-:W-:Y:S02]  /*71d0*/  ISETP.GE.AND P0, PT, R136.reuse, c[0x0][0x1d4], PT ;  /* 0x0000750088007a0c */ /* 0x040fe40003f06270 */
[----:B------:R-:W-:Y:S11]  /*71e0*/  IADD3 R2, R136, 0x30, RZ ;  /* 0x0000003088027810 */ /* 0x000ff60007ffe0ff */
[----:B------:R-:W1:Y:S04]  /*71f0*/  @!P0 LDS.128 R4, [R248+0x2400] ;  /* 0x00240000f8048984 */ /* 0x000e680000000c00 */
[----:B-1----:R-:W-:Y:S01]  /*7200*/  @!P0 STG.E.128 [R52.64], R4 ;  /* 0x0000000434008986 */ /* 0x002fe2000c101d06 */
[----:B------:R-:W-:Y:S11]  /*7210*/  ISETP.GE.AND P0, PT, R144, c[0x0][0x1d4], PT ;  /* 0x0000750090007a0c */ /* 0x000ff60003f06270 */
[----:B------:R-:W-:Y:S02]  /*7220*/  @!UPT UIADD3 URZ, URZ, URZ, URZ ;  /* 0x0000003f3f3ff290 */ /* 0x000fe4000fffe03f */
[----:B------:R-:W1:Y:S04]  /*7230*/  @!P0 LDS.128 R4, [R249+0x2400] ;  /* 0x00240000f9048984 */ /* 0x000e680000000c00 */
        /* <DEDUP_REMOVED lines=17> */
.L_x_2646:
[----:B------:R-:W-:Y:S05]  /*7350*/  BSYNC B1 ;  /* 0x0000000000017941 */ /* 0x000fea0003800000 */
.L_x_2641:
        /* <DEDUP_REMOVED lines=66> */
[----:B------:R-:W1:Y:S04]  /*7780*/  @!P0 LDS.128 R4, [R249] ;  /* 0x00000000f9048984 */ /* 0x000e680000000c00 */
        /* <DEDUP_REMOVED lines=19> */
.L_x_2664:
[----:B-1----:R-:W-:Y:S05]  /*78c0*/  BSYNC B0 ;  /* 0x0000000000007941 */ /* 0x002fea0003800000 */
.L_x_2663:
        /* <DEDUP_REMOVED lines=34> */
.L_x_2666:
[----:B------:R-:W-:Y:S05]  /*7af0*/  BSYNC B0 ;  /* 0x0000000000007941 */ /* 0x000fea0003800000 */
.L_x_2665:
[----:B------:R-:W0:Y:S01]  /*7b00*/  LDGDEPBAR ;  /* 0x00000000000079af */ /* 0x000e220000000000 */
[----:B------:R-:W-:Y:S01]  /*7b10*/  IADD3 R31, R31, -0x1, RZ ;  /* 0xffffffff1f1f7810 */ /* 0x000fe20007ffe0ff */
[----:B------:R-:W-:-:S05]  /*7b20*/  @P3 BRA `(.L_x_2667) ;  /* 0xffffbe3000003947 */ /* 0x000fca000383ffff */
[----:B------:R-:W-:Y:S01]  /*7b30*/  WARPSYNC 0xffffffff ;  /* 0xffffffff00007948 */ /* 0x000fe20003800000 */
[----:B------:R-:W-:Y:S06]  /*7b40*/  BAR.SYNC.DEFER_BLOCKING 0x0 ;  /* 0x0000000000007b1d */ /* 0x000fec0000010000 */
.L_x_2640:
        /* <DEDUP_REMOVED lines=44> */
.L_x_2669:
[----:B------:R-:W-:Y:S05]  /*7e10*/  BSYNC B0 ;  /* 0x0000000000007941 */ /* 0x000fea0003800000 */
.L_x_2668:
        /* <DEDUP_REMOVED lines=130> */
[----:B------:R-:W-:Y:S01]  /*8640*/  @P1 LOP3.LUT R20, R20, 0x1, RZ, 0xfc, !PT ;  /* 0x0000000114141812 */ /* 0x000fe200078efcff */
[----:B------:R-:W-:Y:S01]  /*8650*/  IMAD.IADD R3, R3, 0x1, R11 ;  /* 0x0000000103037824 */ /* 0x000fe200078e020b */
[----:B------:R-:W-:Y:S02]  /*8660*/  SEL R12, RZ, 0x1, P1 ;  /* 0x00000001ff0c7807 */ /* 0x000fe40000800000 */
[----:B------:R-:W-:Y:S01]  /*8670*/  LEA R11, P0, R2, c[0x0][0x160], 0x1 ;  /* 0x00005800020b7a11 */ /* 0x000fe200078008ff */
[----:B------:R-:W-:Y:S01]  /*8680*/  IMAD.WIDE.U32 R4, R31, c[0x0][0x210], R6 ;  /* 0x000084001f047a25 */ /* 0x000fe200078e0006 */
[----:B------:R-:W-:Y:S01]  /*8690*/  ISETP.NE.U32.AND P1, PT, RZ, c[0x0][0x350], PT ;  /* 0x0000d400ff007a0c */ /* 0x000fe20003f25070 */
[----:B------:R1:W-:Y:S01]  /*86a0*/  STL [R1+0x14], R20 ;  /* 0x0000141401007387 */ /* 0x0003e20000100800 */
[----:B------:R-:W-:-:S02]  /*86b0*/  LOP3.LUT R6, R10, 0x2, R12, 0xe2, !PT ;  /* 0x000000020a067812 */ /* 0x000fc400078ee20c */
[----:B------:R-:W-:Y:S02]  /*86c0*/  LEA.HI.X R10, R2, c[0x0][0x164], R3, 0x1, P0 ;  /* 0x00005900020a7a11 */ /* 0x000fe400000f0c03 */
[----:B------:R-:W-:Y:S01]  /*86d0*/  ISETP.NE.AND.EX P0, PT, RZ, c[0x0][0x354], PT, P1 ;  /* 0x0000d500ff007a0c */ /* 0x000fe20003f05310 */
[C---:B------:R-:W-:Y:S02]  /*86e0*/  IMAD R9, R31.reuse, c[0x0][0x1ec], R9 ;  /* 0x00007b001f097a24 */ /* 0x040fe400078e0209 */
        /* <DEDUP_REMOVED lines=15> */
[----:B------:R-:W-:-:S04]  /*87e0*/  IMAD.WIDE.U32 R244, R0, c[0x0][0x218], R4 ;  /* 0x0000860000f47a25 */ /* 0x000fc800078e0004 */
[C---:B------:R-:W-:Y:S02]  /*87f0*/  IMAD R2, R0.reuse, c[0x0][0x1f4], R12 ;  /* 0x00007d0000027a24 */ /* 0x040fe400078e020c */
[----:B------:R-:W-:Y:S01]  /*8800*/  IMAD R0, R0, c[0x0][0x21c], R7 ;  /* 0x0000870000007a24 */ /* 0x000fe200078e0207 */
[----:B------:R-:W-:Y:S01]  /*8810*/  ISETP.GE.AND P2, PT, R19, c[0x0][0x198], PT ;  /* 0x0000660013007a0c */ /* 0x000fe20003f46270 */
[----:B------:R-:W-:Y:S01]  /*8820*/  IMAD.IADD R252, R251, 0x1, R2 ;  /* 0x00000001fbfc7824 */ /* 0x000fe200078e0202 */
[----:B------:R-:W-:Y:S02]  /*8830*/  IADD3 R9, R16, R17, RZ ;  /* 0x0000001110097210 */ /* 0x000fe40007ffe0ff */
[----:B------:R-:W-:Y:S01]  /*8840*/  IADD3 R247, R245, R0, RZ ;  /* 0x00000000f5f77210 */ /* 0x000fe20007ffe0ff */
[----:B------:R-:W-:Y:S06]  /*8850*/  BRA.DIV ~URZ, `(.L_x_2671) ;  /* 0x000153b27f007947 */ /* 0x000fec000b800000 */
[----:B-1----:R1:W2:Y:S02]  /*8860*/  SHFL.IDX PT, R8, R10, RZ, 0x1c1f ;  /* 0x001c1fff0a087589 */ /* 0x0022a400000e0000 */
.L_x_2813:
[----:B------:R-:W-:Y:S05]  /*8870*/  BRA.DIV ~URZ, `(.L_x_2672) ;  /* 0x000154027f007947 */ /* 0x000fea000b800000 */
[----:B------:R3:W4:Y:S02]  /*8880*/  SHFL.IDX PT, R0, R11, RZ, 0x1c1f ;  /* 0x001c1fff0b007589 */ /* 0x00072400000e0000 */
.L_x_2814:
[----:B---3--:R-:W3:Y:S01]  /*8890*/  LDL R2, [R1+0x40] ;  /* 0x0000400001027983 */ /* 0x008ee20000100800 */
[----:B------:R-:W-:Y:S01]  /*88a0*/  BSSY B0, `(.L_x_2673) ;  /* 0x0000017000007945 */ /* 0x000fe20003800000 */
[----:B---3--:R-:W-:-:S05]  /*88b0*/  IMAD R23, R2, c[0x0][0x2c4], RZ ;  /* 0x0000b10002177a24 */ /* 0x008fca00078e02ff */
[----:B------:R-:W-:-:S13]  /*88c0*/  ISETP.GE.AND P0, PT, R9, R23, PT ;  /* 0x000000170900720c */ /* 0x000fda0003f06270 */
[----:B------:R-:W-:Y:S05]  /*88d0*/  @P0 BRA `(.L_x_2674) ;  /* 0x0000013000000947 */ /* 0x000fea0003800000 */
[----:B------:R-:W3:Y:S04]  /*88e0*/  LDL.64 R4, [R1+0x18] ;  /* 0x0000180001047983 */ /* 0x000ee80000100a00 */
[----:B----4-:R-:W4:Y:S04]  /*88f0*/  LDL R2, [R1+0x24] ;  /* 0x0000240001027983 */ /* 0x010f280000100800 */
[----:B--2---:R-:W2:Y:S04]  /*8900*/  LDL R3, [R1+0x64] ;  /* 0x0000640001037983 */ /* 0x004ea80000100800 */
[----:B------:R-:W2:Y:S04]  /*8910*/  LDL R13, [R1+0x38] ;  /* 0x00003800010d7983 */ /* 0x000ea80000100800 */
[----:B------:R-:W2:Y:S04]  /*8920*/  LDL R12, [R1+0xc] ;  /* 0x00000c00010c7983 */ /* 0x000ea80000100800 */
[----:B------:R-:W2:Y:S01]  /*8930*/  LDL R14, [R1+0x60] ;  /* 0x00006000010e7983 */ /* 0x000ea20000100800 */
[----:B---3--:R-:W-:-:S04]  /*8940*/  LEA R6, P0, R4, R0, 0x1 ;  /* 0x0000000004067211 */ /* 0x008fc800078008ff */
        /* <DEDUP_REMOVED lines=12> */
.L_x_2674:
[----:B------:R-:W-:Y:S05]  /*8a10*/  BSYNC B0 ;  /* 0x0000000000007941 */ /* 0x000fea0003800000 */
.L_x_2673:
[----:B------:R-:W-:Y:S05]  /*8a20*/  BRA.DIV ~URZ, `(.L_x_2675) ;  /* 0x000152b27f007947 */ /* 0x000fea000b800000 */
[----:B--2---:R2:W3:Y:S04]  /*8a30*/  SHFL.IDX PT, R8, R10, 0x1, 0x1c1f ;  /* 0x003c1f000a087f89 */ /* 0x0044e800000e0000 */
[----:B----4-:R2:W4:Y:S02]  /*8a40*/  SHFL.IDX PT, R0, R11, 0x1, 0x1c1f ;  /* 0x003c1f000b007f89 */ /* 0x01052400000e0000 */
.L_x_2815:
        /* <DEDUP_REMOVED lines=23> */
.L_x_2677:
[----:B------:R-:W-:Y:S05]  /*8bc0*/  BSYNC B0 ;  /* 0x0000000000007941 */ /* 0x000fea0003800000 */
.L_x_2676:
[----:B------:R-:W-:Y:S05]  /*8bd0*/  BRA.DIV ~URZ, `(.L_x_2678) ;  /* 0x000151c27f007947 */ /* 0x000fea000b800000 */
[----:B---3--:R3:W1:Y:S02]  /*8be0*/  SHFL.IDX PT, R8, R10, 0x2, 0x1c1f ;  /* 0x005c1f000a087f89 */ /* 0x00866400000e0000 */
.L_x_2816:
[----:B------:R-:W-:Y:S05]  /*8bf0*/  BRA.DIV ~URZ, `(.L_x_2679) ;  /* 0x000152127f007947 */ /* 0x000fea000b800000 */
[----:B--2-4-:R2:W4:Y:S02]  /*8c00*/  SHFL.IDX PT, R0, R11, 0x2, 0x1c1f ;  /* 0x005c1f000b007f89 */ /* 0x01452400000e0000 */
.L_x_2817:
[----:B------:R-:W-:Y:S01]  /*8c10*/  IADD3 R2, R9, 0x40, RZ ;  /* 0x0000004009027810 */ /* 0x000fe20007ffe0ff */
[----:B------:R-:W-:Y:S03]  /*8c20*/  BSSY B0, `(.L_x_2680) ;  /* 0x0000016000007945 */ /* 0x000fe60003800000 */
[----:B------:R-:W-:-:S13]  /*8c30*/  ISETP.GE.AND P0, PT, R2, R23, PT ;  /* 0x000000170200720c */ /* 0x000fda0003f06270 */
[----:B------:R-:W-:Y:S05]  /*8c40*/  @P0 BRA `(.L_x_2681) ;  /* 0x0000013000000947 */ /* 0x000fea0003800000 */
[----:B--2---:R-:W2:Y:S04]  /*8c50*/  LDL.64 R4, [R1+0x18] ;  /* 0x0000180001047983 */ /* 0x004ea80000100a00 */
[----:B---3--:R-:W3:Y:S04]  /*8c60*/  LDL R3, [R1+0x24] ;  /* 0x0000240001037983 */ /* 0x008ee80000100800 */
[----:B----4-:R-:W4:Y:S04]  /*8c70*/  LDL R15, [R1+0x64] ;  /* 0x00006400010f7983 */ /* 0x010f280000100800 */
[----:B------:R-:W4:Y:S04]  /*8c80*/  LDL R13, [R1+0x38] ;  /* 0x00003800010d7983 */ /* 0x000f280000100800 */
[----:B------:R-:W4:Y:S04]  /*8c90*/  LDL R12, [R1+0xc] ;  /* 0x00000c00010c7983 */ /* 0x000f280000100800 */
[----:B------:R-:W4:Y:S01]  /*8ca0*/  LDL R14, [R1+0x60] ;  /* 0x00006000010e7983 */ /* 0x000f220000100800 */
[----:B--2---:R-:W-:-:S04]  /*8cb0*/  LEA R6, P0, R4, R0, 0x1 ;  /* 0x0000000004067211 */ /* 0x004fc800078008ff */
[----:B-1----:R-:W-:Y:S02]  /*8cc0*/  LEA.HI.X R7, R4, R8, R5, 0x1, P0 ;  /* 0x0000000804077211 */ /* 0x002fe400000f0c05 */
[----:B---3--:R-:W-:-:S04]  /*8cd0*/  LEA R4, P0, R3, R0, 0x1 ;  /* 0x0000000003047211 */ /* 0x008fc800078008ff */
[----:B----4-:R-:W-:Y:S02]  /*8ce0*/  LEA.HI.X R5, R3, R8, R15, 0x1, P0 ;  /* 0x0000000803057211 */ /* 0x010fe400000f0c0f */
        /* <DEDUP_REMOVED lines=9> */
.L_x_2681:
[----:B------:R-:W-:Y:S05]  /*8d80*/  BSYNC B0 ;  /* 0x0000000000007941 */ /* 0x000fea0003800000 */
.L_x_2680:
[----:B------:R-:W-:Y:S05]  /*8d90*/  BRA.DIV ~URZ, `(.L_x_2682) ;  /* 0x000150d27f007947 */ /* 0x000fea000b800000 */
[----:B-1----:R1:W2:Y:S04]  /*8da0*/  SHFL.IDX PT, R6, R10, 0x3, 0x1c1f ;  /* 0x007c1f000a067f89 */ /* 0x0022a800000e0000 */
[----:B----4-:R1:W4:Y:S02]  /*8db0*/  SHFL.IDX PT, R0, R11, 0x3, 0x1c1f ;  /* 0x007c1f000b007f89 */ /* 0x01032400000e0000 */
.L_x_2818:
[----:B---3--:R-:W3:Y:S04]  /*8dc0*/  LDL.64 R12, [R1+0x18] ;  /* 0x00001800010c7983 */ /* 0x008ee80000100a00 */
[----:B----4-:R-:W4:Y:S04]  /*8dd0*/  LDL R7, [R1+0x24] ;  /* 0x0000240001077983 */ /* 0x010f280000100800 */
[----:B--2---:R-:W2:Y:S04]  /*8de0*/  LDL R8, [R1+0x64] ;  /* 0x0000640001087983 */ /* 0x004ea80000100800 */
[----:B------:R-:W2:Y:S04]  /*8df0*/  LDL R97, [R1+0xc] ;  /* 0x00000c0001617983 */ /* 0x000ea80000100800 */
[----:B------:R-:W2:Y:S04]  /*8e00*/  LDL R142, [R1+0x2c] ;  /* 0x00002c00018e7983 */ /* 0x000ea80000100800 */
[----:B-1----:R-:W2:Y:S04]  /*8e10*/  LDL R10, [R1+0x38] ;  /* 0x00003800010a7983 */ /* 0x002ea80000100800 */
[----:B------:R-:W2:Y:S04]  /*8e20*/  LDL R11, [R1+0x60] ;  /* 0x00006000010b7983 */ /* 0x000ea80000100800 */
[----:B------:R-:W2:Y:S04]  /*8e30*/  LDL R127, [R1+0x14] ;  /* 0x00001400017f7983 */ /* 0x000ea80000100800 */
        /* <DEDUP_REMOVED lines=10> */
[----:B------:R-:W-:Y:S02]  /*8ee0*/  IMAD.MOV.U32 R122, RZ, RZ, R250 ;  /* 0x000000ffff7a7224 */ /* 0x000fe400078e00fa */
[----:B------:R-:W-:Y:S02]  /*8ef0*/  IMAD.MOV.U32 R123, RZ, RZ, R252 ;  /* 0x000000ffff7b7224 */ /* 0x000fe400078e00fc */
[----:B------:R-:W-:Y:S01]  /*8f00*/  IMAD.MOV.U32 R125, RZ, RZ, c[0x0][0x2c4] ;  /* 0x0000b100ff7d7624 */ /* 0x000fe200078e00ff */
[----:B---3--:R-:W-:-:S04]  /*8f10*/  @!P0 LEA R4, P1, R12, R0, 0x1 ;  /* 0x000000000c048211 */ /* 0x008fc800078208ff */
[----:B------:R-:W-:Y:S02]  /*8f20*/  @!P0 LEA.HI.X R5, R12, R6, R13, 0x1, P1 ;  /* 0x000000060c058211 */ /* 0x000fe400008f0c0d */
[----:B----4-:R-:W-:-:S04]  /*8f30*/  @!P0 LEA R2, P1, R7, R0, 0x1 ;  /* 0x0000000007028211 */ /* 0x010fc800078208ff */
[----:B--2---:R-:W-:Y:S01]  /*8f40*/  @!P0 LEA.HI.X R3, R7, R6, R8, 0x1, P1 ;  /* 0x0000000607038211 */ /* 0x004fe200008f0c08 */
[----:B------:R-:W-:Y:S02]  /*8f50*/  @!P0 IMAD.SHL.U32 R7, R97, 0x2, RZ ;  /* 0x0000000261078824 */ /* 0x000fe400078e00ff */
[----:B------:R-:W-:-:S03]  /*8f60*/  IMAD.IADD R121, R142, 0x1, R96 ;  /* 0x000000018e797824 */ /* 0x000fc600078e0260 */
[----:B------:R-:W-:Y:S01]  /*8f70*/  @!PT LDS RZ, [RZ] ;  /* 0x00000000fffff984 */ /* 0x000fe20000000800 */
[----:B------:R-:W-:Y:S01]  /*8f80*/  @!PT LDS RZ, [RZ] ;  /* 0x00000000fffff984 */ /* 0x000fe20000000800 */
[----:B------:R-:W-:Y:S01]  /*8f90*/  @!PT LDS RZ, [RZ] ;  /* 0x00000000fffff984 */ /* 0x000fe20000000800 */
[----:B------:R1:W-:Y:S04]  /*8fa0*/  @!P0 LDGSTS.E.BYPASS.LTC128B.128 [R7+0x7880], [R4.64], !P3 ;  /* 0x0788000004078fae */ /* 0x0003e8000d901d46 */
[----:B------:R2:W-:Y:S01]  /*8fb0*/  @!P0 LDGSTS.E.BYPASS.LTC128B.128 [R7+0x9880], [R2.64], !P2 ;  /* 0x0988000002078fae */ /* 0x0005e2000d101d46 */
        /* <DEDUP_REMOVED lines=10> */
[----:B------:R-:W-:Y:S02]  /*9060*/  ISETP.GE.AND P0, PT, R0, 0x21, PT ;  /* 0x000000210000780c */ /* 0x000fe40003f06270 */
[----:B------:R-:W0:Y:S01]  /*9070*/  LDGDEPBAR ;  /* 0x00000000000079af */ /* 0x000e220000000000 */
[----:B------:R-:W-:Y:S01]  /*9080*/  WARPSYNC 0xffffffff ;  /* 0xffffffff00007948 */ /* 0x000fe20003800000 */
[----:B------:R-:W-:-:S04]  /*9090*/  IMAD.WIDE.U32 R2, R2, 0x30, R122 ;  /* 0x0000003002027825 */ /* 0x000fc800078e007a */
[----:B------:R-:W-:Y:S02]  /*90a0*/  IMAD R0, R6, 0x30, RZ ;  /* 0x0000003006007824 */ /* 0x000fe400078e02ff */
        /* <DEDUP_REMOVED lines=28> */
.L_x_2683:
        /* <DEDUP_REMOVED lines=127> */
.L_x_2687:
[----:B------:R-:W-:Y:S05]  /*9a60*/  BSYNC B0 ;  /* 0x0000000000007941 */ /* 0x000fea0003800000 */
.L_x_2686:
        /* <DEDUP_REMOVED lines=117> */
.L_x_2689:
[----:B--2-4-:R-:W-:Y:S05]  /*a1c0*/  BSYNC B0 ;  /* 0x0000000000007941 */ /* 0x014fea0003800000 */
.L_x_2688:
        /* <DEDUP_REMOVED lines=96> */
.L_x_2693:
[----:B------:R-:W-:Y:S05]  /*a7d0*/  BSYNC B0 ;  /* 0x0000000000007941 */ /* 0x000fea0003800000 */
.L_x_2692:
        /* <DEDUP_REMOVED lines=49> */
.L_x_2695:
[----:B------:R-:W-:Y:S05]  /*aaf0*/  BSYNC B0 ;  /* 0x0000000000007941 */ /* 0x000fea0003800000 */
.L_x_2694:
        /* <DEDUP_REMOVED lines=49> */
.L_x_2697:
[----:B------:R-:W-:Y:S05]  /*ae10*/  BSYNC B0 ;  /* 0x0000000000007941 */ /* 0x000fea0003800000 */
.L_x_2696:
        /* <DEDUP_REMOVED lines=49> */
.L_x_2699:
[----:B------:R-:W-:Y:S05]  /*b130*/  BSYNC B0 ;  /* 0x0000000000007941 */ /* 0x000fea0003800000 */
.L_x_2698:
        /* <DEDUP_REMOVED lines=49> */
.L_x_2701:
[----:B------:R-:W-:Y:S05]  /*b450*/  BSYNC B0 ;  /* 0x0000000000007941 */ /* 0x000fea0003800000 */
.L_x_2700:
[----:B------:R-:W-:-:S13]  /*b460*/  ISETP.GE.AND P0, PT, R28, c[0x0][0x27c], PT ;  /* 0x00009f001c007a0c */ /* 0x000fda0003f06270 */
        /* <DEDUP_REMOVED lines=47> */
.L_x_2691:
[----:B------:R-:W-:Y:S05]  /*b760*/  BSYNC B1 ;  /* 0x0000000000017941 */ /* 0x000fea0003800000 */
.L_x_2690:
        /* <DEDUP_REMOVED lines=54> */
.L_x_2704:
[----:B------:R-:W-:Y:S05]  /*bad0*/  BSYNC B0 ;  /* 0x0000000000007941 */ /* 0x000fea0003800000 */
.L_x_2703:
        /* <DEDUP_REMOVED lines=49> */
.L_x_2706:
[----:B------:R-:W-:Y:S05]  /*bdf0*/  BSYNC B0 ;  /* 0x0000000000007941 */ /* 0x000fea0003800000 */
.L_x_2705:
        /* <DEDUP_REMOVED lines=49> */
.L_x_2708:
[----:B------:R-:W-:Y:S05]  /*c110*/  BSYNC B0 ;  /* 0x0000000000007941 */ /* 0x000fea0003800000 */
.L_x_2707:
        /* <DEDUP_REMOVED lines=49> */
.L_x_2710:
[----:B------:R-:W-:Y:S05]  /*c430*/  BSYNC B0 ;  /* 0x0000000000007941 */ /* 0x000fea0003800000 */
.L_x_2709:
        /* <DEDUP_REMOVED lines=49> */
.L_x_2712:
[----:B------:R-:W-:Y:S05]  /*c750*/  BSYNC B0 ;  /* 0x0000000000007941 */ /* 0x000fea0003800000 */
.L_x_2711:
        /* <DEDUP_REMOVED lines=49> */
.L_x_2685:
        /* <DEDUP_REMOVED lines=74> */
.L_x_2714:
[----:B--2---:R-:W-:Y:S05]  /*cf10*/  BSYNC B0 ;  /* 0x0000000000007941 */ /* 0x004fea0003800000 */
.L_x_2713:
        /* <DEDUP_REMOVED lines=90> */
.L_x_2716:
[----:B---3--:R-:W-:Y:S05]  /*d4c0*/  BSYNC B0 ;  /* 0x0000000000007941 */ /* 0x008fea0003800000 */
.L_x_2715:
        /* <DEDUP_REMOVED lines=157> */
.L_x_2720:
[----:B------:R-:W-:Y:S05]  /*dea0*/  BSYNC B0 ;  /* 0x0000000000007941 */ /* 0x000fea0003800000 */
.L_x_2719:
        /* <DEDUP_REMOVED lines=108> */
.L_x_2722:
[----:B------:R-:W-:Y:S05]  /*e570*/  BSYNC B0 ;  /* 0x0000000000007941 */ /* 0x000fea0003800000 */
.L_x_2721:
        /* <DEDUP_REMOVED lines=107> */
.L_x_2718:
[----:B------:R-:W-:Y:S05]  /*ec30*/  BSYNC B1 ;  /* 0x0000000000017941 */ /* 0x000fea0003800000 */
.L_x_2717:
        /* <DEDUP_REMOVED lines=115> */
.L_x_2724:
[----:B------:R-:W-:Y:S05]  /*f370*/  BSYNC B0 ;  /* 0x0000000000007941 */ /* 0x000fea0003800000 */
.L_x_2723:
        /* <DEDUP_REMOVED lines=108> */
.L_x_2726:
[----:B------:R-:W-:Y:S05]  /*fa40*/  BSYNC B0 ;  /* 0x0000000000007941 */ /* 0x000fea0003800000 */
.L_x_2725:
        /* <DEDUP_REMOVED lines=107> */
.L_x_2702:
[----:B------:R-:W-:Y:S05]  /*10100*/  BSYNC B2 ;  /* 0x0000000000027941 */ /* 0x000fea0003800000 */
.L_x_2684:
[----:B------:R-:W4:Y:S01]  /*10110*/  LDL R246, [R1+0x10] ;  /* 0x0000100001f67983 */ /* 0x000f220000100800 */
[----:B------:R-:W-:-:S04]  /*10120*/  DEPBAR.LE SB0, 0x0 ;  /* 0x000080000000791a */ /* 0x000fc80000000000 */
[----:B------:R-:W-:Y:S01]  /*10130*/  BAR.SYNC.DEFER_BLOCKING 0x0 ;  /* 0x0000000000007b1d */ /* 0x000fe20000010000 */
[----:B-1----:R-:W-:Y:S01]  /*10140*/  IMAD R0, R95, c[0x0][0x208], RZ ;  /* 0x000082005f007a24 */ /* 0x002fe200078e02ff */
[----:B------:R-:W-:Y:S01]  /*10150*/  LOP3.LUT P2, RZ, R94, 0x1, RZ, 0xc0, !PT ;  /* 0x000000015eff7812 */ /* 0x000fe2000784c0ff */
[----:B------:R-:W-:-:S03]  /*10160*/  IMAD.WIDE.U32 R2, R120, c[0x0][0x208], RZ ;  /* 0x0000820078027a25 */ /* 0x000fc600078e00ff */
[----:B--2---:R-:W1:Y:S01]  /*10170*/  S2R R6, SR_TID.X ;  /* 0x0000000000067919 */ /* 0x004e620000002100 */
[----:B------:R-:W-:Y:S02]  /*10180*/  IMAD R0, R120, c[0x0][0x20c], R0 ;  /* 0x0000830078007a24 */ /* 0x000fe400078e0200 */
[----:B------:R-:W-:Y:S02]  /*10190*/  IMAD.MOV.U32 R4, RZ, RZ, R244 ;  /* 0x000000ffff047224 */ /* 0x000fe400078e00f4 */
[----:B------:R-:W-:Y:S02]  /*101a0*/  IMAD.IADD R0, R3, 0x1, R0 ;  /* 0x0000000103007824 */ /* 0x000fe400078e0200 */
[----:B------:R-:W-:Y:S02]  /*101b0*/  IMAD.MOV.U32 R5, RZ, RZ, R247 ;  /* 0x000000ffff057224 */ /* 0x000fe400078e00f7 */
[----:B------:R-:W-:Y:S02]  /*101c0*/  IMAD R0, R0, 0x30, RZ ;  /* 0x0000003000007824 */ /* 0x000fe400078e02ff */
[----:B------:R-:W-:-:S04]  /*101d0*/  IMAD.WIDE.U32 R4, R2, 0x30, R4 ;  /* 0x0000003002047825 */ /* 0x000fc800078e0004 */
[----:B------:R-:W-:Y:S01]  /*101e0*/  IMAD.IADD R3, R5, 0x1, R0 ;  /* 0x0000000105037824 */ /* 0x000fe200078e0200 */
[----:B------:R-:W-:Y:S01]  /*101f0*/  LEA R2, P0, R4, c[0x0][0x1f8], 0x1 ;  /* 0x00007e0004027a11 */ /* 0x000fe200078008ff */
[----:B------:R-:W-:Y:S01]  /*10200*/  IMAD.SHL.U32 R203, R97, 0x2, RZ ;  /* 0x0000000261cb7824 */ /* 0x000fe200078e00ff */
[----:B------:R-:W-:Y:S01]  /*10210*/  LDSM.16.M88.4 R8, [R192+0x1000] ;  /* 0x00100000c008783b */ /* 0x000fe20000000200 */
[----:B------:R-:W-:Y:S02]  /*10220*/  IADD3 R0, R96, R142, -R126 ;  /* 0x0000008e60007210 */ /* 0x000fe40007ffe87e */
[----:B------:R-:W-:Y:S01]  /*10230*/  LEA.HI.X R3, R4, c[0x0][0x1fc], R3, 0x1, P0 ;  /* 0x00007f0004037a11 */ /* 0x000fe200000f0c03 */
[----:B-----5:R-:W2:Y:S01]  /*10240*/  LDSM.16.M88.4 R32, [R165] ;  /* 0x00000000a520783b */ /* 0x020ea20000000200 */
[----:B-1----:R-:W-:-:S03]  /*10250*/  ISETP.GT.AND P4, PT, R6, 0x3f, PT ;  /* 0x0000003f0600780c */ /* 0x002fc60003f84270 */
[----:B------:R-:W1:Y:S04]  /*10260*/  LDSM.16.M88.4 R28, [R165+0x400] ;  /* 0x00040000a51c783b */ /* 0x000e680000000200 */
[----:B------:R-:W3:Y:S01]  /*10270*/  LDSM.16.M88.4 R20, [R165+0x800] ;  /* 0x00080000a514783b */ /* 0x000ee20000000200 */
[----:B------:R-:W-:-:S03]  /*10280*/  ISETP.LT.OR P0, PT, R0, 0x1, !P2 ;  /* 0x000000010000780c */ /* 0x000fc60005701670 */
[----:B------:R-:W1:Y:S02]  /*10290*/  LDSM.16.M88.4 R12, [R192] ;  /* 0x00000000c00c783b */ /* 0x000e640000000200 */
[----:B------:R-:W-:Y:S02]  /*102a0*/  @!P4 IMAD.MOV.U32 R17, RZ, RZ, c[0x0][0x208] ;  /* 0x00008200ff11c624 */ /* 0x000fe400078e00ff */
[----:B------:R-:W-:Y:S01]  /*102b0*/  LDSM.16.M88.4 R24, [R193] ;  /* 0x00000000c118783b */ /* 0x000fe20000000200 */
[----:B------:R-:W-:-:S03]  /*102c0*/  @!P4 IMAD.MOV.U32 R18, RZ, RZ, c[0x0][0x20c] ;  /* 0x00008300ff12c624 */ /* 0x000fc600078e00ff */
[----:B------:R-:W-:Y:S01]  /*102d0*/  LDSM.16.M88.4 R4, [R193+0x1000] ;  /* 0x00100000c104783b */ /* 0x000fe20000000200 */
[----:B------:R-:W-:-:S03]  /*102e0*/  LOP3.LUT P1, RZ, R94, 0x2, RZ, 0xc0, !PT ;  /* 0x000000025eff7812 */ /* 0x000fc6000782c0ff */
[----:B------:R-:W3:Y:S04]  /*102f0*/  LDSM.16.M88.4 R36, [R194] ;  /* 0x00000000c224783b */ /* 0x000ee80000000200 */
[----:B------:R-:W3:Y:S04]  /*10300*/  LDSM.16.M88.4 R40, [R202] ;  /* 0x00000000ca28783b */ /* 0x000ee80000000200 */
[----:B------:R-:W3:Y:S04]  /*10310*/  LDSM.16.M88.4 R44, [R201] ;  /* 0x00000000c92c783b */ /* 0x000ee80000000200 */
[----:B------:R-:W-:Y:S01]  /*10320*/  @!PT LDS RZ, [RZ] ;  /* 0x00000000fffff984 */ /* 0x000fe20000000800 */
[----:B------:R-:W-:Y:S01]  /*10330*/  @!PT LDS RZ, [RZ] ;  /* 0x00000000fffff984 */ /* 0x000fe20000000800 */
[----:B------:R-:W-:Y:S01]  /*10340*/  @!PT LDS RZ, [RZ] ;  /* 0x00000000fffff984 */ /* 0x000fe20000000800 */
[----:B------:R3:W-:Y:S01]  /*10350*/  LDGSTS.E.BYPASS.LTC128B.128 [R203+0x1880], [R2.64], !P0 ;  /* 0x0188000002cb7fae */ /* 0x0007e2000c101d46 */
[----:B------:R-:W-:-:S04]  /*10360*/  @!P4 LEA R16, P0, R17, R2, 0x6 ;  /* 0x000000021110c211 */ /* 0x000fc800078030ff */
[----:B------:R-:W-:Y:S02]  /*10370*/  @!P4 LEA.HI.X R17, R17, R3, R18, 0x6, P0 ;  /* 0x000000031111c211 */ /* 0x000fe400000f3412 */
[----:B------:R-:W-:Y:S01]  /*10380*/  ISETP.LT.OR P0, PT, R0, 0x1, !P1 ;  /* 0x000000010000780c */ /* 0x000fe20004f01670 */
[C---:B--2---:R-:W-:Y:S08]  /*10390*/  HMMA.16816.F32.BF16 R64, R8.reuse, R32, RZ ;  /* 0x000000200840723c */ /* 0x044ff000000418ff */
[C---:B------:R-:W-:Y:S04]  /*103a0*/  HMMA.16816.F32.BF16 R60, R8.reuse, R34, RZ ;  /* 0x00000022083c723c */ /* 0x040fe800000418ff */
[----:B------:R2:W-:Y:S04]  /*103b0*/  LDGSTS.E.BYPASS.LTC128B.128 [R203+0x2480], [R2.64+0x40], !P0 ;  /* 0x0248004002cb7fae */ /* 0x0005e8000c101d46 */
[----:B-1----:R-:W-:Y:S01]  /*103c0*/  HMMA.16816.F32.BF16 R56, R8, R28, RZ ;  /* 0x0000001c0838723c */ /* 0x002fe200000418ff */
[----:B------:R-:W-:-:S07]  /*103d0*/  LOP3.LUT P0, RZ, R94, 0x4, RZ, 0xc0, !PT ;  /* 0x000000045eff7812 */ /* 0x000fce000780c0ff */
[C---:B------:R-:W-:Y:S08]  /*103e0*/  HMMA.16816.F32.BF16 R52, R8.reuse, R30, RZ ;  /* 0x0000001e0834723c */ /* 0x040ff000000418ff */
[C---:B---3--:R-:W-:Y:S08]  /*103f0*/  HMMA.16816.F32.BF16 R48, R8.reuse, R20, RZ ;  /* 0x000000140830723c */ /* 0x048ff000000418ff */
[----:B------:R-:W-:Y:S01]  /*10400*/  HMMA.16816.F32.BF16 R8, R8, R22, RZ ;  /* 0x000000160808723c */ /* 0x000fe200000418ff */
[----:B------:R-:W-:-:S02]  /*10410*/  ISETP.LT.OR P3, PT, R0, 0x1, !P0 ;  /* 0x000000010000780c */ /* 0x000fc40004761670 */
[C---:B------:R-:W-:Y:S02]  /*10420*/  @!P4 ISETP.LT.OR P2, PT, R0.reuse, 0x21, !P2 ;  /* 0x000000210000c80c */ /* 0x040fe40005741670 */
[C---:B------:R-:W-:Y:S02]  /*10430*/  @!P4 ISETP.LT.OR P1, PT, R0.reuse, 0x21, !P1 ;  /* 0x000000210000c80c */ /* 0x040fe40004f21670 */
[----:B------:R-:W-:Y:S01]  /*10440*/  @!P4 ISETP.LT.OR P0, PT, R0, 0x21, !P0 ;  /* 0x000000210000c80c */ /* 0x000fe20004701670 */
[C---:B------:R-:W-:Y:S06]  /*10450*/  HMMA.16816.F32.BF16 R68, R12.reuse, R32, RZ ;  /* 0x000000200c44723c */ /* 0x040fec00000418ff */
[----:B------:R2:W-:Y:S02]  /*10460*/  LDGSTS.E.BYPASS.LTC128B.128 [R203+0x3080], [R2.64+0x80], !P3 ;  /* 0x0308008002cb7fae */ /* 0x0005e4000d901d46 */
[C---:B------:R-:W-:Y:S02]  /*10470*/  HMMA.16816.F32.BF16 R32, R12.reuse, R34, RZ ;  /* 0x000000220c20723c */ /* 0x040fe400000418ff */
[----:B------:R1:W-:Y:S04]  /*10480*/  @!P4 LDGSTS.E.BYPASS.LTC128B.128 [R203+0x2080], [R16.64], !P2 ;  /* 0x0208000010cbcfae */ /* 0x0003e8000d101d46 */
[----:B------:R1:W-:Y:S02]  /*10490*/  @!P4 LDGSTS.E.BYPASS.LTC128B.128 [R203+0x2c80], [R16.64+0x40], !P1 ;  /* 0x02c8004010cbcfae */ /* 0x0003e4000c901d46 */
[C---:B------:R-:W-:Y:S02]  /*104a0*/  HMMA.16816.F32.BF16 R72, R12.reuse, R28, RZ ;  /* 0x0000001c0c48723c */ /* 0x040fe400000418ff */
[----:B------:R1:W-:Y:S04]  /*104b0*/  @!P4 LDGSTS.E.BYPASS.LTC128B.128 [R203+0x3880], [R16.64+0x80], !P0 ;  /* 0x0388008010cbcfae */ /* 0x0003e8000c101d46 */
[----:B------:R-:W0:Y:S02]  /*104c0*/  LDGDEPBAR ;  /* 0x00000000000079af */ /* 0x000e240000000000 */
[C---:B------:R-:W-:Y:S02]  /*104d0*/  HMMA.16816.F32.BF16 R76, R12.reuse, R30, RZ ;  /* 0x0000001e0c4c723c */ /* 0x040fe400000418ff */
[----:B------:R-:W-:Y:S06]  /*104e0*/  LDSM.16.M88.4 R28, [R165+0xc00] ;  /* 0x000c0000a51c783b */ /* 0x000fec0000000200 */
[C---:B------:R-:W-:Y:S08]  /*104f0*/  HMMA.16816.F32.BF16 R80, R12.reuse, R20, RZ ;  /* 0x000000140c50723c */ /* 0x040ff000000418ff */
[----:B------:R-:W-:Y:S01]  /*10500*/  HMMA.16816.F32.BF16 R88, R12, R22, RZ ;  /* 0x000000160c58723c */ /* 0x000fe200000418ff */
[----:B------:R-:W-:Y:S04]  /*10510*/  LDSM.16.M88.4 R12, [R165+0x1400] ;  /* 0x00140000a50c783b */ /* 0x000fe80000000200 */
[----:B-1----:R-:W-:Y:S03]  /*10520*/  LDSM.16.M88.4 R16, [R165+0x1000] ;  /* 0x00100000a510783b */ /* 0x002fe60000000200 */
[C---:B------:R-:W-:Y:S01]  /*10530*/  HMMA.16816.F32.BF16 R104, R4.reuse, R36, R64 ;  /* 0x000000240468723c */ /* 0x040fe20000041840 */
[----:B------:R-:W-:Y:S07]  /*10540*/  LDSM.16.M88.4 R20, [R193+0x3000] ;  /* 0x00300000c114783b */ /* 0x000fee0000000200 */
[C---:B------:R-:W-:Y:S08]  /*10550*/  HMMA.16816.F32.BF16 R100, R4.reuse, R38, R60 ;  /* 0x000000260464723c */ /* 0x040ff0000004183c */
[C---:B------:R-:W-:Y:S08]  /*10560*/  HMMA.16816.F32.BF16 R96, R4.reuse, R40, R56 ;  /* 0x000000280460723c */ /* 0x040ff00000041838 */
[C---:B------:R-:W-:Y:S01]  /*10570*/  HMMA.16816.F32.BF16 R92, R4.reuse, R42, R52 ;  /* 0x0000002a045c723c */ /* 0x040fe20000041834 */
[----:B------:R-:W-:Y:S07]  /*10580*/  LDSM.16.M88.4 R52, [R198] ;  /* 0x00000000c634783b */ /* 0x000fee0000000200 */
[C---:B------:R-:W-:Y:S01]  /*10590*/  HMMA.16816.F32.BF16 R84, R4.reuse, R44, R48 ;  /* 0x0000002c0454723c */ /* 0x040fe20000041830 */
[----:B------:R-:W-:Y:S07]  /*105a0*/  LDSM.16.M88.4 R48, [R200] ;  /* 0x00000000c830783b */ /* 0x000fee0000000200 */
[----:B------:R-:W-:Y:S01]  /*105b0*/  HMMA.16816.F32.BF16 R64, R4, R46, R8 ;  /* 0x0000002e0440723c */ /* 0x000fe20000041808 */
[----:B------:R-:W1:Y:S04]  /*105c0*/  LDSM.16.M88.4 R4, [R192+0x3000] ;  /* 0x00300000c004783b */ /* 0x000e680000000200 */
[----:B------:R-:W3:Y:S03]  /*105d0*/  LDSM.16.M88.4 R8, [R192+0x2000] ;  /* 0x00200000c008783b */ /* 0x000ee60000000200 */
[C---:B------:R-:W-:Y:S01]  /*105e0*/  HMMA.16816.F32.BF16 R60, R24.reuse, R38, R32 ;  /* 0x00000026183c723c */ /* 0x040fe20000041820 */
[----:B------:R-:W1:Y:S07]  /*105f0*/  LDSM.16.M88.4 R32, [R199] ;  /* 0x00000000c720783b */ /* 0x000e6e0000000200 */
[C---:B------:R-:W-:Y:S08]  /*10600*/  HMMA.16816.F32.BF16 R68, R24.reuse, R36, R68 ;  /* 0x000000241844723c */ /* 0x040ff00000041844 */
[C---:B------:R-:W-:Y:S08]  /*10610*/  HMMA.16816.F32.BF16 R56, R24.reuse, R40, R72 ;  /* 0x000000281838723c */ /* 0x040ff00000041848 */
[C---:B------:R-:W-:Y:S08]  /*10620*/  HMMA.16816.F32.BF16 R40, R24.reuse, R42, R76 ;  /* 0x0000002a1828723c */ /* 0x040ff0000004184c */
[C---:B------:R-:W-:Y:S08]  /*10630*/  HMMA.16816.F32.BF16 R36, R24.reuse, R44, R80 ;  /* 0x0000002c1824723c */ /* 0x040ff00000041850 */
[----:B------:R-:W-:Y:S01]  /*10640*/  HMMA.16816.F32.BF16 R44, R24, R46, R88 ;  /* 0x0000002e182c723c */ /* 0x000fe20000041858 */
[----:B------:R-:W2:Y:S07]  /*10650*/  LDSM.16.M88.4 R24, [R193+0x2000] ;  /* 0x00200000c118783b */ /* 0x000eae0000000200 */
[C---:B-1----:R-:W-:Y:S08]  /*10660*/  HMMA.16816.F32.BF16 R72, R4.reuse, R14, R64 ;  /* 0x0000000e0448723c */ /* 0x042ff00000041840 */
[C---:B------:R-:W-:Y:S08]  /*10670*/  HMMA.16816.F32.BF16 R76, R4.reuse, R28, R104 ;  /* 0x0000001c044c723c */ /* 0x040ff00000041868 */
[C---:B------:R-:W-:Y:S08]  /*10680*/  HMMA.16816.F32.BF16 R100, R4.reuse, R30, R100 ;  /* 0x0000001e0464723c */ /* 0x040ff00000041864 */
[----:B------:R-:W-:Y:S08]  /*10690*/  HMMA.16816.F32.BF16 R96, R4, R16, R96 ;  /* 0x000000100460723c */ /* 0x000ff00000041860 */
[----:B---3--:R-:W-:Y:S08]  /*106a0*/  HMMA.16816.F32.BF16 R64, R8, R30, R60 ;  /* 0x0000001e0840723c */ /* 0x008ff0000004183c */
[C---:B------:R-:W-:Y:S08]  /*106b0*/  HMMA.16816.F32.BF16 R92, R4.reuse, R18, R92 ;  /* 0x00000012045c723c */ /* 0x040ff0000004185c */
[----:B------:R-:W-:Y:S08]  /*106c0*/  HMMA.16816.F32.BF16 R84, R4, R12, R84 ;  /* 0x0000000c0454723c */ /* 0x000ff00000041854 */
[C---:B------:R-:W-:Y:S08]  /*106d0*/  HMMA.16816.F32.BF16 R68, R8.reuse, R28, R68 ;  /* 0x0000001c0844723c */ /* 0x040ff00000041844 */
[C---:B------:R-:W-:Y:S08]  /*106e0*/  HMMA.16816.F32.BF16 R60, R8.reuse, R16, R56 ;  /* 0x00000010083c723c */ /* 0x040ff00000041838 */
[C---:B------:R-:W-:Y:S01]  /*106f0*/  HMMA.16816.F32.BF16 R28, R8.reuse, R18, R40 ;  /* 0x00000012081c723c */ /* 0x040fe20000041828 */
[----:B------:R-:W-:Y:S04]  /*10700*/  LDSM.16.M88.4 R40, [R165+0x1c00] ;  /* 0x001c0000a528783b */ /* 0x000fe80000000200 */
[----:B------:R-:W-:Y:S03]  /*10710*/  LDSM.16.M88.4 R16, [R192+0x4000] ;  /* 0x00400000c010783b */ /* 0x000fe60000000200 */
[C---:B------:R-:W-:Y:S01]  /*10720*/  HMMA.16816.F32.BF16 R4, R8.reuse, R12, R36 ;  /* 0x0000000c0804723c */ /* 0x040fe20000041824 */
[----:B------:R-:W-:Y:S07]  /*10730*/  LDSM.16.M88.4 R36, [R165+0x2000] ;  /* 0x00200000a524783b */ /* 0x000fee0000000200 */
[----:B------:R-:W-:Y:S01]  /*10740*/  HMMA.16816.F32.BF16 R8, R8, R14, R44 ;  /* 0x0000000e0808723c */ /* 0x000fe2000004182c */
[----:B------:R-:W-:Y:S04]  /*10750*/  LDSM.16.M88.4 R12, [R192+0x5000] ;  /* 0x00500000c00c783b */ /* 0x000fe80000000200 */
[----:B------:R-:W1:Y:S03]  /*10760*/  LDSM.16.M88.4 R44, [R165+0x1800] ;  /* 0x00180000a52c783b */ /* 0x000e660000000200 */
[C---:B------:R-:W-:Y:S08]  /*10770*/  HMMA.16816.F32.BF16 R56, R20.reuse, R48, R76 ;  /* 0x000000301438723c */ /* 0x040ff0000004184c */
[C---:B------:R-:W-:Y:S08]  /*10780*/  HMMA.16816.F32.BF16 R116, R20.reuse, R50, R100 ;  /* 0x000000321474723c */ /* 0x040ff00000041864 */
[C---:B------:R-:W-:Y:S08]  /*10790*/  HMMA.16816.F32.BF16 R112, R20.reuse, R32, R96 ;  /* 0x000000201470723c */ /* 0x040ff00000041860 */
[C---:B------:R-:W-:Y:S08]  /*107a0*/  HMMA.16816.F32.BF16 R108, R20.reuse, R34, R92 ;  /* 0x00000022146c723c */ /* 0x040ff0000004185c */
[C---:B------:R-:W-:Y:S08]  /*107b0*/  HMMA.16816.F32.BF16 R104, R20.reuse, R52, R84 ;  /* 0x000000341468723c */ /* 0x040ff00000041854 */
[----:B------:R-:W-:Y:S01]  /*107c0*/  HMMA.16816.F32.BF16 R100, R20, R54, R72 ;  /* 0x000000361464723c */ /* 0x000fe20000041848 */
[----:B------:R-:W-:Y:S07]  /*107d0*/  LDSM.16.M88.4 R20, [R195] ;  /* 0x00000000c314783b */ /* 0x000fee0000000200 */
[C---:B--2---:R-:W-:Y:S08]  /*107e0*/  HMMA.16816.F32.BF16 R96, R24.reuse, R48, R68 ;  /* 0x000000301860723c */ /* 0x044ff00000041844 */
[C---:B------:R-:W-:Y:S08]  /*107f0*/  HMMA.16816.F32.BF16 R88, R24.reuse, R32, R60 ;  /* 0x000000201858723c */ /* 0x040ff0000004183c */
[C---:B------:R-:W-:Y:S08]  /*10800*/  HMMA.16816.F32.BF16 R92, R24.reuse, R50, R64 ;  /* 0x00000032185c723c */ /* 0x040ff00000041840 */
[C---:B------:R-:W-:Y:S01]  /*10810*/  HMMA.16816.F32.BF16 R84, R24.reuse, R34, R28 ;  /* 0x000000221854723c */ /* 0x040fe2000004181c */
[----:B------:R-:W-:Y:S04]  /*10820*/  LDSM.16.M88.4 R32, [R197] ;  /* 0x00000000c520783b */ /* 0x000fe80000000200 */
[----:B------:R-:W-:Y:S03]  /*10830*/  LDSM.16.M88.4 R28, [R196] ;  /* 0x00000000c41c783b */ /* 0x000fe60000000200 */
[C---:B------:R-:W-:Y:S01]  /*10840*/  HMMA.16816.F32.BF16 R80, R24.reuse, R52, R4 ;  /* 0x000000341850723c */ /* 0x040fe20000041804 */
[----:B------:R-:W2:Y:S07]  /*10850*/  LDSM.16.M88.4 R4, [R193+0x5000] ;  /* 0x00500000c104783b */ /* 0x000eae0000000200 */
[----:B------:R-:W-:Y:S01]  /*10860*/  HMMA.16816.F32.BF16 R76, R24, R54, R8 ;  /* 0x00000036184c723c */ /* 0x000fe20000041808 */
[----:B------:R-:W3:Y:S01]  /*10870*/  LDSM.16.M88.4 R8, [R193+0x4000] ;  /* 0x00400000c108783b */ /* 0x000ee20000000200 */
[----:B----4-:R-:W-:Y:S01]  /*10880*/  ISETP.GT.AND P0, PT, R120, R246, PT ;  /* 0x000000f67800720c */ /* 0x010fe20003f04270 */
[----:B------:R-:W-:-:S05]  /*10890*/  DEPBAR.LE SB0, 0x0 ;  /* 0x000080000000791a */ /* 0x000fca0000000000 */
[C---:B-1----:R-:W-:Y:S08]  /*108a0*/  HMMA.16816.F32.BF16 R72, R12.reuse, R44, R56 ;  /* 0x0000002c0c48723c */ /* 0x042ff00000041838 */
        /* <DEDUP_REMOVED lines=61> */
.L_x_2728:
[----:B------:R-:W-:Y:S05]  /*10c80*/  BSYNC B0 ;  /* 0x0000000000007941 */ /* 0x000fea0003800000 */
.L_x_2727:
[----:B------:R-:W2:Y:S04]  /*10c90*/  LDL R0, [R1+0x8c] ;  /* 0x00008c0001007983 */ /* 0x000ea80000100800 */
[----:B------:R-:W3:Y:S04]  /*10ca0*/  LDL R6, [R1+0x20] ;  /* 0x0000200001067983 */ /* 0x000ee80000100800 */
[----:B------:R-:W4:Y:S01]  /*10cb0*/  LDL R180, [R1+0x40] ;  /* 0x0000400001b47983 */ /* 0x000f220000100800 */
[----:B------:R-:W-:-:S03]  /*10cc0*/  ISETP.NE.AND P4, PT, R125, 0x1, PT ;  /* 0x000000017d00780c */ /* 0x000fc60003f85270 */
[----:B------:R-:W-:Y:S04]  /*10cd0*/  LDSM.16.MT88.4 R88, [R167+0xc00] ;  /* 0x000c0000a758783b */ /* 0x000fe80000004200 */
[----:B------:R-:W-:Y:S04]  /*10ce0*/  LDSM.16.MT88.4 R76, [R167] ;  /* 0x00000000a74c783b */ /* 0x000fe80000004200 */
[----:B------:R-:W-:Y:S04]  /*10cf0*/  LDSM.16.MT88.4 R84, [R166+0xc00] ;  /* 0x000c0000a654783b */ /* 0x000fe80000004200 */
[----:B------:R-:W-:Y:S04]  /*10d00*/  LDSM.16.MT88.4 R92, [R166+0x1800] ;  /* 0x00180000a65c783b */ /* 0x000fe80000004200 */
[----:B------:R-:W-:Y:S04]  /*10d10*/  LDSM.16.MT88.4 R100, [R167+0x1800] ;  /* 0x00180000a764783b */ /* 0x000fe80000004200 */
[----:B------:R-:W-:Y:S04]  /*10d20*/  LDSM.16.MT88.4 R96, [R166+0x1000] ;  /* 0x00100000a660783b */ /* 0x000fe80000004200 */
[----:B------:R-:W0:Y:S01]  /*10d30*/  LDGDEPBAR ;  /* 0x00000000000079af */ /* 0x000e220000000000 */
[----:B-12---:R-:W-:-:S04]  /*10d40*/  IMAD.IADD R4, R0, 0x1, R124 ;  /* 0x0000000100047824 */ /* 0x006fc800078e027c */
[----:B------:R-:W-:-:S05]  /*10d50*/  @P4 IMAD.HI.U32 R0, R4, c[0x0][0x2c8], RZ ;  /* 0x0000b20004004a27 */ /* 0x000fca00078e00ff */
[----:B------:R-:W-:Y:S02]  /*10d60*/  @P4 SHF.R.U32.HI R4, RZ, c[0x0][0x2cc], R0 ;  /* 0x0000b300ff044a19 */ /* 0x000fe40000011600 */
[----:B---3--:R-:W-:Y:S01]  /*10d70*/  IADD3 R0, -R6, 0x1, R121 ;  /* 0x0000000106007810 */ /* 0x008fe20007ffe179 */
[----:B------:R-:W-:Y:S02]  /*10d80*/  IMAD.IADD R6, R121, 0x1, -R6 ;  /* 0x0000000179067824 */ /* 0x000fe400078e0a06 */
[----:B------:R-:W1:Y:S02]  /*10d90*/  SHFL.IDX PT, R2, R4, 0x2, 0x1c1f ;  /* 0x005c1f0004027f89 */ /* 0x000e6400000e0000 */
[----:B----4-:R-:W-:Y:S02]  /*10da0*/  IMAD.IADD R5, R0, 0x1, -R180 ;  /* 0x0000000100057824 */ /* 0x010fe400078e0ab4 */
[----:B------:R-:W2:Y:S02]  /*10db0*/  SHFL.IDX PT, R3, R4, 0x3, 0x1c1f ;  /* 0x007c1f0004037f89 */ /* 0x000ea400000e0000 */
[----:B-1----:R-:W-:-:S02]  /*10dc0*/  IMAD.IADD R2, R5, 0x1, R2 ;  /* 0x0000000105027824 */ /* 0x002fc400078e0202 */
        /* <DEDUP_REMOVED lines=11> */
[----:B------:R-:W-:Y:S02]  /*10e80*/  FMNMX.FTZ R3, R9, R10, !PT ;  /* 0x0000000a09037209 */ /* 0x000fe40007810000 */
[----:B------:R-:W-:Y:S02]  /*10e90*/  FSEL R13, R69, -INF , P0 ;  /* 0xff800000450d7808 */ /* 0x000fe40000000000 */
[----:B------:R-:W-:-:S02]  /*10ea0*/  FSEL R14, R74, -INF , P2 ;  /* 0xff8000004a0e7808 */ /* 0x000fc40001000000 */
[----:B------:R-:W-:Y:S02]  /*10eb0*/  ISETP.GT.AND P0, PT, R0, 0x9, PT ;  /* 0x000000090000780c */ /* 0x000fe40003f04270 */
[----:B------:R-:W-:Y:S02]  /*10ec0*/  ISETP.GT.AND P2, PT, R2, 0x10, PT ;  /* 0x000000100200780c */ /* 0x000fe40003f44270 */
[----:B------:R-:W-:Y:S02]  /*10ed0*/  FMNMX.FTZ R3, R11, R3, !PT ;  /* 0x000000030b037209 */ /* 0x000fe40007810000 */
[----:B------:R-:W-:Y:S02]  /*10ee0*/  ISETP.GT.AND P1, PT, R0, 0x8, PT ;  /* 0x000000080000780c */ /* 0x000fe40003f24270 */
[----:B------:R-:W-:Y:S02]  /*10ef0*/  FSEL R17, R71, -INF , P0 ;  /* 0xff80000047117808 */ /* 0x000fe40000000000 */
[----:B------:R-:W-:-:S02]  /*10f00*/  ISETP.GT.AND P0, PT, R2, 0x11, PT ;  /* 0x000000110200780c */ /* 0x000fc40003f04270 */
[----:B------:R-:W-:Y:S02]  /*10f10*/  FSEL R18, R64, -INF , P2 ;  /* 0xff80000040127808 */ /* 0x000fe40001000000 */
[----:B------:R-:W-:Y:S02]  /*10f20*/  FMNMX.FTZ R3, R13, R3, !PT ;  /* 0x000000030d037209 */ /* 0x000fe40007810000 */
[----:B------:R-:W-:Y:S02]  /*10f30*/  FSEL R16, R70, -INF , P1 ;  /* 0xff80000046107808 */ /* 0x000fe40000800000 */
[----:B------:R-:W-:Y:S01]  /*10f40*/  ISETP.GT.AND P3, PT, R0, 0x1, PT ;  /* 0x000000010000780c */ /* 0x000fe20003f64270 */
[----:B------:R-:W-:Y:S01]  /*10f50*/  LDSM.16.MT88.4 R68, [R166+0x400] ;  /* 0x00040000a644783b */ /* 0x000fe20000004200 */
[----:B------:R-:W-:Y:S02]  /*10f60*/  ISETP.GT.AND P1, PT, R2, 0x18, PT ;  /* 0x000000180200780c */ /* 0x000fe40003f24270 */
[----:B------:R-:W-:-:S02]  /*10f70*/  FSEL R19, R65, -INF , P0 ;  /* 0xff80000041137808 */ /* 0x000fc40000000000 */
[----:B------:R-:W-:Y:S02]  /*10f80*/  FMNMX.FTZ R3, R18, R3, !PT ;  /* 0x0000000312037209 */ /* 0x000fe40007810000 */
[----:B------:R-:W-:Y:S02]  /*10f90*/  FSEL R15, R75, -INF , P3 ;  /* 0xff8000004b0f7808 */ /* 0x000fe40001800000 */
[----:B------:R-:W-:Y:S01]  /*10fa0*/  ISETP.GT.AND P0, PT, R2, 0x19, PT ;  /* 0x000000190200780c */ /* 0x000fe20003f04270 */
[----:B------:R-:W-:Y:S01]  /*10fb0*/  LDSM.16.MT88.4 R72, [R167+0x400] ;  /* 0x00040000a748783b */ /* 0x000fe20000004200 */
        /* <DEDUP_REMOVED lines=8> */
[----:B------:R-:W-:-:S02]  /*11040*/  ISETP.GT.AND P3, PT, R2, 0x28, PT ;  /* 0x000000280200780c */ /* 0x000fc40003f64270 */
[----:B------:R-:W-:Y:S02]  /*11050*/  ISETP.GT.AND P2, PT, R2, 0x29, PT ;  /* 0x000000290200780c */ /* 0x000fe40003f44270 */
        /* <DEDUP_REMOVED lines=8> */
[----:B------:R-:W-:Y:S02]  /*110e0*/  FSEL R26, R67, -INF , P0 ;  /* 0xff800000431a7808 */ /* 0x000fe40000000000 */
[----:B------:R-:W-:Y:S01]  /*110f0*/  FSEL R129, R52, -INF , P3 ;  /* 0xff80000034817808 */ /* 0x000fe20001800000 */
[----:B------:R-:W-:Y:S01]  /*11100*/  LDSM.16.MT88.4 R64, [R166] ;  /* 0x00000000a640783b */ /* 0x000fe20000004200 */
[----:B------:R-:W-:-:S02]  /*11110*/  ISETP.GT.AND P1, PT, R0, 0x18, PT ;  /* 0x000000180000780c */ /* 0x000fc40003f24270 */
[----:B------:R-:W-:Y:S02]  /*11120*/  FMNMX.FTZ R2, R24, R2, !PT ;  /* 0x0000000218027209 */ /* 0x000fe40007810000 */
[----:B------:R-:W-:Y:S02]  /*11130*/  FMNMX.FTZ R3, R131, R3, !PT ;  /* 0x0000000383037209 */ /* 0x000fe40007810000 */
[----:B------:R-:W-:Y:S02]  /*11140*/  FSEL R128, R53, -INF , P2 ;  /* 0xff80000035807808 */ /* 0x000fe40001000000 */
[----:B------:R-:W-:Y:S02]  /*11150*/  ISETP.GT.AND P0, PT, R0, 0x19, PT ;  /* 0x000000190000780c */ /* 0x000fe40003f04270 */
[----:B------:R-:W-:Y:S02]  /*11160*/  FSEL R28, R62, -INF , P1 ;  /* 0xff8000003e1c7808 */ /* 0x000fe40000800000 */
[----:B------:R-:W-:-:S02]  /*11170*/  FMNMX.FTZ R2, R26, R2, !PT ;  /* 0x000000021a027209 */ /* 0x000fc40007810000 */
[----:B------:R-:W-:Y:S02]  /*11180*/  FMNMX.FTZ R3, R129, R3, !PT ;  /* 0x0000000381037209 */ /* 0x000fe40007810000 */
[----:B------:R-:W-:Y:S02]  /*11190*/  FSEL R29, R63, -INF , P0 ;  /* 0xff8000003f1d7808 */ /* 0x000fe40000000000 */
[----:B------:R-:W-:Y:S02]  /*111a0*/  ISETP.GT.AND P1, PT, R0, 0x20, PT ;  /* 0x000000200000780c */ /* 0x000fe40003f24270 */
[----:B------:R-:W-:Y:S02]  /*111b0*/  FMNMX.FTZ R2, R28, R2, !PT ;  /* 0x000000021c027209 */ /* 0x000fe40007810000 */
[----:B------:R-:W-:Y:S02]  /*111c0*/  FMNMX.FTZ R3, R128, R3, !PT ;  /* 0x0000000380037209 */ /* 0x000fe40007810000 */
[----:B------:R-:W-:-:S02]  /*111d0*/  ISETP.GT.AND P0, PT, R0, 0x21, PT ;  /* 0x000000210000780c */ /* 0x000fc40003f04270 */
[----:B------:R-:W-:Y:S01]  /*111e0*/  FSEL R124, R58, -INF , P1 ;  /* 0xff8000003a7c7808 */ /* 0x000fe20000800000 */
[----:B------:R-:W1:Y:S01]  /*111f0*/  SHFL.BFLY PT, R8, R3, 0x2, 0x1f ;  /* 0x0c401f0003087f89 */ /* 0x000e6200000e0000 */
[----:B------:R-:W-:Y:S02]  /*11200*/  FMNMX.FTZ R2, R29, R2, !PT ;  /* 0x000000021d027209 */ /* 0x000fe40007810000 */
[----:B------:R-:W-:Y:S02]  /*11210*/  FSEL R127, R59, -INF , P0 ;  /* 0xff8000003b7f7808 */ /* 0x000fe40000000000 */
[----:B------:R-:W-:Y:S02]  /*11220*/  ISETP.GT.AND P1, PT, R0, 0x28, PT ;  /* 0x000000280000780c */ /* 0x000fe40003f24270 */
[----:B------:R-:W-:Y:S02]  /*11230*/  FMNMX.FTZ R2, R124, R2, !PT ;  /* 0x000000027c027209 */ /* 0x000fe40007810000 */
[----:B------:R-:W-:-:S02]  /*11240*/  ISETP.GT.AND P0, PT, R0, 0x29, PT ;  /* 0x000000290000780c */ /* 0x000fc40003f04270 */
[----:B------:R-:W-:Y:S02]  /*11250*/  FSEL R126, R54, -INF , P1 ;  /* 0xff800000367e7808 */ /* 0x000fe40000800000 */
[----:B------:R-:W-:Y:S02]  /*11260*/  FMNMX.FTZ R2, R127, R2, !PT ;  /* 0x000000027f027209 */ /* 0x000fe40007810000 */
[----:B------:R-:W-:Y:S02]  /*11270*/  FSEL R125, R55, -INF , P0 ;  /* 0xff800000377d7808 */ /* 0x000fe40000000000 */
[----:B------:R-:W-:Y:S01]  /*11280*/  FMNMX.FTZ R2, R126, R2, !PT ;  /* 0x000000027e027209 */ /* 0x000fe20007810000 */
[----:B------:R-:W-:Y:S03]  /*11290*/  LDSM.16.MT88.4 R52, [R167+0x1000] ;  /* 0x00100000a734783b */ /* 0x000fe60000004200 */
[----:B------:R-:W-:-:S02]  /*112a0*/  FMNMX.FTZ R2, R125, R2, !PT ;  /* 0x000000027d027209 */ /* 0x000fc40007810000 */
[----:B-1----:R-:W-:-:S03]  /*112b0*/  FMNMX.FTZ R0, R3, R8, !PT ;  /* 0x0000000803007209 */ /* 0x002fc60007810000 */
[----:B------:R-:W1:Y:S04]  /*112c0*/  SHFL.BFLY PT, R7, R2, 0x2, 0x1f ;  /* 0x0c401f0002077f89 */ /* 0x000e6800000e0000 */
[----:B------:R-:W2:Y:S01]  /*112d0*/  SHFL.BFLY PT, R3, R0, 0x1, 0x1f ;  /* 0x0c201f0000037f89 */ /* 0x000ea200000e0000 */
[----:B-1----:R-:W-:Y:S02]  /*112e0*/  FMNMX.FTZ R2, R2, R7, !PT ;  /* 0x0000000702027209 */ /* 0x002fe40007810000 */
[----:B--2---:R-:W-:-:S03]  /*112f0*/  FMNMX.FTZ R138, R0, R3, !PT ;  /* 0x00000003008a7209 */ /* 0x004fc60007810000 */
[----:B------:R-:W1:Y:S01]  /*11300*/  SHFL.BFLY PT, R7, R2, 0x1, 0x1f ;  /* 0x0c201f0002077f89 */ /* 0x000e6200000e0000 */
[C---:B------:R-:W-:Y:S01]  /*11310*/  FSETP.NEU.FTZ.AND P0, PT, R138.reuse, -INF , PT ;  /* 0xff8000008a00780b */ /* 0x040fe20003f1d000 */
[----:B------:R-:W-:-:S05]  /*11320*/  FMUL.FTZ R0, R138, c[0x0][0x2d0] ;  /* 0x0000b4008a007a20 */ /* 0x000fca0000410000 */
[----:B------:R-:W-:-:S05]  /*11330*/  FSEL R12, R0, RZ, P0 ;  /* 0x000000ff000c7208 */ /* 0x000fca0000000000 */
[----:B------:R-:W-:-:S04]  /*11340*/  FFMA.FTZ R0, R9, c[0x0][0x2d0], -R12 ;  /* 0x0000b40009007a23 */ /* 0x000fc8000001080c */
[----:B------:R2:W-:Y:S01]  /*11350*/  MUFU.EX2 R213, R0 ;  /* 0x0000000000d57308 */ /* 0x0005e20000000800 */
[----:B-1----:R-:W-:Y:S02]  /*11360*/  FMNMX.FTZ R135, R2, R7, !PT ;  /* 0x0000000702877209 */ /* 0x002fe40007810000 */
[----:B------:R-:W-:Y:S02]  /*11370*/  SHFL.IDX PT, R7, R4, RZ, 0x1c1f ;  /* 0x001c1fff04077589 */ /* 0x000fe400000e0000 */
[C---:B------:R-:W-:Y:S01]  /*11380*/  FSETP.NEU.FTZ.AND P0, PT, R135.reuse, -INF , PT ;  /* 0xff8000008700780b */ /* 0x040fe20003f1d000 */
[----:B------:R-:W-:Y:S01]  /*11390*/  FMUL.FTZ R3, R135, c[0x0][0x2d0] ;  /* 0x0000b40087037a20 */ /* 0x000fe20000410000 */
[----:B------:R1:W3:Y:S01]  /*113a0*/  SHFL.IDX PT, R2, R4, 0x1, 0x1c1f ;  /* 0x003c1f0004027f89 */ /* 0x0002e200000e0000 */
[----:B--2---:R-:W-:-:S03]  /*113b0*/  FFMA.FTZ R0, R10, c[0x0][0x2d0], -R12 ;  /* 0x0000b4000a007a23 */ /* 0x004fc6000001080c */
[----:B------:R-:W-:Y:S01]  /*113c0*/  FSEL R3, R3, RZ, P0 ;  /* 0x000000ff03037208 */ /* 0x000fe20000000000 */
[----:B------:R-:W2:Y:S01]  /*113d0*/  MUFU.EX2 R209, R0 ;  /* 0x0000000000d17308 */ /* 0x000ea20000000800 */
[--C-:B-1----:R-:W-:Y:S01]  /*113e0*/  FFMA.FTZ R4, R19, c[0x0][0x2d0], -R12.reuse ;  /* 0x0000b40013047a23 */ /* 0x102fe2000001080c */
[----:B--2---:R-:W-:Y:S01]  /*113f0*/  F2FP.BF16.PACK_AB R8, R209, R213 ;  /* 0x000000d5d108723e */ /* 0x004fe200000010ff */
[----:B------:R-:W-:-:S05]  /*11400*/  FFMA.FTZ R0, R11, c[0x0][0x2d0], -R12 ;  /* 0x0000b4000b007a23 */ /* 0x000fca000001080c */
[----:B------:R1:W-:Y:S01]  /*11410*/  MUFU.EX2 R212, R4 ;  /* 0x0000000400d47308 */ /* 0x0003e20000000800 */
[----:B---3--:R-:W-:-:S05]  /*11420*/  IMAD.IADD R2, R5, 0x1, R2 ;  /* 0x0000000105027824 */ /* 0x008fca00078e0202 */
[----:B------:R-:W-:Y:S02]  /*11430*/  IMNMX R2, R6, R2, PT ;  /* 0x0000000206027217 */ /* 0x000fe40003800200 */
[----:B------:R2:W-:Y:S01]  /*11440*/  MUFU.EX2 R217, R0 ;  /* 0x0000000000d97308 */ /* 0x0005e20000000800 */
[----:B-1----:R-:W-:-:S07]  /*11450*/  FFMA.FTZ R4, R20, c[0x0][0x2d0], -R12 ;  /* 0x0000b40014047a23 */ /* 0x002fce000001080c */
[----:B------:R1:W-:Y:S01]  /*11460*/  MUFU.EX2 R215, R4 ;  /* 0x0000000400d77308 */ /* 0x0003e20000000800 */
[----:B--2---:R-:W-:-:S07]  /*11470*/  FFMA.FTZ R0, R13, c[0x0][0x2d0], -R12 ;  /* 0x0000b4000d007a23 */ /* 0x004fce000001080c */
[----:B------:R2:W3:Y:S01]  /*11480*/  MUFU.EX2 R218, R0 ;  /* 0x0000000000da7308 */ /* 0x0004e20000000800 */
[----:B-1----:R-:W-:-:S07]  /*11490*/  FFMA.FTZ R4, R21, c[0x0][0x2d0], -R12 ;  /* 0x0000b40015047a23 */ /* 0x002fce000001080c */
[----:B------:R1:W-:Y:S01]  /*114a0*/  MUFU.EX2 R214, R4 ;  /* 0x0000000400d67308 */ /* 0x0003e20000000800 */
[----:B--2---:R-:W-:Y:S01]  /*114b0*/  FFMA.FTZ R0, R14, c[0x0][0x2d0], -R3 ;  /* 0x0000b4000e007a23 */ /* 0x004fe20000010803 */
[----:B---3--:R-:W-:-:S06]  /*114c0*/  F2FP.BF16.PACK_AB R10, R218, R217 ;  /* 0x000000d9da0a723e */ /* 0x008fcc00000010ff */
[----:B------:R2:W-:Y:S01]  /*114d0*/  MUFU.EX2 R208, R0 ;  /* 0x0000000000d07308 */ /* 0x0005e20000000800 */
[----:B-1----:R-:W-:-:S07]  /*114e0*/  FFMA.FTZ R4, R24, c[0x0][0x2d0], -R3 ;  /* 0x0000b40018047a23 */ /* 0x002fce0000010803 */
[----:B------:R1:W-:Y:S01]  /*114f0*/  MUFU.EX2 R206, R4 ;  /* 0x0000000400ce7308 */ /* 0x0003e20000000800 */
[----:B--2---:R-:W-:-:S07]  /*11500*/  FFMA.FTZ R0, R15, c[0x0][0x2d0], -R3 ;  /* 0x0000b4000f007a23 */ /* 0x004fce0000010803 */
[----:B------:R2:W3:Y:S01]  /*11510*/  MUFU.EX2 R207, R0 ;  /* 0x0000000000cf7308 */ /* 0x0004e20000000800 */
[----:B-1----:R-:W-:-:S07]  /*11520*/  FFMA.FTZ R4, R26, c[0x0][0x2d0], -R3 ;  /* 0x0000b4001a047a23 */ /* 0x002fce0000010803 */
[----:B------:R-:W-:Y:S01]  /*11530*/  MUFU.EX2 R205, R4 ;  /* 0x0000000400cd7308 */ /* 0x000fe20000000800 */
[----:B--2---:R-:W-:Y:S01]  /*11540*/  FFMA.FTZ R0, R16, c[0x0][0x2d0], -R3 ;  /* 0x0000b40010007a23 */ /* 0x004fe20000010803 */
[----:B---3--:R-:W-:-:S06]  /*11550*/  F2FP.BF16.PACK_AB R9, R207, R208 ;  /* 0x000000d0cf09723e */ /* 0x008fcc00000010ff */
[----:B------:R1:W-:Y:S02]  /*11560*/  MUFU.EX2 R210, R0 ;  /* 0x0000000000d27308 */ /* 0x0003e40000000800 */
[----:B-1----:R-:W-:-:S06]  /*11570*/  FFMA.FTZ R0, R17, c[0x0][0x2d0], -R3 ;  /* 0x0000b40011007a23 */ /* 0x002fcc0000010803 */
[----:B------:R1:W2:Y:S02]  /*11580*/  MUFU.EX2 R211, R0 ;  /* 0x0000000000d37308 */ /* 0x0002a40000000800 */
[----:B-1----:R-:W-:Y:S01]  /*11590*/  FFMA.FTZ R0, R18, c[0x0][0x2d0], -R12 ;  /* 0x0000b40012007a23 */ /* 0x002fe2000001080c */
[----:B--2---:R-:W-:-:S05]  /*115a0*/  F2FP.BF16.PACK_AB R11, R211, R210 ;  /* 0x000000d2d30b723e */ /* 0x004fca00000010ff */
[----:B------:R1:W2:Y:S02]  /*115b0*/  MUFU.EX2 R216, R0 ;  /* 0x0000000000d87308 */ /* 0x0002a40000000800 */
[C---:B------:R-:W-:Y:S08]  /*115c0*/  HMMA.16816.F32.BF16 R44, R8.reuse, R88, RZ ;  /* 0x00000058082c723c */ /* 0x040ff000000418ff */
[----:B------:R-:W-:Y:S01]  /*115d0*/  HMMA.16816.F32.BF16 R40, R8, R64, RZ ;  /* 0x000000400828723c */ /* 0x000fe200000418ff */
[----:B-1----:R-:W-:-:S07]  /*115e0*/  IMAD.IADD R0, R5, 0x1, R7 ;  /* 0x0000000105007824 */ /* 0x002fce00078e0207 */
[C---:B------:R-:W-:Y:S01]  /*115f0*/  HMMA.16816.F32.BF16 R56, R8.reuse, R76, RZ ;  /* 0x0000004c0838723c */ /* 0x040fe200000418ff */
[----:B------:R-:W-:Y:S02]  /*11600*/  IMNMX R0, R6, R0, PT ;  /* 0x0000000006007217 */ /* 0x000fe40003800200 */
[----:B------:R-:W-:Y:S02]  /*11610*/  F2FP.BF16.PACK_AB R6, R214, R215 ;  /* 0x000000d7d606723e */ /* 0x000fe400000010ff */
[C---:B------:R-:W-:Y:S02]  /*11620*/  ISETP.GT.AND P0, PT, R0.reuse, RZ, PT ;  /* 0x000000ff0000720c */ /* 0x040fe40003f04270 */
[C---:B------:R-:W-:Y:S01]  /*11630*/  ISETP.GT.AND P2, PT, R0.reuse, 0x1, PT ;  /* 0x000000010000780c */ /* 0x040fe20003f44270 */
[----:B------:R-:W-:Y:S01]  /*11640*/  HMMA.16816.F32.BF16 R108, R8, R84, RZ ;  /* 0x00000054086c723c */ /* 0x000fe200000418ff */
[----:B------:R-:W-:Y:S02]  /*11650*/  ISETP.GT.AND P3, PT, R0, 0x8, PT ;  /* 0x000000080000780c */ /* 0x000fe40003f64270 */
[----:B------:R-:W-:-:S02]  /*11660*/  FSEL R17, R48, -INF , P0 ;  /* 0xff80000030117808 */ /* 0x000fc40000000000 */
[----:B------:R-:W-:Y:S02]  /*11670*/  FSEL R22, R49, -INF , P2 ;  /* 0xff80000031167808 */ /* 0x000fe40001000000 */
[----:B------:R-:W-:Y:S01]  /*11680*/  ISETP.GT.AND P1, PT, R0, 0x9, PT ;  /* 0x000000090000780c */ /* 0x000fe20003f24270 */
[C---:B------:R-:W-:Y:S01]  /*11690*/  HMMA.16816.F32.BF16 R60, R8.reuse, R92, RZ ;  /* 0x0000005c083c723c */ /* 0x040fe200000418ff */
[----:B------:R-:W-:Y:S02]  /*116a0*/  FSEL R21, R148, -INF , P3 ;  /* 0xff80000094157808 */ /* 0x000fe40001800000 */
[----:B------:R-:W-:Y:S02]  /*116b0*/  FMNMX.FTZ R5, R17, R22, !PT ;  /* 0x0000001611057209 */ /* 0x000fe40007810000 */
[----:B------:R-:W-:Y:S02]  /*116c0*/  ISETP.GT.AND P0, PT, R0, 0x10, PT ;  /* 0x000000100000780c */ /* 0x000fe40003f04270 */
[----:B------:R-:W-:Y:S01]  /*116d0*/  FSEL R23, R149, -INF , P1 ;  /* 0xff80000095177808 */ /* 0x000fe20000800000 */
[----:B------:R-:W-:Y:S01]  /*116e0*/  HMMA.16816.F32.BF16 R112, R8, R100, RZ ;  /* 0x000000640870723c */ /* 0x000fe200000418ff */
[----:B------:R-:W-:Y:S01]  /*116f0*/  FMNMX.FTZ R4, R21, R5, !PT ;  /* 0x0000000515047209 */ /* 0x000fe20007810000 */
[----:B------:R-:W-:Y:S01]  /*11700*/  FFMA.FTZ R5, R28, c[0x0][0x2d0], -R3 ;  /* 0x0000b4001c057a23 */ /* 0x000fe20000010803 */
[----:B------:R-:W-:-:S02]  /*11710*/  ISETP.GT.AND P3, PT, R0, 0x11, PT ;  /* 0x000000110000780c */ /* 0x000fc40003f64270 */
[----:B------:R-:W-:Y:S01]  /*11720*/  FSEL R24, R156, -INF , P0 ;  /* 0xff8000009c187808 */ /* 0x000fe20000000000 */
[----:B------:R1:W-:Y:S01]  /*11730*/  MUFU.EX2 R204, R5 ;  /* 0x0000000500cc7308 */ /* 0x0003e20000000800 */
[----:B------:R-:W-:Y:S01]  /*11740*/  FMNMX.FTZ R4, R23, R4, !PT ;  /* 0x0000000417047209 */ /* 0x000fe20007810000 */
[C---:B------:R-:W-:Y:S01]  /*11750*/  HMMA.16816.F32.BF16 R120, R8.reuse, R66, RZ ;  /* 0x000000420878723c */ /* 0x040fe200000418ff */
[----:B------:R-:W-:Y:S02]  /*11760*/  ISETP.GT.AND P2, PT, R0, 0x18, PT ;  /* 0x000000180000780c */ /* 0x000fe40003f44270 */
[----:B------:R-:W-:Y:S02]  /*11770*/  FSEL R25, R157, -INF , P3 ;  /* 0xff8000009d197808 */ /* 0x000fe40001800000 */
[----:B------:R-:W-:Y:S02]  /*11780*/  FMNMX.FTZ R4, R24, R4, !PT ;  /* 0x0000000418047209 */ /* 0x000fe40007810000 */
[----:B------:R-:W-:Y:S01]  /*11790*/  ISETP.GT.AND P1, PT, R0, 0x19, PT ;  /* 0x000000190000780c */ /* 0x000fe20003f24270 */
[----:B------:R-:W-:Y:S01]  /*117a0*/  HMMA.16816.F32.BF16 R116, R8, R78, RZ ;  /* 0x0000004e0874723c */ /* 0x000fe200000418ff */
[----:B------:R-:W-:-:S02]  /*117b0*/  FSEL R27, R152, -INF , P2 ;  /* 0xff800000981b7808 */ /* 0x000fc40001000000 */
[----:B------:R-:W-:Y:S02]  /*117c0*/  FMNMX.FTZ R4, R25, R4, !PT ;  /* 0x0000000419047209 */ /* 0x000fe40007810000 */
[C---:B------:R-:W-:Y:S01]  /*117d0*/  ISETP.GT.AND P2, PT, R0.reuse, 0x21, PT ;  /* 0x000000210000780c */ /* 0x040fe20003f44270 */
[----:B-1----:R-:W-:Y:S01]  /*117e0*/  FFMA.FTZ R5, R29, c[0x0][0x2d0], -R3 ;  /* 0x0000b4001d057a23 */ /* 0x002fe20000010803 */
[----:B------:R-:W-:Y:S01]  /*117f0*/  ISETP.GT.AND P0, PT, R0, 0x20, PT ;  /* 0x000000200000780c */ /* 0x000fe20003f04270 */
[----:B------:R-:W-:Y:S01]  /*11800*/  HMMA.16816.F32.BF16 R104, R8, R86, RZ ;  /* 0x000000560868723c */ /* 0x000fe200000418ff */
[----:B------:R-:W-:Y:S01]  /*11810*/  FSEL R26, R153, -INF , P1 ;  /* 0xff800000991a7808 */ /* 0x000fe20000800000 */
[----:B------:R1:W3:Y:S01]  /*11820*/  MUFU.EX2 R179, R5 ;  /* 0x0000000500b37308 */ /* 0x0002e20000000800 */
[----:B------:R-:W-:Y:S02]  /*11830*/  FMNMX.FTZ R4, R27, R4, !PT ;  /* 0x000000041b047209 */ /* 0x000fe40007810000 */
[----:B------:R-:W-:-:S02]  /*11840*/  FSEL R82, R161, -INF , P2 ;  /* 0xff800000a1527808 */ /* 0x000fc40001000000 */
[C---:B------:R-:W-:Y:S01]  /*11850*/  ISETP.GT.AND P3, PT, R0.reuse, 0x28, PT ;  /* 0x000000280000780c */ /* 0x040fe20003f64270 */
[C---:B------:R-:W-:Y:S01]  /*11860*/  HMMA.16816.F32.BF16 R36, R8.reuse, R90, RZ ;  /* 0x0000005a0824723c */ /* 0x040fe200000418ff */
[----:B------:R-:W-:Y:S02]  /*11870*/  ISETP.GT.AND P2, PT, R0, 0x29, PT ;  /* 0x000000290000780c */ /* 0x000fe40003f44270 */
[----:B------:R-:W-:Y:S02]  /*11880*/  FSEL R83, R160, -INF , P0 ;  /* 0xff800000a0537808 */ /* 0x000fe40000000000 */
[----:B------:R-:W-:Y:S02]  /*11890*/  FMNMX.FTZ R0, R26, R4, !PT ;  /* 0x000000041a007209 */ /* 0x000fe40007810000 */
[C---:B------:R-:W-:Y:S01]  /*118a0*/  ISETP.GT.AND P1, PT, R2.reuse, RZ, PT ;  /* 0x000000ff0200720c */ /* 0x040fe20003f24270 */
[----:B------:R-:W-:Y:S01]  /*118b0*/  HMMA.16816.F32.BF16 R32, R8, R94, RZ ;  /* 0x0000005e0820723c */ /* 0x000fe200000418ff */
[----:B------:R-:W-:-:S02]  /*118c0*/  ISETP.GT.AND P0, PT, R2, 0x1, PT ;  /* 0x000000010200780c */ /* 0x000fc40003f04270 */
[----:B------:R-:W-:Y:S02]  /*118d0*/  FMNMX.FTZ R0, R83, R0, !PT ;  /* 0x0000000053007209 */ /* 0x000fe40007810000 */
[----:B------:R-:W-:Y:S02]  /*118e0*/  FSEL R20, R50, -INF , P1 ;  /* 0xff80000032147808 */ /* 0x000fe40000800000 */
[----:B------:R-:W-:Y:S01]  /*118f0*/  FSEL R19, R51, -INF , P0 ;  /* 0xff80000033137808 */ /* 0x000fe20000000000 */
[----:B------:R-:W-:Y:S01]  /*11900*/  HMMA.16816.F32.BF16 R28, R8, R102, RZ ;  /* 0x00000066081c723c */ /* 0x000fe200000418ff */
[----:B------:R-:W-:Y:S01]  /*11910*/  ISETP.GT.AND P1, PT, R2, 0x8, PT ;  /* 0x000000080200780c */ /* 0x000fe20003f24270 */
[----:B------:R-:W4:Y:S01]  /*11920*/  LDSM.16.MT88.4 R48, [R166+0x1c00] ;  /* 0x001c0000a630783b */ /* 0x000f220000004200 */
[----:B------:R-:W-:Y:S02]  /*11930*/  FSEL R81, R168, -INF , P3 ;  /* 0xff800000a8517808 */ /* 0x000fe40001800000 */
[----:B------:R-:W-:-:S02]  /*11940*/  FMNMX.FTZ R0, R82, R0, !PT ;  /* 0x0000000052007209 */ /* 0x000fc40007810000 */
[----:B------:R-:W-:Y:S02]  /*11950*/  ISETP.GT.AND P0, PT, R2, 0x9, PT ;  /* 0x000000090200780c */ /* 0x000fe40003f04270 */
[----:B------:R-:W-:Y:S02]  /*11960*/  FSEL R16, R150, -INF , P1 ;  /* 0xff80000096107808 */ /* 0x000fe40000800000 */
[----:B------:R-:W-:Y:S02]  /*11970*/  FMNMX.FTZ R8, R20, R19, !PT ;  /* 0x0000001314087209 */ /* 0x000fe40007810000 */
[----:B------:R-:W-:Y:S02]  /*11980*/  FSEL R80, R169, -INF , P2 ;  /* 0xff800000a9507808 */ /* 0x000fe40001000000 */
[----:B------:R-:W-:Y:S02]  /*11990*/  FMNMX.FTZ R0, R81, R0, !PT ;  /* 0x0000000051007209 */ /* 0x000fe40007810000 */
[----:B------:R-:W-:-:S02]  /*119a0*/  FSEL R15, R151, -INF , P0 ;  /* 0xff800000970f7808 */ /* 0x000fc40000000000 */
[----:B------:R-:W-:Y:S02]  /*119b0*/  ISETP.GT.AND P0, PT, R2, 0x10, PT ;  /* 0x000000100200780c */ /* 0x000fe40003f04270 */
[----:B------:R-:W-:Y:S02]  /*119c0*/  FMNMX.FTZ R8, R16, R8, !PT ;  /* 0x0000000810087209 */ /* 0x000fe40007810000 */
[----:B------:R-:W-:Y:S02]  /*119d0*/  FMNMX.FTZ R0, R80, R0, !PT ;  /* 0x0000000050007209 */ /* 0x000fe40007810000 */
[----:B------:R-:W-:Y:S02]  /*119e0*/  ISETP.GT.AND P2, PT, R2, 0x11, PT ;  /* 0x000000110200780c */ /* 0x000fe40003f44270 */
[----:B------:R-:W-:Y:S01]  /*119f0*/  FSEL R13, R158, -INF , P0 ;  /* 0xff8000009e0d7808 */ /* 0x000fe20000000000 */
[----:B------:R-:W5:Y:S01]  /*11a00*/  SHFL.BFLY PT, R9, R0, 0x2, 0x1f ;  /* 0x0c401f0000097f89 */ /* 0x000f6200000e0000 */
[----:B------:R-:W-:-:S02]  /*11a10*/  FMNMX.FTZ R8, R15, R8, !PT ;  /* 0x000000080f087209 */ /* 0x000fc40007810000 */
[----:B------:R-:W-:Y:S02]  /*11a20*/  ISETP.GT.AND P0, PT, R2, 0x19, PT ;  /* 0x000000190200780c */ /* 0x000fe40003f04270 */
[----:B--2---:R-:W-:Y:S02]  /*11a30*/  F2FP.BF16.PACK_AB R4, R212, R216 ;  /* 0x000000d8d404723e */ /* 0x004fe400000010ff */
[----:B-1----:R-:W-:Y:S02]  /*11a40*/  F2FP.BF16.PACK_AB R5, R205, R206 ;  /* 0x000000cecd05723e */ /* 0x002fe400000010ff */
[----:B---3--:R-:W-:Y:S02]  /*11a50*/  F2FP.BF16.PACK_AB R7, R179, R204 ;  /* 0x000000ccb307723e */ /* 0x008fe400000010ff */
[----:B------:R-:W-:Y:S02]  /*11a60*/  ISETP.GT.AND P1, PT, R2, 0x18, PT ;  /* 0x000000180200780c */ /* 0x000fe40003f24270 */
[----:B------:R-:W-:-:S02]  /*11a70*/  FSEL R11, R159, -INF , P2 ;  /* 0xff8000009f0b7808 */ /* 0x000fc40001000000 */
[----:B------:R-:W-:Y:S01]  /*11a80*/  FMNMX.FTZ R8, R13, R8, !PT ;  /* 0x000000080d087209 */ /* 0x000fe20007810000 */
[C---:B------:R-:W-:Y:S01]  /*11a90*/  HMMA.16816.F32.BF16 R172, R4.reuse, R52, R44 ;  /* 0x0000003404ac723c */ /* 0x040fe2000004182c */
[----:B------:R-:W-:Y:S02]  /*11aa0*/  FSEL R18, R155, -INF , P0 ;  /* 0xff8000009b127808 */ /* 0x000fe40000000000 */
[----:B------:R-:W-:Y:S02]  /*11ab0*/  ISETP.GT.AND P0, PT, R2, 0x20, PT ;  /* 0x000000200200780c */ /* 0x000fe40003f04270 */
[----:B------:R-:W-:Y:S02]  /*11ac0*/  FSEL R14, R154, -INF , P1 ;  /* 0xff8000009a0e7808 */ /* 0x000fe40000800000 */
[----:B------:R-:W-:Y:S01]  /*11ad0*/  FMNMX.FTZ R8, R11, R8, !PT ;  /* 0x000000080b087209 */ /* 0x000fe20007810000 */
[----:B------:R-:W-:Y:S01]  /*11ae0*/  HMMA.16816.F32.BF16 R220, R4, R68, R40 ;  /* 0x0000004404dc723c */ /* 0x000fe20000041828 */
[----:B------:R-:W-:Y:S01]  /*11af0*/  FSEL R47, R162, -INF , P0 ;  /* 0xff800000a22f7808 */ /* 0x000fe20000000000 */
[----:B------:R-:W-:Y:S01]  /*11b00*/  LDSM.16.MT88.4 R40, [R167+0x1c00] ;  /* 0x001c0000a728783b */ /* 0x000fe20000004200 */
[----:B------:R-:W-:-:S02]  /*11b10*/  ISETP.GT.AND P2, PT, R2, 0x21, PT ;  /* 0x000000210200780c */ /* 0x000fc40003f44270 */
[C---:B------:R-:W-:Y:S02]  /*11b20*/  ISETP.GT.AND P1, PT, R2.reuse, 0x28, PT ;  /* 0x000000280200780c */ /* 0x040fe40003f24270 */
[----:B------:R-:W-:Y:S01]  /*11b30*/  ISETP.GT.AND P0, PT, R2, 0x29, PT ;  /* 0x000000290200780c */ /* 0x000fe20003f04270 */
[C---:B------:R-:W-:Y:S01]  /*11b40*/  HMMA.16816.F32.BF16 R236, R4.reuse, R72, R56 ;  /* 0x0000004804ec723c */ /* 0x040fe20000041838 */
[----:B------:R-:W-:Y:S02]  /*11b50*/  FMNMX.FTZ R2, R14, R8, !PT ;  /* 0x000000080e027209 */ /* 0x000fe40007810000 */
[----:B------:R-:W-:Y:S02]  /*11b60*/  FSEL R46, R163, -INF , P2 ;  /* 0xff800000a32e7808 */ /* 0x000fe40001000000 */
[----:B------:R-:W-:Y:S01]  /*11b70*/  FMNMX.FTZ R2, R18, R2, !PT ;  /* 0x0000000212027209 */ /* 0x000fe20007810000 */
[----:B------:R-:W-:Y:S01]  /*11b80*/  LDSM.16.MT88.4 R160, [R166+0x800] ;  /* 0x00080000a6a0783b */ /* 0x000fe20000004200 */
[----:B------:R-:W-:Y:S01]  /*11b90*/  FSEL R45, R170, -INF , P1 ;  /* 0xff800000aa2d7808 */ /* 0x000fe20000800000 */
[C---:B----4-:R-:W-:Y:S01]  /*11ba0*/  HMMA.16816.F32.BF16 R56, R4.reuse, R48, R60 ;  /* 0x000000300438723c */ /* 0x050fe2000004183c */
[----:B------:R-:W-:Y:S01]  /*11bb0*/  FMNMX.FTZ R2, R47, R2, !PT ;  /* 0x000000022f027209 */ /* 0x000fe20007810000 */
[----:B------:R-:W-:Y:S01]  /*11bc0*/  IMAD.MOV.U32 R151, RZ, RZ, R172 ;  /* 0x000000ffff977224 */ /* 0x000fe200078e00ac */
[----:B-----5:R-:W-:Y:S01]  /*11bd0*/  FMNMX.FTZ R0, R0, R9, !PT ;  /* 0x0000000900007209 */ /* 0x020fe20007810000 */
[----:B------:R-:W-:Y:S01]  /*11be0*/  IMAD.MOV.U32 R150, RZ, RZ, R173 ;  /* 0x000000ffff967224 */ /* 0x000fe200078e00ad */
[----:B------:R-:W-:Y:S01]  /*11bf0*/  FMNMX.FTZ R2, R46, R2, !PT ;  /* 0x000000022e027209 */ /* 0x000fe20007810000 */
[----:B------:R-:W-:Y:S01]  /*11c00*/  IMAD.MOV.U32 R149, RZ, RZ, R174 ;  /* 0x000000ffff957224 */ /* 0x000fe200078e00ae */
[----:B------:R-:W-:Y:S01]  /*11c10*/  FSEL R44, R171, -INF , P0 ;  /* 0xff800000ab2c7808 */ /* 0x000fe20000000000 */
[----:B------:R-:W1:Y:S01]  /*11c20*/  SHFL.BFLY PT, R9, R0, 0x1, 0x1f ;  /* 0x0c201f0000097f89 */ /* 0x000e6200000e0000 */
[----:B------:R-:W-:Y:S01]  /*11c30*/  FMNMX.FTZ R2, R45, R2, !PT ;  /* 0x000000022d027209 */ /* 0x000fe20007810000 */
[----:B------:R-:W-:Y:S01]  /*11c40*/  HMMA.16816.F32.BF16 R240, R4, R96, R108 ;  /* 0x0000006004f0723c */ /* 0x000fe2000004186c */
[----:B------:R-:W-:-:S02]  /*11c50*/  IMAD.MOV.U32 R148, RZ, RZ, R175 ;  /* 0x000000ffff947224 */ /* 0x000fc400078e00af */
[----:B------:R-:W-:-:S05]  /*11c60*/  FMNMX.FTZ R8, R44, R2, !PT ;  /* 0x000000022c087209 */ /* 0x000fca0007810000 */
[----:B------:R-:W2:Y:S01]  /*11c70*/  SHFL.BFLY PT, R10, R8, 0x2, 0x1f ;  /* 0x0c401f00080a7f89 */ /* 0x000ea200000e0000 */
[C---:B------:R-:W-:Y:S05]  /*11c80*/  HMMA.16816.F32.BF16 R120, R4.reuse, R70, R120 ;  /* 0x000000460478723c */ /* 0x040fea0000041878 */
[----:B------:R-:W-:Y:S02]  /*11c90*/  IMAD.MOV.U32 R159, RZ, RZ, R56 ;  /* 0x000000ffff9f7224 */ /* 0x000fe400078e0038 */
[----:B------:R-:W-:Y:S01]  /*11ca0*/  IMAD.MOV.U32 R158, RZ, RZ, R57 ;  /* 0x000000ffff9e7224 */ /* 0x000fe200078e0039 */
[----:B------:R-:W-:Y:S01]  /*11cb0*/  HMMA.16816.F32.BF16 R108, R4, R74, R116 ;  /* 0x0000004a046c723c */ /* 0x000fe20000041874 */
[----:B------:R-:W-:-:S02]  /*11cc0*/  IMAD.MOV.U32 R157, RZ, RZ, R58 ;  /* 0x000000ffff9d7224 */ /* 0x000fc400078e003a */
[----:B------:R-:W-:Y:S01]  /*11cd0*/  IMAD.MOV.U32 R156, RZ, RZ, R59 ;  /* 0x000000ffff9c7224 */ /* 0x000fe200078e003b */
[----:B-1----:R-:W-:-:S04]  /*11ce0*/  FMNMX.FTZ R140, R0, R9, !PT ;  /* 0x00000009008c7209 */ /* 0x002fc80007810000 */
[----:B------:R-:W-:Y:S01]  /*11cf0*/  HMMA.16816.F32.BF16 R56, R4, R40, R112 ;  /* 0x000000280438723c */ /* 0x000fe20000041870 */
[C---:B------:R-:W-:Y:S01]  /*11d00*/  FSETP.NEU.FTZ.AND P0, PT, R140.reuse, -INF , PT ;  /* 0xff8000008c00780b */ /* 0x040fe20003f1d000 */
[----:B------:R-:W-:Y:S01]  /*11d10*/  FMUL.FTZ R2, R140, c[0x0][0x2d0] ;  /* 0x0000b4008c027a20 */ /* 0x000fe20000410000 */
[----:B--2---:R-:W-:-:S05]  /*11d20*/  FMNMX.FTZ R0, R8, R10, !PT ;  /* 0x0000000a08007209 */ /* 0x004fca0007810000 */
[----:B------:R-:W-:Y:S01]  /*11d30*/  HMMA.16816.F32.BF16 R60, R4, R98, R104 ;  /* 0x00000062043c723c */ /* 0x000fe20000041868 */
[----:B------:R-:W-:-:S07]  /*11d40*/  FSEL R2, R2, RZ, P0 ;  /* 0x000000ff02027208 */ /* 0x000fce0000000000 */
[C---:B------:R-:W-:Y:S08]  /*11d50*/  HMMA.16816.F32.BF16 R232, R4.reuse, R54, R36 ;  /* 0x0000003604e8723c */ /* 0x040ff00000041824 */
[----:B------:R-:W-:Y:S01]  /*11d60*/  HMMA.16816.F32.BF16 R228, R4, R50, R32 ;  /* 0x0000003204e4723c */ /* 0x000fe20000041820 */
[----:B------:R-:W-:Y:S02]  /*11d70*/  IMAD.MOV.U32 R115, RZ, RZ, R56 ;  /* 0x000000ffff737224 */ /* 0x000fe400078e0038 */
[----:B------:R-:W-:-:S02]  /*11d80*/  IMAD.MOV.U32 R114, RZ, RZ, R57 ;  /* 0x000000ffff727224 */ /* 0x000fc400078e0039 */
[----:B------:R-:W-:Y:S02]  /*11d90*/  IMAD.MOV.U32 R113, RZ, RZ, R58 ;  /* 0x000000ffff717224 */ /* 0x000fe400078e003a */
[----:B------:R-:W-:Y:S01]  /*11da0*/  IMAD.MOV.U32 R112, RZ, RZ, R59 ;  /* 0x000000ffff707224 */ /* 0x000fe200078e003b */
[----:B------:R-:W-:Y:S01]  /*11db0*/  HMMA.16816.F32.BF16 R224, R4, R42, R28 ;  /* 0x0000002a04e0723c */ /* 0x000fe2000004181c */
[----:B------:R-:W1:Y:S06]  /*11dc0*/  SHFL.BFLY PT, R5, R0, 0x1, 0x1f ;  /* 0x0c201f0000057f89 */ /* 0x000e6c00000e0000 */
[----:B------:R-:W-:-:S04]  /*11dd0*/  FFMA.FTZ R4, R17, c[0x0][0x2d0], -R2 ;  /* 0x0000b40011047a23 */ /* 0x000fc80000010802 */
[----:B------:R2:W-:Y:S01]  /*11de0*/  MUFU.EX2 R172, R4 ;  /* 0x0000000400ac7308 */ /* 0x0005e20000000800 */
[----:B-1----:R-:W-:Y:S01]  /*11df0*/  FMNMX.FTZ R139, R0, R5, !PT ;  /* 0x00000005008b7209 */ /* 0x002fe20007810000 */
[--C-:B------:R-:W-:Y:S02]  /*11e00*/  FFMA.FTZ R0, R25, c[0x0][0x2d0], -R2.reuse ;  /* 0x0000b40019007a23 */ /* 0x100fe40000010802 */
[----:B--2---:R-:W-:Y:S01]  /*11e10*/  FFMA.FTZ R4, R22, c[0x0][0x2d0], -R2 ;  /* 0x0000b40016047a23 */ /* 0x004fe20000010802 */
[----:B------:R-:W-:-:S03]  /*11e20*/  FSETP.NEU.FTZ.AND P0, PT, R139, -INF , PT ;  /* 0xff8000008b00780b */ /* 0x000fc60003f1d000 */
[----:B------:R1:W-:Y:S08]  /*11e30*/  MUFU.EX2 R175, R0 ;  /* 0x0000000000af7308 */ /* 0x0003f00000000800 */
[----:B------:R2:W3:Y:S01]  /*11e40*/  MUFU.EX2 R169, R4 ;  /* 0x0000000400a97308 */ /* 0x0004e20000000800 */
[----:B-1----:R-:W-:-:S05]  /*11e50*/  FMUL.FTZ R0, R139, c[0x0][0x2d0] ;  /* 0x0000b4008b007a20 */ /* 0x002fca0000410000 */
[----:B------:R-:W-:Y:S01]  /*11e60*/  FSEL R0, R0, RZ, P0 ;  /* 0x000000ff00007208 */ /* 0x000fe20000000000 */
[----:B--2---:R-:W-:Y:S01]  /*11e70*/  FFMA.FTZ R4, R21, c[0x0][0x2d0], -R2 ;  /* 0x0000b40015047a23 */ /* 0x004fe20000010802 */
[----:B---3--:R-:W-:-:S03]  /*11e80*/  F2FP.BF16.PACK_AB R8, R169, R172 ;  /* 0x000000aca908723e */ /* 0x008fc600000010ff */
[----:B------:R1:W-:Y:S02]  /*11e90*/  MUFU.EX2 R173, R4 ;  /* 0x0000000400ad7308 */ /* 0x0003e40000000800 */
[----:B-1----:R-:W-:-:S06]  /*11ea0*/  FFMA.FTZ R4, R23, c[0x0][0x2d0], -R2 ;  /* 0x0000b40017047a23 */ /* 0x002fcc0000010802 */
[----:B------:R1:W2:Y:S02]  /*11eb0*/  MUFU.EX2 R174, R4 ;  /* 0x0000000400ae7308 */ /* 0x0002a40000000800 */
[----:B-1----:R-:W-:Y:S01]  /*11ec0*/  FFMA.FTZ R4, R24, c[0x0][0x2d0], -R2 ;  /* 0x0000b40018047a23 */ /* 0x002fe20000010802 */
[----:B--2---:R-:W-:-:S05]  /*11ed0*/  F2FP.BF16.PACK_AB R10, R174, R173 ;  /* 0x000000adae0a723e */ /* 0x004fca00000010ff */
[----:B------:R1:W-:Y:S02]  /*11ee0*/  MUFU.EX2 R176, R4 ;  /* 0x0000000400b07308 */ /* 0x0003e40000000800 */
[----:B-1----:R-:W-:-:S06]  /*11ef0*/  FFMA.FTZ R4, R27, c[0x0][0x2d0], -R2 ;  /* 0x0000b4001b047a23 */ /* 0x002fcc0000010802 */
        /* <DEDUP_REMOVED lines=13> */
[----:B-1----:R-:W-:Y:S02]  /*11fd0*/  FFMA.FTZ R4, R13, c[0x0][0x2d0], -R0 ;  /* 0x0000b4000d047a23 */ /* 0x002fe40000010800 */
[----:B------:R-:W-:-:S04]  /*11fe0*/  IMAD.MOV.U32 R13, RZ, RZ, R142 ;  /* 0x000000ffff0d7224 */ /* 0x000fc800078e008e */
[----:B------:R1:W-:Y:S02]  /*11ff0*/  MUFU.EX2 R142, R4 ;  /* 0x00000004008e7308 */ /* 0x0003e40000000800 */
[----:B-1----:R-:W-:Y:S01]  /*12000*/  FFMA.FTZ R4, R11, c[0x0][0x2d0], -R0 ;  /* 0x0000b4000b047a23 */ /* 0x002fe20000010800 */
[----:B--2---:R-:W-:-:S05]  /*12010*/  F2FP.BF16.PACK_AB R11, R141, R134 ;  /* 0x000000868d0b723e */ /* 0x004fca00000010ff */
[----:B------:R1:W2:Y:S02]  /*12020*/  MUFU.EX2 R168, R4 ;  /* 0x0000000400a87308 */ /* 0x0002a40000000800 */
[C---:B------:R-:W-:Y:S08]  /*12030*/  HMMA.16816.F32.BF16 R20, R8.reuse, R64, RZ ;  /* 0x000000400814723c */ /* 0x040ff000000418ff */
[----:B------:R-:W-:Y:S01]  /*12040*/  HMMA.16816.F32.BF16 R28, R8, R84, RZ ;  /* 0x00000054081c723c */ /* 0x000fe200000418ff */
[----:B-1----:R-:W-:Y:S01]  /*12050*/  FFMA.FTZ R4, R14, c[0x0][0x2d0], -R0 ;  /* 0x0000b4000e047a23 */ /* 0x002fe20000010800 */
[----:B--2---:R-:W-:Y:S01]  /*12060*/  F2FP.BF16.PACK_AB R5, R168, R142 ;  /* 0x0000008ea805723e */ /* 0x004fe200000010ff */
[----:B------:R-:W-:-:S02]  /*12070*/  IMAD.MOV.U32 R14, RZ, RZ, R180 ;  /* 0x000000ffff0e7224 */ /* 0x000fc400078e00b4 */
[----:B------:R1:W-:Y:S03]  /*12080*/  MUFU.EX2 R171, R4 ;  /* 0x0000000400ab7308 */ /* 0x0003e60000000800 */
[----:B------:R-:W-:Y:S01]  /*12090*/  HMMA.16816.F32.BF16 R24, R8, R88, RZ ;  /* 0x000000580818723c */ /* 0x000fe200000418ff */
[----:B------:R-:W-:Y:S02]  /*120a0*/  IMAD.MOV.U32 R84, RZ, RZ, R159 ;  /* 0x000000ffff547224 */ /* 0x000fe400078e009f */
[----:B------:R-:W-:-:S04]  /*120b0*/  IMAD.MOV.U32 R85, RZ, RZ, R158 ;  /* 0x000000ffff557224 */ /* 0x000fc800078e009e */
[----:B------:R-:W-:Y:S01]  /*120c0*/  IMAD.MOV.U32 R88, RZ, RZ, R151 ;  /* 0x000000ffff587224 */ /* 0x000fe200078e0097 */
[----:B------:R-:W-:Y:S01]  /*120d0*/  HMMA.16816.F32.BF16 R32, R8, R66, RZ ;  /* 0x000000420820723c */ /* 0x000fe200000418ff */
[----:B------:R-:W-:Y:S01]  /*120e0*/  LDSM.16.MT88.4 R64, [R167+0x1400] ;  /* 0x00140000a740783b */ /* 0x000fe20000004200 */
[----:B------:R-:W-:Y:S02]  /*120f0*/  IMAD.MOV.U32 R89, RZ, RZ, R150 ;  /* 0x000000ffff597224 */ /* 0x000fe400078e0096 */
[----:B-1----:R-:W-:-:S04]  /*12100*/  FFMA.FTZ R4, R18, c[0x0][0x2d0], -R0 ;  /* 0x0000b40012047a23 */ /* 0x002fc80000010800 */
[----:B------:R-:W-:Y:S01]  /*12110*/  HMMA.16816.F32.BF16 R16, R8, R76, RZ ;  /* 0x0000004c0810723c */ /* 0x000fe200000418ff */
[----:B------:R1:W2:Y:S06]  /*12120*/  MUFU.EX2 R170, R4 ;  /* 0x0000000400aa7308 */ /* 0x0002ac0000000800 */
[----:B------:R-:W-:Y:S02]  /*12130*/  IMAD.MOV.U32 R76, RZ, RZ, R115 ;  /* 0x000000ffff4c7224 */ /* 0x000fe400078e0073 */
[----:B------:R-:W-:Y:S01]  /*12140*/  IMAD.MOV.U32 R77, RZ, RZ, R114 ;  /* 0x000000ffff4d7224 */ /* 0x000fe200078e0072 */
[----:B-1----:R-:W-:-:S02]  /*12150*/  F2FP.BF16.PACK_AB R4, R175, R176 ;  /* 0x000000b0af04723e */ /* 0x002fc400000010ff */
[----:B--2---:R-:W-:-:S07]  /*12160*/  F2FP.BF16.PACK_AB R7, R170, R171 ;  /* 0x000000abaa07723e */ /* 0x004fce00000010ff */
        /* <DEDUP_REMOVED lines=8> */
[C---:B------:R-:W-:Y:S07]  /*121f0*/  HMMA.16816.F32.BF16 R28, R8.reuse, R78, RZ ;  /* 0x0000004e081c723c */ /* 0x040fee00000418ff */
[----:B------:R-:W-:Y:S01]  /*12200*/  IMAD.MOV.U32 R78, RZ, RZ, R113 ;  /* 0x000000ffff4e7224 */ /* 0x000fe200078e0071 */
[----:B------:R-:W-:Y:S01]  /*12210*/  HMMA.16816.F32.BF16 R24, R8, R86, RZ ;  /* 0x000000560818723c */ /* 0x000fe200000418ff */
[----:B------:R-:W-:-:S02]  /*12220*/  IMAD.MOV.U32 R79, RZ, RZ, R112 ;  /* 0x000000ffff4f7224 */ /* 0x000fc400078e0070 */
[----:B------:R-:W1:Y:S04]  /*12230*/  LDSM.16.MT88.4 R112, [R167+0x800] ;  /* 0x00080000a770783b */ /* 0x000e680000004200 */
[----:B------:R-:W-:Y:S01]  /*12240*/  IMAD.MOV.U32 R86, RZ, RZ, R157 ;  /* 0x000000ffff567224 */ /* 0x000fe200078e009d */
[----:B------:R-:W-:Y:S01]  /*12250*/  HMMA.16816.F32.BF16 R20, R8, R90, RZ ;  /* 0x0000005a0814723c */ /* 0x000fe200000418ff */
[----:B------:R-:W-:-:S06]  /*12260*/  IMAD.MOV.U32 R87, RZ, RZ, R156 ;  /* 0x000000ffff577224 */ /* 0x000fcc00078e009c */
[----:B------:R-:W-:Y:S01]  /*12270*/  IMAD.MOV.U32 R90, RZ, RZ, R149 ;  /* 0x000000ffff5a7224 */ /* 0x000fe200078e0095 */
[----:B------:R-:W-:Y:S01]  /*12280*/  HMMA.16816.F32.BF16 R16, R8, R94, RZ ;  /* 0x0000005e0810723c */ /* 0x000fe200000418ff */
[----:B------:R-:W-:-:S07]  /*12290*/  IMAD.MOV.U32 R91, RZ, RZ, R148 ;  /* 0x000000ffff5b7224 */ /* 0x000fce00078e0094 */
        /* <DEDUP_REMOVED lines=9> */
[----:B--2---:R-:W-:-:S06]  /*12330*/  FFMA.FTZ R4, R82, c[0x0][0x2d0], -R2 ;  /* 0x0000b40052047a23 */ /* 0x004fcc0000010802 */
[----:B------:R2:W3:Y:S02]  /*12340*/  MUFU.EX2 R23, R4 ;  /* 0x0000000400177308 */ /* 0x0004e40000000800 */
[--C-:B--2---:R-:W-:Y:S02]  /*12350*/  FFMA.FTZ R4, R81, c[0x0][0x2d0], -R2.reuse ;  /* 0x0000b40051047a23 */ /* 0x104fe40000010802 */
[----:B------:R-:W-:-:S04]  /*12360*/  FFMA.FTZ R2, R80, c[0x0][0x2d0], -R2 ;  /* 0x0000b40050027a23 */ /* 0x000fc80000010802 */
[----:B------:R2:W-:Y:S01]  /*12370*/  MUFU.EX2 R24, R4 ;  /* 0x0000000400187308 */ /* 0x0005e20000000800 */
[----:B------:R-:W-:Y:S07]  /*12380*/  LDSM.16.MT88.4 R80, [R166+0x2000] ;  /* 0x00200000a650783b */ /* 0x000fee0000004200 */
[----:B------:R4:W5:Y:S01]  /*12390*/  MUFU.EX2 R25, R2 ;  /* 0x0000000200197308 */ /* 0x0009620000000800 */
[----:B--2---:R-:W-:Y:S01]  /*123a0*/  LDSM.16.MT88.4 R4, [R167+0x2000] ;  /* 0x00200000a704783b */ /* 0x004fe20000004200 */
[----:B----4-:R-:W-:-:S03]  /*123b0*/  FFMA.FTZ R2, R47, c[0x0][0x2d0], -R0 ;  /* 0x0000b4002f027a23 */ /* 0x010fc60000010800 */
[----:B------:R-:W2:Y:S01]  /*123c0*/  LDL R47, [R1+0x48] ;  /* 0x00004800012f7983 */ /* 0x000ea20000100800 */
[----:B---3--:R-:W-:Y:S02]  /*123d0*/  F2FP.BF16.PACK_AB R96, R23, R21 ;  /* 0x000000151760723e */ /* 0x008fe400000010ff */
[----:B------:R3:W-:Y:S01]  /*123e0*/  MUFU.EX2 R16, R2 ;  /* 0x0000000200107308 */ /* 0x0007e20000000800 */
[----:B-----5:R-:W-:Y:S01]  /*123f0*/  F2FP.BF16.PACK_AB R98, R25, R24 ;  /* 0x000000181962723e */ /* 0x020fe200000010ff */
[----:B---3--:R-:W-:-:S06]  /*12400*/  FFMA.FTZ R2, R46, c[0x0][0x2d0], -R0 ;  /* 0x0000b4002e027a23 */ /* 0x008fcc0000010800 */
[----:B------:R3:W4:Y:S02]  /*12410*/  MUFU.EX2 R18, R2 ;  /* 0x0000000200127308 */ /* 0x0007240000000800 */
[--C-:B---3--:R-:W-:Y:S01]  /*12420*/  FFMA.FTZ R2, R45, c[0x0][0x2d0], -R0.reuse ;  /* 0x0000b4002d027a23 */ /* 0x108fe20000010800 */
[----:B----4-:R-:W-:Y:S01]  /*12430*/  F2FP.BF16.PACK_AB R97, R18, R16 ;  /* 0x000000101261723e */ /* 0x010fe200000010ff */
[----:B------:R-:W-:-:S04]  /*12440*/  FFMA.FTZ R0, R44, c[0x0][0x2d0], -R0 ;  /* 0x0000b4002c007a23 */ /* 0x000fc80000010800 */
[----:B------:R-:W-:Y:S08]  /*12450*/  MUFU.EX2 R20, R2 ;  /* 0x0000000200147308 */ /* 0x000ff00000000800 */
[----:B------:R3:W4:Y:S02]  /*12460*/  MUFU.EX2 R22, R0 ;  /* 0x0000000000167308 */ /* 0x0007240000000800 */
[----:B---3--:R-:W-:Y:S01]  /*12470*/  FFMA.FTZ R0, R130, c[0x0][0x2d0], -R12 ;  /* 0x0000b40082007a23 */ /* 0x008fe2000001080c */
[----:B----4-:R-:W-:-:S05]  /*12480*/  F2FP.BF16.PACK_AB R99, R22, R20 ;  /* 0x000000141663723e */ /* 0x010fca00000010ff */
[----:B------:R3:W-:Y:S02]  /*12490*/  MUFU.EX2 R11, R0 ;  /* 0x00000000000b7308 */ /* 0x0007e40000000800 */
[C---:B-1----:R-:W-:Y:S08]  /*124a0*/  HMMA.16816.F32.BF16 R100, R96.reuse, R112, R56 ;  /* 0x000000706064723c */ /* 0x042ff00000041838 */
[----:B------:R-:W-:Y:S01]  /*124b0*/  HMMA.16816.F32.BF16 R52, R96, R64, R180 ;  /* 0x000000406034723c */ /* 0x000fe200000418b4 */
[----:B---3--:R-:W-:-:S04]  /*124c0*/  FFMA.FTZ R0, R131, c[0x0][0x2d0], -R12 ;  /* 0x0000b40083007a23 */ /* 0x008fc8000001080c */
[----:B------:R1:W3:Y:S03]  /*124d0*/  MUFU.EX2 R10, R0 ;  /* 0x00000000000a7308 */ /* 0x0002e60000000800 */
[----:B------:R-:W-:Y:S01]  /*124e0*/  HMMA.16816.F32.BF16 R152, R96, R160, R152 ;  /* 0x000000a06098723c */ /* 0x000fe20000041898 */
[----:B-1----:R-:W-:Y:S01]  /*124f0*/  FFMA.FTZ R0, R129, c[0x0][0x2d0], -R12 ;  /* 0x0000b40081007a23 */ /* 0x002fe2000001080c */
[----:B---3--:R-:W-:-:S03]  /*12500*/  F2FP.BF16.PACK_AB R92, R10, R11 ;  /* 0x0000000b0a5c723e */ /* 0x008fc600000010ff */
[----:B------:R1:W-:Y:S02]  /*12510*/  MUFU.EX2 R17, R0 ;  /* 0x0000000000117308 */ /* 0x0003e40000000800 */
[----:B-1----:R-:W-:Y:S02]  /*12520*/  FFMA.FTZ R0, R128, c[0x0][0x2d0], -R12 ;  /* 0x0000b40080007a23 */ /* 0x002fe4000001080c */
[----:B------:R-:W1:Y:S01]  /*12530*/  LDSM.16.MT88.4 R128, [R166+0x1400] ;  /* 0x00140000a680783b */ /* 0x000e620000004200 */
[----:B------:R-:W-:-:S03]  /*12540*/  FADD.FTZ R12, R133, R132 ;  /* 0x00000084850c7221 */ /* 0x000fc60000010000 */
[----:B------:R3:W4:Y:S02]  /*12550*/  MUFU.EX2 R19, R0 ;  /* 0x0000000000137308 */ /* 0x0007240000000800 */
[----:B---3--:R-:W-:Y:S01]  /*12560*/  FFMA.FTZ R0, R124, c[0x0][0x2d0], -R3 ;  /* 0x0000b4007c007a23 */ /* 0x008fe20000010803 */
[----:B----4-:R-:W-:-:S05]  /*12570*/  F2FP.BF16.PACK_AB R94, R19, R17 ;  /* 0x00000011135e723e */ /* 0x010fca00000010ff */
[----:B------:R3:W-:Y:S02]  /*12580*/  MUFU.EX2 R9, R0 ;  /* 0x0000000000097308 */ /* 0x0007e40000000800 */
[--C-:B---3--:R-:W-:Y:S01]  /*12590*/  FFMA.FTZ R0, R127, c[0x0][0x2d0], -R3.reuse ;  /* 0x0000b4007f007a23 */ /* 0x108fe20000010803 */
[----:B-1----:R-:W-:Y:S05]  /*125a0*/  HMMA.16816.F32.BF16 R116, R96, R128, R116 ;  /* 0x000000806074723c */ /* 0x002fea0000041874 */
[----:B------:R1:W3:Y:S02]  /*125b0*/  MUFU.EX2 R8, R0 ;  /* 0x0000000000087308 */ /* 0x0002e40000000800 */
[--C-:B-1----:R-:W-:Y:S01]  /*125c0*/  FFMA.FTZ R0, R126, c[0x0][0x2d0], -R3.reuse ;  /* 0x0000b4007e007a23 */ /* 0x102fe20000010803 */
[----:B---3--:R-:W-:Y:S01]  /*125d0*/  F2FP.BF16.PACK_AB R93, R8, R9 ;  /* 0x00000009085d723e */ /* 0x008fe200000010ff */
[----:B------:R-:W-:-:S04]  /*125e0*/  FFMA.FTZ R3, R125, c[0x0][0x2d0], -R3 ;  /* 0x0000b4007d037a23 */ /* 0x000fc80000010803 */
[----:B------:R-:W-:Y:S08]  /*125f0*/  MUFU.EX2 R2, R0 ;  /* 0x0000000000027308 */ /* 0x000ff00000000800 */
[----:B------:R-:W1:Y:S02]  /*12600*/  MUFU.EX2 R15, R3 ;  /* 0x00000003000f7308 */ /* 0x000e640000000800 */
[----:B-1----:R-:W-:-:S07]  /*12610*/  F2FP.BF16.PACK_AB R95, R15, R2 ;  /* 0x000000020f5f723e */ /* 0x002fce00000010ff */
[C---:B------:R-:W-:Y:S08]  /*12620*/  HMMA.16816.F32.BF16 R56, R92.reuse, R64, R88 ;  /* 0x000000405c38723c */ /* 0x040ff00000041858 */
[C---:B------:R-:W-:Y:S08]  /*12630*/  HMMA.16816.F32.BF16 R72, R92.reuse, R80, R84 ;  /* 0x000000505c48723c */ /* 0x040ff00000041854 */
[-C--:B------:R-:W-:Y:S08]  /*12640*/  HMMA.16816.F32.BF16 R88, R92, R4.reuse, R76 ;  /* 0x000000045c58723c */ /* 0x080ff0000004184c */
[----:B------:R-:W-:Y:S07]  /*12650*/  HMMA.16816.F32.BF16 R84, R96, R4, R188 ;  /* 0x000000046054723c */ /* 0x000fee00000418bc */
[----:B------:R-:W-:Y:S01]  /*12660*/  FADD.FTZ R4, R134, R12 ;  /* 0x0000000c86047221 */ /* 0x000fe20000010000 */
[----:B------:R-:W-:Y:S03]  /*12670*/  HMMA.16816.F32.BF16 R124, R92, R130, R60 ;  /* 0x000000825c7c723c */ /* 0x000fe6000004183c */
[----:B------:R-:W-:-:S05]  /*12680*/  FADD.FTZ R12, R141, R4 ;  /* 0x000000048d0c7221 */ /* 0x000fca0000010000 */
[C---:B------:R-:W-:Y:S08]  /*12690*/  HMMA.16816.F32.BF16 R60, R92.reuse, R66, R232 ;  /* 0x000000425c3c723c */ /* 0x040ff000000418e8 */
[----:B------:R-:W-:Y:S08]  /*126a0*/  HMMA.16816.F32.BF16 R156, R92, R162, R120 ;  /* 0x000000a25c9c723c */ /* 0x000ff00000041878 */
[----:B------:R-:W-:Y:S08]  /*126b0*/  HMMA.16816.F32.BF16 R64, R96, R66, R68 ;  /* 0x000000426040723c */ /* 0x000ff00000041844 */
[C---:B------:R-:W-:Y:S08]  /*126c0*/  HMMA.16816.F32.BF16 R148, R92.reuse, R160, R220 ;  /* 0x000000a05c94723c */ /* 0x040ff000000418dc */
[----:B------:R-:W-:Y:S01]  /*126d0*/  HMMA.16816.F32.BF16 R104, R92, R112, R236 ;  /* 0x000000705c68723c */ /* 0x000fe200000418ec */
[----:B--2---:R-:W-:-:S07]  /*126e0*/  @P4 IMAD.HI.U32 R3, R47, c[0x0][0x2c8], RZ ;  /* 0x0000b2002f034a27 */ /* 0x004fce00078e00ff */
[----:B------:R-:W-:Y:S01]  /*126f0*/  HMMA.16816.F32.BF16 R108, R92, R114, R108 ;  /* 0x000000725c6c723c */ /* 0x000fe2000004186c */
[----:B------:R-:W-:Y:S01]  /*12700*/  IMAD.MOV.U32 R0, RZ, RZ, R47 ;  /* 0x000000ffff007224 */ /* 0x000fe200078e002f */
[----:B------:R-:W-:Y:S01]  /*12710*/  @P4 SHF.R.U32.HI R0, RZ, c[0x0][0x2cc], R3 ;  /* 0x0000b300ff004a19 */ /* 0x000fe20000011603 */
[----:B------:R-:W-:-:S03]  /*12720*/  FADD.FTZ R3, R172, R169 ;  /* 0x000000a9ac037221 */ /* 0x000fc60000010000 */
[----:B------:R-:W-:Y:S01]  /*12730*/  IADD3 R0, R0, R13, -R14 ;  /* 0x0000000d00007210 */ /* 0x000fe20007ffe80e */
[----:B------:R-:W-:Y:S01]  /*12740*/  FADD.FTZ R13, R173, R3 ;  /* 0x00000003ad0d7221 */ /* 0x000fe20000010000 */
[----:B------:R-:W-:Y:S01]  /*12750*/  HMMA.16816.F32.BF16 R120, R92, R128, R240 ;  /* 0x000000805c78723c */ /* 0x000fe200000418f0 */
[----:B------:R-:W-:Y:S02]  /*12760*/  FADD.FTZ R14, R213, R209 ;  /* 0x000000d1d50e7221 */ /* 0x000fe40000010000 */
[----:B------:R-:W-:-:S04]  /*12770*/  IMAD.HI R26, R0, 0x2aaaaaab, RZ ;  /* 0x2aaaaaab001a7827 */ /* 0x000fc800078e02ff */
[----:B------:R-:W-:Y:S01]  /*12780*/  FADD.FTZ R0, R208, R207 ;  /* 0x000000cfd0007221 */ /* 0x000fe20000010000 */
[----:B------:R-:W-:Y:S01]  /*12790*/  SHF.R.U32.HI R3, RZ, 0x1f, R26 ;  /* 0x0000001fff037819 */ /* 0x000fe2000001161a */
[----:B------:R-:W-:Y:S01]  /*127a0*/  FADD.FTZ R13, R174, R13 ;  /* 0x0000000dae0d7221 */ /* 0x000fe20000010000 */
[----:B------:R-:W-:Y:S01]  /*127b0*/  HMMA.16816.F32.BF16 R76, R92, R82, R228 ;  /* 0x000000525c4c723c */ /* 0x000fe200000418e4 */
[----:B------:R-:W-:Y:S01]  /*127c0*/  FADD.FTZ R0, R210, R0 ;  /* 0x00000000d2007221 */ /* 0x000fe20000010000 */
[----:B------:R-:W-:Y:S01]  /*127d0*/  LEA.HI.SX32 R26, R26, R3, 0x1d ;  /* 0x000000031a1a7211 */ /* 0x000fe200078feaff */
[----:B------:R-:W-:Y:S02]  /*127e0*/  FADD.FTZ R3, R217, R14 ;  /* 0x0000000ed9037221 */ /* 0x000fe40000010000 */
[----:B------:R-:W-:Y:S01]  /*127f0*/  FADD.FTZ R4, R211, R0 ;  /* 0x00000000d3047221 */ /* 0x000fe20000010000 */
[----:B------:R-:W-:Y:S01]  /*12800*/  IMNMX R27, R246, R26, !PT ;  /* 0x0000001af61b7217 */ /* 0x000fe20007800200 */
[----:B------:R-:W-:Y:S01]  /*12810*/  FADD.FTZ R5, R218, R3 ;  /* 0x00000003da057221 */ /* 0x000fe20000010000 */
[----:B------:R-:W-:Y:S01]  /*12820*/  HMMA.16816.F32.BF16 R68, R96, R80, R184 ;  /* 0x000000506044723c */ /* 0x000fe200000418b8 */
[----:B------:R-:W-:-:S02]  /*12830*/  FADD.FTZ R0, R176, R13 ;  /* 0x0000000db0007221 */ /* 0x000fc40000010000 */
[----:B------:R-:W-:Y:S01]  /*12840*/  FADD.FTZ R3, R142, R12 ;  /* 0x0000000c8e037221 */ /* 0x000fe20000010000 */
[----:B------:R1:W-:Y:S01]  /*12850*/  STL [R1+0x4], R27 ;  /* 0x0000041b01007387 */ /* 0x0003e20000100800 */
[----:B------:R-:W-:Y:S02]  /*12860*/  FADD.FTZ R5, R216, R5 ;  /* 0x00000005d8057221 */ /* 0x000fe40000010000 */
[----:B------:R-:W-:Y:S01]  /*12870*/  FADD.FTZ R0, R175, R0 ;  /* 0x00000000af007221 */ /* 0x000fe20000010000 */
[----:B------:R-:W-:Y:S01]  /*12880*/  HMMA.16816.F32.BF16 R160, R96, R162, R32 ;  /* 0x000000a260a0723c */ /* 0x000fe20000041820 */
[----:B------:R-:W-:Y:S02]  /*12890*/  FADD.FTZ R3, R168, R3 ;  /* 0x00000003a8037221 */ /* 0x000fe40000010000 */
[----:B------:R-:W-:Y:S02]  /*128a0*/  FADD.FTZ R5, R212, R5 ;  /* 0x00000005d4057221 */ /* 0x000fe40000010000 */
[----:B------:R-:W-:-:S02]  /*128b0*/  FADD.FTZ R0, R177, R0 ;  /* 0x00000000b1007221 */ /* 0x000fc40000010000 */
[----:B------:R-:W-:Y:S01]  /*128c0*/  FADD.FTZ R5, R215, R5 ;  /* 0x00000005d7057221 */ /* 0x000fe20000010000 */
[----:B------:R-:W-:Y:S03]  /*128d0*/  HMMA.16816.F32.BF16 R112, R96, R114, R28 ;  /* 0x000000726070723c */ /* 0x000fe6000004181c */
[----:B------:R-:W-:-:S05]  /*128e0*/  FADD.FTZ R5, R214, R5 ;  /* 0x00000005d6057221 */ /* 0x000fca0000010000 */
        /* <DEDUP_REMOVED lines=8> */
[----:B------:R-:W-:Y:S01]  /*12970*/  FADD.FTZ R7, R204, R7 ;  /* 0x00000007cc077221 */ /* 0x000fe20000010000 */
[----:B------:R-:W-:Y:S01]  /*12980*/  IADD3 R204, R219, -0x2, RZ ;  /* 0xfffffffedbcc7810 */ /* 0x000fe20007ffe0ff */
        /* <DEDUP_REMOVED lines=18> */
[----:B------:R-:W-:Y:S01]  /*12ab0*/  FADD.FTZ R243, R15, R3 ;  /* 0x000000030ff37221 */ /* 0x000fe20000010000 */
[----:B------:R-:W-:Y:S05]  /*12ac0*/  @!P0 BRA `(.L_x_2729) ;  /* 0x0000308000008947 */ /* 0x000fea0003800000 */
[----:B-1----:R-:W2:Y:S01]  /*12ad0*/  LDL R27, [R1+0x8c] ;  /* 0x00008c00011b7983 */ /* 0x002ea20000100800 */
[----:B------:R-:W-:Y:S01]  /*12ae0*/  MOV R132, R139 ;  /* 0x0000008b00847202 */ /* 0x000fe20000000f00 */
[----:B------:R-:W-:Y:S01]  /*12af0*/  IMAD.MOV.U32 R3, RZ, RZ, R140 ;  /* 0x000000ffff037224 */ /* 0x000fe200078e008c */
[----:B------:R-:W-:Y:S01]  /*12b00*/  MOV R142, R135 ;  /* 0x00000087008e7202 */ /* 0x000fe20000000f00 */
[----:B------:R-:W-:Y:S01]  /*12b10*/  IMAD.MOV.U32 R141, RZ, RZ, R138 ;  /* 0x000000ffff8d7224 */ /* 0x000fe200078e008a */
[----:B--2---:R-:W-:-:S05]  /*12b20*/  IADD3 R0, R27, R47, RZ ;  /* 0x0000002f1b007210 */ /* 0x004fca0007ffe0ff */
[----:B------:R1:W-:Y:S02]  /*12b30*/  STL [R1], R0 ;  /* 0x0000000001007387 */ /* 0x0003e40000100800 */
[----:B-1----:R-:W-:-:S05]  /*12b40*/  @P4 IMAD.HI.U32 R0, R0, c[0x0][0x2c8], RZ ;  /* 0x0000b20000004a27 */ /* 0x002fca00078e00ff */
[----:B------:R-:W-:-:S05]  /*12b50*/  @P4 SHF.R.U32.HI R0, RZ, c[0x0][0x2cc], R0 ;  /* 0x0000b300ff004a19 */ /* 0x000fca0000011600 */
[----:B------:R1:W-:Y:S02]  /*12b60*/  @P4 STL [R1+0x8], R0 ;  /* 0x0000080001004387 */ /* 0x0003e40000100800 */
.L_x_2734:
        /* <DEDUP_REMOVED lines=50> */
.L_x_2731:
[----:B-1--4-:R-:W-:Y:S05]  /*12e90*/  BSYNC B0 ;  /* 0x0000000000007941 */ /* 0x012fea0003800000 */
.L_x_2730:
        /* <DEDUP_REMOVED lines=103> */
[C---:B------:R-:W-:Y:S02]  /*13510*/  ISETP.GE.AND P1, PT, R0.reuse, 0x1, PT ;  /* 0x000000010000780c */ /* 0x040fe40003f26270 */
[----:B------:R-:W-:Y:S11]  /*13520*/  ISETP.GE.AND P0, PT, R0, 0x21, PT ;  /* 0x000000210000780c */ /* 0x000ff60003f06270 */
[C---:B------:R-:W-:Y:S02]  /*13530*/  @P1 IADD3 R2, R204.reuse, -0x1, RZ ;  /* 0xffffffffcc021810 */ /* 0x040fe40007ffe0ff */
[----:B------:R-:W-:Y:S01]  /*13540*/  @P0 IMAD.MOV.U32 R135, RZ, RZ, c[0x0][0x1e0] ;  /* 0x00007800ff870624 */ /* 0x000fe200078e00ff */
[----:B------:R-:W-:Y:S01]  /*13550*/  @P0 IADD3 R0, R204, -0x1, RZ ;  /* 0xffffffffcc000810 */ /* 0x000fe20007ffe0ff */
[----:B------:R-:W-:Y:S01]  /*13560*/  @P0 IMAD.MOV.U32 R138, RZ, RZ, 0x5 ;  /* 0x00000005ff8a0424 */ /* 0x000fe200078e00ff */
[----:B------:R-:W-:Y:S01]  /*13570*/  @P1 SHF.R.S32.HI R134, RZ, 0x1f, R2 ;  /* 0x0000001fff861819 */ /* 0x000fe20000011402 */
[----:B------:R-:W-:Y:S01]  /*13580*/  @P1 IMAD.WIDE.U32 R168, R2, c[0x0][0x1e0], RZ ;  /* 0x0000780002a81a25 */ /* 0x000fe200078e00ff */
[----:B------:R-:W-:Y:S02]  /*13590*/  @P0 SHF.R.S32.HI R133, RZ, 0x1f, R0 ;  /* 0x0000001fff850819 */ /* 0x000fe40000011400 */
[----:B------:R-:W-:Y:S01]  /*135a0*/  @P0 SHF.L.U64.HI R139, R135, R138, c[0x0][0x1e4] ;  /* 0x00007900878b0619 */ /* 0x000fe2000001028a */
[----:B------:R-:W-:Y:S02]  /*135b0*/  @P1 IMAD R140, R134, c[0x0][0x1e0], RZ ;  /* 0x00007800868c1a24 */ /* 0x000fe400078e02ff */
[----:B------:R-:W-:Y:S02]  /*135c0*/  @P0 IMAD R133, R133, c[0x0][0x1e0], RZ ;  /* 0x0000780085850a24 */ /* 0x000fe400078e02ff */
[----:B------:R-:W-:Y:S02]  /*135d0*/  @P0 IMAD.SHL.U32 R138, R135, 0x20, RZ ;  /* 0x00000020878a0824 */ /* 0x000fe400078e00ff */
[----:B------:R-:W-:Y:S04]  /*135e0*/  @P0 IMAD.WIDE.U32 R134, R0, c[0x0][0x1e0], RZ ;  /* 0x0000780000860a25 */ /* 0x000fe800078e00ff */
[----:B------:R-:W-:Y:S02]  /*135f0*/  @P1 IMAD R140, R2, c[0x0][0x1e4], R140 ;  /* 0x00007900028c1a24 */ /* 0x000fe400078e028c */
[----:B------:R-:W-:Y:S02]  /*13600*/  @P0 IMAD R133, R0, c[0x0][0x1e4], R133 ;  /* 0x0000790000850a24 */ /* 0x000fe400078e0285 */
[----:B------:R-:W-:Y:S04]  /*13610*/  @P0 IMAD.WIDE.U32 R138, R134, 0x30, R138 ;  /* 0x00000030868a0825 */ /* 0x000fe800078e008a */
[----:B------:R-:W-:Y:S01]  /*13620*/  @P0 IMAD.IADD R2, R135, 0x1, R133 ;  /* 0x0000000187020824 */ /* 0x000fe200078e0285 */
[----:B------:R-:W-:Y:S01]  /*13630*/  @P1 IADD3 R133, R169, R140, RZ ;  /* 0x0000008ca9851210 */ /* 0x000fe20007ffe0ff */
[----:B------:R-:W-:Y:S01]  /*13640*/  @P1 IMAD.MOV.U32 R134, RZ, RZ, R250 ;  /* 0x000000ffff861224 */ /* 0x000fe200078e00fa */
[----:B------:R-:W-:Y:S01]  /*13650*/  @P0 IADD3 R0, P2, R250, R138, RZ ;  /* 0x0000008afa000210 */ /* 0x000fe20007f5e0ff */
        /* <DEDUP_REMOVED lines=19> */
.L_x_2733:
[----:B------:R-:W-:Y:S05]  /*13790*/  BSYNC B0 ;  /* 0x0000000000007941 */ /* 0x000fea0003800000 */
.L_x_2732:
[----:B------:R-:W-:Y:S01]  /*137a0*/  MOV R0, c[0x0][0x2c4] ;  /* 0x0000b10000007a02 */ /* 0x000fe20000000f00 */
[----:B------:R-:W2:Y:S03]  /*137b0*/  LDL R2, [R1+0x8] ;  /* 0x0000080001027983 */ /* 0x000ea60000100800 */
[----:B------:R-:W-:Y:S01]  /*137c0*/  ISETP.NE.AND P0, PT, R0, 0x1, PT ;  /* 0x000000010000780c */ /* 0x000fe20003f05270 */
[----:B------:R-:W3:Y:S04]  /*137d0*/  LDL R140, [R1+0x20] ;  /* 0x00002000018c7983 */ /* 0x000ee80000100800 */
[----:B------:R4:W2:Y:S04]  /*137e0*/  LDL R0, [R1] ;  /* 0x0000000001007983 */ /* 0x0008a80000100800 */
[----:B-1----:R-:W5:Y:S04]  /*137f0*/  LDL R139, [R1+0x2c] ;  /* 0x00002c00018b7983 */ /* 0x002f680000100800 */
[----:B------:R-:W5:Y:S04]  /*13800*/  LDL R134, [R1+0x40] ;  /* 0x0000400001867983 */ /* 0x000f680000100800 */
[----:B------:R-:W0:Y:S01]  /*13810*/  LDGDEPBAR ;  /* 0x00000000000079af */ /* 0x000e220000000000 */
[----:B--2---:R-:W-:Y:S07]  /*13820*/  @P0 MOV R0, R2 ;  /* 0x0000000200000202 */ /* 0x004fee0000000f00 */
[----:B------:R-:W1:Y:S08]  /*13830*/  SHFL.IDX PT, R2, R0, RZ, 0x1c1f ;  /* 0x001c1fff00027589 */ /* 0x000e7000000e0000 */
[----:B------:R-:W2:Y:S08]  /*13840*/  SHFL.IDX PT, R133, R0, 0x1, 0x1c1f ;  /* 0x003c1f0000857f89 */ /* 0x000eb000000e0000 */
[----:B------:R-:W1:Y:S08]  /*13850*/  SHFL.IDX PT, R135, R0, 0x2, 0x1c1f ;  /* 0x005c1f0000877f89 */ /* 0x000e7000000e0000 */
[----:B------:R1:W2:Y:S02]  /*13860*/  SHFL.IDX PT, R138, R0, 0x3, 0x1c1f ;  /* 0x007c1f00008a7f89 */ /* 0x0002a400000e0000 */
[----:B-1----:R-:W-:Y:S05]  /*13870*/  IMAD R0, R204, -0x30, RZ ;  /* 0xffffffd0cc007824 */ /* 0x002fea00078e02ff */
[----:B---3--:R-:W-:Y:S04]  /*13880*/  IADD3 R0, -R140, 0x1, R0 ;  /* 0x000000018c007810 */ /* 0x008fe80007ffe100 */
[----:B-----5:R-:W-:Y:S04]  /*13890*/  IADD3 R0, -R134, R0, R139 ;  /* 0x0000000086007210 */ /* 0x020fe80007ffe18b */
[C---:B------:R-:W-:Y:S02]  /*138a0*/  IADD3 R134, R0.reuse, R2, RZ ;  /* 0x0000000200867210 */ /* 0x040fe40007ffe0ff */
[----:B--2---:R-:W-:Y:S02]  /*138b0*/  IADD3 R133, R0, R133, RZ ;  /* 0x0000008500857210 */ /* 0x004fe40007ffe0ff */
[----:B------:R-:W-:Y:S02]  /*138c0*/  ISETP.GT.AND P0, PT, R134, RZ, PT ;  /* 0x000000ff8600720c */ /* 0x000fe40003f04270 */
[----:B------:R-:W-:Y:S02]  /*138d0*/  IADD3 R2, R0, R135, RZ ;  /* 0x0000008700027210 */ /* 0x000fe40007ffe0ff */
[----:B------:R-:W-:Y:S02]  /*138e0*/  ISETP.GT.AND P2, PT, R134, 0x1, PT ;  /* 0x000000018600780c */ /* 0x000fe40003f44270 */
[----:B------:R-:W-:Y:S02]  /*138f0*/  FSEL R135, R4, -INF , P0 ;  /* 0xff80000004877808 */ /* 0x000fe40000000000 */
[----:B------:R-:W-:Y:S02]  /*13900*/  ISETP.GT.AND P0, PT, R133, 0x1, PT ;  /* 0x000000018500780c */ /* 0x000fe40003f04270 */
[----:B------:R-:W-:Y:S02]  /*13910*/  FMNMX.FTZ R4, R135, R3, !PT ;  /* 0x0000000387047209 */ /* 0x000fe40007810000 */
[----:B------:R-:W-:Y:S02]  /*13920*/  FSEL R169, R7, -INF , P0 ;  /* 0xff80000007a97808 */ /* 0x000fe40000000000 */
[----:B------:R-:W-:Y:S02]  /*13930*/  FSEL R139, R5, -INF , P2 ;  /* 0xff800000058b7808 */ /* 0x000fe40001000000 */
[C---:B------:R-:W-:Y:S02]  /*13940*/  ISETP.GT.AND P0, PT, R134.reuse, 0x8, PT ;  /* 0x000000088600780c */ /* 0x040fe40003f04270 */
[----:B------:R-:W-:Y:S02]  /*13950*/  ISETP.GT.AND P2, PT, R134, 0x9, PT ;  /* 0x000000098600780c */ /* 0x000fe40003f44270 */
[----:B------:R-:W-:Y:S02]  /*13960*/  IADD3 R0, R0, R138, RZ ;  /* 0x0000008a00007210 */ /* 0x000fe40007ffe0ff */
[----:B------:R-:W-:Y:S02]  /*13970*/  FSEL R138, R16, -INF , P0 ;  /* 0xff800000108a7808 */ /* 0x000fe40000000000 */
[----:B------:R-:W-:Y:S02]  /*13980*/  FMNMX.FTZ R4, R139, R4, !PT ;  /* 0x000000048b047209 */ /* 0x000fe40007810000 */
[----:B------:R-:W-:Y:S02]  /*13990*/  FSEL R17, R17, -INF , P2 ;  /* 0xff80000011117808 */ /* 0x000fe40001000000 */
[----:B------:R-:W-:Y:S02]  /*139a0*/  ISETP.GT.AND P1, PT, R133, RZ, PT ;  /* 0x000000ff8500720c */ /* 0x000fe40003f24270 */
[----:B------:R-:W-:Y:S02]  /*139b0*/  ISETP.GT.AND P3, PT, R134, 0x10, PT ;  /* 0x000000108600780c */ /* 0x000fe40003f64270 */
[----:B------:R-:W-:Y:S02]  /*139c0*/  FMNMX.FTZ R4, R138, R4, !PT ;  /* 0x000000048a047209 */ /* 0x000fe40007810000 */
[----:B------:R-:W-:Y:S02]  /*139d0*/  FSEL R208, R20, -INF , P3 ;  /* 0xff80000014d07808 */ /* 0x000fe40001800000 */
[----:B------:R-:W-:Y:S02]  /*139e0*/  ISETP.GT.AND P2, PT, R134, 0x11, PT ;  /* 0x000000118600780c */ /* 0x000fe40003f44270 */
[----:B------:R-:W-:Y:S02]  /*139f0*/  FMNMX.FTZ R4, R17, R4, !PT ;  /* 0x0000000411047209 */ /* 0x000fe40007810000 */
[----:B------:R-:W-:Y:S02]  /*13a00*/  FSEL R168, R6, -INF , P1 ;  /* 0xff80000006a87808 */ /* 0x000fe40000800000 */
        /* <DEDUP_REMOVED lines=8> */
[C---:B------:R-:W-:Y:S02]  /*13a90*/  ISETP.GT.AND P0, PT, R134.reuse, 0x19, PT ;  /* 0x000000198600780c */ /* 0x040fe40003f04270 */
        /* <DEDUP_REMOVED lines=8> */
[----:B------:R-:W-:Y:S02]  /*13b20*/  FMNMX.FTZ R4, R231, R4, !PT ;  /* 0x00000004e7047209 */ /* 0x000fe40007810000 */
[C---:B------:R-:W-:Y:S02]  /*13b30*/  ISETP.GT.AND P3, PT, R134.reuse, 0x28, PT ;  /* 0x000000288600780c */ /* 0x040fe40003f64270 */
        /* <DEDUP_REMOVED lines=10> */
[----:B------:R-:W-:Y:S02]  /*13be0*/  ISETP.GT.AND P1, PT, R133, 0x10, PT ;  /* 0x000000108500780c */ /* 0x000fe40003f24270 */
[----:B------:R-:W-:Y:S02]  /*13bf0*/  FSEL R209, R35, -INF , P0 ;  /* 0xff80000023d17808 */ /* 0x000fe40000000000 */
[C---:B------:R-:W-:Y:S02]  /*13c00*/  ISETP.GT.AND P0, PT, R133.reuse, 0x20, PT ;  /* 0x000000208500780c */ /* 0x040fe40003f04270 */
[----:B------:R-:W-:Y:S02]  /*13c10*/  FSEL R206, R22, -INF , P1 ;  /* 0xff80000016ce7808 */ /* 0x000fe40000800000 */
[----:B------:R-:W-:Y:S02]  /*13c20*/  FSEL R227, R38, -INF , P0 ;  /* 0xff80000026e37808 */ /* 0x000fe40000000000 */
[C---:B------:R-:W-:Y:S02]  /*13c30*/  ISETP.GT.AND P0, PT, R133.reuse, 0x29, PT ;  /* 0x000000298500780c */ /* 0x040fe40003f04270 */
[----:B------:R-:W-:Y:S02]  /*13c40*/  ISETP.GT.AND P1, PT, R133, 0x18, PT ;  /* 0x000000188500780c */ /* 0x000fe40003f24270 */
        /* <DEDUP_REMOVED lines=8> */
[----:B------:R-:W-:Y:S02]  /*13cd0*/  FSEL R225, R50, -INF , P1 ;  /* 0xff80000032e17808 */ /* 0x000fe40000800000 */
[----:B------:R-:W-:Y:S02]  /*13ce0*/  ISETP.GT.AND P1, PT, R0, RZ, PT ;  /* 0x000000ff0000720c */ /* 0x000fe40003f24270 */
[----:B------:R-:W-:Y:S02]  /*13cf0*/  FMNMX.FTZ R5, R169, R5, !PT ;  /* 0x00000005a9057209 */ /* 0x000fe40007810000 */
[----:B------:R-:W-:Y:S02]  /*13d00*/  FSEL R226, R39, -INF , P2 ;  /* 0xff80000027e27808 */ /* 0x000fe40001000000 */
[C---:B------:R-:W-:Y:S01]  /*13d10*/  ISETP.GT.AND P2, PT, R2.reuse, 0x1, PT ;  /* 0x000000010200780c */ /* 0x040fe20003f44270 */
[----:B------:R-:W-:Y:S01]  /*13d20*/  LDSM.16.MT88.4 R36, [R167] ;  /* 0x00000000a724783b */ /* 0x000fe20000004200 */
[----:B------:R-:W-:Y:S02]  /*13d30*/  FSEL R11, R11, -INF , P0 ;  /* 0xff8000000b0b7808 */ /* 0x000fe40000000000 */
[----:B------:R-:W-:Y:S02]  /*13d40*/  ISETP.GT.AND P0, PT, R2, 0x8, PT ;  /* 0x000000080200780c */ /* 0x000fe40003f04270 */
[----:B------:R-:W-:Y:S02]  /*13d50*/  FSEL R10, R10, -INF , P1 ;  /* 0xff8000000a0a7808 */ /* 0x000fe40000800000 */
[----:B------:R-:W-:Y:S02]  /*13d60*/  ISETP.GT.AND P1, PT, R0, 0x8, PT ;  /* 0x000000080000780c */ /* 0x000fe40003f24270 */
[----:B-1----:R-:W-:Y:S02]  /*13d70*/  FMNMX.FTZ R4, R4, R20, !PT ;  /* 0x0000001404047209 */ /* 0x002fe40007810000 */
[----:B------:R-:W-:Y:S01]  /*13d80*/  FMNMX.FTZ R5, R18, R5, !PT ;  /* 0x0000000512057209 */ /* 0x000fe20007810000 */
[----:B------:R-:W-:Y:S01]  /*13d90*/  LDSM.16.MT88.4 R20, [R166] ;  /* 0x00000000a614783b */ /* 0x000fe20000004200 */
[----:B------:R-:W-:Y:S02]  /*13da0*/  FSEL R16, R9, -INF , P2 ;  /* 0xff80000009107808 */ /* 0x000fe40001000000 */
        /* <DEDUP_REMOVED lines=10> */
[----:B------:R-:W-:Y:S02]  /*13e50*/  ISETP.GT.AND P0, PT, R2, 0x10, PT ;  /* 0x000000100200780c */ /* 0x000fe40003f04270 */
[----:B------:R-:W-:Y:S02]  /*13e60*/  FSEL R8, R13, -INF , P2 ;  /* 0xff8000000d087808 */ /* 0x000fe40001000000 */
        /* <DEDUP_REMOVED lines=10> */
[----:B------:R-:W-:Y:S02]  /*13f10*/  ISETP.GT.AND P0, PT, R2, 0x18, PT ;  /* 0x000000180200780c */ /* 0x000fe40003f04270 */
        /* <DEDUP_REMOVED lines=20> */
[----:B------:R-:W-:Y:S02]  /*14060*/  FSEL R222, R41, -INF , P0 ;  /* 0xff80000029de7808 */ /* 0x000fe40000000000 */
[----:B------:R-:W-:Y:S02]  /*14070*/  FMNMX.FTZ R2, R7, R2, !PT ;  /* 0x0000000207027209 */ /* 0x000fe40007810000 */
[----:B------:R-:W-:Y:S02]  /*14080*/  FMNMX.FTZ R4, R223, R4, !PT ;  /* 0x00000004df047209 */ /* 0x000fe40007810000 */
[----:B------:R-:W-:Y:S02]  /*14090*/  FMNMX.FTZ R5, R224, R5, !PT ;  /* 0x00000005e0057209 */ /* 0x000fe40007810000 */
[----:B------:R-:W-:Y:S02]  /*140a0*/  FSEL R221, R44, -INF , P2 ;  /* 0xff8000002cdd7808 */ /* 0x000fe40001000000 */
[----:B------:R-:W-:Y:S01]  /*140b0*/  FMNMX.FTZ R2, R15, R2, !PT ;  /* 0x000000020f027209 */ /* 0x000fe20007810000 */
[----:B------:R-:W1:Y:S01]  /*140c0*/  SHFL.BFLY PT, R13, R5, 0x2, 0x1f ;  /* 0x0c401f00050d7f89 */ /* 0x000e6200000e0000 */
        /* <DEDUP_REMOVED lines=10> */
[C---:B------:R-:W-:Y:S01]  /*14170*/  ISETP.GT.AND P1, PT, R0.reuse, 0x20, PT ;  /* 0x000000200000780c */ /* 0x040fe20003f24270 */
[--C-:B------:R-:W-:Y:S01]  /*14180*/  FFMA.FTZ R12, R135, c[0x0][0x2d0], -R175.reuse ;  /* 0x0000b400870c7a23 */ /* 0x100fe200000108af */
[----:B------:R-:W-:Y:S02]  /*14190*/  FSEL R190, R45, -INF , P3 ;  /* 0xff8000002dbe7808 */ /* 0x000fe40001800000 */
[----:B------:R-:W-:Y:S01]  /*141a0*/  ISETP.GT.AND P3, PT, R0, 0x21, PT ;  /* 0x000000210000780c */ /* 0x000fe20003f64270 */
[----:B------:R2:W-:Y:S01]  /*141b0*/  MUFU.EX2 R184, R12 ;  /* 0x0000000c00b87308 */ /* 0x0005e20000000800 */
[----:B------:R-:W-:Y:S02]  /*141c0*/  FSEL R220, R42, -INF , P1 ;  /* 0xff8000002adc7808 */ /* 0x000fe40000800000 */
[C---:B------:R-:W-:Y:S02]  /*141d0*/  ISETP.GT.AND P2, PT, R0.reuse, 0x28, PT ;  /* 0x000000280000780c */ /* 0x040fe40003f44270 */
[----:B------:R-:W-:Y:S01]  /*141e0*/  ISETP.GT.AND P1, PT, R0, 0x29, PT ;  /* 0x000000290000780c */ /* 0x000fe20003f24270 */
[--C-:B------:R-:W-:Y:S01]  /*141f0*/  FFMA.FTZ R0, R139, c[0x0][0x2d0], -R175.reuse ;  /* 0x0000b4008b007a23 */ /* 0x100fe200000108af */
[----:B------:R-:W-:Y:S02]  /*14200*/  FMNMX.FTZ R2, R190, R2, !PT ;  /* 0x00000002be027209 */ /* 0x000fe40007810000 */
[----:B------:R-:W-:Y:S01]  /*14210*/  FMNMX.FTZ R4, R191, R4, !PT ;  /* 0x00000004bf047209 */ /* 0x000fe20007810000 */
[----:B------:R3:W5:Y:S01]  /*14220*/  MUFU.EX2 R219, R0 ;  /* 0x0000000000db7308 */ /* 0x0007620000000800 */
        /* <DEDUP_REMOVED lines=8> */
[--C-:B--2---:R-:W-:Y:S01]  /*142b0*/  FFMA.FTZ R12, R138, c[0x0][0x2d0], -R175.reuse ;  /* 0x0000b4008a0c7a23 */ /* 0x104fe200000108af */
[----:B------:R-:W-:Y:S02]  /*142c0*/  FSEL R135, R47, -INF , P1 ;  /* 0xff8000002f877808 */ /* 0x000fe40000800000 */
[----:B------:R-:W-:Y:S01]  /*142d0*/  FMNMX.FTZ R4, R218, R4, !PT ;  /* 0x00000004da047209 */ /* 0x000fe20007810000 */
[----:B------:R2:W-:Y:S03]  /*142e0*/  MUFU.EX2 R239, R12 ;  /* 0x0000000c00ef7308 */ /* 0x0005e60000000800 */
[----:B---3--:R-:W-:Y:S02]  /*142f0*/  FMNMX.FTZ R0, R188, R4, !PT ;  /* 0x00000004bc007209 */ /* 0x008fe40007810000 */
[----:B-1----:R-:W-:Y:S02]  /*14300*/  FMNMX.FTZ R4, R2, R13, !PT ;  /* 0x0000000d02047209 */ /* 0x002fe40007810000 */
[----:B------:R-:W-:Y:S03]  /*14310*/  FMNMX.FTZ R0, R135, R0, !PT ;  /* 0x0000000087007209 */ /* 0x000fe60007810000 */
[----:B------:R-:W1:Y:S01]  /*14320*/  SHFL.BFLY PT, R13, R4, 0x1, 0x1f ;  /* 0x0c201f00040d7f89 */ /* 0x000e6200000e0000 */
[----:B----4-:R-:W-:Y:S01]  /*14330*/  FMNMX.FTZ R139, R5, R14, !PT ;  /* 0x0000000e058b7209 */ /* 0x010fe20007810000 */
[----:B------:R-:W-:Y:S03]  /*14340*/  FFMA.FTZ R5, R17, c[0x0][0x2d0], -R175 ;  /* 0x0000b40011057a23 */ /* 0x000fe600000108af */
[C---:B------:R-:W-:Y:S03]  /*14350*/  FSETP.NEU.FTZ.AND P2, PT, R139.reuse, -INF , PT ;  /* 0xff8000008b00780b */ /* 0x040fe60003f5d000 */
[----:B------:R-:W3:Y:S01]  /*14360*/  SHFL.BFLY PT, R2, R0, 0x2, 0x1f ;  /* 0x0c401f0000027f89 */ /* 0x000ee200000e0000 */
[----:B------:R4:W4:Y:S01]  /*14370*/  MUFU.EX2 R240, R5 ;  /* 0x0000000500f07308 */ /* 0x0009220000000800 */
[----:B--2---:R-:W-:Y:S05]  /*14380*/  FMUL.FTZ R12, R139, c[0x0][0x2d0] ;  /* 0x0000b4008b0c7a20 */ /* 0x004fea0000410000 */
[----:B------:R-:W-:Y:S02]  /*14390*/  FSEL R173, R12, RZ, P2 ;  /* 0x000000ff0cad7208 */ /* 0x000fe40001000000 */
[----:B-1----:R-:W-:Y:S04]  /*143a0*/  FMNMX.FTZ R138, R4, R13, !PT ;  /* 0x0000000d048a7209 */ /* 0x002fe80007810000 */
[C---:B------:R-:W-:Y:S01]  /*143b0*/  FSETP.NEU.FTZ.AND P1, PT, R138.reuse, -INF , PT ;  /* 0xff8000008a00780b */ /* 0x040fe20003f3d000 */
[----:B------:R-:W-:Y:S01]  /*143c0*/  FMUL.FTZ R4, R138, c[0x0][0x2d0] ;  /* 0x0000b4008a047a20 */ /* 0x000fe20000410000 */
[----:B---3--:R-:W-:Y:S01]  /*143d0*/  FMNMX.FTZ R0, R0, R2, !PT ;  /* 0x0000000200007209 */ /* 0x008fe20007810000 */
[--C-:B------:R-:W-:Y:S03]  /*143e0*/  FFMA.FTZ R2, R18, c[0x0][0x2d0], -R173.reuse ;  /* 0x0000b40012027a23 */ /* 0x100fe600000108ad */
[----:B------:R-:W-:Y:S01]  /*143f0*/  FSEL R172, R4, RZ, P1 ;  /* 0x000000ff04ac7208 */ /* 0x000fe20000800000 */
[--C-:B----4-:R-:W-:Y:S01]  /*14400*/  FFMA.FTZ R5, R168, c[0x0][0x2d0], -R173.reuse ;  /* 0x0000b400a8057a23 */ /* 0x110fe200000108ad */
[----:B-----5:R-:W-:Y:S01]  /*14410*/  F2FP.BF16.PACK_AB R168, R219, R184 ;  /* 0x000000b8dba8723e */ /* 0x020fe200000010ff */
[----:B------:R1:W-:Y:S01]  /*14420*/  MUFU.EX2 R237, R2 ;  /* 0x0000000200ed7308 */ /* 0x0003e20000000800 */
[----:B------:R-:W-:Y:S01]  /*14430*/  F2FP.BF16.PACK_AB R170, R240, R239 ;  /* 0x000000eff0aa723e */ /* 0x000fe200000010ff */
[--C-:B------:R-:W-:Y:S02]  /*14440*/  FFMA.FTZ R4, R16, c[0x0][0x2d0], -R172.reuse ;  /* 0x0000b40010047a23 */ /* 0x100fe400000108ac */
[--C-:B------:R-:W-:Y:S06]  /*14450*/  FFMA.FTZ R6, R6, c[0x0][0x2d0], -R172.reuse ;  /* 0x0000b40006067a23 */ /* 0x100fec00000108ac */
[----:B------:R-:W-:Y:S10]  /*14460*/  MUFU.EX2 R179, R4 ;  /* 0x0000000400b37308 */ /* 0x000ff40000000800 */
[----:B------:R2:W-:Y:S01]  /*14470*/  MUFU.EX2 R178, R5 ;  /* 0x0000000500b27308 */ /* 0x0005e20000000800 */
[----:B-1----:R-:W1:Y:S09]  /*14480*/  SHFL.BFLY PT, R2, R0, 0x1, 0x1f ;  /* 0x0c201f0000027f89 */ /* 0x002e7200000e0000 */
[----:B------:R-:W-:Y:S01]  /*14490*/  MUFU.EX2 R177, R6 ;  /* 0x0000000600b17308 */ /* 0x000fe20000000800 */
[--C-:B--2---:R-:W-:Y:S01]  /*144a0*/  FFMA.FTZ R5, R169, c[0x0][0x2d0], -R173.reuse ;  /* 0x0000b400a9057a23 */ /* 0x104fe200000108ad */
[----:B-1----:R-:W-:Y:S01]  /*144b0*/  FMNMX.FTZ R134, R0, R2, !PT ;  /* 0x0000000200867209 */ /* 0x002fe20007810000 */
[--C-:B------:R-:W-:Y:S07]  /*144c0*/  FFMA.FTZ R0, R9, c[0x0][0x2d0], -R172.reuse ;  /* 0x0000b40009007a23 */ /* 0x100fee00000108ac */
[----:B------:R1:W2:Y:S01]  /*144d0*/  MUFU.EX2 R181, R5 ;  /* 0x0000000500b57308 */ /* 0x0002a20000000800 */
[----:B------:R-:W-:Y:S02]  /*144e0*/  FFMA.FTZ R2, R8, c[0x0][0x2d0], -R172 ;  /* 0x0000b40008027a23 */ /* 0x000fe400000108ac */
[----:B------:R-:W-:Y:S07]  /*144f0*/  FMUL.FTZ R4, R134, c[0x0][0x2d0] ;  /* 0x0000b40086047a20 */ /* 0x000fee0000410000 */
[----:B------:R3:W-:Y:S10]  /*14500*/  MUFU.EX2 R234, R0 ;  /* 0x0000000000ea7308 */ /* 0x0007f40000000800 */
[----:B------:R4:W-:Y:S01]  /*14510*/  MUFU.EX2 R236, R2 ;  /* 0x0000000200ec7308 */ /* 0x0009e20000000800 */
[----:B-1----:R-:W-:Y:S01]  /*14520*/  FFMA.FTZ R5, R19, c[0x0][0x2d0], -R173 ;  /* 0x0000b40013057a23 */ /* 0x002fe200000108ad */
[----:B--2---:R-:W-:Y:S08]  /*14530*/  F2FP.BF16.PACK_AB R169, R181, R178 ;  /* 0x000000b2b5a9723e */ /* 0x004ff000000010ff */
[----:B------:R-:W1:Y:S01]  /*14540*/  MUFU.EX2 R238, R5 ;  /* 0x0000000500ee7308 */ /* 0x000e620000000800 */
[----:B---3--:R-:W-:Y:S02]  /*14550*/  FSEL R0, R140, RZ, P0 ;  /* 0x000000ff8c007208 */ /* 0x008fe40000000000 */
[----:B------:R-:W-:Y:S03]  /*14560*/  FSETP.NEU.FTZ.AND P0, PT, R134, -INF , PT ;  /* 0xff8000008600780b */ /* 0x000fe60003f1d000 */
[----:B------:R-:W-:Y:S01]  /*14570*/  FADD.FTZ R0, -R0, R3 ;  /* 0x0000000300007221 */ /* 0x000fe20000010100 */
[----:B------:R-:W-:Y:S03]  /*14580*/  FSEL R174, R4, RZ, P0 ;  /* 0x000000ff04ae7208 */ /* 0x000fe60000000000 */
[----:B------:R-:W-:Y:S02]  /*14590*/  FMUL.FTZ R0, R0, c[0x0][0x2d0] ;  /* 0x0000b40000007a20 */ /* 0x000fe40000410000 */
[--C-:B----4-:R-:W-:Y:S02]  /*145a0*/  FFMA.FTZ R2, R10, c[0x0][0x2d0], -R174.reuse ;  /* 0x0000b4000a027a23 */ /* 0x110fe400000108ae */
[----:B------:R-:W2:Y:S01]  /*145b0*/  MUFU.EX2 R133, R0 ;  /* 0x0000000000857308 */ /* 0x000ea20000000800 */
[----:B-1----:R-:W-:Y:S09]  /*145c0*/  F2FP.BF16.PACK_AB R171, R238, R237 ;  /* 0x000000edeeab723e */ /* 0x002ff200000010ff */
[----:B------:R1:W-:Y:S01]  /*145d0*/  MUFU.EX2 R176, R2 ;  /* 0x0000000200b07308 */ /* 0x0003e20000000800 */
[C---:B--2---:R-:W-:Y:S02]  /*145e0*/  FMUL.FTZ R4, R133.reuse, R152 ;  /* 0x0000009885047220 */ /* 0x044fe40000410000 */
        /* <DEDUP_REMOVED lines=17> */
[----:B------:R-:W-:Y:S02]  /*14700*/  FFMA.FTZ R128, R231, c[0x0][0x2d0], -R175 ;  /* 0x0000b400e7807a23 */ /* 0x000fe400000108af */
[----:B------:R-:W2:Y:S01]  /*14710*/  LDL R231, [R1+0x4] ;  /* 0x0000040001e77983 */ /* 0x000ea20000100800 */
[--C-:B-1----:R-:W-:Y:S02]  /*14720*/  FFMA.FTZ R2, R7, c[0x0][0x2d0], -R174.reuse ;  /* 0x0000b40007027a23 */ /* 0x102fe400000108ae */
[----:B------:R-:W-:Y:S02]  /*14730*/  FFMA.FTZ R129, R218, c[0x0][0x2d0], -R174 ;  /* 0x0000b400da817a23 */ /* 0x000fe400000108ae */
[----:B------:R1:W-:Y:S01]  /*14740*/  MUFU.EX2 R233, R2 ;  /* 0x0000000200e97308 */ /* 0x0003e20000000800 */
[C---:B------:R-:W-:Y:S02]  /*14750*/  FMUL.FTZ R84, R133.reuse, R84 ;  /* 0x0000005485547220 */ /* 0x040fe40000410000 */
[C---:B------:R-:W-:Y:S02]  /*14760*/  FMUL.FTZ R85, R133.reuse, R85 ;  /* 0x0000005585557220 */ /* 0x040fe40000410000 */
[C---:B------:R-:W-:Y:S02]  /*14770*/  FMUL.FTZ R96, R133.reuse, R96 ;  /* 0x0000006085607220 */ /* 0x040fe40000410000 */
[----:B------:R-:W-:Y:S01]  /*14780*/  FMUL.FTZ R97, R133, R97 ;  /* 0x0000006185617220 */ /* 0x000fe20000410000 */
[----:B-1----:R-:W-:Y:S05]  /*14790*/  FSEL R2, R139, RZ, P2 ;  /* 0x000000ff8b027208 */ /* 0x002fea0001000000 */
[----:B------:R-:W-:Y:S01]  /*147a0*/  FADD.FTZ R0, -R2, R132 ;  /* 0x0000008402007221 */ /* 0x000fe20000010100 */
[----:B------:R-:W-:Y:S03]  /*147b0*/  FSEL R2, R138, RZ, P1 ;  /* 0x000000ff8a027208 */ /* 0x000fe60000800000 */
[----:B------:R-:W-:Y:S04]  /*147c0*/  FMUL.FTZ R0, R0, c[0x0][0x2d0] ;  /* 0x0000b40000007a20 */ /* 0x000fe80000410000 */
[----:B------:R1:W3:Y:S02]  /*147d0*/  MUFU.EX2 R132, R0 ;  /* 0x0000000000847308 */ /* 0x0002e40000000800 */
[----:B-1----:R-:W-:Y:S01]  /*147e0*/  FADD.FTZ R0, -R2, R141 ;  /* 0x0000008d02007221 */ /* 0x002fe20000010100 */
[----:B------:R-:W-:Y:S01]  /*147f0*/  FSEL R2, R134, RZ, P0 ;  /* 0x000000ff86027208 */ /* 0x000fe20000000000 */
[----:B---3--:R-:W-:Y:S02]  /*14800*/  FMUL.FTZ R6, R132, R154 ;  /* 0x0000009a84067220 */ /* 0x008fe40000410000 */
[----:B------:R-:W-:Y:S02]  /*14810*/  FMUL.FTZ R0, R0, c[0x0][0x2d0] ;  /* 0x0000b40000007a20 */ /* 0x000fe40000410000 */
[C---:B------:R-:W-:Y:S02]  /*14820*/  FMUL.FTZ R7, R132.reuse, R155 ;  /* 0x0000009b84077220 */ /* 0x040fe40000410000 */
[----:B------:R1:W3:Y:S01]  /*14830*/  MUFU.EX2 R3, R0 ;  /* 0x0000000000037308 */ /* 0x0002e20000000800 */
[C---:B------:R-:W-:Y:S02]  /*14840*/  FMUL.FTZ R18, R132.reuse, R162 ;  /* 0x000000a284127220 */ /* 0x040fe40000410000 */
[C---:B------:R-:W-:Y:S02]  /*14850*/  FMUL.FTZ R19, R132.reuse, R163 ;  /* 0x000000a384137220 */ /* 0x040fe40000410000 */
[-C--:B------:R-:W-:Y:S01]  /*14860*/  HMMA.16816.F32.BF16 R4, R168, R20.reuse, R4 ;  /* 0x00000014a804723c */ /* 0x080fe20000041804 */
[C---:B------:R-:W-:Y:S01]  /*14870*/  FMUL.FTZ R34, R132.reuse, R114 ;  /* 0x0000007284227220 */ /* 0x040fe20000410000 */
[----:B------:R-:W-:Y:S01]  /*14880*/  LDSM.16.MT88.4 R160, [R166+0x800] ;  /* 0x00080000a6a0783b */ /* 0x000fe20000004200 */
[C---:B------:R-:W-:Y:S02]  /*14890*/  FMUL.FTZ R35, R132.reuse, R115 ;  /* 0x0000007384237220 */ /* 0x040fe40000410000 */
[C---:B------:R-:W-:Y:S02]  /*148a0*/  FMUL.FTZ R50, R132.reuse, R130 ;  /* 0x0000008284327220 */ /* 0x040fe40000410000 */
[C---:B------:R-:W-:Y:S02]  /*148b0*/  FMUL.FTZ R51, R132.reuse, R131 ;  /* 0x0000008384337220 */ /* 0x040fe40000410000 */
[C---:B------:R-:W-:Y:S01]  /*148c0*/  FMUL.FTZ R54, R132.reuse, R54 ;  /* 0x0000003684367220 */ /* 0x040fe20000410000 */
[----:B------:R-:W-:Y:S02]  /*148d0*/  LDSM.16.MT88.4 R112, [R167+0x400] ;  /* 0x00040000a770783b */ /* 0x000fe40000004200 */
[C---:B------:R-:W-:Y:S02]  /*148e0*/  FMUL.FTZ R55, R132.reuse, R55 ;  /* 0x0000003784377220 */ /* 0x040fe40000410000 */
[C---:B------:R-:W-:Y:S02]  /*148f0*/  FMUL.FTZ R66, R132.reuse, R66 ;  /* 0x0000004284427220 */ /* 0x040fe40000410000 */
[C---:B------:R-:W-:Y:S02]  /*14900*/  FMUL.FTZ R67, R132.reuse, R67 ;  /* 0x0000004384437220 */ /* 0x040fe40000410000 */
[----:B------:R-:W-:Y:S02]  /*14910*/  FMUL.FTZ R70, R132, R70 ;  /* 0x0000004684467220 */ /* 0x000fe40000410000 */
[----:B-1----:R-:W-:Y:S02]  /*14920*/  FADD.FTZ R0, -R2, R142 ;  /* 0x0000008e02007221 */ /* 0x002fe40000010100 */
[----:B------:R-:W-:Y:S01]  /*14930*/  FFMA.FTZ R2, R15, c[0x0][0x2d0], -R174 ;  /* 0x0000b4000f027a23 */ /* 0x000fe200000108ae */
[----:B------:R-:W-:Y:S01]  /*14940*/  MUFU.EX2 R142, R129 ;  /* 0x00000081008e7308 */ /* 0x000fe20000000800 */
[----:B------:R-:W-:Y:S02]  /*14950*/  FMUL.FTZ R0, R0, c[0x0][0x2d0] ;  /* 0x0000b40000007a20 */ /* 0x000fe40000410000 */
[----:B---3--:R-:W-:Y:S01]  /*14960*/  FMUL.FTZ R8, R3, R148 ;  /* 0x0000009403087220 */ /* 0x008fe20000410000 */
[----:B------:R-:W-:Y:S01]  /*14970*/  F2FP.BF16.PACK_AB R148, R179, R177 ;  /* 0x000000b1b394723e */ /* 0x000fe200000010ff */
[C---:B------:R-:W-:Y:S01]  /*14980*/  FMUL.FTZ R9, R3.reuse, R149 ;  /* 0x0000009503097220 */ /* 0x040fe20000410000 */
[----:B------:R-:W-:Y:S01]  /*14990*/  F2FP.BF16.PACK_AB R149, R232, R176 ;  /* 0x000000b0e895723e */ /* 0x000fe200000010ff */
[C---:B------:R-:W-:Y:S02]  /*149a0*/  FMUL.FTZ R12, R3.reuse, R156 ;  /* 0x0000009c030c7220 */ /* 0x040fe40000410000 */
[C---:B------:R-:W-:Y:S01]  /*149b0*/  FMUL.FTZ R13, R3.reuse, R157 ;  /* 0x0000009d030d7220 */ /* 0x040fe20000410000 */
[----:B------:R-:W1:Y:S01]  /*149c0*/  MUFU.EX2 R0, R0 ;  /* 0x0000000000007308 */ /* 0x000e620000000800 */
[C---:B------:R-:W-:Y:S02]  /*149d0*/  FMUL.FTZ R24, R3.reuse, R104 ;  /* 0x0000006803187220 */ /* 0x040fe40000410000 */
[C---:B------:R-:W-:Y:S02]  /*149e0*/  FMUL.FTZ R25, R3.reuse, R105 ;  /* 0x0000006903197220 */ /* 0x040fe40000410000 */
[C---:B------:R-:W-:Y:S02]  /*149f0*/  FMUL.FTZ R28, R3.reuse, R108 ;  /* 0x0000006c031c7220 */ /* 0x040fe40000410000 */
[C---:B------:R-:W-:Y:S02]  /*14a00*/  FMUL.FTZ R29, R3.reuse, R109 ;  /* 0x0000006d031d7220 */ /* 0x040fe40000410000 */
[C---:B------:R-:W-:Y:S01]  /*14a10*/  FMUL.FTZ R40, R3.reuse, R120 ;  /* 0x0000007803287220 */ /* 0x040fe20000410000 */
[----:B------:R-:W3:Y:S01]  /*14a20*/  MUFU.EX2 R235, R2 ;  /* 0x0000000200eb7308 */ /* 0x000ee20000000800 */
[C---:B------:R-:W-:Y:S02]  /*14a30*/  FMUL.FTZ R41, R3.reuse, R121 ;  /* 0x0000007903297220 */ /* 0x040fe40000410000 */
[C---:B------:R-:W-:Y:S02]  /*14a40*/  FMUL.FTZ R44, R3.reuse, R124 ;  /* 0x0000007c032c7220 */ /* 0x040fe40000410000 */
[C---:B------:R-:W-:Y:S02]  /*14a50*/  FMUL.FTZ R45, R3.reuse, R125 ;  /* 0x0000007d032d7220 */ /* 0x040fe40000410000 */
[C---:B------:R-:W-:Y:S02]  /*14a60*/  FMUL.FTZ R56, R3.reuse, R56 ;  /* 0x0000003803387220 */ /* 0x040fe40000410000 */
[C---:B------:R-:W-:Y:S02]  /*14a70*/  FMUL.FTZ R57, R3.reuse, R57 ;  /* 0x0000003903397220 */ /* 0x040fe40000410000 */
[C---:B------:R-:W-:Y:S02]  /*14a80*/  FMUL.FTZ R60, R3.reuse, R60 ;  /* 0x0000003c033c7220 */ /* 0x040fe40000410000 */
[----:B------:R-:W-:Y:S02]  /*14a90*/  FMUL.FTZ R61, R3, R61 ;  /* 0x0000003d033d7220 */ /* 0x000fe40000410000 */
[----:B-1----:R-:W-:Y:S01]  /*14aa0*/  FMUL.FTZ R10, R0, R150 ;  /* 0x00000096000a7220 */ /* 0x002fe20000410000 */
[----:B------:R-:W-:Y:S01]  /*14ab0*/  F2FP.BF16.PACK_AB R150, R236, R234 ;  /* 0x000000eaec96723e */ /* 0x000fe200000010ff */
[C---:B------:R-:W-:Y:S02]  /*14ac0*/  FMUL.FTZ R11, R0.reuse, R151 ;  /* 0x00000097000b7220 */ /* 0x040fe40000410000 */
[C---:B------:R-:W-:Y:S02]  /*14ad0*/  FMUL.FTZ R14, R0.reuse, R158 ;  /* 0x0000009e000e7220 */ /* 0x040fe40000410000 */
[C---:B------:R-:W-:Y:S02]  /*14ae0*/  FMUL.FTZ R15, R0.reuse, R159 ;  /* 0x0000009f000f7220 */ /* 0x040fe40000410000 */
[C---:B------:R-:W-:Y:S01]  /*14af0*/  FMUL.FTZ R26, R0.reuse, R106 ;  /* 0x0000006a001a7220 */ /* 0x040fe20000410000 */
[----:B---3--:R-:W-:Y:S01]  /*14b00*/  F2FP.BF16.PACK_AB R151, R235, R233 ;  /* 0x000000e9eb97723e */ /* 0x008fe200000010ff */
[----:B------:R-:W-:Y:S02]  /*14b10*/  FMUL.FTZ R27, R0, R107 ;  /* 0x0000006b001b7220 */ /* 0x000fe40000410000 */
[----:B------:R-:W-:Y:S01]  /*14b20*/  LDSM.16.MT88.4 R104, [R166+0x400] ;  /* 0x00040000a668783b */ /* 0x000fe20000004200 */
[----:B------:R-:W-:Y:S02]  /*14b30*/  FFMA.FTZ R130, R221, c[0x0][0x2d0], -R172 ;  /* 0x0000b400dd827a23 */ /* 0x000fe400000108ac */
[----:B------:R-:W-:Y:S01]  /*14b40*/  FFMA.FTZ R131, R188, c[0x0][0x2d0], -R174 ;  /* 0x0000b400bc837a23 */ /* 0x000fe200000108ae */
[C---:B------:R-:W-:Y:S01]  /*14b50*/  HMMA.16816.F32.BF16 R8, R148.reuse, R20, R8 ;  /* 0x000000149408723c */ /* 0x040fe20000041808 */
[----:B------:R-:W-:Y:S01]  /*14b60*/  MUFU.EX2 R141, R130 ;  /* 0x00000082008d7308 */ /* 0x000fe20000000800 */
[C---:B------:R-:W-:Y:S02]  /*14b70*/  FMUL.FTZ R42, R0.reuse, R122 ;  /* 0x0000007a002a7220 */ /* 0x040fe40000410000 */
        /* <DEDUP_REMOVED lines=9> */
[----:B------:R1:W-:Y:S01]  /*14c10*/  MUFU.EX2 R208, R2 ;  /* 0x0000000200d07308 */ /* 0x0003e20000000800 */
[----:B------:R-:W-:Y:S02]  /*14c20*/  FMUL.FTZ R31, R0, R111 ;  /* 0x0000006f001f7220 */ /* 0x000fe40000410000 */
[C---:B------:R-:W-:Y:S04]  /*14c30*/  FMUL.FTZ R22, R132.reuse, R102 ;  /* 0x0000006684167220 */ /* 0x040fe80000410000 */
[----:B------:R-:W-:Y:S02]  /*14c40*/  FMUL.FTZ R23, R132, R103 ;  /* 0x0000006784177220 */ /* 0x000fe40000410000 */
[----:B------:R-:W3:Y:S01]  /*14c50*/  LDSM.16.MT88.4 R100, [R166+0xc00] ;  /* 0x000c0000a664783b */ /* 0x000ee20000004200 */
[C---:B------:R-:W-:Y:S02]  /*14c60*/  FMUL.FTZ R58, R0.reuse, R58 ;  /* 0x0000003a003a7220 */ /* 0x040fe40000410000 */
[C---:B------:R-:W-:Y:S02]  /*14c70*/  FMUL.FTZ R59, R0.reuse, R59 ;  /* 0x0000003b003b7220 */ /* 0x040fe40000410000 */
[-C--:B------:R-:W-:Y:S01]  /*14c80*/  HMMA.16816.F32.BF16 R20, R168, R36.reuse, R20 ;  /* 0x00000024a814723c */ /* 0x080fe20000041814 */
[C---:B------:R-:W-:Y:S02]  /*14c90*/  FMUL.FTZ R62, R0.reuse, R62 ;  /* 0x0000003e003e7220 */ /* 0x040fe40000410000 */
[----:B------:R-:W-:Y:S02]  /*14ca0*/  FMUL.FTZ R63, R0, R63 ;  /* 0x0000003f003f7220 */ /* 0x000fe40000410000 */
[----:B------:R-:W-:Y:S02]  /*14cb0*/  FMUL.FTZ R71, R132, R71 ;  /* 0x0000004784477220 */ /* 0x000fe40000410000 */
[C---:B------:R-:W-:Y:S01]  /*14cc0*/  FMUL.FTZ R72, R3.reuse, R72 ;  /* 0x0000004803487220 */ /* 0x040fe20000410000 */
[C---:B------:R-:W-:Y:S01]  /*14cd0*/  HMMA.16816.F32.BF16 R24, R148.reuse, R36, R24 ;  /* 0x000000249418723c */ /* 0x040fe20000041818 */
[----:B------:R-:W-:Y:S03]  /*14ce0*/  FMUL.FTZ R73, R3, R73 ;  /* 0x0000004903497220 */ /* 0x000fe60000410000 */
[C---:B------:R-:W-:Y:S02]  /*14cf0*/  FMUL.FTZ R74, R0.reuse, R74 ;  /* 0x0000004a004a7220 */ /* 0x040fe40000410000 */
[C---:B------:R-:W-:Y:S02]  /*14d00*/  FMUL.FTZ R75, R0.reuse, R75 ;  /* 0x0000004b004b7220 */ /* 0x040fe40000410000 */
[-C--:B------:R-:W-:Y:S01]  /*14d10*/  HMMA.16816.F32.BF16 R28, R148, R38.reuse, R28 ;  /* 0x00000026941c723c */ /* 0x080fe2000004181c */
[----:B-1----:R-:W-:Y:S03]  /*14d20*/  FFMA.FTZ R2, R207, c[0x0][0x2d0], -R175 ;  /* 0x0000b400cf027a23 */ /* 0x002fe600000108af */
[C---:B------:R-:W-:Y:S01]  /*14d30*/  FMUL.FTZ R36, R133.reuse, R116 ;  /* 0x0000007485247220 */ /* 0x040fe20000410000 */
[----:B------:R1:W-:Y:S01]  /*14d40*/  MUFU.EX2 R212, R2 ;  /* 0x0000000200d47308 */ /* 0x0003e20000000800 */
[----:B------:R-:W-:Y:S02]  /*14d50*/  FMUL.FTZ R37, R133, R117 ;  /* 0x0000007585257220 */ /* 0x000fe40000410000 */
[C---:B------:R-:W-:Y:S01]  /*14d60*/  HMMA.16816.F32.BF16 R32, R168.reuse, R38, R32 ;  /* 0x00000026a820723c */ /* 0x040fe20000041820 */
[C---:B------:R-:W-:Y:S03]  /*14d70*/  FMUL.FTZ R76, R3.reuse, R76 ;  /* 0x0000004c034c7220 */ /* 0x040fe60000410000 */
[----:B------:R-:W-:Y:S02]  /*14d80*/  FMUL.FTZ R77, R3, R77 ;  /* 0x0000004d034d7220 */ /* 0x000fe40000410000 */
[----:B------:R-:W-:Y:S02]  /*14d90*/  FMUL.FTZ R78, R0, R78 ;  /* 0x0000004e004e7220 */ /* 0x000fe40000410000 */
[C---:B------:R-:W-:Y:S04]  /*14da0*/  FMUL.FTZ R38, R132.reuse, R118 ;  /* 0x0000007684267220 */ /* 0x040fe80000410000 */
[----:B------:R-:W-:Y:S02]  /*14db0*/  FMUL.FTZ R39, R132, R119 ;  /* 0x0000007784277220 */ /* 0x000fe40000410000 */
[----:B------:R-:W-:Y:S01]  /*14dc0*/  LDSM.16.MT88.4 R116, [R166+0x1000] ;  /* 0x00100000a674783b */ /* 0x000fe20000004200 */
[----:B------:R-:W-:Y:S02]  /*14dd0*/  FMUL.FTZ R79, R0, R79 ;  /* 0x0000004f004f7220 */ /* 0x000fe40000410000 */
[C---:B------:R-:W-:Y:S02]  /*14de0*/  FMUL.FTZ R82, R132.reuse, R82 ;  /* 0x0000005284527220 */ /* 0x040fe40000410000 */
[-C--:B---3--:R-:W-:Y:S01]  /*14df0*/  HMMA.16816.F32.BF16 R36, R168, R100.reuse, R36 ;  /* 0x00000064a824723c */ /* 0x088fe20000041824 */
[----:B------:R-:W-:Y:S02]  /*14e00*/  FMUL.FTZ R83, R132, R83 ;  /* 0x0000005384537220 */ /* 0x000fe40000410000 */
[----:B------:R-:W-:Y:S02]  /*14e10*/  FFMA.FTZ R108, R133, R242, R184 ;  /* 0x000000f2856c7223 */ /* 0x000fe400000100b8 */
[----:B------:R-:W-:Y:S01]  /*14e20*/  MUFU.EX2 R133, R131 ;  /* 0x0000008300857308 */ /* 0x000fe20000000800 */
[C---:B------:R-:W-:Y:S02]  /*14e30*/  FMUL.FTZ R88, R3.reuse, R88 ;  /* 0x0000005803587220 */ /* 0x040fe40000410000 */
[C---:B------:R-:W-:Y:S01]  /*14e40*/  HMMA.16816.F32.BF16 R40, R148.reuse, R100, R40 ;  /* 0x000000649428723c */ /* 0x040fe20000041828 */
[----:B-1----:R-:W-:Y:S03]  /*14e50*/  FFMA.FTZ R2, R206, c[0x0][0x2d0], -R173 ;  /* 0x0000b400ce027a23 */ /* 0x002fe600000108ad */
[C---:B------:R-:W-:Y:S02]  /*14e60*/  FMUL.FTZ R89, R3.reuse, R89 ;  /* 0x0000005903597220 */ /* 0x040fe40000410000 */
[C---:B------:R-:W-:Y:S01]  /*14e70*/  FMUL.FTZ R90, R0.reuse, R90 ;  /* 0x0000005a005a7220 */ /* 0x040fe20000410000 */
[----:B------:R1:W-:Y:S01]  /*14e80*/  MUFU.EX2 R207, R2 ;  /* 0x0000000200cf7308 */ /* 0x0003e20000000800 */
[-C--:B------:R-:W-:Y:S01]  /*14e90*/  HMMA.16816.F32.BF16 R44, R148, R102.reuse, R44 ;  /* 0x00000066942c723c */ /* 0x080fe2000004182c */
[C---:B------:R-:W-:Y:S03]  /*14ea0*/  FMUL.FTZ R91, R0.reuse, R91 ;  /* 0x0000005b005b7220 */ /* 0x040fe60000410000 */
[C---:B------:R-:W-:Y:S02]  /*14eb0*/  FMUL.FTZ R92, R3.reuse, R92 ;  /* 0x0000005c035c7220 */ /* 0x040fe40000410000 */
[C---:B------:R-:W-:Y:S02]  /*14ec0*/  FMUL.FTZ R93, R3.reuse, R93 ;  /* 0x0000005d035d7220 */ /* 0x040fe40000410000 */
[C---:B------:R-:W-:Y:S01]  /*14ed0*/  HMMA.16816.F32.BF16 R48, R168.reuse, R102, R48 ;  /* 0x00000066a830723c */ /* 0x040fe20000041830 */
[----:B------:R-:W3:Y:S03]  /*14ee0*/  LDSM.16.MT88.4 R100, [R167+0xc00] ;  /* 0x000c0000a764783b */ /* 0x000ee60000004200 */
[C---:B------:R-:W-:Y:S02]  /*14ef0*/  FMUL.FTZ R94, R0.reuse, R94 ;  /* 0x0000005e005e7220 */ /* 0x040fe40000410000 */
[----:B------:R-:W-:Y:S02]  /*14f00*/  FMUL.FTZ R95, R0, R95 ;  /* 0x0000005f005f7220 */ /* 0x000fe40000410000 */
[C---:B------:R-:W-:Y:S04]  /*14f10*/  FMUL.FTZ R98, R132.reuse, R98 ;  /* 0x0000006284627220 */ /* 0x040fe80000410000 */
[C---:B------:R-:W-:Y:S02]  /*14f20*/  FMUL.FTZ R99, R132.reuse, R99 ;  /* 0x0000006384637220 */ /* 0x040fe40000410000 */
[----:B------:R-:W-:Y:S02]  /*14f30*/  FFMA.FTZ R3, R3, R246, R177 ;  /* 0x000000f603037223 */ /* 0x000fe400000100b1 */
[----:B-1----:R-:W-:Y:S02]  /*14f40*/  FFMA.FTZ R2, R205, c[0x0][0x2d0], -R173 ;  /* 0x0000b400cd027a23 */ /* 0x002fe400000108ad */
[C---:B------:R-:W-:Y:S02]  /*14f50*/  FMUL.FTZ R86, R132.reuse, R86 ;  /* 0x0000005684567220 */ /* 0x040fe40000410000 */
[----:B------:R1:W-:Y:S01]  /*14f60*/  MUFU.EX2 R210, R2 ;  /* 0x0000000200d27308 */ /* 0x0003e20000000800 */
[----:B------:R-:W-:Y:S02]  /*14f70*/  FMUL.FTZ R87, R132, R87 ;  /* 0x0000005784577220 */ /* 0x000fe40000410000 */
[--C-:B------:R-:W-:Y:S02]  /*14f80*/  FFMA.FTZ R122, R223, c[0x0][0x2d0], -R172.reuse ;  /* 0x0000b400df7a7a23 */ /* 0x100fe400000108ac */
[----:B------:R-:W-:Y:S02]  /*14f90*/  FFMA.FTZ R121, R222, c[0x0][0x2d0], -R172 ;  /* 0x0000b400de797a23 */ /* 0x000fe400000108ac */
[--C-:B------:R-:W-:Y:S02]  /*14fa0*/  FFMA.FTZ R127, R230, c[0x0][0x2d0], -R175.reuse ;  /* 0x0000b400e67f7a23 */ /* 0x100fe400000108af */
[----:B------:R-:W-:Y:S01]  /*14fb0*/  FFMA.FTZ R126, R229, c[0x0][0x2d0], -R175 ;  /* 0x0000b400e57e7a23 */ /* 0x000fe200000108af */
[----:B------:R-:W-:Y:S01]  /*14fc0*/  MUFU.EX2 R177, R122 ;  /* 0x0000007a00b17308 */ /* 0x000fe20000000800 */
[--C-:B------:R-:W-:Y:S02]  /*14fd0*/  FFMA.FTZ R125, R227, c[0x0][0x2d0], -R173.reuse ;  /* 0x0000b400e37d7a23 */ /* 0x100fe400000108ad */
[--C-:B------:R-:W-:Y:S02]  /*14fe0*/  FFMA.FTZ R124, R226, c[0x0][0x2d0], -R173.reuse ;  /* 0x0000b400e27c7a23 */ /* 0x100fe400000108ad */
[--C-:B------:R-:W-:Y:S02]  /*14ff0*/  FFMA.FTZ R123, R225, c[0x0][0x2d0], -R173.reuse ;  /* 0x0000b400e17b7a23 */ /* 0x100fe400000108ad */
[----:B------:R-:W-:Y:S02]  /*15000*/  FFMA.FTZ R120, R220, c[0x0][0x2d0], -R174 ;  /* 0x0000b400dc787a23 */ /* 0x000fe400000108ae */
[----:B------:R-:W-:Y:S01]  /*15010*/  FFMA.FTZ R0, R0, R243, R176 ;  /* 0x000000f300007223 */ /* 0x000fe200000100b0 */
[----:B------:R-:W-:Y:S01]  /*15020*/  MUFU.EX2 R184, R126 ;  /* 0x0000007e00b87308 */ /* 0x000fe20000000800 */
[-C--:B---3--:R-:W-:Y:S02]  /*15030*/  HMMA.16816.F32.BF16 R52, R168, R100.reuse, R52 ;  /* 0x00000064a834723c */ /* 0x088fe40000041834 */
[----:B------:R-:W-:Y:S02]  /*15040*/  FADD.FTZ R0, R232, R0 ;  /* 0x00000000e8007221 */ /* 0x000fe40000010000 */
[--C-:B-1----:R-:W-:Y:S01]  /*15050*/  FFMA.FTZ R2, R211, c[0x0][0x2d0], -R173.reuse ;  /* 0x0000b400d3027a23 */ /* 0x102fe200000108ad */
[C---:B--2---:R-:W-:Y:S01]  /*15060*/  ISETP.GT.AND P0, PT, R204.reuse, R231, PT ;  /* 0x000000e7cc00720c */ /* 0x044fe20003f04270 */
[----:B------:R-:W-:Y:S01]  /*15070*/  FADD.FTZ R188, R233, R0 ;  /* 0x00000000e9bc7221 */ /* 0x000fe20000010000 */
[----:B------:R-:W-:Y:S01]  /*15080*/  IADD3 R204, R204, -0x1, RZ ;  /* 0xffffffffcccc7810 */ /* 0x000fe20007ffe0ff */
[C---:B------:R-:W-:Y:S01]  /*15090*/  HMMA.16816.F32.BF16 R56, R148.reuse, R100, R56 ;  /* 0x000000649438723c */ /* 0x040fe20000041838 */
[----:B------:R1:W-:Y:S07]  /*150a0*/  MUFU.EX2 R215, R2 ;  /* 0x0000000200d77308 */ /* 0x0003ee0000000800 */
[-C--:B------:R-:W-:Y:S03]  /*150b0*/  HMMA.16816.F32.BF16 R60, R148, R102.reuse, R60 ;  /* 0x00000066943c723c */ /* 0x080fe6000004183c */
[----:B------:R-:W2:Y:S05]  /*150c0*/  MUFU.EX2 R176, R120 ;  /* 0x0000007800b07308 */ /* 0x000eaa0000000800 */
[C---:B------:R-:W-:Y:S01]  /*150d0*/  HMMA.16816.F32.BF16 R64, R168.reuse, R102, R64 ;  /* 0x00000066a840723c */ /* 0x040fe20000041840 */
[----:B------:R-:W3:Y:S03]  /*150e0*/  LDSM.16.MT88.4 R100, [R166+0x1800] ;  /* 0x00180000a664783b */ /* 0x000ee60000004200 */
[--C-:B-1----:R-:W-:Y:S02]  /*150f0*/  FFMA.FTZ R2, R209, c[0x0][0x2d0], -R173.reuse ;  /* 0x0000b400d1027a23 */ /* 0x102fe400000108ad */
[----:B------:R-:W-:Y:S02]  /*15100*/  FFMA.FTZ R173, R224, c[0x0][0x2d0], -R173 ;  /* 0x0000b400e0ad7a23 */ /* 0x000fe400000108ad */
[----:B------:R1:W-:Y:S04]  /*15110*/  MUFU.EX2 R216, R2 ;  /* 0x0000000200d87308 */ /* 0x0003e80000000800 */
[--C-:B-1----:R-:W-:Y:S01]  /*15120*/  FFMA.FTZ R2, R186, c[0x0][0x2d0], -R172.reuse ;  /* 0x0000b400ba027a23 */ /* 0x102fe200000108ac */
[-C--:B---3--:R-:W-:Y:S05]  /*15130*/  HMMA.16816.F32.BF16 R68, R168, R100.reuse, R68 ;  /* 0x00000064a844723c */ /* 0x088fea0000041844 */
[----:B------:R1:W-:Y:S03]  /*15140*/  MUFU.EX2 R206, R2 ;  /* 0x0000000200ce7308 */ /* 0x0003e60000000800 */
[C---:B------:R-:W-:Y:S08]  /*15150*/  HMMA.16816.F32.BF16 R72, R148.reuse, R100, R72 ;  /* 0x000000649448723c */ /* 0x040ff00000041848 */
[-C--:B------:R-:W-:Y:S08]  /*15160*/  HMMA.16816.F32.BF16 R76, R148, R102.reuse, R76 ;  /* 0x00000066944c723c */ /* 0x080ff0000004184c */
[C---:B------:R-:W-:Y:S01]  /*15170*/  HMMA.16816.F32.BF16 R80, R168.reuse, R102, R80 ;  /* 0x00000066a850723c */ /* 0x040fe20000041850 */
[--C-:B-1----:R-:W-:Y:S01]  /*15180*/  FFMA.FTZ R2, R185, c[0x0][0x2d0], -R172.reuse ;  /* 0x0000b400b9027a23 */ /* 0x102fe200000108ac */
[----:B------:R-:W1:Y:S01]  /*15190*/  LDSM.16.MT88.4 R100, [R167+0x1800] ;  /* 0x00180000a764783b */ /* 0x000e620000004200 */
[----:B------:R2:W-:Y:S10]  /*151a0*/  MUFU.EX2 R185, R173 ;  /* 0x000000ad00b97308 */ /* 0x0005f40000000800 */
[----:B------:R3:W4:Y:S01]  /*151b0*/  MUFU.EX2 R209, R2 ;  /* 0x0000000200d17308 */ /* 0x0007220000000800 */
[----:B--2---:R-:W-:Y:S01]  /*151c0*/  F2FP.BF16.PACK_AB R173, R142, R176 ;  /* 0x000000b08ead723e */ /* 0x004fe200000010ff */
[----:B---3--:R-:W-:Y:S08]  /*151d0*/  FFMA.FTZ R2, R182, c[0x0][0x2d0], -R172 ;  /* 0x0000b400b6027a23 */ /* 0x008ff000000108ac */
[----:B------:R-:W-:Y:S01]  /*151e0*/  MUFU.EX2 R182, R127 ;  /* 0x0000007f00b67308 */ /* 0x000fe20000000800 */
[-C--:B-1----:R-:W-:Y:S09]  /*151f0*/  HMMA.16816.F32.BF16 R84, R168, R100.reuse, R84 ;  /* 0x00000064a854723c */ /* 0x082ff20000041854 */
[----:B------:R1:W-:Y:S01]  /*15200*/  MUFU.EX2 R211, R2 ;  /* 0x0000000200d37308 */ /* 0x0003e20000000800 */
[C---:B------:R-:W-:Y:S07]  /*15210*/  HMMA.16816.F32.BF16 R88, R148.reuse, R100, R88 ;  /* 0x000000649458723c */ /* 0x040fee0000041858 */
[--C-:B------:R-:W-:Y:S01]  /*15220*/  FFMA.FTZ R100, R214, c[0x0][0x2d0], -R175.reuse ;  /* 0x0000b400d6647a23 */ /* 0x100fe200000108af */
[-C--:B------:R-:W-:Y:S01]  /*15230*/  HMMA.16816.F32.BF16 R92, R148, R102.reuse, R92 ;  /* 0x00000066945c723c */ /* 0x080fe2000004185c */
[--C-:B------:R-:W-:Y:S02]  /*15240*/  FFMA.FTZ R101, R213, c[0x0][0x2d0], -R175.reuse ;  /* 0x0000b400d5657a23 */ /* 0x100fe400000108af */
[----:B------:R2:W-:Y:S01]  /*15250*/  MUFU.EX2 R217, R100 ;  /* 0x0000006400d97308 */ /* 0x0005e20000000800 */
[----:B------:R-:W-:Y:S03]  /*15260*/  FFMA.FTZ R175, R228, c[0x0][0x2d0], -R175 ;  /* 0x0000b400e4af7a23 */ /* 0x000fe600000108af */
[----:B------:R-:W-:Y:S01]  /*15270*/  FADD.FTZ R149, R219, R108 ;  /* 0x0000006cdb957221 */ /* 0x000fe20000010000 */
[----:B------:R-:W-:Y:S01]  /*15280*/  HMMA.16816.F32.BF16 R96, R168, R102, R96 ;  /* 0x00000066a860723c */ /* 0x000fe20000041860 */
[----:B----4-:R-:W-:Y:S04]  /*15290*/  F2FP.BF16.PACK_AB R108, R209, R206 ;  /* 0x000000ced16c723e */ /* 0x010fe800000010ff */
[----:B------:R3:W4:Y:S01]  /*152a0*/  MUFU.EX2 R213, R101 ;  /* 0x0000006500d57308 */ /* 0x0007220000000800 */
[--C-:B-1----:R-:W-:Y:S01]  /*152b0*/  FFMA.FTZ R2, R180, c[0x0][0x2d0], -R172.reuse ;  /* 0x0000b400b4027a23 */ /* 0x102fe200000108ac */
[----:B------:R-:W-:Y:S01]  /*152c0*/  F2FP.BF16.PACK_AB R103, R216, R215 ;  /* 0x000000d7d867723e */ /* 0x000fe200000010ff */
[----:B------:R-:W-:Y:S07]  /*152d0*/  FFMA.FTZ R172, R190, c[0x0][0x2d0], -R172 ;  /* 0x0000b400beac7a23 */ /* 0x000fee00000108ac */
[----:B------:R1:W5:Y:S01]  /*152e0*/  MUFU.EX2 R214, R2 ;  /* 0x0000000200d67308 */ /* 0x0003620000000800 */
[----:B--2---:R-:W-:Y:S09]  /*152f0*/  F2FP.BF16.PACK_AB R100, R212, R208 ;  /* 0x000000d0d464723e */ /* 0x004ff200000010ff */
[----:B------:R2:W2:Y:S01]  /*15300*/  MUFU.EX2 R180, R128 ;  /* 0x0000008000b47308 */ /* 0x0004a20000000800 */
[----:B---3--:R-:W-:Y:S02]  /*15310*/  F2FP.BF16.PACK_AB R101, R210, R207 ;  /* 0x000000cfd265723e */ /* 0x008fe400000010ff */
[----:B----4-:R-:W-:Y:S07]  /*15320*/  F2FP.BF16.PACK_AB R102, R217, R213 ;  /* 0x000000d5d966723e */ /* 0x010fee00000010ff */
[----:B------:R-:W3:Y:S01]  /*15330*/  MUFU.EX2 R186, R175 ;  /* 0x000000af00ba7308 */ /* 0x000ee20000000800 */
[-C--:B------:R-:W-:Y:S01]  /*15340*/  HMMA.16816.F32.BF16 R4, R100, R104.reuse, R4 ;  /* 0x000000686404723c */ /* 0x080fe20000041804 */
[--C-:B-1----:R-:W-:Y:S01]  /*15350*/  FFMA.FTZ R2, R189, c[0x0][0x2d0], -R174.reuse ;  /* 0x0000b400bd027a23 */ /* 0x102fe200000108ae */
[----:B-----5:R-:W-:Y:S07]  /*15360*/  F2FP.BF16.PACK_AB R110, R214, R211 ;  /* 0x000000d3d66e723e */ /* 0x020fee00000010ff */
[----:B------:R1:W-:Y:S01]  /*15370*/  MUFU.EX2 R205, R2 ;  /* 0x0000000200cd7308 */ /* 0x0003e20000000800 */
[----:B--2---:R-:W-:Y:S02]  /*15380*/  LDSM.16.MT88.4 R128, [R166+0x1400] ;  /* 0x00140000a680783b */ /* 0x004fe40000004200 */
[----:B------:R-:W-:Y:S02]  /*15390*/  F2FP.BF16.PACK_AB R168, R182, R180 ;  /* 0x000000b4b6a8723e */ /* 0x000fe400000010ff */
[----:B---3--:R-:W-:Y:S01]  /*153a0*/  F2FP.BF16.PACK_AB R170, R186, R184 ;  /* 0x000000b8baaa723e */ /* 0x008fe200000010ff */
[--C-:B-1----:R-:W-:Y:S04]  /*153b0*/  FFMA.FTZ R2, R191, c[0x0][0x2d0], -R174.reuse ;  /* 0x0000b400bf027a23 */ /* 0x102fe800000108ae */
[----:B------:R1:W2:Y:S02]  /*153c0*/  MUFU.EX2 R191, R2 ;  /* 0x0000000200bf7308 */ /* 0x0002a40000000800 */
[--C-:B-1----:R-:W-:Y:S01]  /*153d0*/  FFMA.FTZ R2, R183, c[0x0][0x2d0], -R174.reuse ;  /* 0x0000b400b7027a23 */ /* 0x102fe200000108ae */
[----:B--2---:R-:W-:Y:S07]  /*153e0*/  F2FP.BF16.PACK_AB R109, R191, R205 ;  /* 0x000000cdbf6d723e */ /* 0x004fee00000010ff */
[----:B------:R-:W1:Y:S10]  /*153f0*/  MUFU.EX2 R183, R123 ;  /* 0x0000007b00b77308 */ /* 0x000e740000000800 */
[----:B------:R2:W-:Y:S01]  /*15400*/  MUFU.EX2 R189, R2 ;  /* 0x0000000200bd7308 */ /* 0x0005e20000000800 */
[----:B-1----:R-:W-:Y:S01]  /*15410*/  F2FP.BF16.PACK_AB R171, R185, R183 ;  /* 0x000000b7b9ab723e */ /* 0x002fe200000010ff */
[--C-:B--2---:R-:W-:Y:S02]  /*15420*/  FFMA.FTZ R2, R187, c[0x0][0x2d0], -R174.reuse ;  /* 0x0000b400bb027a23 */ /* 0x104fe400000108ae */
[----:B------:R-:W-:Y:S06]  /*15430*/  FFMA.FTZ R174, R135, c[0x0][0x2d0], -R174 ;  /* 0x0000b40087ae7a23 */ /* 0x000fec00000108ae */
[----:B------:R-:W1:Y:S10]  /*15440*/  MUFU.EX2 R190, R2 ;  /* 0x0000000200be7308 */ /* 0x000e740000000800 */
[----:B------:R-:W-:Y:S01]  /*15450*/  MUFU.EX2 R135, R172 ;  /* 0x000000ac00877308 */ /* 0x000fe20000000800 */
[----:B-1----:R-:W-:Y:S01]  /*15460*/  F2FP.BF16.PACK_AB R111, R190, R189 ;  /* 0x000000bdbe6f723e */ /* 0x002fe200000010ff */
[----:B------:R-:W-:Y:S08]  /*15470*/  FFMA.FTZ R2, R132, R241, R178 ;  /* 0x000000f184027223 */ /* 0x000ff000000100b2 */
[----:B------:R-:W1:Y:S01]  /*15480*/  MUFU.EX2 R178, R121 ;  /* 0x0000007900b27308 */ /* 0x000e620000000800 */
[----:B------:R-:W-:Y:S01]  /*15490*/  FADD.FTZ R148, R181, R2 ;  /* 0x00000002b5947221 */ /* 0x000fe20000010000 */
[C---:B------:R-:W-:Y:S01]  /*154a0*/  HMMA.16816.F32.BF16 R8, R108.reuse, R104, R8 ;  /* 0x000000686c08723c */ /* 0x040fe20000041808 */
[----:B------:R-:W-:Y:S02]  /*154b0*/  FADD.FTZ R2, R179, R3 ;  /* 0x00000003b3027221 */ /* 0x000fe40000010000 */
[----:B------:R-:W-:Y:S02]  /*154c0*/  FADD.FTZ R3, R237, R148 ;  /* 0x00000094ed037221 */ /* 0x000fe40000010000 */
[----:B------:R-:W-:Y:S03]  /*154d0*/  FADD.FTZ R2, R234, R2 ;  /* 0x00000002ea027221 */ /* 0x000fe60000010000 */
[----:B------:R-:W-:Y:S01]  /*154e0*/  MUFU.EX2 R179, R125 ;  /* 0x0000007d00b37308 */ /* 0x000fe20000000800 */
[----:B------:R-:W-:Y:S01]  /*154f0*/  FADD.FTZ R3, R238, R3 ;  /* 0x00000003ee037221 */ /* 0x000fe20000010000 */
[-C--:B------:R-:W-:Y:S02]  /*15500*/  HMMA.16816.F32.BF16 R12, R108, R106.reuse, R12 ;  /* 0x0000006a6c0c723c */ /* 0x080fe4000004180c */
[----:B------:R-:W-:Y:S02]  /*15510*/  FADD.FTZ R187, R236, R2 ;  /* 0x00000002ecbb7221 */ /* 0x000fe40000010000 */
[----:B------:R-:W-:Y:S04]  /*15520*/  FADD.FTZ R2, R235, R188 ;  /* 0x000000bceb027221 */ /* 0x000fe80000010000 */
[C---:B------:R-:W-:Y:S01]  /*15530*/  HMMA.16816.F32.BF16 R16, R100.reuse, R106, R16 ;  /* 0x0000006a6410723c */ /* 0x040fe20000041810 */
[----:B------:R-:W2:Y:S01]  /*15540*/  LDSM.16.MT88.4 R104, [R167+0x1000] ;  /* 0x00100000a768783b */ /* 0x000ea20000004200 */
[----:B------:R-:W3:Y:S02]  /*15550*/  MUFU.EX2 R181, R124 ;  /* 0x0000007c00b57308 */ /* 0x000ee40000000800 */
[----:B-1----:R-:W-:Y:S01]  /*15560*/  F2FP.BF16.PACK_AB R172, R178, R177 ;  /* 0x000000b1b2ac723e */ /* 0x002fe200000010ff */
[----:B------:R-:W-:Y:S03]  /*15570*/  FADD.FTZ R2, R205, R2 ;  /* 0x00000002cd027221 */ /* 0x000fe60000010000 */
[-C--:B------:R-:W-:Y:S04]  /*15580*/  HMMA.16816.F32.BF16 R20, R100, R112.reuse, R20 ;  /* 0x000000706414723c */ /* 0x080fe80000041814 */
[----:B------:R1:W4:Y:S04]  /*15590*/  MUFU.EX2 R132, R174 ;  /* 0x000000ae00847308 */ /* 0x0003280000000800 */
[C---:B------:R-:W-:Y:S08]  /*155a0*/  HMMA.16816.F32.BF16 R24, R108.reuse, R112, R24 ;  /* 0x000000706c18723c */ /* 0x040ff00000041818 */
[-C--:B------:R-:W-:Y:S01]  /*155b0*/  HMMA.16816.F32.BF16 R28, R108, R114.reuse, R28 ;  /* 0x000000726c1c723c */ /* 0x080fe2000004181c */
[----:B---3--:R-:W-:Y:S07]  /*155c0*/  F2FP.BF16.PACK_AB R169, R181, R179 ;  /* 0x000000b3b5a9723e */ /* 0x008fee00000010ff */
[C---:B------:R-:W-:Y:S01]  /*155d0*/  HMMA.16816.F32.BF16 R32, R100.reuse, R114, R32 ;  /* 0x000000726420723c */ /* 0x040fe20000041820 */
[----:B------:R-:W3:Y:S03]  /*155e0*/  LDSM.16.MT88.4 R112, [R166+0x1c00] ;  /* 0x001c0000a670783b */ /* 0x000ee60000004200 */
[----:B-1----:R-:W-:Y:S02]  /*155f0*/  F2FP.BF16.PACK_AB R174, R135, R141 ;  /* 0x0000008d87ae723e */ /* 0x002fe400000010ff */
[----:B----4-:R-:W-:Y:S02]  /*15600*/  F2FP.BF16.PACK_AB R175, R132, R133 ;  /* 0x0000008584af723e */ /* 0x010fe400000010ff */
[-C--:B------:R-:W-:Y:S08]  /*15610*/  HMMA.16816.F32.BF16 R36, R100, R116.reuse, R36 ;  /* 0x000000746424723c */ /* 0x080ff00000041824 */
[C---:B------:R-:W-:Y:S08]  /*15620*/  HMMA.16816.F32.BF16 R40, R108.reuse, R116, R40 ;  /* 0x000000746c28723c */ /* 0x040ff00000041828 */
[-C--:B------:R-:W-:Y:S08]  /*15630*/  HMMA.16816.F32.BF16 R44, R108, R118.reuse, R44 ;  /* 0x000000766c2c723c */ /* 0x080ff0000004182c */
[C---:B------:R-:W-:Y:S01]  /*15640*/  HMMA.16816.F32.BF16 R48, R100.reuse, R118, R48 ;  /* 0x000000766430723c */ /* 0x040fe20000041830 */
[----:B------:R-:W1:Y:S07]  /*15650*/  LDSM.16.MT88.4 R116, [R167+0x1c00] ;  /* 0x001c0000a774783b */ /* 0x000e6e0000004200 */
[-C--:B--2---:R-:W-:Y:S08]  /*15660*/  HMMA.16816.F32.BF16 R52, R100, R104.reuse, R52 ;  /* 0x000000686434723c */ /* 0x084ff00000041834 */
[C---:B------:R-:W-:Y:S07]  /*15670*/  HMMA.16816.F32.BF16 R56, R108.reuse, R104, R56 ;  /* 0x000000686c38723c */ /* 0x040fee0000041838 */
[----:B------:R-:W-:Y:S01]  /*15680*/  FADD.FTZ R104, R239, R149 ;  /* 0x00000095ef687221 */ /* 0x000fe20000010000 */
[-C--:B------:R-:W-:Y:S04]  /*15690*/  HMMA.16816.F32.BF16 R60, R108, R106.reuse, R60 ;  /* 0x0000006a6c3c723c */ /* 0x080fe8000004183c */
[----:B------:R-:W-:Y:S04]  /*156a0*/  FADD.FTZ R0, R240, R104 ;  /* 0x00000068f0007221 */ /* 0x000fe80000010000 */
[C---:B------:R-:W-:Y:S01]  /*156b0*/  HMMA.16816.F32.BF16 R64, R100.reuse, R106, R64 ;  /* 0x0000006a6440723c */ /* 0x040fe20000041840 */
[----:B------:R-:W-:Y:S04]  /*156c0*/  FADD.FTZ R0, R208, R0 ;  /* 0x00000000d0007221 */ /* 0x000fe80000010000 */
[----:B------:R-:W-:Y:S03]  /*156d0*/  FADD.FTZ R0, R212, R0 ;  /* 0x00000000d4007221 */ /* 0x000fe60000010000 */
[-C--:B---3--:R-:W-:Y:S08]  /*156e0*/  HMMA.16816.F32.BF16 R68, R100, R112.reuse, R68 ;  /* 0x000000706444723c */ /* 0x088ff00000041844 */
        /* <DEDUP_REMOVED lines=8> */
[-C--:B------:R-:W-:Y:S01]  /*15770*/  HMMA.16816.F32.BF16 R152, R168, R160.reuse, R4 ;  /* 0x000000a0a898723c */ /* 0x080fe20000041804 */
[----:B------:R-:W1:Y:S07]  /*15780*/  LDSM.16.MT88.4 R4, [R167+0x1400] ;  /* 0x00140000a704783b */ /* 0x000e6e0000004200 */
[C---:B------:R-:W-:Y:S01]  /*15790*/  HMMA.16816.F32.BF16 R148, R172.reuse, R160, R8 ;  /* 0x000000a0ac94723c */ /* 0x040fe20000041808 */
[----:B------:R-:W3:Y:S07]  /*157a0*/  LDSM.16.MT88.4 R8, [R166+0x2000] ;  /* 0x00200000a608783b */ /* 0x000eee0000004200 */
[-C--:B------:R-:W-:Y:S01]  /*157b0*/  HMMA.16816.F32.BF16 R156, R172, R162.reuse, R12 ;  /* 0x000000a2ac9c723c */ /* 0x080fe2000004180c */
[----:B------:R-:W4:Y:S07]  /*157c0*/  LDSM.16.MT88.4 R12, [R167+0x2000] ;  /* 0x00200000a70c783b */ /* 0x000f2e0000004200 */
        /* <DEDUP_REMOVED lines=14> */
[----:B------:R-:W-:Y:S04]  /*158b0*/  FADD.FTZ R5, R191, R2 ;  /* 0x00000002bf057221 */ /* 0x000fe80000010000 */
        /* <DEDUP_REMOVED lines=41> */
.L_x_2729:
[----:B-1----:R-:W2:Y:S02]  /*15b50*/  LDL R0, [R1+0x10] ;  /* 0x0000100001007983 */ /* 0x002ea40000100800 */
[----:B--2---:R-:W-:-:S13]  /*15b60*/  ISETP.GE.AND P0, PT, R204, R0, PT ;  /* 0x00000000cc00720c */ /* 0x004fda0003f06270 */
[----:B------:R-:W-:Y:S05]  /*15b70*/  @!P0 BRA `(.L_x_2735) ;  /* 0x000029d000008947 */ /* 0x000fea0003800000 */
.L_x_2738:
[----:B------:R-:W2:Y:S01]  /*15b80*/  LDL R205, [R1+0x14] ;  /* 0x0000140001cd7983 */ /* 0x000ea20000100800 */
[----:B------:R-:W-:Y:S04]  /*15b90*/  DEPBAR.LE SB0, 0x0 ;  /* 0x000080000000791a */ /* 0x000fe80000000000 */
[----:B------:R-:W-:Y:S01]  /*15ba0*/  WARPSYNC 0xffffffff ;  /* 0xffffffff00007948 */ /* 0x000fe20003800000 */
[----:B------:R-:W-:Y:S01]  /*15bb0*/  BAR.SYNC.DEFER_BLOCKING 0x0 ;  /* 0x0000000000007b1d */ /* 0x000fe20000010000 */
[----:B------:R-:W-:Y:S01]  /*15bc0*/  SHF.R.S32.HI R0, RZ, 0x1f, R204 ;  /* 0x0000001fff007819 */ /* 0x000fe200000114cc */
[----:B------:R-:W-:Y:S04]  /*15bd0*/  IMAD.WIDE.U32 R2, R204, c[0x0][0x208], RZ ;  /* 0x00008200cc027a25 */ /* 0x000fe800078e00ff */
[----:B------:R-:W-:Y:S04]  /*15be0*/  IMAD R0, R0, c[0x0][0x208], RZ ;  /* 0x0000820000007a24 */ /* 0x000fe800078e02ff */
[----:B------:R-:W-:Y:S04]  /*15bf0*/  IMAD R0, R204, c[0x0][0x20c], R0 ;  /* 0x00008300cc007a24 */ /* 0x000fe800078e0200 */
[----:B------:R-:W-:Y:S02]  /*15c00*/  IMAD.IADD R0, R3, 0x1, R0 ;  /* 0x0000000103007824 */ /* 0x000fe400078e0200 */
[----:B------:R-:W-:Y:S04]  /*15c10*/  IMAD.WIDE.U32 R2, R2, 0x30, RZ ;  /* 0x0000003002027825 */ /* 0x000fe800078e00ff */
[----:B------:R-:W-:Y:S01]  /*15c20*/  IMAD R0, R0, 0x30, RZ ;  /* 0x0000003000007824 */ /* 0x000fe200078e02ff */
[-C--:B------:R-:W-:Y:S01]  /*15c30*/  IADD3 R12, P2, R244, R2.reuse, RZ ;  /* 0x00000002f40c7210 */ /* 0x080fe20007f5e0ff */
[----:B------:R-:W-:Y:S02]  /*15c40*/  LDSM.16.M88.4 R48, [R192] ;  /* 0x00000000c030783b */ /* 0x000fe40000000200 */
[----:B------:R-:W-:Y:S01]  /*15c50*/  IMAD.IADD R0, R3, 0x1, R0 ;  /* 0x0000000103007824 */ /* 0x000fe200078e0200 */
[----:B------:R-:W-:Y:S03]  /*15c60*/  BSSY B0, `(.L_x_2736) ;  /* 0x00000d8000007945 */ /* 0x000fe60003800000 */
[----:B------:R-:W-:Y:S01]  /*15c70*/  IMAD.X R13, R0, 0x1, R247, P2 ;  /* 0x00000001000d7824 */ /* 0x000fe200010e06f7 */
[----:B------:R-:W1:Y:S01]  /*15c80*/  S2R R134, SR_TID.X ;  /* 0x0000000000867919 */ /* 0x000e620000002100 */
[C---:B------:R-:W-:Y:S04]  /*15c90*/  LEA R26, P2, R12.reuse, c[0x0][0x1f8], 0x1 ;  /* 0x00007e000c1a7a11 */ /* 0x040fe800078408ff */
[----:B------:R-:W-:Y:S01]  /*15ca0*/  LEA.HI.X R27, R12, c[0x0][0x1fc], R13, 0x1, P2 ;  /* 0x00007f000c1b7a11 */ /* 0x000fe200010f0c0d */
[----:B------:R-:W3:Y:S06]  /*15cb0*/  LDSM.16.M88.4 R16, [R165] ;  /* 0x00000000a510783b */ /* 0x000eec0000000200 */
[----:B------:R-:W4:Y:S06]  /*15cc0*/  LDSM.16.M88.4 R44, [R192+0x1000] ;  /* 0x00100000c02c783b */ /* 0x000f2c0000000200 */
[----:B------:R-:W5:Y:S06]  /*15cd0*/  LDSM.16.M88.4 R32, [R165+0x400] ;  /* 0x00040000a520783b */ /* 0x000f6c0000000200 */
[----:B------:R-:W2:Y:S06]  /*15ce0*/  LDL R132, [R1+0x10] ;  /* 0x0000100001847983 */ /* 0x000eac0000100800 */
[----:B------:R-:W2:Y:S06]  /*15cf0*/  LDSM.16.M88.4 R168, [R165+0x800] ;  /* 0x00080000a5a8783b */ /* 0x000eac0000000200 */
[----:B------:R-:W-:Y:S06]  /*15d00*/  LDSM.16.M88.4 R172, [R193] ;  /* 0x00000000c1ac783b */ /* 0x000fec0000000200 */
[----:B------:R-:W2:Y:S01]  /*15d10*/  LDSM.16.M88.4 R176, [R194] ;  /* 0x00000000c2b0783b */ /* 0x000ea20000000200 */
[-C--:B---3--:R-:W-:Y:S05]  /*15d20*/  HMMA.16816.F32.BF16 R4, R48, R16.reuse, RZ ;  /* 0x000000103004723c */ /* 0x088fea00000418ff */
[----:B------:R-:W3:Y:S01]  /*15d30*/  LDSM.16.M88.4 R180, [R193+0x1000] ;  /* 0x00100000c1b4783b */ /* 0x000ee20000000200 */
[----:B-1----:R-:W-:Y:S05]  /*15d40*/  ISETP.GT.AND P4, PT, R134, 0x3f, PT ;  /* 0x0000003f8600780c */ /* 0x002fea0003f84270 */
[----:B------:R-:W1:Y:S06]  /*15d50*/  LDSM.16.M88.4 R184, [R202] ;  /* 0x00000000cab8783b */ /* 0x000e6c0000000200 */
[----:B------:R-:W1:Y:S02]  /*15d60*/  LDSM.16.M88.4 R188, [R201] ;  /* 0x00000000c9bc783b */ /* 0x000e640000000200 */
[----:B------:R-:W-:Y:S02]  /*15d70*/  @!P4 IMAD.MOV.U32 R8, RZ, RZ, c[0x0][0x208] ;  /* 0x00008200ff08c624 */ /* 0x000fe400078e00ff */
[----:B------:R-:W-:Y:S03]  /*15d80*/  @!P4 IMAD.MOV.U32 R9, RZ, RZ, c[0x0][0x20c] ;  /* 0x00008300ff09c624 */ /* 0x000fe600078e00ff */
[C---:B------:R-:W-:Y:S04]  /*15d90*/  @!P4 LEA R28, P0, R8.reuse, R2, 0x5 ;  /* 0x00000002081cc211 */ /* 0x040fe800078028ff */
[----:B------:R-:W-:Y:S02]  /*15da0*/  @!P4 LEA.HI.X R3, R8, R0, R9, 0x5, P0 ;  /* 0x000000000803c211 */ /* 0x000fe400000f2c09 */
[C---:B----4-:R-:W-:Y:S02]  /*15db0*/  HMMA.16816.F32.BF16 R8, R44.reuse, R16, RZ ;  /* 0x000000102c08723c */ /* 0x050fe400000418ff */
[--C-:B------:R-:W-:Y:S04]  /*15dc0*/  IADD3 R21, P1, P0, R2, 0x20, R244.reuse ;  /* 0x0000002002157810 */ /* 0x100fe8000783e0f4 */
[C---:B------:R-:W-:Y:S02]  /*15dd0*/  LEA R24, P2, R21.reuse, c[0x0][0x1f8], 0x1 ;  /* 0x00007e0015187a11 */ /* 0x040fe400078408ff */
[-C--:B------:R-:W-:Y:S01]  /*15de0*/  HMMA.16816.F32.BF16 R12, R44, R18.reuse, RZ ;  /* 0x000000122c0c723c */ /* 0x080fe200000418ff */
[----:B------:R-:W-:Y:S03]  /*15df0*/  IADD3.X R23, R0, RZ, R247, P1, P0 ;  /* 0x000000ff00177210 */ /* 0x000fe60000fe04f7 */
[----:B------:R-:W-:Y:S02]  /*15e00*/  IADD3 R20, P1, P0, R2, 0x40, R244 ;  /* 0x0000004002147810 */ /* 0x000fe4000783e0f4 */
[----:B------:R-:W-:Y:S02]  /*15e10*/  LEA.HI.X R25, R21, c[0x0][0x1fc], R23, 0x1, P2 ;  /* 0x00007f0015197a11 */ /* 0x000fe400010f0c17 */
[C---:B------:R-:W-:Y:S04]  /*15e20*/  HMMA.16816.F32.BF16 R16, R48.reuse, R18, RZ ;  /* 0x000000123010723c */ /* 0x040fe800000418ff */
[----:B------:R-:W-:Y:S02]  /*15e30*/  @!P4 IADD3 R2, P3, R28, R244, RZ ;  /* 0x000000f41c02c210 */ /* 0x000fe40007f7e0ff */
[--C-:B------:R-:W-:Y:S02]  /*15e40*/  IADD3.X R0, R0, RZ, R247.reuse, P1, P0 ;  /* 0x000000ff00007210 */ /* 0x100fe40000fe04f7 */
[----:B------:R-:W-:Y:S01]  /*15e50*/  LEA R30, P1, R20, c[0x0][0x1f8], 0x1 ;  /* 0x00007e00141e7a11 */ /* 0x000fe200078208ff */
[--C-:B------:R-:W-:Y:S03]  /*15e60*/  @!P4 IMAD.X R22, R3, 0x1, R247.reuse, P3 ;  /* 0x000000010316c824 */ /* 0x100fe600018e06f7 */
[----:B------:R-:W-:Y:S02]  /*15e70*/  @!P4 LEA R36, P0, R2, c[0x0][0x1f8], 0x1 ;  /* 0x00007e000224ca11 */ /* 0x000fe400078008ff */
        /* <DEDUP_REMOVED lines=9> */
[----:B------:R2:W-:Y:S06]  /*15f10*/  LDGSTS.E.BYPASS.LTC128B.128 [R203+0x1880], [R26.64], !P2 ;  /* 0x018800001acb7fae */ /* 0x0005ec000d101d46 */
[----:B------:R2:W-:Y:S06]  /*15f20*/  LDGSTS.E.BYPASS.LTC128B.128 [R203+0x2480], [R24.64], !P6 ;  /* 0x0248000018cb7fae */ /* 0x0005ec000f101d46 */
[----:B------:R4:W-:Y:S06]  /*15f30*/  LDGSTS.E.BYPASS.LTC128B.128 [R203+0x3080], [R30.64], !P5 ;  /* 0x030800001ecb7fae */ /* 0x0009ec000e901d46 */
[----:B------:R5:W-:Y:S01]  /*15f40*/  @!P4 LDGSTS.E.BYPASS.LTC128B.128 [R203+0x2080], [R36.64], !P2 ;  /* 0x0208000024cbcfae */ /* 0x000be2000d101d46 */
[C---:B--2---:R-:W-:Y:S07]  /*15f50*/  HMMA.16816.F32.BF16 R24, R44.reuse, R32, RZ ;  /* 0x000000202c18723c */ /* 0x044fee00000418ff */
[----:B------:R-:W-:Y:S02]  /*15f60*/  @!P4 LEA R32, P3, R2, c[0x0][0x1f8], 0x1 ;  /* 0x00007e000220ca11 */ /* 0x000fe400078608ff */
[C---:B------:R-:W-:Y:S03]  /*15f70*/  @!P4 IADD3.X R33, R3.reuse, RZ, R247, P1, P0 ;  /* 0x000000ff0321c210 */ /* 0x040fe60000fe04f7 */
[----:B------:R-:W-:Y:S02]  /*15f80*/  @!P4 IADD3 R0, P2, P1, R28, 0x40, R244 ;  /* 0x000000401c00c810 */ /* 0x000fe4000795e0f4 */
[-C--:B----4-:R-:W-:Y:S01]  /*15f90*/  HMMA.16816.F32.BF16 R28, R44, R34.reuse, RZ ;  /* 0x000000222c1c723c */ /* 0x090fe200000418ff */
[----:B------:R-:W-:Y:S02]  /*15fa0*/  @!P4 LEA.HI.X R33, R2, c[0x0][0x1fc], R33, 0x1, P3 ;  /* 0x00007f000221ca11 */ /* 0x000fe400018f0c21 */
[C---:B------:R-:W-:Y:S02]  /*15fb0*/  @!P4 LEA R2, P0, R0.reuse, c[0x0][0x1f8], 0x1 ;  /* 0x00007e000002ca11 */ /* 0x040fe400078008ff */
[----:B------:R-:W-:Y:S01]  /*15fc0*/  @!P4 IADD3.X R3, R3, RZ, R247, P2, P1 ;  /* 0x000000ff0303c210 */ /* 0x000fe200017e24f7 */
[----:B------:R2:W-:Y:S03]  /*15fd0*/  @!P4 LDGSTS.E.BYPASS.LTC128B.128 [R203+0x2c80], [R32.64], !P6 ;  /* 0x02c8000020cbcfae */ /* 0x0005e6000f101d46 */
[----:B------:R-:W-:Y:S03]  /*15fe0*/  @!P4 LEA.HI.X R3, R0, c[0x0][0x1fc], R3, 0x1, P0 ;  /* 0x00007f000003ca11 */ /* 0x000fe600000f0c03 */
[----:B------:R-:W-:Y:S02]  /*15ff0*/  IMAD.MOV.U32 R0, RZ, RZ, R140 ;  /* 0x000000ffff007224 */ /* 0x000fe400078e008c */
[----:B------:R4:W-:Y:S01]  /*16000*/  @!P4 LDGSTS.E.BYPASS.LTC128B.128 [R203+0x3880], [R2.64], !P5 ;  /* 0x0388000002cbcfae */ /* 0x0009e2000e901d46 */
[----:B------:R-:W-:Y:S01]  /*16010*/  ISETP.GT.AND P4, PT, R204, R132, PT ;  /* 0x00000084cc00720c */ /* 0x000fe20003f84270 */
[----:B------:R-:W-:Y:S04]  /*16020*/  IMAD.MOV.U32 R132, RZ, RZ, R138 ;  /* 0x000000ffff847224 */ /* 0x000fe800078e008a */
[----:B------:R-:W0:Y:S01]  /*16030*/  LDGDEPBAR ;  /* 0x00000000000079af */ /* 0x000e220000000000 */
[C---:B--2---:R-:W-:Y:S08]  /*16040*/  HMMA.16816.F32.BF16 R32, R48.reuse, R34, RZ ;  /* 0x000000223020723c */ /* 0x044ff000000418ff */
[-C--:B-----5:R-:W-:Y:S01]  /*16050*/  HMMA.16816.F32.BF16 R36, R48, R168.reuse, RZ ;  /* 0x000000a83024723c */ /* 0x0a0fe200000418ff */
[----:B----4-:R-:W-:Y:S07]  /*16060*/  IMAD.MOV.U32 R2, RZ, RZ, R139 ;  /* 0x000000ffff027224 */ /* 0x010fee00078e008b */
[C---:B------:R-:W-:Y:S08]  /*16070*/  HMMA.16816.F32.BF16 R40, R44.reuse, R168, RZ ;  /* 0x000000a82c28723c */ /* 0x040ff000000418ff */
[-C--:B------:R-:W-:Y:S08]  /*16080*/  HMMA.16816.F32.BF16 R44, R44, R170.reuse, RZ ;  /* 0x000000aa2c2c723c */ /* 0x080ff000000418ff */
[----:B------:R-:W-:Y:S01]  /*16090*/  HMMA.16816.F32.BF16 R48, R48, R170, RZ ;  /* 0x000000aa3030723c */ /* 0x000fe200000418ff */
[----:B------:R-:W-:Y:S07]  /*160a0*/  LDSM.16.M88.4 R168, [R192+0x2000] ;  /* 0x00200000c0a8783b */ /* 0x000fee0000000200 */
[-C--:B------:R-:W-:Y:S08]  /*160b0*/  HMMA.16816.F32.BF16 R4, R172, R176.reuse, R4 ;  /* 0x000000b0ac04723c */ /* 0x080ff00000041804 */
[C---:B---3--:R-:W-:Y:S08]  /*160c0*/  HMMA.16816.F32.BF16 R8, R180.reuse, R176, R8 ;  /* 0x000000b0b408723c */ /* 0x048ff00000041808 */
[-C--:B------:R-:W-:Y:S08]  /*160d0*/  HMMA.16816.F32.BF16 R12, R180, R178.reuse, R12 ;  /* 0x000000b2b40c723c */ /* 0x080ff0000004180c */
[C---:B------:R-:W-:Y:S01]  /*160e0*/  HMMA.16816.F32.BF16 R16, R172.reuse, R178, R16 ;  /* 0x000000b2ac10723c */ /* 0x040fe20000041810 */
[----:B------:R-:W2:Y:S07]  /*160f0*/  LDSM.16.M88.4 R176, [R165+0xc00] ;  /* 0x000c0000a5b0783b */ /* 0x000eae0000000200 */
        /* <DEDUP_REMOVED lines=8> */
[----:B------:R-:W1:Y:S07]  /*16180*/  LDSM.16.M88.4 R180, [R192+0x3000] ;  /* 0x00300000c0b4783b */ /* 0x000e6e0000000200 */
[----:B------:R-:W-:Y:S01]  /*16190*/  HMMA.16816.F32.BF16 R48, R172, R190, R48 ;  /* 0x000000beac30723c */ /* 0x000fe20000041830 */
[----:B------:R-:W3:Y:S07]  /*161a0*/  LDSM.16.M88.4 R172, [R165+0x1000] ;  /* 0x00100000a5ac783b */ /* 0x000eee0000000200 */
[-C--:B--2---:R-:W-:Y:S08]  /*161b0*/  HMMA.16816.F32.BF16 R4, R168, R176.reuse, R4 ;  /* 0x000000b0a804723c */ /* 0x084ff00000041804 */
        /* <DEDUP_REMOVED lines=77> */
[C---:B------:R-:W-:Y:S01]  /*16690*/  @P0 SHF.L.U64.HI R169, R141.reuse, R142, c[0x0][0x1e4] ;  /* 0x000079008da90619 */ /* 0x040fe2000001028e */
[----:B------:R-:W-:Y:S02]  /*166a0*/  @P0 IMAD R134, R134, c[0x0][0x1e0], RZ ;  /* 0x0000780086860a24 */ /* 0x000fe400078e02ff */
[----:B------:R-:W-:Y:S02]  /*166b0*/  @P0 IMAD.SHL.U32 R168, R141, 0x20, RZ ;  /* 0x000000208da80824 */ /* 0x000fe400078e00ff */
[----:B------:R-:W-:Y:S02]  /*166c0*/  @P0 IMAD R134, R133, c[0x0][0x1e4], R134 ;  /* 0x0000790085860a24 */ /* 0x000fe400078e0286 */
[----:B------:R-:W-:Y:S04]  /*166d0*/  @P0 IMAD.WIDE.U32 R168, R170, 0x30, R168 ;  /* 0x00000030aaa80825 */ /* 0x000fe800078e00a8 */
[----:B------:R-:W-:Y:S01]  /*166e0*/  @P0 IMAD.IADD R134, R171, 0x1, R134 ;  /* 0x00000001ab860824 */ /* 0x000fe200078e0286 */
[----:B------:R-:W-:Y:S03]  /*166f0*/  @P0 IADD3 R142, P2, P1, R168, 0x20, R250 ;  /* 0x00000020a88e0810 */ /* 0x000fe6000795e0fa */
[----:B------:R-:W-:Y:S04]  /*16700*/  @P0 IMAD R134, R134, 0x30, RZ ;  /* 0x0000003086860824 */ /* 0x000fe800078e02ff */
        /* <DEDUP_REMOVED lines=45> */
.L_x_2737:
[----:B------:R-:W-:Y:S05]  /*169e0*/  BSYNC B0 ;  /* 0x0000000000007941 */ /* 0x000fea0003800000 */
.L_x_2736:
        /* <DEDUP_REMOVED lines=36> */
[----:B------:R-:W-:Y:S01]  /*16c30*/  IADD3 R204, R204, -0x1, RZ ;  /* 0xffffffffcccc7810 */ /* 0x000fe20007ffe0ff */
[----:B------:R-:W3:Y:S01]  /*16c40*/  SHFL.BFLY PT, R139, R133, 0x2, 0x1f ;  /* 0x0c401f00858b7f89 */ /* 0x000ee200000e0000 */
[----:B------:R-:W-:Y:S04]  /*16c50*/  FMNMX.FTZ R134, R44, R134, !PT ;  /* 0x000000862c867209 */ /* 0x000fe80007810000 */
[----:B------:R-:W-:Y:S05]  /*16c60*/  FMNMX.FTZ R134, R45, R134, !PT ;  /* 0x000000862d867209 */ /* 0x000fea0007810000 */
[----:B------:R-:W4:Y:S01]  /*16c70*/  SHFL.BFLY PT, R140, R134, 0x2, 0x1f ;  /* 0x0c401f00868c7f89 */ /* 0x000f2200000e0000 */
[----:B--2---:R-:W-:Y:S02]  /*16c80*/  FMNMX.FTZ R3, R3, R138, !PT ;  /* 0x0000008a03037209 */ /* 0x004fe40007810000 */
[----:B------:R-:W-:Y:S05]  /*16c90*/  FMNMX.FTZ R138, R10, R135, !PT ;  /* 0x000000870a8a7209 */ /* 0x000fea0007810000 */
[----:B------:R-:W2:Y:S01]  /*16ca0*/  SHFL.BFLY PT, R141, R3, 0x1, 0x1f ;  /* 0x0c201f00038d7f89 */ /* 0x000ea200000e0000 */
[----:B------:R-:W-:Y:S02]  /*16cb0*/  FMNMX.FTZ R138, R11, R138, !PT ;  /* 0x0000008a0b8a7209 */ /* 0x000fe40007810000 */
[----:B---3--:R-:W-:Y:S02]  /*16cc0*/  FMNMX.FTZ R133, R133, R139, !PT ;  /* 0x0000008b85857209 */ /* 0x008fe40007810000 */
[----:B------:R-:W-:Y:S03]  /*16cd0*/  FMNMX.FTZ R139, R14, R138, !PT ;  /* 0x0000008a0e8b7209 */ /* 0x000fe60007810000 */
[----:B------:R-:W3:Y:S01]  /*16ce0*/  SHFL.BFLY PT, R142, R133, 0x1, 0x1f ;  /* 0x0c201f00858e7f89 */ /* 0x000ee200000e0000 */
[----:B----4-:R-:W-:Y:S02]  /*16cf0*/  FMNMX.FTZ R138, R134, R140, !PT ;  /* 0x0000008c868a7209 */ /* 0x010fe40007810000 */
[----:B------:R-:W-:Y:S05]  /*16d00*/  FMNMX.FTZ R134, R15, R139, !PT ;  /* 0x0000008b0f867209 */ /* 0x000fea0007810000 */
[----:B-1----:R-:W1:Y:S01]  /*16d10*/  SHFL.BFLY PT, R168, R138, 0x1, 0x1f ;  /* 0x0c201f008aa87f89 */ /* 0x002e6200000e0000 */
[----:B------:R-:W-:Y:S02]  /*16d20*/  FMNMX.FTZ R134, R26, R134, !PT ;  /* 0x000000861a867209 */ /* 0x000fe40007810000 */
[----:B--2---:R-:W-:Y:S02]  /*16d30*/  FMNMX.FTZ R140, R3, R141, !PT ;  /* 0x0000008d038c7209 */ /* 0x004fe40007810000 */
[----:B------:R-:W-:Y:S03]  /*16d40*/  FMNMX.FTZ R134, R27, R134, !PT ;  /* 0x000000861b867209 */ /* 0x000fe60007810000 */
[----:B------:R-:W-:Y:S01]  /*16d50*/  FADD.FTZ R0, -R140, R0 ;  /* 0x000000008c007221 */ /* 0x000fe20000010100 */
[----:B------:R-:W-:Y:S01]  /*16d60*/  FMNMX.FTZ R3, R30, R134, !PT ;  /* 0x000000861e037209 */ /* 0x000fe20007810000 */
[----:B------:R-:W-:Y:S03]  /*16d70*/  FMUL.FTZ R174, R140, c[0x0][0x2d0] ;  /* 0x0000b4008cae7a20 */ /* 0x000fe60000410000 */
[----:B------:R-:W-:Y:S01]  /*16d80*/  FMNMX.FTZ R3, R31, R3, !PT ;  /* 0x000000031f037209 */ /* 0x000fe20007810000 */
[--C-:B------:R-:W-:Y:S01]  /*16d90*/  FFMA.FTZ R4, R4, c[0x0][0x2d0], -R174.reuse ;  /* 0x0000b40004047a23 */ /* 0x100fe200000108ae */
[----:B---3--:R-:W-:Y:S01]  /*16da0*/  FMNMX.FTZ R139, R133, R142, !PT ;  /* 0x0000008e858b7209 */ /* 0x008fe20007810000 */
[----:B------:R-:W-:Y:S01]  /*16db0*/  FFMA.FTZ R20, R20, c[0x0][0x2d0], -R174 ;  /* 0x0000b40014147a23 */ /* 0x000fe200000108ae */
[----:B------:R-:W-:Y:S01]  /*16dc0*/  FMNMX.FTZ R133, R42, R3, !PT ;  /* 0x000000032a857209 */ /* 0x000fe20007810000 */
[----:B------:R-:W-:Y:S01]  /*16dd0*/  FMUL.FTZ R3, R0, c[0x0][0x2d0] ;  /* 0x0000b40000037a20 */ /* 0x000fe20000410000 */
[----:B------:R-:W-:Y:S01]  /*16de0*/  MUFU.EX2 R176, R4 ;  /* 0x0000000400b07308 */ /* 0x000fe20000000800 */
[----:B------:R-:W-:Y:S01]  /*16df0*/  FMUL.FTZ R173, R139, c[0x0][0x2d0] ;  /* 0x0000b4008bad7a20 */ /* 0x000fe20000410000 */
[----:B------:R-:W-:Y:S01]  /*16e00*/  FMNMX.FTZ R0, R43, R133, !PT ;  /* 0x000000852b007209 */ /* 0x000fe20007810000 */
[----:B------:R-:W-:Y:S01]  /*16e10*/  FADD.FTZ R2, -R139, R2 ;  /* 0x000000028b027221 */ /* 0x000fe20000010100 */
[----:B-1----:R-:W-:Y:S01]  /*16e20*/  FMNMX.FTZ R138, R138, R168, !PT ;  /* 0x000000a88a8a7209 */ /* 0x002fe20007810000 */
[----:B------:R-:W-:Y:S01]  /*16e30*/  FFMA.FTZ R21, R21, c[0x0][0x2d0], -R174 ;  /* 0x0000b40015157a23 */ /* 0x000fe200000108ae */
[----:B------:R-:W-:Y:S01]  /*16e40*/  FMNMX.FTZ R0, R46, R0, !PT ;  /* 0x000000002e007209 */ /* 0x000fe20007810000 */
[----:B------:R-:W-:Y:S01]  /*16e50*/  FMUL.FTZ R2, R2, c[0x0][0x2d0] ;  /* 0x0000b40002027a20 */ /* 0x000fe20000410000 */
[----:B------:R-:W-:Y:S01]  /*16e60*/  LDSM.16.MT88.4 R168, [R166] ;  /* 0x00000000a6a8783b */ /* 0x000fe20000004200 */
[----:B------:R-:W-:Y:S01]  /*16e70*/  FMUL.FTZ R172, R138, c[0x0][0x2d0] ;  /* 0x0000b4008aac7a20 */ /* 0x000fe20000410000 */
[----:B------:R1:W2:Y:S01]  /*16e80*/  MUFU.EX2 R134, R3 ;  /* 0x0000000300867308 */ /* 0x0002a20000000800 */
[----:B------:R-:W-:Y:S01]  /*16e90*/  FMNMX.FTZ R0, R47, R0, !PT ;  /* 0x000000002f007209 */ /* 0x000fe20007810000 */
[--C-:B------:R-:W-:Y:S02]  /*16ea0*/  FFMA.FTZ R22, R22, c[0x0][0x2d0], -R173.reuse ;  /* 0x0000b40016167a23 */ /* 0x100fe400000108ad */
[--C-:B------:R-:W-:Y:S02]  /*16eb0*/  FFMA.FTZ R23, R23, c[0x0][0x2d0], -R173.reuse ;  /* 0x0000b40017177a23 */ /* 0x100fe400000108ad */
[----:B------:R-:W-:Y:S02]  /*16ec0*/  FFMA.FTZ R25, R25, c[0x0][0x2d0], -R172 ;  /* 0x0000b40019197a23 */ /* 0x000fe400000108ac */
[--C-:B------:R-:W-:Y:S02]  /*16ed0*/  FFMA.FTZ R34, R34, c[0x0][0x2d0], -R173.reuse ;  /* 0x0000b40022227a23 */ /* 0x100fe400000108ad */
[----:B------:R3:W4:Y:S01]  /*16ee0*/  MUFU.EX2 R133, R2 ;  /* 0x0000000200857308 */ /* 0x0007220000000800 */
[--C-:B------:R-:W-:Y:S02]  /*16ef0*/  FFMA.FTZ R35, R35, c[0x0][0x2d0], -R173.reuse ;  /* 0x0000b40023237a23 */ /* 0x100fe400000108ad */
[----:B------:R-:W-:Y:S02]  /*16f00*/  FFMA.FTZ R142, R37, c[0x0][0x2d0], -R174 ;  /* 0x0000b400258e7a23 */ /* 0x000fe400000108ae */
[----:B------:R-:W-:Y:S02]  /*16f10*/  FFMA.FTZ R24, R24, c[0x0][0x2d0], -R172 ;  /* 0x0000b40018187a23 */ /* 0x000fe400000108ac */
[----:B------:R-:W-:Y:S02]  /*16f20*/  FFMA.FTZ R141, R48, c[0x0][0x2d0], -R174 ;  /* 0x0000b400308d7a23 */ /* 0x000fe400000108ae */
[--C-:B------:R-:W-:Y:S01]  /*16f30*/  FFMA.FTZ R48, R39, c[0x0][0x2d0], -R173.reuse ;  /* 0x0000b40027307a23 */ /* 0x100fe200000108ad */
[----:B------:R5:W-:Y:S01]  /*16f40*/  MUFU.EX2 R189, R20 ;  /* 0x0000001400bd7308 */ /* 0x000be20000000800 */
[--C-:B------:R-:W-:Y:S02]  /*16f50*/  FFMA.FTZ R50, R50, c[0x0][0x2d0], -R173.reuse ;  /* 0x0000b40032327a23 */ /* 0x100fe400000108ad */
[--C-:B------:R-:W-:Y:S01]  /*16f60*/  FFMA.FTZ R51, R51, c[0x0][0x2d0], -R173.reuse ;  /* 0x0000b40033337a23 */ /* 0x100fe200000108ad */
        /* <DEDUP_REMOVED lines=30> */
[----:B------:R-:W-:Y:S02]  /*17150*/  FMUL.FTZ R55, R133, R55 ;  /* 0x0000003785377220 */ /* 0x000fe40000410000 */
[--C-:B-----5:R-:W-:Y:S02]  /*17160*/  FFMA.FTZ R20, R32, c[0x0][0x2d0], -R174.reuse ;  /* 0x0000b40020147a23 */ /* 0x120fe400000108ae */
[--C-:B-1----:R-:W-:Y:S02]  /*17170*/  FFMA.FTZ R2, R5, c[0x0][0x2d0], -R174.reuse ;  /* 0x0000b40005027a23 */ /* 0x102fe400000108ae */
[----:B------:R-:W-:Y:S02]  /*17180*/  FMUL.FTZ R5, R134, R153 ;  /* 0x0000009986057220 */ /* 0x000fe40000410000 */
[C---:B--2---:R-:W-:Y:S01]  /*17190*/  FMUL.FTZ R104, R132.reuse, R104 ;  /* 0x0000006884687220 */ /* 0x044fe20000410000 */
[----:B------:R1:W-:Y:S01]  /*171a0*/  MUFU.EX2 R209, R2 ;  /* 0x0000000200d17308 */ /* 0x0003e20000000800 */
        /* <DEDUP_REMOVED lines=14> */
[--C-:B-1----:R-:W-:Y:S02]  /*17290*/  FFMA.FTZ R2, R6, c[0x0][0x2d0], -R173.reuse ;  /* 0x0000b40006027a23 */ /* 0x102fe400000108ad */
[----:B------:R-:W-:Y:S02]  /*172a0*/  FMUL.FTZ R6, R133, R154 ;  /* 0x0000009a85067220 */ /* 0x000fe40000410000 */
[----:B------:R-:W-:Y:S01]  /*172b0*/  FMUL.FTZ R61, R132, R61 ;  /* 0x0000003d843d7220 */ /* 0x000fe20000410000 */
[----:B------:R1:W4:Y:S01]  /*172c0*/  MUFU.EX2 R175, R2 ;  /* 0x0000000200af7308 */ /* 0x0003220000000800 */
[C---:B------:R-:W-:Y:S02]  /*172d0*/  FMUL.FTZ R64, R134.reuse, R64 ;  /* 0x0000004086407220 */ /* 0x040fe40000410000 */
[C---:B------:R-:W-:Y:S02]  /*172e0*/  FMUL.FTZ R65, R134.reuse, R65 ;  /* 0x0000004186417220 */ /* 0x040fe40000410000 */
[--C-:B--2---:R-:W-:Y:S02]  /*172f0*/  FFMA.FTZ R3, R17, c[0x0][0x2d0], -R174.reuse ;  /* 0x0000b40011037a23 */ /* 0x104fe400000108ae */
[C---:B------:R-:W-:Y:S02]  /*17300*/  FMUL.FTZ R17, R134.reuse, R161 ;  /* 0x000000a186117220 */ /* 0x040fe40000410000 */
[C---:B------:R-:W-:Y:S01]  /*17310*/  FMUL.FTZ R66, R133.reuse, R66 ;  /* 0x0000004285427220 */ /* 0x040fe20000410000 */
[----:B------:R-:W2:Y:S01]  /*17320*/  MUFU.EX2 R217, R3 ;  /* 0x0000000300d97308 */ /* 0x000ea20000000800 */
[----:B------:R-:W-:Y:S02]  /*17330*/  FMUL.FTZ R67, R133, R67 ;  /* 0x0000004385437220 */ /* 0x000fe40000410000 */
[C---:B------:R-:W-:Y:S02]  /*17340*/  FMUL.FTZ R68, R134.reuse, R68 ;  /* 0x0000004486447220 */ /* 0x040fe40000410000 */
[----:B---3--:R-:W-:Y:S02]  /*17350*/  FFMA.FTZ R20, R33, c[0x0][0x2d0], -R174 ;  /* 0x0000b40021147a23 */ /* 0x008fe400000108ae */
        /* <DEDUP_REMOVED lines=14> */
[C---:B------:R-:W-:Y:S02]  /*17440*/  FMUL.FTZ R18, R133.reuse, R162 ;  /* 0x000000a285127220 */ /* 0x040fe40000410000 */
[C---:B------:R-:W-:Y:S01]  /*17450*/  FMUL.FTZ R81, R134.reuse, R81 ;  /* 0x0000005186517220 */ /* 0x040fe20000410000 */
        /* <DEDUP_REMOVED lines=9> */
[C---:B------:R-:W-:Y:S02]  /*174f0*/  FMUL.FTZ R19, R133.reuse, R163 ;  /* 0x000000a385137220 */ /* 0x040fe40000410000 */
[----:B------:R-:W-:Y:S01]  /*17500*/  LDSM.16.MT88.4 R160, [R166+0x800] ;  /* 0x00080000a6a0783b */ /* 0x000fe20000004200 */
[C---:B------:R-:W-:Y:S02]  /*17510*/  FMUL.FTZ R86, R133.reuse, R86 ;  /* 0x0000005685567220 */ /* 0x040fe40000410000 */
[C---:B------:R-:W-:Y:S02]  /*17520*/  FMUL.FTZ R87, R133.reuse, R87 ;  /* 0x0000005785577220 */ /* 0x040fe40000410000 */
[C---:B------:R-:W-:Y:S02]  /*17530*/  FMUL.FTZ R88, R132.reuse, R88 ;  /* 0x0000005884587220 */ /* 0x040fe40000410000 */
[----:B------:R-:W1:Y:S01]  /*17540*/  MUFU.EX2 R216, R0 ;  /* 0x0000000000d87308 */ /* 0x000e620000000800 */
[C---:B------:R-:W-:Y:S02]  /*17550*/  FMUL.FTZ R89, R132.reuse, R89 ;  /* 0x0000005984597220 */ /* 0x040fe40000410000 */
[----:B------:R-:W-:Y:S02]  /*17560*/  FMUL.FTZ R92, R132, R92 ;  /* 0x0000005c845c7220 */ /* 0x000fe40000410000 */
[--C-:B--2---:R-:W-:Y:S02]  /*17570*/  FFMA.FTZ R3, R8, c[0x0][0x2d0], -R172.reuse ;  /* 0x0000b40008037a23 */ /* 0x104fe400000108ac */
[C---:B------:R-:W-:Y:S02]  /*17580*/  FMUL.FTZ R8, R132.reuse, R148 ;  /* 0x0000009484087220 */ /* 0x040fe40000410000 */
[----:B------:R-:W-:Y:S01]  /*17590*/  FMUL.FTZ R93, R132, R93 ;  /* 0x0000005d845d7220 */ /* 0x000fe20000410000 */
[----:B------:R2:W-:Y:S01]  /*175a0*/  MUFU.EX2 R205, R3 ;  /* 0x0000000300cd7308 */ /* 0x0005e20000000800 */
[C---:B------:R-:W-:Y:S02]  /*175b0*/  FMUL.FTZ R96, R134.reuse, R96 ;  /* 0x0000006086607220 */ /* 0x040fe40000410000 */
[----:B------:R-:W-:Y:S02]  /*175c0*/  FMUL.FTZ R97, R134, R97 ;  /* 0x0000006186617220 */ /* 0x000fe40000410000 */
[C---:B------:R-:W-:Y:S02]  /*175d0*/  FMUL.FTZ R98, R133.reuse, R98 ;  /* 0x0000006285627220 */ /* 0x040fe40000410000 */
[----:B------:R-:W-:Y:S02]  /*175e0*/  FMUL.FTZ R99, R133, R99 ;  /* 0x0000006385637220 */ /* 0x000fe40000410000 */
[--C-:B------:R-:W-:Y:S01]  /*175f0*/  FFMA.FTZ R40, R40, c[0x0][0x2d0], -R172.reuse ;  /* 0x0000b40028287a23 */ /* 0x100fe200000108ac */
[----:B------:R3:W-:Y:S01]  /*17600*/  MUFU.EX2 R184, R35 ;  /* 0x0000002300b87308 */ /* 0x0007e20000000800 */
[--C-:B------:R-:W-:Y:S02]  /*17610*/  FFMA.FTZ R41, R41, c[0x0][0x2d0], -R172.reuse ;  /* 0x0000b40029297a23 */ /* 0x100fe400000108ac */
[----:B------:R-:W-:Y:S01]  /*17620*/  FFMA.FTZ R44, R44, c[0x0][0x2d0], -R172 ;  /* 0x0000b4002c2c7a23 */ /* 0x000fe200000108ac */
[----:B-1----:R-:W-:Y:S01]  /*17630*/  F2FP.BF16.PACK_AB R155, R216, R210 ;  /* 0x000000d2d89b723e */ /* 0x002fe200000010ff */
[----:B------:R-:W-:Y:S02]  /*17640*/  FADD.FTZ R0, -R2, R135 ;  /* 0x0000008702007221 */ /* 0x000fe40000010100 */
[----:B------:R-:W-:Y:S02]  /*17650*/  FFMA.FTZ R135, R49, c[0x0][0x2d0], -R174 ;  /* 0x0000b40031877a23 */ /* 0x000fe400000108ae */
[----:B------:R-:W-:Y:S01]  /*17660*/  FMUL.FTZ R0, R0, c[0x0][0x2d0] ;  /* 0x0000b40000007a20 */ /* 0x000fe20000410000 */
[----:B------:R1:W4:Y:S01]  /*17670*/  MUFU.EX2 R181, R24 ;  /* 0x0000001800b57308 */ /* 0x0003220000000800 */
[----:B------:R-:W-:Y:S02]  /*17680*/  FFMA.FTZ R49, R38, c[0x0][0x2d0], -R173 ;  /* 0x0000b40026317a23 */ /* 0x000fe400000108ad */
[--C-:B------:R-:W-:Y:S02]  /*17690*/  FFMA.FTZ R45, R45, c[0x0][0x2d0], -R172.reuse ;  /* 0x0000b4002d2d7a23 */ /* 0x100fe400000108ac */
[--C-:B--2---:R-:W-:Y:S02]  /*176a0*/  FFMA.FTZ R3, R9, c[0x0][0x2d0], -R172.reuse ;  /* 0x0000b40009037a23 */ /* 0x104fe400000108ac */
[----:B------:R-:W-:Y:S03]  /*176b0*/  FMUL.FTZ R9, R132, R149 ;  /* 0x0000009584097220 */ /* 0x000fe60000410000 */
[----:B------:R2:W5:Y:S01]  /*176c0*/  MUFU.EX2 R206, R3 ;  /* 0x0000000300ce7308 */ /* 0x0005620000000800 */
[----:B---3--:R-:W-:Y:S09]  /*176d0*/  LDSM.16.MT88.4 R32, [R167+0x400] ;  /* 0x00040000a720783b */ /* 0x008ff20000004200 */
[----:B------:R-:W3:Y:S01]  /*176e0*/  MUFU.EX2 R0, R0 ;  /* 0x0000000000007308 */ /* 0x000ee20000000800 */
[--C-:B-1----:R-:W-:Y:S01]  /*176f0*/  FFMA.FTZ R24, R28, c[0x0][0x2d0], -R172.reuse ;  /* 0x0000b4001c187a23 */ /* 0x102fe200000108ac */
[----:B----4-:R-:W-:Y:S08]  /*17700*/  F2FP.BF16.PACK_AB R28, R182, R181 ;  /* 0x000000b5b61c723e */ /* 0x010ff000000010ff */
[----:B------:R-:W-:Y:S01]  /*17710*/  MUFU.EX2 R177, R24 ;  /* 0x0000001800b17308 */ /* 0x000fe20000000800 */
[--C-:B--2---:R-:W-:Y:S01]  /*17720*/  FFMA.FTZ R3, R12, c[0x0][0x2d0], -R172.reuse ;  /* 0x0000b4000c037a23 */ /* 0x104fe200000108ac */
[----:B-----5:R-:W-:Y:S01]  /*17730*/  F2FP.BF16.PACK_AB R148, R206, R205 ;  /* 0x000000cdce94723e */ /* 0x020fe200000010ff */
[----:B------:R-:W-:Y:S07]  /*17740*/  FMUL.FTZ R12, R132, R156 ;  /* 0x0000009c840c7220 */ /* 0x000fee0000410000 */
[----:B------:R1:W-:Y:S01]  /*17750*/  MUFU.EX2 R214, R3 ;  /* 0x0000000300d67308 */ /* 0x0003e20000000800 */
        /* <DEDUP_REMOVED lines=25> */
[----:B------:R-:W-:Y:S05]  /*178f0*/  FMUL.FTZ R95, R0, R95 ;  /* 0x0000005f005f7220 */ /* 0x000fea0000410000 */
[----:B------:R-:W-:Y:S01]  /*17900*/  MUFU.EX2 R51, R51 ;  /* 0x0000003300337308 */ /* 0x000fe20000000800 */
[----:B-1----:R-:W-:Y:S04]  /*17910*/  FMUL.FTZ R3, R2, c[0x0][0x2d0] ;  /* 0x0000b40002037a20 */ /* 0x002fe80000410000 */
[--C-:B------:R-:W-:Y:S02]  /*17920*/  FFMA.FTZ R4, R10, c[0x0][0x2d0], -R3.reuse ;  /* 0x0000b4000a047a23 */ /* 0x100fe40000010803 */
[----:B------:R-:W-:Y:S01]  /*17930*/  FMUL.FTZ R10, R0, R150 ;  /* 0x00000096000a7220 */ /* 0x000fe20000410000 */
[----:B--2---:R-:W-:Y:S02]  /*17940*/  F2FP.BF16.PACK_AB R150, R215, R214 ;  /* 0x000000d6d796723e */ /* 0x004fe400000010ff */
[----:B------:R1:W-:Y:S01]  /*17950*/  MUFU.EX2 R191, R4 ;  /* 0x0000000400bf7308 */ /* 0x0003e20000000800 */
[--C-:B------:R-:W-:Y:S02]  /*17960*/  FFMA.FTZ R26, R26, c[0x0][0x2d0], -R3.reuse ;  /* 0x0000b4001a1a7a23 */ /* 0x100fe40000010803 */
[--C-:B------:R-:W-:Y:S02]  /*17970*/  FFMA.FTZ R27, R27, c[0x0][0x2d0], -R3.reuse ;  /* 0x0000b4001b1b7a23 */ /* 0x100fe40000010803 */
[--C-:B------:R-:W-:Y:S02]  /*17980*/  FFMA.FTZ R42, R42, c[0x0][0x2d0], -R3.reuse ;  /* 0x0000b4002a2a7a23 */ /* 0x100fe40000010803 */
[--C-:B------:R-:W-:Y:S02]  /*17990*/  FFMA.FTZ R43, R43, c[0x0][0x2d0], -R3.reuse ;  /* 0x0000b4002b2b7a23 */ /* 0x100fe40000010803 */
[--C-:B------:R-:W-:Y:S01]  /*179a0*/  FFMA.FTZ R46, R46, c[0x0][0x2d0], -R3.reuse ;  /* 0x0000b4002e2e7a23 */ /* 0x100fe20000010803 */
[----:B------:R-:W-:Y:S10]  /*179b0*/  MUFU.EX2 R179, R26 ;  /* 0x0000001a00b37308 */ /* 0x000ff40000000800 */
[----:B------:R2:W-:Y:S01]  /*179c0*/  MUFU.EX2 R180, R27 ;  /* 0x0000001b00b47308 */ /* 0x0005e20000000800 */
[--C-:B-1----:R-:W-:Y:S02]  /*179d0*/  FFMA.FTZ R4, R11, c[0x0][0x2d0], -R3.reuse ;  /* 0x0000b4000b047a23 */ /* 0x102fe40000010803 */
[----:B------:R-:W-:Y:S07]  /*179e0*/  FMUL.FTZ R11, R0, R151 ;  /* 0x00000097000b7220 */ /* 0x000fee0000410000 */
[----:B------:R1:W3:Y:S10]  /*179f0*/  MUFU.EX2 R207, R4 ;  /* 0x0000000400cf7308 */ /* 0x0002f40000000800 */
[----:B------:R-:W-:Y:S01]  /*17a00*/  MUFU.EX2 R42, R42 ;  /* 0x0000002a002a7308 */ /* 0x000fe20000000800 */
[----:B--2---:R-:W-:Y:S09]  /*17a10*/  LDSM.16.MT88.4 R24, [R166+0x400] ;  /* 0x00040000a618783b */ /* 0x004ff20000004200 */
[----:B------:R-:W-:Y:S01]  /*17a20*/  MUFU.EX2 R43, R43 ;  /* 0x0000002b002b7308 */ /* 0x000fe20000000800 */
[--C-:B-1----:R-:W-:Y:S01]  /*17a30*/  FFMA.FTZ R4, R14, c[0x0][0x2d0], -R3.reuse ;  /* 0x0000b4000e047a23 */ /* 0x102fe20000010803 */
[----:B---3--:R-:W-:Y:S01]  /*17a40*/  F2FP.BF16.PACK_AB R149, R207, R191 ;  /* 0x000000bfcf95723e */ /* 0x008fe200000010ff */
[C---:B------:R-:W-:Y:S07]  /*17a50*/  FMUL.FTZ R14, R0.reuse, R158 ;  /* 0x0000009e000e7220 */ /* 0x040fee0000410000 */
[----:B------:R1:W2:Y:S02]  /*17a60*/  MUFU.EX2 R212, R4 ;  /* 0x0000000400d47308 */ /* 0x0002a40000000800 */
[----:B-1----:R-:W-:Y:S02]  /*17a70*/  FFMA.FTZ R4, R15, c[0x0][0x2d0], -R3 ;  /* 0x0000b4000f047a23 */ /* 0x002fe40000010803 */
[C---:B------:R-:W-:Y:S06]  /*17a80*/  FMUL.FTZ R15, R0.reuse, R159 ;  /* 0x0000009f000f7220 */ /* 0x040fec0000410000 */
[----:B------:R1:W3:Y:S01]  /*17a90*/  MUFU.EX2 R213, R4 ;  /* 0x0000000400d57308 */ /* 0x0002e20000000800 */
[----:B------:R-:W4:Y:S01]  /*17aa0*/  LDSM.16.MT88.4 R156, [R167] ;  /* 0x00000000a79c783b */ /* 0x000f220000004200 */
[----:B------:R-:W-:Y:S04]  /*17ab0*/  FFMA.FTZ R0, R0, R243, R191 ;  /* 0x000000f300007223 */ /* 0x000fe800000100bf */
[----:B------:R-:W-:Y:S04]  /*17ac0*/  FADD.FTZ R0, R207, R0 ;  /* 0x00000000cf007221 */ /* 0x000fe80000010000 */
[----:B--2---:R-:W-:Y:S02]  /*17ad0*/  FADD.FTZ R0, R212, R0 ;  /* 0x00000000d4007221 */ /* 0x004fe40000010000 */
[C---:B-1----:R-:W-:Y:S01]  /*17ae0*/  FMUL.FTZ R4, R134.reuse, R152 ;  /* 0x0000009886047220 */ /* 0x042fe20000410000 */
[----:B------:R-:W-:Y:S01]  /*17af0*/  F2FP.BF16.PACK_AB R152, R209, R176 ;  /* 0x000000b0d198723e */ /* 0x000fe200000010ff */
[----:B------:R-:W-:Y:S01]  /*17b00*/  FFMA.FTZ R134, R134, R242, R176 ;  /* 0x000000f286867223 */ /* 0x000fe200000100b0 */
[C---:B---3--:R-:W-:Y:S01]  /*17b10*/  F2FP.BF16.PACK_AB R151, R213.reuse, R212 ;  /* 0x000000d4d597723e */ /* 0x048fe200000010ff */
[----:B------:R-:W-:Y:S04]  /*17b20*/  FADD.FTZ R0, R213, R0 ;  /* 0x00000000d5007221 */ /* 0x000fe80000010000 */
[-C--:B------:R-:W-:Y:S08]  /*17b30*/  HMMA.16816.F32.BF16 R4, R152, R168.reuse, R4 ;  /* 0x000000a89804723c */ /* 0x080ff00000041804 */
[C---:B------:R-:W-:Y:S01]  /*17b40*/  HMMA.16816.F32.BF16 R8, R148.reuse, R168, R8 ;  /* 0x000000a89408723c */ /* 0x040fe20000041808 */
[----:B------:R-:W-:Y:S07]  /*17b50*/  MUFU.EX2 R169, R142 ;  /* 0x0000008e00a97308 */ /* 0x000fee0000000800 */
[-C--:B------:R-:W-:Y:S03]  /*17b60*/  HMMA.16816.F32.BF16 R12, R148, R170.reuse, R12 ;  /* 0x000000aa940c723c */ /* 0x080fe6000004180c */
[----:B------:R-:W-:Y:S05]  /*17b70*/  MUFU.EX2 R142, R49 ;  /* 0x00000031008e7308 */ /* 0x000fea0000000800 */
[C---:B------:R-:W-:Y:S05]  /*17b80*/  HMMA.16816.F32.BF16 R16, R152.reuse, R170, R16 ;  /* 0x000000aa9810723c */ /* 0x040fea0000041810 */
[----:B------:R-:W-:Y:S03]  /*17b90*/  MUFU.EX2 R168, R48 ;  /* 0x0000003000a87308 */ /* 0x000fe60000000800 */
[-C--:B----4-:R-:W-:Y:S07]  /*17ba0*/  HMMA.16816.F32.BF16 R100, R152, R156.reuse, R100 ;  /* 0x0000009c9864723c */ /* 0x090fee0000041864 */
[----:B------:R-:W-:Y:S01]  /*17bb0*/  MUFU.EX2 R49, R40 ;  /* 0x0000002800317308 */ /* 0x000fe20000000800 */
[C---:B------:R-:W-:Y:S08]  /*17bc0*/  HMMA.16816.F32.BF16 R104, R148.reuse, R156, R104 ;  /* 0x0000009c9468723c */ /* 0x040ff00000041868 */
[-C--:B------:R-:W-:Y:S01]  /*17bd0*/  HMMA.16816.F32.BF16 R108, R148, R158.reuse, R108 ;  /* 0x0000009e946c723c */ /* 0x080fe2000004186c */
[----:B------:R-:W-:Y:S07]  /*17be0*/  MUFU.EX2 R48, R41 ;  /* 0x0000002900307308 */ /* 0x000fee0000000800 */
[C---:B------:R-:W-:Y:S01]  /*17bf0*/  HMMA.16816.F32.BF16 R112, R152.reuse, R158, R112 ;  /* 0x0000009e9870723c */ /* 0x040fe20000041870 */
[----:B------:R-:W1:Y:S02]  /*17c00*/  LDSM.16.MT88.4 R156, [R166+0xc00] ;  /* 0x000c0000a69c783b */ /* 0x000e640000004200 */
[----:B------:R-:W-:Y:S10]  /*17c10*/  MUFU.EX2 R40, R44 ;  /* 0x0000002c00287308 */ /* 0x000ff40000000800 */
[----:B------:R-:W-:Y:S01]  /*17c20*/  MUFU.EX2 R41, R45 ;  /* 0x0000002d00297308 */ /* 0x000fe20000000800 */
        /* <DEDUP_REMOVED lines=21> */
[----:B------:R-:W-:Y:S01]  /*17d80*/  FFMA.FTZ R148, R36, c[0x0][0x2d0], -R174 ;  /* 0x0000b40024947a23 */ /* 0x000fe200000108ae */
[----:B------:R-:W-:Y:S01]  /*17d90*/  HMMA.16816.F32.BF16 R96, R152, R22, R96 ;  /* 0x000000169860723c */ /* 0x000fe20000041860 */
[----:B------:R-:W3:Y:S04]  /*17da0*/  LDSM.16.MT88.4 R36, [R166+0x1000] ;  /* 0x00100000a624783b */ /* 0x000ee80000004200 */
[----:B------:R4:W-:Y:S02]  /*17db0*/  MUFU.EX2 R170, R21 ;  /* 0x0000001500aa7308 */ /* 0x0009e40000000800 */
[----:B------:R-:W-:Y:S02]  /*17dc0*/  F2FP.BF16.PACK_AB R22, R185, R186 ;  /* 0x000000bab916723e */ /* 0x000fe400000010ff */
[----:B------:R-:W-:Y:S03]  /*17dd0*/  F2FP.BF16.PACK_AB R23, R184, R183 ;  /* 0x000000b7b817723e */ /* 0x000fe600000010ff */
[--C-:B-1----:R-:W-:Y:S01]  /*17de0*/  FFMA.FTZ R20, R30, c[0x0][0x2d0], -R3.reuse ;  /* 0x0000b4001e147a23 */ /* 0x102fe20000010803 */
[----:B--2---:R-:W-:Y:S01]  /*17df0*/  F2FP.BF16.PACK_AB R30, R178, R177 ;  /* 0x000000b1b21e723e */ /* 0x004fe200000010ff */
[----:B------:R-:W-:Y:S02]  /*17e00*/  FFMA.FTZ R3, R47, c[0x0][0x2d0], -R3 ;  /* 0x0000b4002f037a23 */ /* 0x000fe40000010803 */
[----:B------:R1:W2:Y:S01]  /*17e10*/  MUFU.EX2 R171, R20 ;  /* 0x0000001400ab7308 */ /* 0x0002a20000000800 */
[----:B------:R-:W-:Y:S01]  /*17e20*/  FFMA.FTZ R47, R133, R241, R175 ;  /* 0x000000f1852f7223 */ /* 0x000fe200000100af */
[----:B----4-:R-:W-:Y:S08]  /*17e30*/  F2FP.BF16.PACK_AB R21, R187, R188 ;  /* 0x000000bcbb15723e */ /* 0x010ff000000010ff */
[----:B------:R-:W-:Y:S01]  /*17e40*/  MUFU.EX2 R133, R148 ;  /* 0x0000009400857308 */ /* 0x000fe20000000800 */
[----:B-1----:R-:W-:Y:S02]  /*17e50*/  F2FP.BF16.PACK_AB R20, R190, R189 ;  /* 0x000000bdbe14723e */ /* 0x002fe400000010ff */
[----:B--2---:R-:W-:Y:S05]  /*17e60*/  F2FP.BF16.PACK_AB R31, R170, R171 ;  /* 0x000000abaa1f723e */ /* 0x004fea00000010ff */
[-C--:B------:R-:W-:Y:S08]  /*17e70*/  HMMA.16816.F32.BF16 R4, R20, R24.reuse, R4 ;  /* 0x000000181404723c */ /* 0x080ff00000041804 */
        /* <DEDUP_REMOVED lines=12> */
[C---:B------:R-:W-:Y:S01]  /*17f40*/  HMMA.16816.F32.BF16 R128, R20.reuse, R38, R128 ;  /* 0x000000261480723c */ /* 0x040fe20000041880 */
[----:B------:R-:W3:Y:S07]  /*17f50*/  LDSM.16.MT88.4 R36, [R167+0x1c00] ;  /* 0x001c0000a724783b */ /* 0x000eee0000004200 */
[-C--:B-1----:R-:W-:Y:S08]  /*17f60*/  HMMA.16816.F32.BF16 R52, R20, R24.reuse, R52 ;  /* 0x000000181434723c */ /* 0x082ff00000041834 */
[C---:B------:R-:W-:Y:S07]  /*17f70*/  HMMA.16816.F32.BF16 R56, R28.reuse, R24, R56 ;  /* 0x000000181c38723c */ /* 0x040fee0000041838 */
[----:B------:R-:W-:Y:S01]  /*17f80*/  FADD.FTZ R25, R209, R134 ;  /* 0x00000086d1197221 */ /* 0x000fe20000010000 */
[-C--:B------:R-:W-:Y:S04]  /*17f90*/  HMMA.16816.F32.BF16 R60, R28, R26.reuse, R60 ;  /* 0x0000001a1c3c723c */ /* 0x080fe8000004183c */
[----:B------:R-:W-:Y:S04]  /*17fa0*/  FADD.FTZ R24, R208, R47 ;  /* 0x0000002fd0187221 */ /* 0x000fe80000010000 */
[C---:B------:R-:W-:Y:S07]  /*17fb0*/  HMMA.16816.F32.BF16 R64, R20.reuse, R26, R64 ;  /* 0x0000001a1440723c */ /* 0x040fee0000041840 */
[----:B------:R-:W-:Y:S01]  /*17fc0*/  F2FP.BF16.PACK_AB R26, R41, R40 ;  /* 0x00000028291a723e */ /* 0x000fe200000010ff */
[-C--:B--2---:R-:W-:Y:S08]  /*17fd0*/  HMMA.16816.F32.BF16 R68, R20, R32.reuse, R68 ;  /* 0x000000201444723c */ /* 0x084ff00000041844 */
[C---:B------:R-:W-:Y:S07]  /*17fe0*/  HMMA.16816.F32.BF16 R72, R28.reuse, R32, R72 ;  /* 0x000000201c48723c */ /* 0x040fee0000041848 */
[----:B------:R-:W-:Y:S01]  /*17ff0*/  FADD.FTZ R32, R210, R24 ;  /* 0x00000018d2207221 */ /* 0x000fe20000010000 */
[-C--:B------:R-:W-:Y:S04]  /*18000*/  HMMA.16816.F32.BF16 R76, R28, R34.reuse, R76 ;  /* 0x000000221c4c723c */ /* 0x080fe8000004184c */
[----:B------:R-:W-:Y:S04]  /*18010*/  F2FP.BF16.PACK_AB R24, R48, R49 ;  /* 0x000000313018723e */ /* 0x000fe800000010ff */
[C---:B------:R-:W-:Y:S01]  /*18020*/  HMMA.16816.F32.BF16 R80, R20.reuse, R34, R80 ;  /* 0x000000221450723c */ /* 0x040fe20000041850 */
[----:B------:R1:W-:Y:S07]  /*18030*/  MUFU.EX2 R34, R3 ;  /* 0x0000000300227308 */ /* 0x0003ee0000000800 */
[-C--:B---3--:R-:W-:Y:S03]  /*18040*/  HMMA.16816.F32.BF16 R84, R20, R36.reuse, R84 ;  /* 0x000000241454723c */ /* 0x088fe60000041854 */
        /* <DEDUP_REMOVED lines=80> */
.L_x_2735:
[----:B------:R-:W-:Y:S07]  /*18550*/  @!UPT UIADD3 URZ, URZ, URZ, URZ ;  /* 0x0000003f3f3ff290 */ /* 0x000fee000fffe03f */
[----:B------:R-:W-:Y:S02]  /*18560*/  MOV R9, 0x1f ;  /* 0x0000001f00097802 */ /* 0x000fe40000000f00 */
[----:B------:R-:W-:Y:S01]  /*18570*/  MOV R8, 0xffffffff ;  /* 0xffffffff00087802 */ /* 0x000fe20000000f00 */
[----:B------:R-:W-:Y:S06]  /*18580*/  BRA.DIV ~URZ, `(.L_x_2739) ;  /* 0x000059a27f007947 */ /* 0x000fec000b800000 */
[----:B------:R1:W2:Y:S02]  /*18590*/  SHFL.BFLY PT, R0, R242, 0x2, 0x1f ;  /* 0x0c401f00f2007f89 */ /* 0x0002a400000e0000 */
.L_x_2819:
        /* <DEDUP_REMOVED lines=15> */
.L_x_2820:
        /* <DEDUP_REMOVED lines=13> */
[----:B------:R-:W2:Y:S01]  /*18760*/  @P3 MUFU.LG2 R8, R7 ;  /* 0x0000000700083308 */ /* 0x000ea20000000c00 */
[----:B-1----:R-:W-:-:S07]  /*18770*/  FMUL.FTZ R132, R0, R152 ;  /* 0x0000009800847220 */ /* 0x002fce0000410000 */
[----:B------:R-:W1:Y:S01]  /*18780*/  @P2 MUFU.LG2 R7, R6 ;  /* 0x0000000600072308 */ /* 0x000e620000000c00 */
[C---:B------:R-:W-:Y:S02]  /*18790*/  FMUL.FTZ R133, R0.reuse, R153 ;  /* 0x0000009900857220 */ /* 0x040fe40000410000 */
[C---:B------:R-:W-:Y:S02]  /*187a0*/  FMUL.FTZ R152, R0.reuse, R160 ;  /* 0x000000a000987220 */ /* 0x040fe40000410000 */
[C---:B------:R-:W-:Y:S02]  /*187b0*/  FMUL.FTZ R153, R0.reuse, R161 ;  /* 0x000000a100997220 */ /* 0x040fe40000410000 */
[C---:B------:R-:W-:Y:S01]  /*187c0*/  FMUL.FTZ R160, R0.reuse, R100 ;  /* 0x0000006400a07220 */ /* 0x040fe20000410000 */
[----:B------:R-:W3:Y:S01]  /*187d0*/  @P2 MUFU.RCP R3, R6 ;  /* 0x0000000600032308 */ /* 0x000ee20000001000 */
[C---:B------:R-:W-:Y:S02]  /*187e0*/  FMUL.FTZ R161, R0.reuse, R101 ;  /* 0x0000006500a17220 */ /* 0x040fe40000410000 */
[----:B------:R-:W-:-:S02]  /*187f0*/  FMUL.FTZ R170, R0, R112 ;  /* 0x0000007000aa7220 */ /* 0x000fc40000410000 */
[C---:B------:R-:W-:Y:S02]  /*18800*/  FMUL.FTZ R171, R0.reuse, R113 ;  /* 0x0000007100ab7220 */ /* 0x040fe40000410000 */
[C---:B------:R-:W-:Y:S01]  /*18810*/  FMUL.FTZ R172, R0.reuse, R116 ;  /* 0x0000007400ac7220 */ /* 0x040fe20000410000 */
[----:B------:R-:W-:Y:S01]  /*18820*/  @P1 MUFU.RCP R2, R5 ;  /* 0x0000000500021308 */ /* 0x000fe20000001000 */
        /* <DEDUP_REMOVED lines=15> */
[----:B------:R4:W5:Y:S01]  /*18920*/  @P1 MUFU.LG2 R0, R5 ;  /* 0x0000000500001308 */ /* 0x0009620000000c00 */
[----:B--2---:R-:W-:-:S02]  /*18930*/  @P3 FMUL.FTZ R9, R8, 0.69314718246459960938 ;  /* 0x3f31721808093820 */ /* 0x004fc40000410000 */
[----:B-1----:R-:W-:Y:S02]  /*18940*/  @P2 FMUL.FTZ R8, R7, 0.69314718246459960938 ;  /* 0x3f31721807082820 */ /* 0x002fe40000410000 */
[C---:B---3--:R-:W-:Y:S02]  /*18950*/  FMUL.FTZ R112, R3.reuse, R118 ;  /* 0x0000007603707220 */ /* 0x048fe40000410000 */
[C---:B------:R-:W-:Y:S02]  /*18960*/  FMUL.FTZ R113, R3.reuse, R119 ;  /* 0x0000007703717220 */ /* 0x040fe40000410000 */
[C---:B------:R-:W-:Y:S02]  /*18970*/  FMUL.FTZ R168, R3.reuse, R102 ;  /* 0x0000006603a87220 */ /* 0x040fe40000410000 */
[C---:B------:R-:W-:Y:S02]  /*18980*/  FMUL.FTZ R169, R3.reuse, R103 ;  /* 0x0000006703a97220 */ /* 0x040fe40000410000 */
[----:B------:R-:W-:-:S02]  /*18990*/  FMUL.FTZ R118, R3, R54 ;  /* 0x0000003603767220 */ /* 0x000fc40000410000 */
[C---:B------:R-:W-:Y:S01]  /*189a0*/  FMUL.FTZ R119, R3.reuse, R55 ;  /* 0x0000003703777220 */ /* 0x040fe20000410000 */
[----:B----4-:R-:W-:Y:S01]  /*189b0*/  @P2 MOV R5, 0x3f317218 ;  /* 0x3f31721800052802 */ /* 0x010fe20000000f00 */
[----:B-----5:R-:W-:Y:S01]  /*189c0*/  @P1 FMUL.FTZ R7, R0, 0.69314718246459960938 ;  /* 0x3f31721800071820 */ /* 0x020fe20000410000 */
        /* <DEDUP_REMOVED lines=45> */
[----:B------:R2:W3:Y:S01]  /*18ca0*/  @P0 MUFU.LG2 R2, R4 ;  /* 0x0000000400020308 */ /* 0x0004e20000000c00 */
[----:B------:R-:W-:Y:S02]  /*18cb0*/  @P3 FMUL.FTZ R6, R3, c[0x0][0x2d0] ;  /* 0x0000b40003063a20 */ /* 0x000fe40000410000 */
[----:B------:R-:W-:Y:S02]  /*18cc0*/  @P1 FMUL.FTZ R3, R10, c[0x0][0x2d0] ;  /* 0x0000b4000a031a20 */ /* 0x000fe40000410000 */
[----:B------:R-:W-:Y:S02]  /*18cd0*/  @P2 FMUL.FTZ R5, R5, c[0x0][0x2d0] ;  /* 0x0000b40005052a20 */ /* 0x000fe40000410000 */
[----:B------:R-:W-:Y:S01]  /*18ce0*/  @P1 FFMA.FTZ R23, R3, R138, R7 ;  /* 0x0000008a03171223 */ /* 0x000fe20000010007 */
[----:B------:R-:W-:Y:S01]  /*18cf0*/  @P0 MOV R3, 0x3f317218 ;  /* 0x3f31721800030802 */ /* 0x000fe20000000f00 */
[----:B-1----:R-:W-:-:S02]  /*18d00*/  FMUL.FTZ R84, R0, R58 ;  /* 0x0000003a00547220 */ /* 0x002fc40000410000 */
[C---:B------:R-:W-:Y:S02]  /*18d10*/  FMUL.FTZ R85, R0.reuse, R59 ;  /* 0x0000003b00557220 */ /* 0x040fe40000410000 */
[----:B------:R-:W-:Y:S02]  /*18d20*/  @P0 FMUL.FTZ R3, R3, c[0x0][0x2d0] ;  /* 0x0000b40003030a20 */ /* 0x000fe40000410000 */
[----:B------:R-:W-:Y:S01]  /*18d30*/  FMUL.FTZ R76, R0, R62 ;  /* 0x0000003e004c7220 */ /* 0x000fe20000410000 */
[----:B--2---:R-:W-:Y:S01]  /*18d40*/  MOV R4, 0x1 ;  /* 0x0000000100047802 */ /* 0x004fe20000000f00 */
[----:B---3--:R-:W-:Y:S02]  /*18d50*/  @P0 FMUL.FTZ R2, R2, 0.69314718246459960938 ;  /* 0x3f31721802020820 */ /* 0x008fe40000410000 */
        /* <DEDUP_REMOVED lines=25> */
.L_x_2670:
        /* <DEDUP_REMOVED lines=19> */
.L_x_2742:
[----:B--2---:R-:W-:Y:S05]  /*19020*/  BSYNC B0 ;  /* 0x0000000000007941 */ /* 0x004fea0003800000 */
.L_x_2741:
        /* <DEDUP_REMOVED lines=130> */
.L_x_2745:
        /* <DEDUP_REMOVED lines=146> */
.L_x_2821:
[----:B------:R-:W-:Y:S05]  /*1a170*/  BRA.DIV ~URZ, `(.L_x_2748) ;  /* 0x000040b27f007947 */ /* 0x000fea000b800000 */
[----:B------:R3:W4:Y:S02]  /*1a180*/  SHFL.IDX PT, R0, R13, RZ, 0x1c1f ;  /* 0x001c1fff0d007589 */ /* 0x00072400000e0000 */
.L_x_2822:
        /* <DEDUP_REMOVED lines=20> */
.L_x_2750:
[----:B------:R-:W-:Y:S05]  /*1a2d0*/  BSYNC B0 ;  /* 0x0000000000007941 */ /* 0x000fea0003800000 */
.L_x_2749:
[----:B------:R-:W-:Y:S05]  /*1a2e0*/  BRA.DIV ~URZ, `(.L_x_2751) ;  /* 0x00003fa27f007947 */ /* 0x000fea000b800000 */
[----:B--2---:R2:W1:Y:S04]  /*1a2f0*/  SHFL.IDX PT, R10, R12, 0x1, 0x1c1f ;  /* 0x003c1f000c0a7f89 */ /* 0x00446800000e0000 */
[----:B----4-:R2:W4:Y:S02]  /*1a300*/  SHFL.IDX PT, R0, R13, 0x1, 0x1c1f ;  /* 0x003c1f000d007f89 */ /* 0x01052400000e0000 */
.L_x_2823:
        /* <DEDUP_REMOVED lines=21> */
.L_x_2753:
[----:B------:R-:W-:Y:S05]  /*1a460*/  BSYNC B0 ;  /* 0x0000000000007941 */ /* 0x000fea0003800000 */
.L_x_2752:
[----:B------:R-:W-:Y:S05]  /*1a470*/  BRA.DIV ~URZ, `(.L_x_2754) ;  /* 0x00003ed27f007947 */ /* 0x000fea000b800000 */
[----:B-1----:R1:W2:Y:S02]  /*1a480*/  SHFL.IDX PT, R10, R12, 0x2, 0x1c1f ;  /* 0x005c1f000c0a7f89 */ /* 0x0022a400000e0000 */
.L_x_2824:
[----:B------:R-:W-:Y:S05]  /*1a490*/  BRA.DIV ~URZ, `(.L_x_2755) ;  /* 0x00003f227f007947 */ /* 0x000fea000b800000 */
[----:B----4-:R4:W1:Y:S02]  /*1a4a0*/  SHFL.IDX PT, R0, R13, 0x2, 0x1c1f ;  /* 0x005c1f000d007f89 */ /* 0x01086400000e0000 */
.L_x_2825:
        /* <DEDUP_REMOVED lines=21> */
.L_x_2757:
[----:B------:R-:W-:Y:S05]  /*1a600*/  BSYNC B0 ;  /* 0x0000000000007941 */ /* 0x000fea0003800000 */
.L_x_2756:
[----:B------:R-:W-:Y:S05]  /*1a610*/  BRA.DIV ~URZ, `(.L_x_2758) ;  /* 0x00003e027f007947 */ /* 0x000fea000b800000 */
[----:B-1----:R1:W3:Y:S04]  /*1a620*/  SHFL.IDX PT, R6, R12, 0x3, 0x1c1f ;  /* 0x007c1f000c067f89 */ /* 0x0022e800000e0000 */
[----:B------:R1:W4:Y:S02]  /*1a630*/  SHFL.IDX PT, R0, R13, 0x3, 0x1c1f ;  /* 0x007c1f000d007f89 */ /* 0x00032400000e0000 */
.L_x_2826:
        /* <DEDUP_REMOVED lines=22> */
.L_x_2746:
        /* <DEDUP_REMOVED lines=34> */
.L_x_2827:
[----:B------:R-:W-:Y:S05]  /*1a9c0*/  BRA.DIV ~URZ, `(.L_x_2761) ;  /* 0x00003b827f007947 */ /* 0x000fea000b800000 */
[----:B------:R3:W4:Y:S02]  /*1a9d0*/  SHFL.IDX PT, R0, R25, RZ, 0x1c1f ;  /* 0x001c1fff19007589 */ /* 0x00072400000e0000 */
.L_x_2828:
        /* <DEDUP_REMOVED lines=74> */
.L_x_2763:
[----:B------:R-:W-:Y:S05]  /*1ae80*/  BSYNC B0 ;  /* 0x0000000000007941 */ /* 0x000fea0003800000 */
.L_x_2762:
[----:B------:R-:W-:Y:S05]  /*1ae90*/  BRA.DIV ~URZ, `(.L_x_2764) ;  /* 0x000037127f007947 */ /* 0x000fea000b800000 */
[----:B--2---:R2:W1:Y:S04]  /*1aea0*/  SHFL.IDX PT, R4, R17, 0x1, 0x1c1f ;  /* 0x003c1f0011047f89 */ /* 0x00446800000e0000 */
[----:B----4-:R2:W4:Y:S02]  /*1aeb0*/  SHFL.IDX PT, R0, R25, 0x1, 0x1c1f ;  /* 0x003c1f0019007f89 */ /* 0x01052400000e0000 */
.L_x_2829:
        /* <DEDUP_REMOVED lines=51> */
.L_x_2766:
[----:B------:R-:W-:Y:S05]  /*1b1f0*/  BSYNC B0 ;  /* 0x0000000000007941 */ /* 0x000fea0003800000 */
.L_x_2765:
[----:B------:R-:W-:Y:S05]  /*1b200*/  BRA.DIV ~URZ, `(.L_x_2767) ;  /* 0x000034627f007947 */ /* 0x000fea000b800000 */
[----:B-1----:R1:W2:Y:S02]  /*1b210*/  SHFL.IDX PT, R4, R17, 0x2, 0x1c1f ;  /* 0x005c1f0011047f89 */ /* 0x0022a400000e0000 */
.L_x_2830:
[----:B------:R-:W-:Y:S05]  /*1b220*/  BRA.DIV ~URZ, `(.L_x_2768) ;  /* 0x000034b27f007947 */ /* 0x000fea000b800000 */
[----:B----4-:R4:W1:Y:S02]  /*1b230*/  SHFL.IDX PT, R0, R25, 0x2, 0x1c1f ;  /* 0x005c1f0019007f89 */ /* 0x01086400000e0000 */
.L_x_2831:
        /* <DEDUP_REMOVED lines=53> */
.L_x_2770:
[----:B------:R-:W-:Y:S05]  /*1b590*/  BSYNC B0 ;  /* 0x0000000000007941 */ /* 0x000fea0003800000 */
.L_x_2769:
[----:B------:R-:W-:Y:S05]  /*1b5a0*/  BRA.DIV ~URZ, `(.L_x_2771) ;  /* 0x000031927f007947 */ /* 0x000fea000b800000 */
[----:B--2---:R2:W3:Y:S04]  /*1b5b0*/  SHFL.IDX PT, R4, R17, 0x3, 0x1c1f ;  /* 0x007c1f0011047f89 */ /* 0x0044e800000e0000 */
[----:B-1----:R2:W1:Y:S02]  /*1b5c0*/  SHFL.IDX PT, R0, R25, 0x3, 0x1c1f ;  /* 0x007c1f0019007f89 */ /* 0x00246400000e0000 */
.L_x_2832:
        /* <DEDUP_REMOVED lines=54> */
.L_x_2744:
        /* <DEDUP_REMOVED lines=22> */
.L_x_2772:
        /* <DEDUP_REMOVED lines=57> */
.L_x_2774:
[----:B------:R-:W-:Y:S05]  /*1be20*/  BSYNC B0 ;  /* 0x0000000000007941 */ /* 0x000fea0003800000 */
.L_x_2773:
        /* <DEDUP_REMOVED lines=47> */
.L_x_2833:
[----:B------:R-:W-:Y:S05]  /*1c120*/  BRA.DIV ~URZ, `(.L_x_2776) ;  /* 0x000027427f007947 */ /* 0x000fea000b800000 */
[----:B------:R3:W4:Y:S02]  /*1c130*/  SHFL.IDX PT, R0, R12, RZ, 0x1c1f ;  /* 0x001c1fff0c007589 */ /* 0x00072400000e0000 */
.L_x_2834:
        /* <DEDUP_REMOVED lines=21> */
.L_x_2778:
[----:B------:R-:W-:Y:S05]  /*1c290*/  BSYNC B0 ;  /* 0x0000000000007941 */ /* 0x000fea0003800000 */
.L_x_2777:
[----:B------:R-:W-:Y:S05]  /*1c2a0*/  BRA.DIV ~URZ, `(.L_x_2779) ;  /* 0x000026227f007947 */ /* 0x000fea000b800000 */
[----:B--2---:R2:W1:Y:S04]  /*1c2b0*/  SHFL.IDX PT, R8, R9, 0x1, 0x1c1f ;  /* 0x003c1f0009087f89 */ /* 0x00446800000e0000 */
[----:B----4-:R2:W4:Y:S02]  /*1c2c0*/  SHFL.IDX PT, R0, R12, 0x1, 0x1c1f ;  /* 0x003c1f000c007f89 */ /* 0x01052400000e0000 */
.L_x_2835:
        /* <DEDUP_REMOVED lines=21> */
.L_x_2781:
[----:B------:R-:W-:Y:S05]  /*1c420*/  BSYNC B0 ;  /* 0x0000000000007941 */ /* 0x000fea0003800000 */
.L_x_2780:
[----:B------:R-:W-:Y:S05]  /*1c430*/  BRA.DIV ~URZ, `(.L_x_2782) ;  /* 0x000025527f007947 */ /* 0x000fea000b800000 */
[----:B-1----:R1:W2:Y:S02]  /*1c440*/  SHFL.IDX PT, R8, R9, 0x2, 0x1c1f ;  /* 0x005c1f0009087f89 */ /* 0x0022a400000e0000 */
.L_x_2836:
[----:B------:R-:W-:Y:S05]  /*1c450*/  BRA.DIV ~URZ, `(.L_x_2783) ;  /* 0x000025a27f007947 */ /* 0x000fea000b800000 */
[----:B----4-:R4:W1:Y:S02]  /*1c460*/  SHFL.IDX PT, R0, R12, 0x2, 0x1c1f ;  /* 0x005c1f000c007f89 */ /* 0x01086400000e0000 */
.L_x_2837:
        /* <DEDUP_REMOVED lines=21> */
.L_x_2785:
[----:B------:R-:W-:Y:S05]  /*1c5c0*/  BSYNC B0 ;  /* 0x0000000000007941 */ /* 0x000fea0003800000 */
.L_x_2784:
[----:B------:R-:W-:Y:S05]  /*1c5d0*/  BRA.DIV ~URZ, `(.L_x_2786) ;  /* 0x000024827f007947 */ /* 0x000fea000b800000 */
[----:B--2---:R2:W3:Y:S04]  /*1c5e0*/  SHFL.IDX PT, R8, R9, 0x3, 0x1c1f ;  /* 0x007c1f0009087f89 */ /* 0x0044e800000e0000 */
[----:B-1----:R2:W1:Y:S02]  /*1c5f0*/  SHFL.IDX PT, R0, R12, 0x3, 0x1c1f ;  /* 0x007c1f000c007f89 */ /* 0x00246400000e0000 */
.L_x_2838:
        /* <DEDUP_REMOVED lines=20> */
.L_x_2759:
[----:B------:R-:W-:Y:S05]  /*1c740*/  BSYNC B1 ;  /* 0x0000000000017941 */ /* 0x000fea0003800000 */
.L_x_2743:
        /* <DEDUP_REMOVED lines=15> */
.L_x_2839:
[----:B------:R-:W-:Y:S05]  /*1c840*/  BRA.DIV ~URZ, `(.L_x_2789) ;  /* 0x000023427f007947 */ /* 0x000fea000b800000 */
[----:B------:R3:W4:Y:S02]  /*1c850*/  SHFL.IDX PT, R8, R74, 0x1, 0x1f ;  /* 0x00201f004a087f89 */ /* 0x00072400000e0000 */
.L_x_2840:
        /* <DEDUP_REMOVED lines=19> */
.L_x_2841:
        /* <DEDUP_REMOVED lines=16> */
.L_x_2842:
[----:B---3--:R-:W-:Y:S01]  /*1ca90*/  IMAD R0, R0, c[0x0][0x538], RZ ;  /* 0x00014e0000007a24 */ /* 0x008fe200078e02ff */
[----:B------:R-:W-:Y:S04]  /*1caa0*/  BSSY B1, `(.L_x_2792) ;  /* 0x00000ce000017945 */ /* 0x000fe80003800000 */
[----:B----4-:R-:W-:-:S04]  /*1cab0*/  IADD3 R8, R0, R8, RZ ;  /* 0x0000000800087210 */ /* 0x010fc80007ffe0ff */
[----:B--2---:R-:W-:-:S13]  /*1cac0*/  ISETP.GT.AND P0, PT, R8, R9, PT ;  /* 0x000000090800720c */ /* 0x004fda0003f04270 */
[----:B------:R-:W-:Y:S05]  /*1cad0*/  @P0 BRA `(.L_x_2793) ;  /* 0x0000025000000947 */ /* 0x000fea0003800000 */
.L_x_2797:
        /* <DEDUP_REMOVED lines=17> */
.L_x_2843:
        /* <DEDUP_REMOVED lines=16> */
.L_x_2844:
[----:B--2---:R-:W-:-:S05]  /*1ccf0*/  IMAD R0, R0, c[0x0][0x538], RZ ;  /* 0x00014e0000007a24 */ /* 0x004fca00078e02ff */
[----:B------:R-:W-:-:S04]  /*1cd00*/  IADD3 R8, R0, R8, RZ ;  /* 0x0000000800087210 */ /* 0x000fc80007ffe0ff */
[----:B------:R-:W-:-:S13]  /*1cd10*/  ISETP.GT.AND P0, PT, R8, R9, PT ;  /* 0x000000090800720c */ /* 0x000fda0003f04270 */
[----:B-1----:R-:W-:Y:S05]  /*1cd20*/  @!P0 BRA `(.L_x_2797) ;  /* 0xfffffdb000008947 */ /* 0x002fea000383ffff */
.L_x_2793:
[----:B------:R-:W-:-:S05]  /*1cd30*/  IADD3 R11, -R0, R8, RZ ;  /* 0x00000008000b7210 */ /* 0x000fca0007ffe1ff */
[----:B------:R-:W-:-:S05]  /*1cd40*/  IMAD R0, R4, c[0x0][0x538], R11 ;  /* 0x00014e0004007a24 */ /* 0x000fca00078e020b */
[----:B------:R-:W-:Y:S01]  /*1cd50*/  ISETP.GT.AND P0, PT, R0, R9, PT ;  /* 0x000000090000720c */ /* 0x000fe20003f04270 */
[----:B------:R-:W-:-:S12]  /*1cd60*/  BRA.DIV ~URZ, `(.L_x_2798) ;  /* 0x000022627f007947 */ /* 0x000fd8000b800000 */
[----:B------:R-:W-:-:S03]  /*1cd70*/  VOTE.ANY R12, PT, !P0 ;  /* 0x00000000000c7806 */ /* 0x000fc600040e0100 */
.L_x_2845:
[----:B------:R-:W2:Y:S01]  /*1cd80*/  LDL.LU R0, [R1+0x34] ;  /* 0x0000340001007983 */ /* 0x000ea20000300800 */
[----:B------:R-:W2:Y:S02]  /*1cd90*/  POPC R8, R12 ;  /* 0x0000000c00087309 */ /* 0x000ea40000000000 */
[----:B--2---:R-:W-:-:S05]  /*1cda0*/  IADD3 R0, R8, R0, RZ ;  /* 0x0000000008007210 */ /* 0x004fca0007ffe0ff */
[----:B------:R2:W-:Y:S01]  /*1cdb0*/  STL [R1+0x34], R0 ;  /* 0x0000340001007387 */ /* 0x0005e20000100800 */
[----:B------:R-:W-:Y:S05]  /*1cdc0*/  BRA.DIV ~URZ, `(.L_x_2799) ;  /* 0x000022527f007947 */ /* 0x000fea000b800000 */
[----:B------:R3:W4:Y:S04]  /*1cdd0*/  SHFL.IDX PT, R10, R6, R8, 0x1f ;  /* 0x00001f08060a7589 */ /* 0x00072800000e0000 */
[----:B------:R3:W1:Y:S02]  /*1cde0*/  SHFL.IDX PT, R7, R7, R8, 0x1f ;  /* 0x00001f0807077589 */ /* 0x00066400000e0000 */
.L_x_2846:
[----:B------:R-:W-:Y:S01]  /*1cdf0*/  ISETP.NE.AND P0, PT, R12, RZ, PT ;  /* 0x000000ff0c00720c */ /* 0x000fe20003f05270 */
[----:B------:R-:W-:-:S12]  /*1ce00*/  BSSY B0, `(.L_x_2800) ;  /* 0x0000005000007945 */ /* 0x000fd80003800000 */
[----:B------:R-:W-:Y:S05]  /*1ce10*/  @!P0 BRA `(.L_x_2801) ;  /* 0x0000003000008947 */ /* 0x000fea0003800000 */
[----:B------:R-:W-:Y:S01]  /*1ce20*/  IADD3 R3, R8, -0x1, RZ ;  /* 0xffffffff08037810 */ /* 0x000fe20007ffe0ff */
[----:B------:R-:W-:Y:S05]  /*1ce30*/  BRA.DIV ~URZ, `(.L_x_2802) ;  /* 0x000022b27f007947 */ /* 0x000fea000b800000 */
[----:B------:R2:W3:Y:S02]  /*1ce40*/  SHFL.IDX PT, R13, R4, R3, 0x1f ;  /* 0x00001f03040d7589 */ /* 0x0004e400000e0000 */
.L_x_2801:
[----:B------:R-:W-:Y:S05]  /*1ce50*/  BSYNC B0 ;  /* 0x0000000000007941 */ /* 0x000fea0003800000 */
.L_x_2800:
        /* <DEDUP_REMOVED lines=68> */
.L_x_2804:
        /* <DEDUP_REMOVED lines=68> */
.L_x_2805:
[----:B------:R-:W-:Y:S05]  /*1d6e0*/  BSYNC B0 ;  /* 0x0000000000007941 */ /* 0x000fea0003800000 */
.L_x_2803:
[----:B------:R-:W-:-:S04]  /*1d6f0*/  LOP3.LUT R2, RZ, R2, RZ, 0x33, !PT ;  /* 0x00000002ff027212 */ /* 0x000fc800078e33ff */
[----:B-1----:R-:W-:-:S05]  /*1d700*/  IADD3 R0, R2, R10, RZ ;  /* 0x0000000a02007210 */ /* 0x002fca0007ffe0ff */
[----:B------:R1:W-:Y:S01]  /*1d710*/  STL [R1+0x2c], R0 ;  /* 0x00002c0001007387 */ /* 0x0003e20000100800 */
[----:B------:R-:W-:Y:S05]  /*1d720*/  BRA `(.L_x_2806) ;  /* 0x0000005000007947 */ /* 0x000fea0003800000 */
.L_x_2794:
[----:B------:R-:W-:Y:S01]  /*1d730*/  MOV R0, c[0x0][0x53c] ;  /* 0x00014f0000007a02 */ /* 0x000fe20000000f00 */
[----:B------:R2:W-:Y:S04]  /*1d740*/  STL [R1+0x28], R9 ;  /* 0x0000280901007387 */ /* 0x0005e80000100800 */
[----:B------:R2:W-:Y:S04]  /*1d750*/  STL [R1+0x2c], RZ ;  /* 0x00002cff01007387 */ /* 0x0005e80000100800 */
[----:B------:R2:W-:Y:S04]  /*1d760*/  STL [R1+0x30], RZ ;  /* 0x000030ff01007387 */ /* 0x0005e80000100800 */
[----:B------:R2:W-:Y:S02]  /*1d770*/  STL [R1+0x34], R0 ;  /* 0x0000340001007387 */ /* 0x0005e40000100800 */
.L_x_2806:
[----:B------:R-:W-:Y:S05]  /*1d780*/  BSYNC B1 ;  /* 0x0000000000017941 */ /* 0x000fea0003800000 */
.L_x_2792:
        /* <DEDUP_REMOVED lines=9> */
.L_x_2787:
[----:B--2---:R-:W2:Y:S02]  /*1d820*/  LDL R0, [R1+0x34] ;  /* 0x0000340001007983 */ /* 0x004ea40000100800 */
[----:B--2---:R-:W-:-:S13]  /*1d830*/  ISETP.GE.AND P0, PT, R0, c[0x0][0x53c], PT ;  /* 0x00014f0000007a0c */ /* 0x004fda0003f06270 */
[----:B-1----:R-:W-:Y:S01]  /*1d840*/  @P0 CALL.REL.NOINC `(.L_x_2807) ;  /* 0x0000001000000944 */ /* 0x002fe20003c00000 */
[----:B------:R-:W-:Y:S05]  /*1d850*/  BRA `(.L_x_2808) ;  /* 0xfffe475000007947 */ /* 0x000fea000383ffff */
.L_x_2807:
[----:B------:R-:W-:Y:S05]  /*1d860*/  EXIT ;  /* 0x000000000000794d */ /* 0x000fea0003800000 */
.L_x_2623:
[----:B------:R-:W-:Y:S01]  /*1d870*/  IMAD.MOV.U32 R0, RZ, RZ, R5 ;  /* 0x000000ffff007224 */ /* 0x000fe200078e0005 */
[----:B------:R-:W-:Y:S02]  /*1d880*/  MOV R2, 0x1 ;  /* 0x0000000100027802 */ /* 0x000fe40000000f00 */
[----:B------:R-:W-:Y:S02]  /*1d890*/  MOV R3, 0x1d8b0 ;  /* 0x0001d8b000037802 */ /* 0x000fe40000000f00 */
[----:B------:R-:W-:Y:S05]  /*1d8a0*/  CALL.REL.NOINC `($__internal_50_$__cuda_sm70_shflsync_up_p) ;  /* 0x0000193000007944 */ /* 0x000fea0003c00000 */
[----:B------:R-:W-:Y:S01]  /*1d8b0*/  MOV R0, R4 ;  /* 0x0000000400007202 */ /* 0x000fe20000000f00 */
[----:B------:R-:W-:Y:S05]  /*1d8c0*/  BRA `(.L_x_2809) ;  /* 0xfffe2b9000007947 */ /* 0x000fea000383ffff */
.L_x_2624:
[----:B------:R-:W-:Y:S01]  /*1d8d0*/  IMAD.MOV.U32 R0, RZ, RZ, R5 ;  /* 0x000000ffff007224 */ /* 0x000fe200078e0005 */
[----:B------:R-:W-:Y:S02]  /*1d8e0*/  MOV R2, 0x2 ;  /* 0x0000000200027802 */ /* 0x000fe40000000f00 */
[----:B------:R-:W-:Y:S02]  /*1d8f0*/  MOV R3, 0x1d910 ;  /* 0x0001d91000037802 */ /* 0x000fe40000000f00 */
[----:B------:R-:W-:Y:S05]  /*1d900*/  CALL.REL.NOINC `($__internal_50_$__cuda_sm70_shflsync_up_p) ;  /* 0x000018d000007944 */ /* 0x000fea0003c00000 */
[----:B------:R-:W-:Y:S01]  /*1d910*/  SEL R0, R4, RZ, P4 ;  /* 0x000000ff04007207 */ /* 0x000fe20002000000 */
[----:B------:R-:W-:Y:S01]  /*1d920*/  IMAD.MOV.U32 R2, RZ, RZ, 0x4 ;  /* 0x00000004ff027424 */ /* 0x000fe200078e00ff */
[----:B------:R-:W-:-:S03]  /*1d930*/  MOV R3, 0x1d960 ;  /* 0x0001d96000037802 */ /* 0x000fc60000000f00 */
[----:B------:R-:W-:Y:S02]  /*1d940*/  IMAD.IADD R0, R5, 0x1, R0 ;  /* 0x0000000105007824 */ /* 0x000fe400078e0200 */
        /* <DEDUP_REMOVED lines=14> */
[----:B------:R-:W-:Y:S01]  /*1da30*/  IMAD.IADD R4, R0, 0x1, R4 ;  /* 0x0000000100047824 */ /* 0x000fe200078e0204 */
[----:B------:R-:W-:-:S03]  /*1da40*/  MOV R0, 0x1f ;  /* 0x0000001f00007802 */ /* 0x000fc60000000f00 */
[----:B------:R-:W-:Y:S02]  /*1da50*/  IMAD.MOV.U32 R5, RZ, RZ, R4 ;  /* 0x000000ffff057224 */ /* 0x000fe400078e0004 */
[----:B------:R-:W-:Y:S05]  /*1da60*/  CALL.REL.NOINC `($__internal_49_$__cuda_sm70_shflsync_idx_p) ;  /* 0x0000172000007944 */ /* 0x000fea0003c00000 */
[----:B------:R-:W-:Y:S05]  /*1da70*/  BRA `(.L_x_2810) ;  /* 0xfffe2ae000007947 */ /* 0x000fea000383ffff */
.L_x_2626:
[----:B------:R-:W-:Y:S02]  /*1da80*/  SEL R0, RZ, 0x1, P0 ;  /* 0x00000001ff007807 */ /* 0x000fe40000000000 */
[----:B------:R-:W-:Y:S02]  /*1da90*/  MOV R2, 0x1dab0 ;  /* 0x0001dab000027802 */ /* 0x000fe40000000f00 */
[----:B------:R-:W-:Y:S05]  /*1daa0*/  CALL.REL.NOINC `($__internal_51_$__cuda_sm70_votesync_ballot) ;  /* 0x000017a000007944 */ /* 0x000fea0003c00000 */
[----:B------:R-:W-:Y:S01]  /*1dab0*/  MOV R10, R0 ;  /* 0x00000000000a7202 */ /* 0x000fe20000000f00 */
[----:B------:R-:W-:Y:S05]  /*1dac0*/  BRA `(.L_x_2811) ;  /* 0xfffe2b2000007947 */ /* 0x000fea000383ffff */
.L_x_2627:
[----:B------:R-:W-:Y:S01]  /*1dad0*/  IMAD.MOV.U32 R5, RZ, RZ, R9 ;  /* 0x000000ffff057224 */ /* 0x000fe200078e0009 */
[----:B------:R-:W-:Y:S01]  /*1dae0*/  MOV R3, R7 ;  /* 0x0000000700037202 */ /* 0x000fe20000000f00 */
[----:B-1----:R-:W-:Y:S01]  /*1daf0*/  IMAD.MOV.U32 R0, RZ, RZ, 0x1f ;  /* 0x0000001fff007424 */ /* 0x002fe200078e00ff */
[----:B------:R-:W-:Y:S02]  /*1db00*/  MOV R2, 0x1db20 ;  /* 0x0001db2000027802 */ /* 0x000fe40000000f00 */
[----:B------:R-:W-:Y:S05]  /*1db10*/  CALL.REL.NOINC `($__internal_49_$__cuda_sm70_shflsync_idx_p) ;  /* 0x0000167000007944 */ /* 0x000fea0003c00000 */
[----:B------:R-:W-:Y:S01]  /*1db20*/  IMAD.MOV.U32 R12, RZ, RZ, R0 ;  /* 0x000000ffff0c7224 */ /* 0x000fe200078e0000 */
[----:B------:R-:W-:Y:S01]  /*1db30*/  MOV R5, R8 ;  /* 0x0000000800057202 */ /* 0x000fe20000000f00 */
[----:B------:R-:W-:Y:S01]  /*1db40*/  IMAD.MOV.U32 R6, RZ, RZ, RZ ;  /* 0x000000ffff067224 */ /* 0x000fe200078e00ff */
[----:B------:R-:W-:Y:S01]  /*1db50*/  MOV R3, R7 ;  /* 0x0000000700037202 */ /* 0x000fe20000000f00 */
[----:B------:R-:W-:Y:S01]  /*1db60*/  IMAD.MOV.U32 R0, RZ, RZ, 0x1f ;  /* 0x0000001fff007424 */ /* 0x000fe200078e00ff */
[----:B------:R-:W-:-:S02]  /*1db70*/  MOV R2, 0x1db90 ;  /* 0x0001db9000027802 */ /* 0x000fc40000000f00 */
[----:B------:R-:W-:Y:S05]  /*1db80*/  CALL.REL.NOINC `($__internal_49_$__cuda_sm70_shflsync_idx_p) ;  /* 0x0000160000007944 */ /* 0x000fea0003c00000 */
[----:B------:R-:W-:Y:S01]  /*1db90*/  MOV R9, R0 ;  /* 0x0000000000097202 */ /* 0x000fe20000000f00 */
[----:B------:R-:W-:Y:S05]  /*1dba0*/  BRA `(.L_x_2812) ;  /* 0xfffe2ab000007947 */ /* 0x000fea000383ffff */
.L_x_2630:
[----:B------:R-:W-:Y:S01]  /*1dbb0*/  IMAD.MOV.U32 R5, RZ, RZ, R4 ;  /* 0x000000ffff057224 */ /* 0x000fe200078e0004 */
[----:B-1----:R-:W-:-:S02]  /*1dbc0*/  MOV R0, 0x1f ;  /* 0x0000001f00007802 */ /* 0x002fc40000000f00 */
[----:B------:R-:W-:Y:S02]  /*1dbd0*/  MOV R2, 0x1dbf0 ;  /* 0x0001dbf000027802 */ /* 0x000fe40000000f00 */
[----:B--234-:R-:W-:Y:S05]  /*1dbe0*/  CALL.REL.NOINC `($__internal_49_$__cuda_sm70_shflsync_idx_p) ;  /* 0x000015a000007944 */ /* 0x01cfea0003c00000 */
[----:B------:R-:W-:Y:S01]  /*1dbf0*/  MOV R6, R0 ;  /* 0x0000000000067202 */ /* 0x000fe20000000f00 */
[----:B------:R-:W-:Y:S05]  /*1dc00*/  BRA `(.L_x_2629) ;  /* 0xfffe2ab000007947 */ /* 0x000fea000383ffff */
.L_x_2671:
[----:B-1----:R-:W-:Y:S01]  /*1dc10*/  IMAD.MOV.U32 R5, RZ, RZ, R10 ;  /* 0x000000ffff057224 */ /* 0x002fe200078e000a */
[----:B------:R-:W-:Y:S01]  /*1dc20*/  MOV R3, RZ ;  /* 0x000000ff00037202 */ /* 0x000fe20000000f00 */
[----:B------:R-:W-:Y:S01]  /*1dc30*/  IMAD.MOV.U32 R0, RZ, RZ, 0x1c1f ;  /* 0x00001c1fff007424 */ /* 0x000fe200078e00ff */
[----:B------:R-:W-:Y:S02]  /*1dc40*/  MOV R2, 0x1dc60 ;  /* 0x0001dc6000027802 */ /* 0x000fe40000000f00 */
[----:B-----5:R-:W-:Y:S05]  /*1dc50*/  CALL.REL.NOINC `($__internal_49_$__cuda_sm70_shflsync_idx_p) ;  /* 0x0000153000007944 */ /* 0x020fea0003c00000 */
[----:B------:R-:W-:Y:S01]  /*1dc60*/  MOV R8, R0 ;  /* 0x0000000000087202 */ /* 0x000fe20000000f00 */
[----:B------:R-:W-:Y:S05]  /*1dc70*/  BRA `(.L_x_2813) ;  /* 0xfffeabf000007947 */ /* 0x000fea000383ffff */
.L_x_2672:
[----:B------:R-:W-:Y:S01]  /*1dc80*/  IMAD.MOV.U32 R5, RZ, RZ, R11 ;  /* 0x000000ffff057224 */ /* 0x000fe200078e000b */
[----:B------:R-:W-:Y:S01]  /*1dc90*/  MOV R3, RZ ;  /* 0x000000ff00037202 */ /* 0x000fe20000000f00 */
[----:B------:R-:W-:Y:S01]  /*1dca0*/  IMAD.MOV.U32 R0, RZ, RZ, 0x1c1f ;  /* 0x00001c1fff007424 */ /* 0x000fe200078e00ff */
[----:B------:R-:W-:Y:S02]  /*1dcb0*/  MOV R2, 0x1dcd0 ;  /* 0x0001dcd000027802 */ /* 0x000fe40000000f00 */
[----:B-12--5:R-:W-:Y:S05]  /*1dcc0*/  CALL.REL.NOINC `($__internal_49_$__cuda_sm70_shflsync_idx_p) ;  /* 0x000014c000007944 */ /* 0x026fea0003c00000 */
[----:B------:R-:W-:Y:S05]  /*1dcd0*/  BRA `(.L_x_2814) ;  /* 0xfffeabb000007947 */ /* 0x000fea000383ffff */
.L_x_2675:
[----:B--2---:R-:W-:Y:S01]  /*1dce0*/  IMAD.MOV.U32 R5, RZ, RZ, R10 ;  /* 0x000000ffff057224 */ /* 0x004fe200078e000a */
[----:B------:R-:W-:Y:S01]  /*1dcf0*/  MOV R3, 0x1 ;  /* 0x0000000100037802 */ /* 0x000fe20000000f00 */
[----:B----4-:R-:W-:Y:S01]  /*1dd00*/  IMAD.MOV.U32 R0, RZ, RZ, 0x1c1f ;  /* 0x00001c1fff007424 */ /* 0x010fe200078e00ff */
[----:B------:R-:W-:-:S02]  /*1dd10*/  MOV R2, 0x1dd30 ;  /* 0x0001dd3000027802 */ /* 0x000fc40000000f00 */
[----:B-1---5:R-:W-:Y:S05]  /*1dd20*/  CALL.REL.NOINC `($__internal_49_$__cuda_sm70_shflsync_idx_p) ;  /* 0x0000146000007944 */ /* 0x022fea0003c00000 */
[----:B------:R-:W-:Y:S01]  /*1dd30*/  IMAD.MOV.U32 R8, RZ, RZ, R0 ;  /* 0x000000ffff087224 */ /* 0x000fe200078e0000 */
[----:B------:R-:W-:Y:S01]  /*1dd40*/  MOV R3, 0x1 ;  /* 0x0000000100037802 */ /* 0x000fe20000000f00 */
[----:B------:R-:W-:Y:S01]  /*1dd50*/  IMAD.MOV.U32 R5, RZ, RZ, R11 ;  /* 0x000000ffff057224 */ /* 0x000fe200078e000b */
[----:B------:R-:W-:-:S02]  /*1dd60*/  MOV R0, 0x1c1f ;  /* 0x00001c1f00007802 */ /* 0x000fc40000000f00 */
[----:B------:R-:W-:Y:S02]  /*1dd70*/  MOV R2, 0x1dd90 ;  /* 0x0001dd9000027802 */ /* 0x000fe40000000f00 */
[----:B------:R-:W-:Y:S05]  /*1dd80*/  CALL.REL.NOINC `($__internal_49_$__cuda_sm70_shflsync_idx_p) ;  /* 0x0000140000007944 */ /* 0x000fea0003c00000 */
[----:B------:R-:W-:Y:S05]  /*1dd90*/  BRA `(.L_x_2815) ;  /* 0xfffeacb000007947 */ /* 0x000fea000383ffff */
.L_x_2678:
[----:B--2---:R-:W-:Y:S01]  /*1dda0*/  IMAD.MOV.U32 R5, RZ, RZ, R10 ;  /* 0x000000ffff057224 */ /* 0x004fe200078e000a */
[----:B------:R-:W-:Y:S01]  /*1ddb0*/  MOV R3, 0x2 ;  /* 0x0000000200037802 */ /* 0x000fe20000000f00 */
[----:B----4-:R-:W-:Y:S01]  /*1ddc0*/  IMAD.MOV.U32 R0, RZ, RZ, 0x1c1f ;  /* 0x00001c1fff007424 */ /* 0x010fe200078e00ff */
[----:B------:R-:W-:Y:S02]  /*1ddd0*/  MOV R2, 0x1ddf0 ;  /* 0x0001ddf000027802 */ /* 0x000fe40000000f00 */
[----:B-1-3-5:R-:W-:Y:S05]  /*1dde0*/  CALL.REL.NOINC `($__internal_49_$__cuda_sm70_shflsync_idx_p) ;  /* 0x000013a000007944 */ /* 0x02afea0003c00000 */
[----:B------:R-:W-:Y:S01]  /*1ddf0*/  MOV R8, R0 ;  /* 0x0000000000087202 */ /* 0x000fe20000000f00 */
[----:B------:R-:W-:Y:S05]  /*1de00*/  BRA `(.L_x_2816) ;  /* 0xfffeade000007947 */ /* 0x000fea000383ffff */
.L_x_2679:
[----:B--2---:R-:W-:Y:S01]  /*1de10*/  IMAD.MOV.U32 R5, RZ, RZ, R11 ;  /* 0x000000ffff057224 */ /* 0x004fe200078e000b */
[----:B------:R-:W-:Y:S01]  /*1de20*/  MOV R3, 0x2 ;  /* 0x0000000200037802 */ /* 0x000fe20000000f00 */
[----:B----4-:R-:W-:Y:S01]  /*1de30*/  IMAD.MOV.U32 R0, RZ, RZ, 0x1c1f ;  /* 0x00001c1fff007424 */ /* 0x010fe200078e00ff */
[----:B------:R-:W-:Y:S02]  /*1de40*/  MOV R2, 0x1de60 ;  /* 0x0001de6000027802 */ /* 0x000fe40000000f00 */
[----:B-1-3-5:R-:W-:Y:S05]  /*1de50*/  CALL.REL.NOINC `($__internal_49_$__cuda_sm70_shflsync_idx_p) ;  /* 0x0000133000007944 */ /* 0x02afea0003c00000 */
[----:B------:R-:W-:Y:S05]  /*1de60*/  BRA `(.L_x_2817) ;  /* 0xfffeada000007947 */ /* 0x000fea000383ffff */
.L_x_2682:
[----:B-1----:R-:W-:Y:S01]  /*1de70*/  IMAD.MOV.U32 R5, RZ, RZ, R10 ;  /* 0x000000ffff057224 */ /* 0x002fe200078e000a */
[----:B------:R-:W-:Y:S01]  /*1de80*/  MOV R3, 0x3 ;  /* 0x0000000300037802 */ /* 0x000fe20000000f00 */
[----:B----4-:R-:W-:Y:S01]  /*1de90*/  IMAD.MOV.U32 R0, RZ, RZ, 0x1c1f ;  /* 0x00001c1fff007424 */ /* 0x010fe200078e00ff */
[----:B------:R-:W-:-:S02]  /*1dea0*/  MOV R2, 0x1dec0 ;  /* 0x0001dec000027802 */ /* 0x000fc40000000f00 */
[----:B--23-5:R-:W-:Y:S05]  /*1deb0*/  CALL.REL.NOINC `($__internal_49_$__cuda_sm70_shflsync_idx_p) ;  /* 0x000012d000007944 */ /* 0x02cfea0003c00000 */
[----:B------:R-:W-:Y:S01]  /*1dec0*/  IMAD.MOV.U32 R6, RZ, RZ, R0 ;  /* 0x000000ffff067224 */ /* 0x000fe200078e0000 */
[----:B------:R-:W-:Y:S01]  /*1ded0*/  MOV R3, 0x3 ;  /* 0x0000000300037802 */ /* 0x000fe20000000f00 */
[----:B------:R-:W-:Y:S01]  /*1dee0*/  IMAD.MOV.U32 R5, RZ, RZ, R11 ;  /* 0x000000ffff057224 */ /* 0x000fe200078e000b */
[----:B------:R-:W-:-:S02]  /*1def0*/  MOV R0, 0x1c1f ;  /* 0x00001c1f00007802 */ /* 0x000fc40000000f00 */
[----:B------:R-:W-:Y:S02]  /*1df00*/  MOV R2, 0x1df20 ;  /* 0x0001df2000027802 */ /* 0x000fe40000000f00 */
[----:B------:R-:W-:Y:S05]  /*1df10*/  CALL.REL.NOINC `($__internal_49_$__cuda_sm70_shflsync_idx_p) ;  /* 0x0000127000007944 */ /* 0x000fea0003c00000 */
[----:B------:R-:W-:Y:S05]  /*1df20*/  BRA `(.L_x_2818) ;  /* 0xfffeae9000007947 */ /* 0x000fea000383ffff */
.L_x_2739:
[----:B------:R-:W-:Y:S01]  /*1df30*/  IMAD.MOV.U32 R0, RZ, RZ, R242 ;  /* 0x000000ffff007224 */ /* 0x000fe200078e00f2 */
[----:B------:R-:W-:Y:S02]  /*1df40*/  MOV R3, 0x2 ;  /* 0x0000000200037802 */ /* 0x000fe40000000f00 */
[----:B------:R-:W-:Y:S02]  /*1df50*/  MOV R2, 0x1df70 ;  /* 0x0001df7000027802 */ /* 0x000fe40000000f00 */
[----:B------:R-:W-:Y:S05]  /*1df60*/  CALL.REL.NOINC `($__internal_48_$__cuda_sm70_shflsync_bfly_p) ;  /* 0x000011e000007944 */ /* 0x000fea0003c00000 */
[----:B------:R-:W-:Y:S05]  /*1df70*/  BRA `(.L_x_2819) ;  /* 0xffffa62000007947 */ /* 0x000fea000383ffff */
.L_x_2740:
[----:B------:R-:W-:Y:S01]  /*1df80*/  IMAD.MOV.U32 R0, RZ, RZ, R7 ;  /* 0x000000ffff007224 */ /* 0x000fe200078e0007 */
[----:B------:R-:W-:Y:S02]  /*1df90*/  MOV R3, 0x1 ;  /* 0x0000000100037802 */ /* 0x000fe40000000f00 */
[----:B------:R-:W-:Y:S02]  /*1dfa0*/  MOV R2, 0x1dfc0 ;  /* 0x0001dfc000027802 */ /* 0x000fe40000000f00 */
[----:B-1----:R-:W-:Y:S05]  /*1dfb0*/  CALL.REL.NOINC `($__internal_48_$__cuda_sm70_shflsync_bfly_p) ;  /* 0x0000119000007944 */ /* 0x002fea0003c00000 */
[----:B------:R-:W-:Y:S01]  /*1dfc0*/  FADD.FTZ R7, R7, R0 ;  /* 0x0000000007077221 */ /* 0x000fe20000010000 */
[----:B------:R-:W-:Y:S02]  /*1dfd0*/  MOV R0, R241 ;  /* 0x000000f100007202 */ /* 0x000fe40000000f00 */
[----:B------:R-:W-:Y:S02]  /*1dfe0*/  MOV R3, 0x2 ;  /* 0x0000000200037802 */ /* 0x000fe40000000f00 */
[----:B------:R-:W-:-:S02]  /*1dff0*/  MOV R2, 0x1e010 ;  /* 0x0001e01000027802 */ /* 0x000fc40000000f00 */
[----:B------:R-:W-:Y:S05]  /*1e000*/  CALL.REL.NOINC `($__internal_48_$__cuda_sm70_shflsync_bfly_p) ;  /* 0x0000114000007944 */ /* 0x000fea0003c00000 */
[----:B------:R-:W-:Y:S01]  /*1e010*/  FADD.FTZ R241, R241, R0 ;  /* 0x00000000f1f17221 */ /* 0x000fe20000010000 */
[----:B------:R-:W-:-:S02]  /*1e020*/  MOV R3, 0x1 ;  /* 0x0000000100037802 */ /* 0x000fc40000000f00 */
[----:B------:R-:W-:Y:S02]  /*1e030*/  MOV R2, 0x1e060 ;  /* 0x0001e06000027802 */ /* 0x000fe40000000f00 */
[----:B------:R-:W-:Y:S02]  /*1e040*/  MOV R0, R241 ;  /* 0x000000f100007202 */ /* 0x000fe40000000f00 */
[----:B------:R-:W-:Y:S05]  /*1e050*/  CALL.REL.NOINC `($__internal_48_$__cuda_sm70_shflsync_bfly_p) ;  /* 0x000010f000007944 */ /* 0x000fea0003c00000 */
[----:B------:R-:W-:Y:S01]  /*1e060*/  FADD.FTZ R6, R241, R0 ;  /* 0x00000000f1067221 */ /* 0x000fe20000010000 */
[----:B------:R-:W-:Y:S02]  /*1e070*/  MOV R0, R246 ;  /* 0x000000f600007202 */ /* 0x000fe40000000f00 */
[----:B------:R-:W-:Y:S02]  /*1e080*/  MOV R3, 0x2 ;  /* 0x0000000200037802 */ /* 0x000fe40000000f00 */
[----:B------:R-:W-:Y:S02]  /*1e090*/  MOV R2, 0x1e0b0 ;  /* 0x0001e0b000027802 */ /* 0x000fe40000000f00 */
[----:B------:R-:W-:Y:S05]  /*1e0a0*/  CALL.REL.NOINC `($__internal_48_$__cuda_sm70_shflsync_bfly_p) ;  /* 0x000010a000007944 */ /* 0x000fea0003c00000 */
[----:B------:R-:W-:Y:S01]  /*1e0b0*/  FADD.FTZ R5, R246, R0 ;  /* 0x00000000f6057221 */ /* 0x000fe20000010000 */
[----:B------:R-:W-:Y:S02]  /*1e0c0*/  MOV R3, 0x1 ;  /* 0x0000000100037802 */ /* 0x000fe40000000f00 */
[----:B------:R-:W-:-:S02]  /*1e0d0*/  MOV R2, 0x1e100 ;  /* 0x0001e10000027802 */ /* 0x000fc40000000f00 */
        /* <DEDUP_REMOVED lines=9> */
[----:B------:R-:W-:Y:S02]  /*1e170*/  MOV R2, 0x1e1a0 ;  /* 0x0001e1a000027802 */ /* 0x000fe40000000f00 */
[----:B------:R-:W-:-:S02]  /*1e180*/  MOV R0, R4 ;  /* 0x0000000400007202 */ /* 0x000fc40000000f00 */
[----:B------:R-:W-:Y:S05]  /*1e190*/  CALL.REL.NOINC `($__internal_48_$__cuda_sm70_shflsync_bfly_p) ;  /* 0x00000fb000007944 */ /* 0x000fea0003c00000 */
[----:B------:R-:W-:Y:S01]  /*1e1a0*/  MOV R8, R0 ;  /* 0x0000000000087202 */ /* 0x000fe20000000f00 */
[----:B------:R-:W-:Y:S05]  /*1e1b0*/  BRA `(.L_x_2820) ;  /* 0xffffa4d000007947 */ /* 0x000fea000383ffff */
.L_x_2747:
[----:B-1234-:R-:W-:Y:S01]  /*1e1c0*/  IMAD.MOV.U32 R5, RZ, RZ, R12 ;  /* 0x000000ffff057224 */ /* 0x01efe200078e000c */
[----:B------:R-:W-:Y:S01]  /*1e1d0*/  MOV R3, RZ ;  /* 0x000000ff00037202 */ /* 0x000fe20000000f00 */
[----:B------:R-:W-:Y:S01]  /*1e1e0*/  IMAD.MOV.U32 R0, RZ, RZ, 0x1c1f ;  /* 0x00001c1fff007424 */ /* 0x000fe200078e00ff */
[----:B------:R-:W-:-:S02]  /*1e1f0*/  MOV R2, 0x1e210 ;  /* 0x0001e21000027802 */ /* 0x000fc40000000f00 */
[----:B------:R-:W-:Y:S05]  /*1e200*/  CALL.REL.NOINC `($__internal_49_$__cuda_sm70_shflsync_idx_p) ;  /* 0x00000f8000007944 */ /* 0x000fea0003c00000 */
[----:B------:R-:W-:Y:S01]  /*1e210*/  MOV R10, R0 ;  /* 0x00000000000a7202 */ /* 0x000fe20000000f00 */
[----:B------:R-:W-:Y:S05]  /*1e220*/  BRA `(.L_x_2821) ;  /* 0xffffbf4000007947 */ /* 0x000fea000383ffff */
.L_x_2748:
[----:B------:R-:W-:Y:S01]  /*1e230*/  IMAD.MOV.U32 R5, RZ, RZ, R13 ;  /* 0x000000ffff057224 */ /* 0x000fe200078e000d */
[----:B------:R-:W-:Y:S01]  /*1e240*/  MOV R3, RZ ;  /* 0x000000ff00037202 */ /* 0x000fe20000000f00 */
[----:B------:R-:W-:Y:S01]  /*1e250*/  IMAD.MOV.U32 R0, RZ, RZ, 0x1c1f ;  /* 0x00001c1fff007424 */ /* 0x000fe200078e00ff */
[----:B------:R-:W-:-:S02]  /*1e260*/  MOV R2, 0x1e280 ;  /* 0x0001e28000027802 */ /* 0x000fc40000000f00 */
[----:B-12---:R-:W-:Y:S05]  /*1e270*/  CALL.REL.NOINC `($__internal_49_$__cuda_sm70_shflsync_idx_p) ;  /* 0x00000f1000007944 */ /* 0x006fea0003c00000 */
[----:B------:R-:W-:Y:S05]  /*1e280*/  BRA `(.L_x_2822) ;  /* 0xffffbf0000007947 */ /* 0x000fea000383ffff */
.L_x_2751:
[----:B------:R-:W-:Y:S01]  /*1e290*/  IMAD.MOV.U32 R5, RZ, RZ, R12 ;  /* 0x000000ffff057224 */ /* 0x000fe200078e000c */
[----:B--2---:R-:W-:Y:S01]  /*1e2a0*/  MOV R3, 0x1 ;  /* 0x0000000100037802 */ /* 0x004fe20000000f00 */
[----:B----4-:R-:W-:Y:S01]  /*1e2b0*/  IMAD.MOV.U32 R0, RZ, RZ, 0x1c1f ;  /* 0x00001c1fff007424 */ /* 0x010fe200078e00ff */
[----:B------:R-:W-:-:S02]  /*1e2c0*/  MOV R2, 0x1e2e0 ;  /* 0x0001e2e000027802 */ /* 0x000fc40000000f00 */
[----:B-1-3--:R-:W-:Y:S05]  /*1e2d0*/  CALL.REL.NOINC `($__internal_49_$__cuda_sm70_shflsync_idx_p) ;  /* 0x00000eb000007944 */ /* 0x00afea0003c00000 */
[----:B------:R-:W-:Y:S01]  /*1e2e0*/  IMAD.MOV.U32 R10, RZ, RZ, R0 ;  /* 0x000000ffff0a7224 */ /* 0x000fe200078e0000 */
[----:B------:R-:W-:Y:S01]  /*1e2f0*/  MOV R3, 0x1 ;  /* 0x0000000100037802 */ /* 0x000fe20000000f00 */
[----:B------:R-:W-:Y:S01]  /*1e300*/  IMAD.MOV.U32 R5, RZ, RZ, R13 ;  /* 0x000000ffff057224 */ /* 0x000fe200078e000d */
[----:B------:R-:W-:-:S02]  /*1e310*/  MOV R0, 0x1c1f ;  /* 0x00001c1f00007802 */ /* 0x000fc40000000f00 */
[----:B------:R-:W-:Y:S02]  /*1e320*/  MOV R2, 0x1e340 ;  /* 0x0001e34000027802 */ /* 0x000fe40000000f00 */
[----:B------:R-:W-:Y:S05]  /*1e330*/  CALL.REL.NOINC `($__internal_49_$__cuda_sm70_shflsync_idx_p) ;  /* 0x00000e5000007944 */ /* 0x000fea0003c00000 */
[----:B------:R-:W-:Y:S05]  /*1e340*/  BRA `(.L_x_2823) ;  /* 0xffffbfc000007947 */ /* 0x000fea000383ffff */
.L_x_2754:
[----:B------:R-:W-:Y:S01]  /*1e350*/  IMAD.MOV.U32 R5, RZ, RZ, R12 ;  /* 0x000000ffff057224 */ /* 0x000fe200078e000c */
[----:B-1----:R-:W-:Y:S01]  /*1e360*/  MOV R3, 0x2 ;  /* 0x0000000200037802 */ /* 0x002fe20000000f00 */
[----:B----4-:R-:W-:Y:S01]  /*1e370*/  IMAD.MOV.U32 R0, RZ, RZ, 0x1c1f ;  /* 0x00001c1fff007424 */ /* 0x010fe200078e00ff */
[----:B------:R-:W-:Y:S02]  /*1e380*/  MOV R2, 0x1e3a0 ;  /* 0x0001e3a000027802 */ /* 0x000fe40000000f00 */
[----:B--23--:R-:W-:Y:S05]  /*1e390*/  CALL.REL.NOINC `($__internal_49_$__cuda_sm70_shflsync_idx_p) ;  /* 0x00000df000007944 */ /* 0x00cfea0003c00000 */
[----:B------:R-:W-:Y:S01]  /*1e3a0*/  MOV R10, R0 ;  /* 0x00000000000a7202 */ /* 0x000fe20000000f00 */
[----:B------:R-:W-:Y:S05]  /*1e3b0*/  BRA `(.L_x_2824) ;  /* 0xffffc0d000007947 */ /* 0x000fea000383ffff */
.L_x_2755:
[----:B------:R-:W-:Y:S01]  /*1e3c0*/  IMAD.MOV.U32 R5, RZ, RZ, R13 ;  /* 0x000000ffff057224 */ /* 0x000fe200078e000d */
[----:B------:R-:W-:Y:S01]  /*1e3d0*/  MOV R3, 0x2 ;  /* 0x0000000200037802 */ /* 0x000fe20000000f00 */
[----:B----4-:R-:W-:Y:S01]  /*1e3e0*/  IMAD.MOV.U32 R0, RZ, RZ, 0x1c1f ;  /* 0x00001c1fff007424 */ /* 0x010fe200078e00ff */
[----:B------:R-:W-:Y:S02]  /*1e3f0*/  MOV R2, 0x1e410 ;  /* 0x0001e41000027802 */ /* 0x000fe40000000f00 */
[----:B-123--:R-:W-:Y:S05]  /*1e400*/  CALL.REL.NOINC `($__internal_49_$__cuda_sm70_shflsync_idx_p) ;  /* 0x00000d8000007944 */ /* 0x00efea0003c00000 */
[----:B------:R-:W-:Y:S05]  /*1e410*/  BRA `(.L_x_2825) ;  /* 0xffffc09000007947 */ /* 0x000fea000383ffff */
.L_x_2758:
[----:B------:R-:W-:Y:S01]  /*1e420*/  IMAD.MOV.U32 R5, RZ, RZ, R12 ;  /* 0x000000ffff057224 */ /* 0x000fe200078e000c */
[----:B-1----:R-:W-:Y:S01]  /*1e430*/  MOV R3, 0x3 ;  /* 0x0000000300037802 */ /* 0x002fe20000000f00 */
[----:B------:R-:W-:Y:S01]  /*1e440*/  IMAD.MOV.U32 R0, RZ, RZ, 0x1c1f ;  /* 0x00001c1fff007424 */ /* 0x000fe200078e00ff */
[----:B------:R-:W-:-:S02]  /*1e450*/  MOV R2, 0x1e470 ;  /* 0x0001e47000027802 */ /* 0x000fc40000000f00 */
[----:B--234-:R-:W-:Y:S05]  /*1e460*/  CALL.REL.NOINC `($__internal_49_$__cuda_sm70_shflsync_idx_p) ;  /* 0x00000d2000007944 */ /* 0x01cfea0003c00000 */
[----:B------:R-:W-:Y:S01]  /*1e470*/  IMAD.MOV.U32 R6, RZ, RZ, R0 ;  /* 0x000000ffff067224 */ /* 0x000fe200078e0000 */
[----:B------:R-:W-:Y:S01]  /*1e480*/  MOV R3, 0x3 ;  /* 0x0000000300037802 */ /* 0x000fe20000000f00 */
[----:B------:R-:W-:Y:S01]  /*1e490*/  IMAD.MOV.U32 R5, RZ, RZ, R13 ;  /* 0x000000ffff057224 */ /* 0x000fe200078e000d */
[----:B------:R-:W-:-:S02]  /*1e4a0*/  MOV R0, 0x1c1f ;  /* 0x00001c1f00007802 */ /* 0x000fc40000000f00 */
[----:B------:R-:W-:Y:S02]  /*1e4b0*/  MOV R2, 0x1e4d0 ;  /* 0x0001e4d000027802 */ /* 0x000fe40000000f00 */
[----:B------:R-:W-:Y:S05]  /*1e4c0*/  CALL.REL.NOINC `($__internal_49_$__cuda_sm70_shflsync_idx_p) ;  /* 0x00000cc000007944 */ /* 0x000fea0003c00000 */
[----:B------:R-:W-:Y:S05]  /*1e4d0*/  BRA `(.L_x_2826) ;  /* 0xffffc16000007947 */ /* 0x000fea000383ffff */
.L_x_2760:
[----:B------:R-:W-:Y:S01]  /*1e4e0*/  IMAD.MOV.U32 R5, RZ, RZ, R17 ;  /* 0x000000ffff057224 */ /* 0x000fe200078e0011 */
[----:B------:R-:W-:Y:S01]  /*1e4f0*/  MOV R3, RZ ;  /* 0x000000ff00037202 */ /* 0x000fe20000000f00 */
[----:B------:R-:W-:Y:S01]  /*1e500*/  IMAD.MOV.U32 R0, RZ, RZ, 0x1c1f ;  /* 0x00001c1fff007424 */ /* 0x000fe200078e00ff */
[----:B------:R-:W-:Y:S02]  /*1e510*/  MOV R2, 0x1e530 ;  /* 0x0001e53000027802 */ /* 0x000fe40000000f00 */
[----:B------:R-:W-:Y:S05]  /*1e520*/  CALL.REL.NOINC `($__internal_49_$__cuda_sm70_shflsync_idx_p) ;  /* 0x00000c6000007944 */ /* 0x000fea0003c00000 */
[----:B------:R-:W-:Y:S01]  /*1e530*/  MOV R4, R0 ;  /* 0x0000000000047202 */ /* 0x000fe20000000f00 */
[----:B------:R-:W-:Y:S05]  /*1e540*/  BRA `(.L_x_2827) ;  /* 0xffffc47000007947 */ /* 0x000fea000383ffff */
.L_x_2761:
[----:B------:R-:W-:Y:S01]  /*1e550*/  IMAD.MOV.U32 R5, RZ, RZ, R25 ;  /* 0x000000ffff057224 */ /* 0x000fe200078e0019 */
[----:B------:R-:W-:Y:S01]  /*1e560*/  MOV R3, RZ ;  /* 0x000000ff00037202 */ /* 0x000fe20000000f00 */
[----:B------:R-:W-:Y:S01]  /*1e570*/  IMAD.MOV.U32 R0, RZ, RZ, 0x1c1f ;  /* 0x00001c1fff007424 */ /* 0x000fe200078e00ff */
[----:B------:R-:W-:Y:S02]  /*1e580*/  MOV R2, 0x1e5a0 ;  /* 0x0001e5a000027802 */ /* 0x000fe40000000f00 */
[----:B-12---:R-:W-:Y:S05]  /*1e590*/  CALL.REL.NOINC `($__internal_49_$__cuda_sm70_shflsync_idx_p) ;  /* 0x00000bf000007944 */ /* 0x006fea0003c00000 */
[----:B------:R-:W-:Y:S05]  /*1e5a0*/  BRA `(.L_x_2828) ;  /* 0xffffc43000007947 */ /* 0x000fea000383ffff */
.L_x_2764:
[----:B------:R-:W-:Y:S01]  /*1e5b0*/  IMAD.MOV.U32 R5, RZ, RZ, R17 ;  /* 0x000000ffff057224 */ /* 0x000fe200078e0011 */
[----:B----4-:R-:W-:Y:S01]  /*1e5c0*/  MOV R3, 0x1 ;  /* 0x0000000100037802 */ /* 0x010fe20000000f00 */
[----:B------:R-:W-:Y:S01]  /*1e5d0*/  IMAD.MOV.U32 R0, RZ, RZ, 0x1c1f ;  /* 0x00001c1fff007424 */ /* 0x000fe200078e00ff */
[----:B------:R-:W-:-:S02]  /*1e5e0*/  MOV R2, 0x1e600 ;  /* 0x0001e60000027802 */ /* 0x000fc40000000f00 */
[----:B-123--:R-:W-:Y:S05]  /*1e5f0*/  CALL.REL.NOINC `($__internal_49_$__cuda_sm70_shflsync_idx_p) ;  /* 0x00000b9000007944 */ /* 0x00efea0003c00000 */
[----:B------:R-:W-:Y:S01]  /*1e600*/  IMAD.MOV.U32 R4, RZ, RZ, R0 ;  /* 0x000000ffff047224 */ /* 0x000fe200078e0000 */
[----:B------:R-:W-:Y:S01]  /*1e610*/  MOV R3, 0x1 ;  /* 0x0000000100037802 */ /* 0x000fe20000000f00 */
[----:B------:R-:W-:Y:S01]  /*1e620*/  IMAD.MOV.U32 R5, RZ, RZ, R25 ;  /* 0x000000ffff057224 */ /* 0x000fe200078e0019 */
[----:B------:R-:W-:-:S02]  /*1e630*/  MOV R0, 0x1c1f ;  /* 0x00001c1f00007802 */ /* 0x000fc40000000f00 */
[----:B------:R-:W-:Y:S02]  /*1e640*/  MOV R2, 0x1e660 ;  /* 0x0001e66000027802 */ /* 0x000fe40000000f00 */
[----:B------:R-:W-:Y:S05]  /*1e650*/  CALL.REL.NOINC `($__internal_49_$__cuda_sm70_shflsync_idx_p) ;  /* 0x00000b3000007944 */ /* 0x000fea0003c00000 */
[----:B------:R-:W-:Y:S05]  /*1e660*/  BRA `(.L_x_2829) ;  /* 0xffffc85000007947 */ /* 0x000fea000383ffff */
.L_x_2767:
[----:B------:R-:W-:Y:S01]  /*1e670*/  IMAD.MOV.U32 R5, RZ, RZ, R17 ;  /* 0x000000ffff057224 */ /* 0x000fe200078e0011 */
[----:B----4-:R-:W-:Y:S01]  /*1e680*/  MOV R3, 0x2 ;  /* 0x0000000200037802 */ /* 0x010fe20000000f00 */
[----:B------:R-:W-:Y:S01]  /*1e690*/  IMAD.MOV.U32 R0, RZ, RZ, 0x1c1f ;  /* 0x00001c1fff007424 */ /* 0x000fe200078e00ff */
[----:B------:R-:W-:Y:S02]  /*1e6a0*/  MOV R2, 0x1e6c0 ;  /* 0x0001e6c000027802 */ /* 0x000fe40000000f00 */
[----:B-123--:R-:W-:Y:S05]  /*1e6b0*/  CALL.REL.NOINC `($__internal_49_$__cuda_sm70_shflsync_idx_p) ;  /* 0x00000ad000007944 */ /* 0x00efea0003c00000 */
[----:B------:R-:W-:Y:S01]  /*1e6c0*/  MOV R4, R0 ;  /* 0x0000000000047202 */ /* 0x000fe20000000f00 */
[----:B------:R-:W-:Y:S05]  /*1e6d0*/  BRA `(.L_x_2830) ;  /* 0xffffcb4000007947 */ /* 0x000fea000383ffff */
.L_x_2768:
[----:B------:R-:W-:Y:S01]  /*1e6e0*/  IMAD.MOV.U32 R5, RZ, RZ, R25 ;  /* 0x000000ffff057224 */ /* 0x000fe200078e0019 */
[----:B----4-:R-:W-:Y:S01]  /*1e6f0*/  MOV R3, 0x2 ;  /* 0x0000000200037802 */ /* 0x010fe20000000f00 */
[----:B------:R-:W-:Y:S01]  /*1e700*/  IMAD.MOV.U32 R0, RZ, RZ, 0x1c1f ;  /* 0x00001c1fff007424 */ /* 0x000fe200078e00ff */
[----:B------:R-:W-:Y:S02]  /*1e710*/  MOV R2, 0x1e730 ;  /* 0x0001e73000027802 */ /* 0x000fe40000000f00 */
[----:B-123--:R-:W-:Y:S05]  /*1e720*/  CALL.REL.NOINC `($__internal_49_$__cuda_sm70_shflsync_idx_p) ;  /* 0x00000a6000007944 */ /* 0x00efea0003c00000 */
[----:B------:R-:W-:Y:S05]  /*1e730*/  BRA `(.L_x_2831) ;  /* 0xffffcb0000007947 */ /* 0x000fea000383ffff */
.L_x_2771:
[----:B------:R-:W-:Y:S01]  /*1e740*/  IMAD.MOV.U32 R5, RZ, RZ, R17 ;  /* 0x000000ffff057224 */ /* 0x000fe200078e0011 */
[----:B--2---:R-:W-:Y:S01]  /*1e750*/  MOV R3, 0x3 ;  /* 0x0000000300037802 */ /* 0x004fe20000000f00 */
[----:B-1----:R-:W-:Y:S01]  /*1e760*/  IMAD.MOV.U32 R0, RZ, RZ, 0x1c1f ;  /* 0x00001c1fff007424 */ /* 0x002fe200078e00ff */
[----:B------:R-:W-:-:S02]  /*1e770*/  MOV R2, 0x1e790 ;  /* 0x0001e79000027802 */ /* 0x000fc40000000f00 */
[----:B---34-:R-:W-:Y:S05]  /*1e780*/  CALL.REL.NOINC `($__internal_49_$__cuda_sm70_shflsync_idx_p) ;  /* 0x00000a0000007944 */ /* 0x018fea0003c00000 */
[----:B------:R-:W-:Y:S01]  /*1e790*/  IMAD.MOV.U32 R4, RZ, RZ, R0 ;  /* 0x000000ffff047224 */ /* 0x000fe200078e0000 */
[----:B------:R-:W-:Y:S01]  /*1e7a0*/  MOV R3, 0x3 ;  /* 0x0000000300037802 */ /* 0x000fe20000000f00 */
[----:B------:R-:W-:Y:S01]  /*1e7b0*/  IMAD.MOV.U32 R5, RZ, RZ, R25 ;  /* 0x000000ffff057224 */ /* 0x000fe200078e0019 */
[----:B------:R-:W-:-:S02]  /*1e7c0*/  MOV R0, 0x1c1f ;  /* 0x00001c1f00007802 */ /* 0x000fc40000000f00 */
[----:B------:R-:W-:Y:S02]  /*1e7d0*/  MOV R2, 0x1e7f0 ;  /* 0x0001e7f000027802 */ /* 0x000fe40000000f00 */
[----:B------:R-:W-:Y:S05]  /*1e7e0*/  CALL.REL.NOINC `($__internal_49_$__cuda_sm70_shflsync_idx_p) ;  /* 0x000009a000007944 */ /* 0x000fea0003c00000 */
[----:B------:R-:W-:Y:S05]  /*1e7f0*/  BRA `(.L_x_2832) ;  /* 0xffffcdd000007947 */ /* 0x000fea000383ffff */
.L_x_2775:
[----:B------:R-:W-:Y:S01]  /*1e800*/  IMAD.MOV.U32 R5, RZ, RZ, R9 ;  /* 0x000000ffff057224 */ /* 0x000fe200078e0009 */
[----:B------:R-:W-:Y:S01]  /*1e810*/  MOV R3, RZ ;  /* 0x000000ff00037202 */ /* 0x000fe20000000f00 */
[----:B------:R-:W-:Y:S01]  /*1e820*/  IMAD.MOV.U32 R0, RZ, RZ, 0x1c1f ;  /* 0x00001c1fff007424 */ /* 0x000fe200078e00ff */
[----:B------:R-:W-:Y:S02]  /*1e830*/  MOV R2, 0x1e850 ;  /* 0x0001e85000027802 */ /* 0x000fe40000000f00 */
[----:B------:R-:W-:Y:S05]  /*1e840*/  CALL.REL.NOINC `($__internal_49_$__cuda_sm70_shflsync_idx_p) ;  /* 0x0000094000007944 */ /* 0x000fea0003c00000 */
[----:B------:R-:W-:Y:S01]  /*1e850*/  MOV R8, R0 ;  /* 0x0000000000087202 */ /* 0x000fe20000000f00 */
[----:B------:R-:W-:Y:S05]  /*1e860*/  BRA `(.L_x_2833) ;  /* 0xffffd8b000007947 */ /* 0x000fea000383ffff */
.L_x_2776:
[----:B------:R-:W-:Y:S01]  /*1e870*/  IMAD.MOV.U32 R5, RZ, RZ, R12 ;  /* 0x000000ffff057224 */ /* 0x000fe200078e000c */
[----:B------:R-:W-:Y:S01]  /*1e880*/  MOV R3, RZ ;  /* 0x000000ff00037202 */ /* 0x000fe20000000f00 */
[----:B------:R-:W-:Y:S01]  /*1e890*/  IMAD.MOV.U32 R0, RZ, RZ, 0x1c1f ;  /* 0x00001c1fff007424 */ /* 0x000fe200078e00ff */
[----:B------:R-:W-:Y:S02]  /*1e8a0*/  MOV R2, 0x1e8c0 ;  /* 0x0001e8c000027802 */ /* 0x000fe40000000f00 */
[----:B-12---:R-:W-:Y:S05]  /*1e8b0*/  CALL.REL.NOINC `($__internal_49_$__cuda_sm70_shflsync_idx_p) ;  /* 0x000008d000007944 */ /* 0x006fea0003c00000 */
[----:B------:R-:W-:Y:S05]  /*1e8c0*/  BRA `(.L_x_2834) ;  /* 0xffffd87000007947 */ /* 0x000fea000383ffff */
.L_x_2779:
[----:B--2---:R-:W-:Y:S01]  /*1e8d0*/  IMAD.MOV.U32 R5, RZ, RZ, R9 ;  /* 0x000000ffff057224 */ /* 0x004fe200078e0009 */
[----:B------:R-:W-:Y:S01]  /*1e8e0*/  MOV R3, 0x1 ;  /* 0x0000000100037802 */ /* 0x000fe20000000f00 */
        /* <DEDUP_REMOVED lines=10> */
.L_x_2782:
[----:B-1----:R-:W-:Y:S01]  /*1e990*/  IMAD.MOV.U32 R5, RZ, RZ, R9 ;  /* 0x000000ffff057224 */ /* 0x002fe200078e0009 */
[----:B------:R-:W-:Y:S01]  /*1e9a0*/  MOV R3, 0x2 ;  /* 0x0000000200037802 */ /* 0x000fe20000000f00 */
[----:B----4-:R-:W-:Y:S01]  /*1e9b0*/  IMAD.MOV.U32 R0, RZ, RZ, 0x1c1f ;  /* 0x00001c1fff007424 */ /* 0x010fe200078e00ff */
[----:B------:R-:W-:Y:S02]  /*1e9c0*/  MOV R2, 0x1e9e0 ;  /* 0x0001e9e000027802 */ /* 0x000fe40000000f00 */
[----:B--23--:R-:W-:Y:S05]  /*1e9d0*/  CALL.REL.NOINC `($__internal_49_$__cuda_sm70_shflsync_idx_p) ;  /* 0x000007b000007944 */ /* 0x00cfea0003c00000 */
[----:B------:R-:W-:Y:S01]  /*1e9e0*/  MOV R8, R0 ;  /* 0x0000000000087202 */ /* 0x000fe20000000f00 */
[----:B------:R-:W-:Y:S05]  /*1e9f0*/  BRA `(.L_x_2836) ;  /* 0xffffda5000007947 */ /* 0x000fea000383ffff */
.L_x_2783:
[----:B------:R-:W-:Y:S01]  /*1ea00*/  IMAD.MOV.U32 R5, RZ, RZ, R12 ;  /* 0x000000ffff057224 */ /* 0x000fe200078e000c */
[----:B------:R-:W-:Y:S01]  /*1ea10*/  MOV R3, 0x2 ;  /* 0x0000000200037802 */ /* 0x000fe20000000f00 */
[----:B----4-:R-:W-:Y:S01]  /*1ea20*/  IMAD.MOV.U32 R0, RZ, RZ, 0x1c1f ;  /* 0x00001c1fff007424 */ /* 0x010fe200078e00ff */
[----:B------:R-:W-:Y:S02]  /*1ea30*/  MOV R2, 0x1ea50 ;  /* 0x0001ea5000027802 */ /* 0x000fe40000000f00 */
[----:B-123--:R-:W-:Y:S05]  /*1ea40*/  CALL.REL.NOINC `($__internal_49_$__cuda_sm70_shflsync_idx_p) ;  /* 0x0000074000007944 */ /* 0x00efea0003c00000 */
[----:B------:R-:W-:Y:S05]  /*1ea50*/  BRA `(.L_x_2837) ;  /* 0xffffda1000007947 */ /* 0x000fea000383ffff */
.L_x_2786:
[----:B-1----:R-:W-:Y:S01]  /*1ea60*/  IMAD.MOV.U32 R5, RZ, RZ, R9 ;  /* 0x000000ffff057224 */ /* 0x002fe200078e0009 */
[----:B------:R-:W-:Y:S01]  /*1ea70*/  MOV R3, 0x3 ;  /* 0x0000000300037802 */ /* 0x000fe20000000f00 */
        /* <DEDUP_REMOVED lines=10> */
.L_x_2788:
[----:B------:R-:W-:Y:S01]  /*1eb20*/  IMAD.MOV.U32 R5, RZ, RZ, R74 ;  /* 0x000000ffff057224 */ /* 0x000fe200078e004a */
[----:B------:R-:W-:Y:S01]  /*1eb30*/  MOV R3, RZ ;  /* 0x000000ff00037202 */ /* 0x000fe20000000f00 */
[----:B------:R-:W-:Y:S01]  /*1eb40*/  IMAD.MOV.U32 R0, RZ, RZ, 0x1f ;  /* 0x0000001fff007424 */ /* 0x000fe200078e00ff */
[----:B------:R-:W-:Y:S02]  /*1eb50*/  MOV R2, 0x1eb70 ;  /* 0x0001eb7000027802 */ /* 0x000fe40000000f00 */
[----:B--2---:R-:W-:Y:S05]  /*1eb60*/  CALL.REL.NOINC `($__internal_49_$__cuda_sm70_shflsync_idx_p) ;  /* 0x0000062000007944 */ /* 0x004fea0003c00000 */
[----:B------:R-:W-:Y:S01]  /*1eb70*/  MOV R9, R0 ;  /* 0x0000000000097202 */ /* 0x000fe20000000f00 */
[----:B------:R-:W-:Y:S05]  /*1eb80*/  BRA `(.L_x_2839) ;  /* 0xffffdcb000007947 */ /* 0x000fea000383ffff */
.L_x_2789:
[----:B------:R-:W-:Y:S01]  /*1eb90*/  IMAD.MOV.U32 R5, RZ, RZ, R74 ;  /* 0x000000ffff057224 */ /* 0x000fe200078e004a */
[----:B------:R-:W-:Y:S01]  /*1eba0*/  MOV R3, 0x1 ;  /* 0x0000000100037802 */ /* 0x000fe20000000f00 */
[----:B------:R-:W-:Y:S01]  /*1ebb0*/  IMAD.MOV.U32 R0, RZ, RZ, 0x1f ;  /* 0x0000001fff007424 */ /* 0x000fe200078e00ff */
[----:B------:R-:W-:Y:S02]  /*1ebc0*/  MOV R2, 0x1ebe0 ;  /* 0x0001ebe000027802 */ /* 0x000fe40000000f00 */
[----:B-12---:R-:W-:Y:S05]  /*1ebd0*/  CALL.REL.NOINC `($__internal_49_$__cuda_sm70_shflsync_idx_p) ;  /* 0x000005b000007944 */ /* 0x006fea0003c00000 */
[----:B------:R-:W-:Y:S01]  /*1ebe0*/  MOV R8, R0 ;  /* 0x0000000000087202 */ /* 0x000fe20000000f00 */
[----:B------:R-:W-:Y:S05]  /*1ebf0*/  BRA `(.L_x_2840) ;  /* 0xffffdc6000007947 */ /* 0x000fea000383ffff */
.L_x_2790:
[----:B------:R-:W-:Y:S02]  /*1ec00*/  MOV R2, 0x1 ;  /* 0x0000000100027802 */ /* 0x000fe40000000f00 */
[----:B------:R-:W-:-:S02]  /*1ec10*/  MOV R3, 0x1ec30 ;  /* 0x0001ec3000037802 */ /* 0x000fc40000000f00 */
[----:B-1234-:R-:W-:Y:S05]  /*1ec20*/  CALL.REL.NOINC `($__internal_50_$__cuda_sm70_shflsync_up_p) ;  /* 0x000005b000007944 */ /* 0x01efea0003c00000 */
[----:B------:R-:W-:Y:S05]  /*1ec30*/  BRA `(.L_x_2841) ;  /* 0xffffdd5000007947 */ /* 0x000fea000383ffff */
.L_x_2791:
[----:B------:R-:W-:Y:S02]  /*1ec40*/  MOV R2, 0x2 ;  /* 0x0000000200027802 */ /* 0x000fe40000000f00 */
[----:B------:R-:W-:-:S02]  /*1ec50*/  MOV R3, 0x1ec70 ;  /* 0x0001ec7000037802 */ /* 0x000fc40000000f00 */
[----:B--2-4-:R-:W-:Y:S05]  /*1ec60*/  CALL.REL.NOINC `($__internal_50_$__cuda_sm70_shflsync_up_p) ;  /* 0x0000057000007944 */ /* 0x014fea0003c00000 */
        /* <DEDUP_REMOVED lines=23> */
.L_x_2795:
[----:B------:R-:W-:Y:S02]  /*1ede0*/  MOV R2, 0x1 ;  /* 0x0000000100027802 */ /* 0x000fe40000000f00 */
[----:B------:R-:W-:Y:S02]  /*1edf0*/  MOV R3, 0x1ee10 ;  /* 0x0001ee1000037802 */ /* 0x000fe40000000f00 */
[----:B------:R-:W-:Y:S05]  /*1ee00*/  CALL.REL.NOINC `($__internal_50_$__cuda_sm70_shflsync_up_p) ;  /* 0x000003d000007944 */ /* 0x000fea0003c00000 */
[----:B------:R-:W-:Y:S01]  /*1ee10*/  MOV R2, R4 ;  /* 0x0000000400027202 */ /* 0x000fe20000000f00 */
[----:B------:R-:W-:Y:S05]  /*1ee20*/  BRA `(.L_x_2843) ;  /* 0xffffddc000007947 */ /* 0x000fea000383ffff */
.L_x_2796:
        /* <DEDUP_REMOVED lines=26> */
.L_x_2798:
[----:B------:R-:W-:Y:S02]  /*1efd0*/  SEL R0, RZ, 0x1, P0 ;  /* 0x00000001ff007807 */ /* 0x000fe40000000000 */
[----:B------:R-:W-:Y:S02]  /*1efe0*/  MOV R2, 0x1f000 ;  /* 0x0001f00000027802 */ /* 0x000fe40000000f00 */
[----:B-1----:R-:W-:Y:S05]  /*1eff0*/  CALL.REL.NOINC `($__internal_51_$__cuda_sm70_votesync_ballot) ;  /* 0x0000025000007944 */ /* 0x002fea0003c00000 */
[----:B------:R-:W-:Y:S01]  /*1f000*/  MOV R12, R0 ;  /* 0x00000000000c7202 */ /* 0x000fe20000000f00 */
[----:B------:R-:W-:Y:S05]  /*1f010*/  BRA `(.L_x_2845) ;  /* 0xffffdd6000007947 */ /* 0x000fea000383ffff */
.L_x_2799:
[----:B------:R-:W-:Y:S01]  /*1f020*/  IMAD.MOV.U32 R5, RZ, RZ, R6 ;  /* 0x000000ffff057224 */ /* 0x000fe200078e0006 */
[----:B------:R-:W-:Y:S01]  /*1f030*/  MOV R3, R8 ;  /* 0x0000000800037202 */ /* 0x000fe20000000f00 */
[----:B--2---:R-:W-:Y:S01]  /*1f040*/  IMAD.MOV.U32 R0, RZ, RZ, 0x1f ;  /* 0x0000001fff007424 */ /* 0x004fe200078e00ff */
[----:B------:R-:W-:Y:S02]  /*1f050*/  MOV R2, 0x1f070 ;  /* 0x0001f07000027802 */ /* 0x000fe40000000f00 */
[----:B-1----:R-:W-:Y:S05]  /*1f060*/  CALL.REL.NOINC `($__internal_49_$__cuda_sm70_shflsync_idx_p) ;  /* 0x0000012000007944 */ /* 0x002fea0003c00000 */
[----:B------:R-:W-:Y:S01]  /*1f070*/  IMAD.MOV.U32 R10, RZ, RZ, R0 ;  /* 0x000000ffff0a7224 */ /* 0x000fe200078e0000 */
[----:B------:R-:W-:Y:S01]  /*1f080*/  MOV R3, R8 ;  /* 0x0000000800037202 */ /* 0x000fe20000000f00 */
[----:B------:R-:W-:Y:S01]  /*1f090*/  IMAD.MOV.U32 R5, RZ, RZ, R7 ;  /* 0x000000ffff057224 */ /* 0x000fe200078e0007 */
[----:B------:R-:W-:Y:S02]  /*1f0a0*/  MOV R0, 0x1f ;  /* 0x0000001f00007802 */ /* 0x000fe40000000f00 */
[----:B------:R-:W-:-:S02]  /*1f0b0*/  MOV R2, 0x1f0d0 ;  /* 0x0001f0d000027802 */ /* 0x000fc40000000f00 */
[----:B------:R-:W-:Y:S05]  /*1f0c0*/  CALL.REL.NOINC `($__internal_49_$__cuda_sm70_shflsync_idx_p) ;  /* 0x000000c000007944 */ /* 0x000fea0003c00000 */
[----:B------:R-:W-:Y:S01]  /*1f0d0*/  MOV R7, R0 ;  /* 0x0000000000077202 */ /* 0x000fe20000000f00 */
[----:B------:R-:W-:Y:S05]  /*1f0e0*/  BRA `(.L_x_2846) ;  /* 0xffffdd0000007947 */ /* 0x000fea000383ffff */
.L_x_2802:
[----:B------:R-:W-:Y:S01]  /*1f0f0*/  IMAD.MOV.U32 R5, RZ, RZ, R4 ;  /* 0x000000ffff057224 */ /* 0x000fe200078e0004 */
[----:B--2---:R-:W-:-:S02]  /*1f100*/  MOV R0, 0x1f ;  /* 0x0000001f00007802 */ /* 0x004fc40000000f00 */
[----:B------:R-:W-:Y:S02]  /*1f110*/  MOV R2, 0x1f130 ;  /* 0x0001f13000027802 */ /* 0x000fe40000000f00 */
[----:B-1-34-:R-:W-:Y:S05]  /*1f120*/  CALL.REL.NOINC `($__internal_49_$__cuda_sm70_shflsync_idx_p) ;  /* 0x0000006000007944 */ /* 0x01afea0003c00000 */
[----:B------:R-:W-:Y:S01]  /*1f130*/  MOV R13, R0 ;  /* 0x00000000000d7202 */ /* 0x000fe20000000f00 */
[----:B------:R-:W-:Y:S05]  /*1f140*/  BRA `(.L_x_2801) ;  /* 0xffffdd0000007947 */ /* 0x000fea000383ffff */
        .weak           $__internal_48_$__cuda_sm70_shflsync_bfly_p
        .type           $__internal_48_$__cuda_sm70_shflsync_bfly_p,@function
        .size           $__internal_48_$__cuda_sm70_shflsync_bfly_p,($__internal_49_$__cuda_sm70_shflsync_idx_p - $__internal_48_$__cuda_sm70_shflsync_bfly_p)
$__internal_48_$__cuda_sm70_shflsync_bfly_p:
[----:B------:R-:W-:Y:S04]  /*1f150*/  WARPSYNC R8 ;  /* 0x0000000800007348 */ /* 0x000fe80003800000 */
[----:B------:R1:W2:Y:S02]  /*1f160*/  SHFL.BFLY PT, R0, R0, R3, R9 ;  /* 0x0c00000300007389 */ /* 0x0002a400000e0009 */
[----:B-1----:R-:W-:-:S04]  /*1f170*/  MOV R3, 0x0 ;  /* 0x0000000000037802 */ /* 0x002fc80000000f00 */
[----:B--2---:R-:W-:Y:S05]  /*1f180*/  RET.REL.NODEC R2 `(_ZN7cutlass13device_kernelIN5flash19enable_sm80_to_sm89INS1_16FlashAttnFwdSm80INS1_25CollectiveMainloopFwdSm80ILi4ELi1ELb0EN4cute5tupleIJNS5_1CILi128EEENS7_ILi48EEENS7_ILi96EEEEEELi96ENS_10bfloat16_tEfNS_4arch4Sm80ELb1ELb0ELb0ELb1ELb0ELb1ELb1ELb1EEENS1_21CollectiveEpilogueFwdINS6_IJS8_SA_S9_EEENS6_IJNS7_ILi1EEESI_SI_EEESC_SE_Li128ELb1ELb1ELb1ELb0EEENS1_36VarlenDynamicPersistentTileSchedulerILi128ELi48ELi128ELi128ELb1ELb1ELb0ELb1ELb1ELb1EEEEEEEEEvNT_6ParamsE) ;  /* 0xfffe0e7002007950 */ /* 0x004fea0003c3ffff */
        .weak           $__internal_49_$__cuda_sm70_shflsync_idx_p
        .type           $__internal_49_$__cuda_sm70_shflsync_idx_p,@function
        .size           $__internal_49_$__cuda_sm70_shflsync_idx_p,($__internal_50_$__cuda_sm70_shflsync_up_p - $__internal_49_$__cuda_sm70_shflsync_idx_p)
$__internal_49_$__cuda_sm70_shflsync_idx_p:
[----:B------:R-:W-:-:S04]  /*1f190*/  MOV R75, 0xffffffff ;  /* 0xffffffff004b7802 */ /* 0x000fc80000000f00 */
[----:B------:R-:W-:Y:S04]  /*1f1a0*/  WARPSYNC R75 ;  /* 0x0000004b00007348 */ /* 0x000fe80003800000 */
[----:B------:R1:W2:Y:S02]  /*1f1b0*/  SHFL.IDX PT, R0, R5, R3, R0 ;  /* 0x0000000305007389 */ /* 0x0002a400000e0000 */
[----:B-1----:R-:W-:-:S04]  /*1f1c0*/  MOV R3, 0x0 ;  /* 0x0000000000037802 */ /* 0x002fc80000000f00 */
[----:B--2---:R-:W-:Y:S05]  /*1f1d0*/  RET.REL.NODEC R2 `(_ZN7cutlass13device_kernelIN5flash19enable_sm80_to_sm89INS1_16FlashAttnFwdSm80INS1_25CollectiveMainloopFwdSm80ILi4ELi1ELb0EN4cute5tupleIJNS5_1CILi128EEENS7_ILi48EEENS7_ILi96EEEEEELi96ENS_10bfloat16_tEfNS_4arch4Sm80ELb1ELb0ELb0ELb1ELb0ELb1ELb1ELb1EEENS1_21CollectiveEpilogueFwdINS6_IJS8_SA_S9_EEENS6_IJNS7_ILi1EEESI_SI_EEESC_SE_Li128ELb1ELb1ELb1ELb0EEENS1_36VarlenDynamicPersistentTileSchedulerILi128ELi48ELi128ELi128ELb1ELb1ELb0ELb1ELb1ELb1EEEEEEEEEvNT_6ParamsE) ;  /* 0xfffe0e2002007950 */ /* 0x004fea0003c3ffff */
        .weak           $__internal_50_$__cuda_sm70_shflsync_up_p
        .type           $__internal_50_$__cuda_sm70_shflsync_up_p,@function
        .size           $__internal_50_$__cuda_sm70_shflsync_up_p,($__internal_51_$__cuda_sm70_votesync_ballot - $__internal_50_$__cuda_sm70_shflsync_up_p)
$__internal_50_$__cuda_sm70_shflsync_up_p:
[----:B------:R-:W-:Y:S02]  /*1f1e0*/  IMAD.MOV.U32 R4, RZ, RZ, RZ ;  /* 0x000000ffff047224 */ /* 0x000fe400078e00ff */
[----:B------:R-:W-:-:S04]  /*1f1f0*/  IMAD.MOV.U32 R10, RZ, RZ, -0x1 ;  /* 0xffffffffff0a7424 */ /* 0x000fc800078e00ff */
[----:B------:R-:W-:Y:S04]  /*1f200*/  WARPSYNC R10 ;  /* 0x0000000a00007348 */ /* 0x000fe80003800000 */
[----:B------:R1:W2:Y:S02]  /*1f210*/  SHFL.UP PT, R4, R0, R2, R4 ;  /* 0x0400000200047389 */ /* 0x0002a400000e0004 */
[----:B-1----:R-:W-:Y:S02]  /*1f220*/  MOV R2, R3 ;  /* 0x0000000300027202 */ /* 0x002fe40000000f00 */
[----:B------:R-:W-:-:S04]  /*1f230*/  MOV R3, 0x0 ;  /* 0x0000000000037802 */ /* 0x000fc80000000f00 */
[----:B--2---:R-:W-:Y:S05]  /*1f240*/  RET.REL.NODEC R2 `(_ZN7cutlass13device_kernelIN5flash19enable_sm80_to_sm89INS1_16FlashAttnFwdSm80INS1_25CollectiveMainloopFwdSm80ILi4ELi1ELb0EN4cute5tupleIJNS5_1CILi128EEENS7_ILi48EEENS7_ILi96EEEEEELi96ENS_10bfloat16_tEfNS_4arch4Sm80ELb1ELb0ELb0ELb1ELb0ELb1ELb1ELb1EEENS1_21CollectiveEpilogueFwdINS6_IJS8_SA_S9_EEENS6_IJNS7_ILi1EEESI_SI_EEESC_SE_Li128ELb1ELb1ELb1ELb0EEENS1_36VarlenDynamicPersistentTileSchedulerILi128ELi48ELi128ELi128ELb1ELb1ELb0ELb1ELb1ELb1EEEEEEEEEvNT_6ParamsE) ;  /* 0xfffe0db002007950 */ /* 0x004fea0003c3ffff */
        .weak           $__internal_51_$__cuda_sm70_votesync_ballot
        .type           $__internal_51_$__cuda_sm70_votesync_ballot,@function
        .size           $__internal_51_$__cuda_sm70_votesync_ballot,(.L_x_2913 - $__internal_51_$__cuda_sm70_votesync_ballot)
$__internal_51_$__cuda_sm70_votesync_ballot:
[----:B------:R-:W-:Y:S01]  /*1f250*/  ISETP.NE.U32.AND P0, PT, R0, 0x1, PT ;  /* 0x000000010000780c */ /* 0x000fe20003f05070 */
[----:B------:R-:W-:-:S04]  /*1f260*/  IMAD.MOV.U32 R3, RZ, RZ, -0x1 ;  /* 0xffffffffff037424 */ /* 0x000fc800078e00ff */
[----:B------:R-:W-:Y:S08]  /*1f270*/  WARPSYNC R3 ;  /* 0x0000000300007348 */ /* 0x000ff00003800000 */
[----:B------:R-:W-:-:S04]  /*1f280*/  VOTE.ANY R0, PT, !P0 ;  /* 0x0000000000007806 */ /* 0x000fc800040e0100 */
[----:B------:R-:W-:Y:S01]  /*1f290*/  LOP3.LUT R0, R0, R3, RZ, 0xc0, !PT ;  /* 0x0000000300007212 */ /* 0x000fe200078ec0ff */
[----:B------:R-:W-:-:S04]  /*1f2a0*/  IMAD.MOV.U32 R3, RZ, RZ, 0x0 ;  /* 0x00000000ff037424 */ /* 0x000fc800078e00ff */
[----:B------:R-:W-:Y:S05]  /*1f2b0*/  RET.REL.NODEC R2 `(_ZN7cutlass13device_kernelIN5flash19enable_sm80_to_sm89INS1_16FlashAttnFwdSm80INS1_25CollectiveMainloopFwdSm80ILi4ELi1ELb0EN4cute5tupleIJNS5_1CILi128EEENS7_ILi48EEENS7_ILi96EEEEEELi96ENS_10bfloat16_tEfNS_4arch4Sm80ELb1ELb0ELb0ELb1ELb0ELb1ELb1ELb1EEENS1_21CollectiveEpilogueFwdINS6_IJS8_SA_S9_EEENS6_IJNS7_ILi1EEESI_SI_EEESC_SE_Li128ELb1ELb1ELb1ELb0EEENS1_36VarlenDynamicPersistentTileSchedulerILi128ELi48ELi128ELi128ELb1ELb1ELb0ELb1ELb1ELb1EEEEEEEEEvNT_6ParamsE) ;  /* 0xfffe0d4002007950 */ /* 0x000fea0003c3ffff */
.L_x_2847:
        /* <DEDUP_REMOVED lines=12> */
.L_x_2913:


//--------------------- .nv.shared._ZN7cutlass13device_kernelIN5flash19enable_sm80_to_sm89INS1_16FlashAttnFwdSm80INS1_25CollectiveMainloopFwdSm80ILi4ELi1ELb0EN4cute5tupleIJNS5_1CILi128EEENS7_ILi64EEENS7_ILi96EEEEEELi96ENS_10bfloat16_tEfNS_4arch4Sm80ELb0ELb0ELb1ELb0ELb0ELb0ELb1ELb1EEENS1_21CollectiveEpilogueFwdINS6_IJS8_SA_S9_EEENS6_IJNS7_ILi1EEESI_SI_EEESC_SE_Li128ELb0ELb1ELb1ELb0EEENS1_19SingleTileSchedulerILb0ELb1ELb1ELi128EEEEEEEEEvNT_6ParamsE --------------------------
	.section	.nv.shared._ZN7cutlass13device_kernelIN5flash19enable_sm80_to_sm89INS1_16FlashAttnFwdSm80INS1_25CollectiveMainloopFwdSm80ILi4ELi1ELb0EN4cute5tupleIJNS5_1CILi128EEENS7_ILi64EEENS7_ILi96EEEEEELi96ENS_10bfloat16_tEfNS_4arch4Sm80ELb0ELb0ELb1ELb0ELb0ELb0ELb1ELb1EEENS1_21CollectiveEpilogueFwdINS6_IJS8_SA_S9_EEENS6_IJNS7_ILi1EEESI_SI_EEESC_SE_Li128ELb0ELb1ELb1ELb0EEENS1_19SingleTileSchedulerILb0ELb1ELb1ELi128EEEEEEEEEvNT_6ParamsE,"aw",@nobits
	.sectionflags	@""
	.align	16


//--------------------- .nv.global                --------------------------
	.section	.nv.global,"aw",@nobits
.nv.global:
	.type		_ZN82_INTERNAL_67ea0664_46_flash_fwd_hdim96_bf16_split_softcapall_sm80_cu_de61a85f_33134cute1_E,@object
	.size		_ZN82_INTERNAL_67ea0664_46_flash_fwd_hdim96_bf16_split_softcapall_sm80_cu_de61a85f_33134cute1_E,(_ZN82_INTERNAL_67ea0664_46_flash_fwd_hdim96_bf16_split_softcapall_sm80_cu_de61a85f_33134cuda3std3__45__cpo6cbeginE - _ZN82_INTERNAL_67ea0664_46_flash_fwd_hdim96_bf16_split_softcapall_sm80_cu_de61a85f_33134cute1_E)
_ZN82_INTERNAL_67ea0664_46_flash_fwd_hdim96_bf16_split_softcapall_sm80_cu_de61a85f_33134cute1_E:
	.zero		1
	.type		_ZN82_INTERNAL_67ea0664_46_flash_fwd_hdim96_bf16_split_softcapall_sm80_cu_de61a85f_33134cuda3std3__45__cpo6cbeginE,@object
	.size		_ZN82_INTERNAL_67ea0664_46_flash_fwd_hdim96_bf16_split_softcapall_sm80_cu_de61a85f_33134cuda3std3__45__cpo6cbeginE,(_ZN82_INTERNAL_67ea0664_46_flash_fwd_hdim96_bf16_split_softcapall_sm80_cu_de61a85f_33134cuda3std3__48in_placeE - _ZN82_INTERNAL_67ea0664_46_flash_fwd_hdim96_bf16_split_softcapall_sm80_cu_de61a85f_33134cuda3std3__45__cpo6cbeginE)
_ZN82_INTERNAL_67ea0664_46_flash_fwd_hdim96_bf16_split_softcapall_sm80_cu_de61a85f_33134cuda3std3__45__cpo6cbeginE:
	.zero		1
	.type		_ZN82_INTERNAL_67ea0664_46_flash_fwd_hdim96_bf16_split_softcapall_sm80_cu_de61a85f_33134cuda3std3__48in_placeE,@object
	.size		_ZN82_INTERNAL_67ea0664_46_flash_fwd_hdim96_bf16_split_softcapall_sm80_cu_de61a85f_33134cuda3std3__48in_placeE,(_ZN82_INTERNAL_67ea0664_46_flash_fwd_hdim96_bf16_split_softcapall_sm80_cu_de61a85f_33134cuda3std6ranges3__45__cpo9iter_moveE - _ZN82_INTERNAL_67ea0664_46_flash_fwd_hdim96_bf16_split_softcapall_sm80_cu_de61a85f_33134cuda3std3__48in_placeE)
_ZN82_INTERNAL_67ea0664_46_flash_fwd_hdim96_bf16_split_softcapall_sm80_cu_de61a85f_33134cuda3std3__48in_placeE:
	.zero		1
	.type		_ZN82_INTERNAL_67ea0664_46_flash_fwd_hdim96_bf16_split_softcapall_sm80_cu_de61a85f_33134cuda3std6ranges3__45__cpo9iter_moveE,@object
	.size		_ZN82_INTERNAL_67ea0664_46_flash_fwd_hdim96_bf16_split_softcapall_sm80_cu_de61a85f_33134cuda3std6ranges3__45__cpo9iter_moveE,(_ZN82_INTERNAL_67ea0664_46_flash_fwd_hdim96_bf16_split_softcapall_sm80_cu_de61a85f_33134cuda3std3__45__cpo5beginE - _ZN82_INTERNAL_67ea0664_46_flash_fwd_hdim96_bf16_split_softcapall_sm80_cu_de61a85f_33134cuda3std6ranges3__45__cpo9iter_moveE)
_ZN82_INTERNAL_67ea0664_46_flash_fwd_hdim96_bf16_split_softcapall_sm80_cu_de61a85f_33134cuda3std6ranges3__45__cpo9iter_moveE:
	.zero		1
	.type		_ZN82_INTERNAL_67ea0664_46_flash_fwd_hdim96_bf16_split_softcapall_sm80_cu_de61a85f_33134cuda3std3__45__cpo5beginE,@object
	.size		_ZN82_INTERNAL_67ea0664_46_flash_fwd_hdim96_bf16_split_softcapall_sm80_cu_de61a85f_33134cuda3std3__45__cpo5beginE,(_ZN82_INTERNAL_67ea0664_46_flash_fwd_hdim96_bf16_split_softcapall_sm80_cu_de61a85f_33134cuda3std3__484_GLOBAL__N__67ea0664_46_flash_fwd_hdim96_bf16_split_softcapall_sm80_cu_de61a85f_33136ignoreE - _ZN82_INTERNAL_67ea0664_46_flash_fwd_hdim96_bf16_split_softcapall_sm80_cu_de61a85f_33134cuda3std3__45__cpo5beginE)
_ZN82_INTERNAL_67ea0664_46_flash_fwd_hdim96_bf16_split_softcapall_sm80_cu_de61a85f_33134cuda3std3__45__cpo5beginE:
	.zero		1
	.type		_ZN82_INTERNAL_67ea0664_46_flash_fwd_hdim96_bf16_split_softcapall_sm80_cu_de61a85f_33134cuda3std3__484_GLOBAL__N__67ea0664_46_flash_fwd_hdim96_bf16_split_softcapall_sm80_cu_de61a85f_33136ignoreE,@object
	.size		_ZN82_INTERNAL_67ea0664_46_flash_fwd_hdim96_bf16_split_softcapall_sm80_cu_de61a85f_33134cuda3std3__484_GLOBAL__N__67ea0664_46_flash_fwd_hdim96_bf16_split_softcapall_sm80_cu_de61a85f_33136ignoreE,(_ZN82_INTERNAL_67ea0664_46_flash_fwd_hdim96_bf16_split_softcapall_sm80_cu_de61a85f_33134cute7productE - _ZN82_INTERNAL_67ea0664_46_flash_fwd_hdim96_bf16_split_softcapall_sm80_cu_de61a85f_33134cuda3std3__484_GLOBAL__N__67ea0664_46_flash_fwd_hdim96_bf16_split_softcapall_sm80_cu_de61a85f_33136ignoreE)
_ZN82_INTERNAL_67ea0664_46_flash_fwd_hdim96_bf16_split_softcapall_sm80_cu_de61a85f_33134cuda3std3__484_GLOBAL__N__67ea0664_46_flash_fwd_hdim96_bf16_split_softcapall_sm80_cu_de61a85f_33136ignoreE:
	.zero		1
	.type		_ZN82_INTERNAL_67ea0664_46_flash_fwd_hdim96_bf16_split_softcapall_sm80_cu_de61a85f_33134cute7productE,@object
	.size		_ZN82_INTERNAL_67ea0664_46_flash_fwd_hdim96_bf16_split_softcapall_sm80_cu_de61a85f_33134cute7productE,(_ZN82_INTERNAL_67ea0664_46_flash_fwd_hdim96_bf16_split_softcapall_sm80_cu_de61a85f_33134cuda3std3__45__cpo3endE - _ZN82_INTERNAL_67ea0664_46_flash_fwd_hdim96_bf16_split_softcapall_sm80_cu_de61a85f_33134cute7productE)
_ZN82_INTERNAL_67ea0664_46_flash_fwd_hdim96_bf16_split_softcapall_sm80_cu_de61a85f_33134cute7productE:
	.zero		1
	.type		_ZN82_INTERNAL_67ea0664_46_flash_fwd_hdim96_bf16_split_softcapall_sm80_cu_de61a85f_33134cuda3std3__45__cpo3endE,@object
	.size		_ZN82_INTERNAL_67ea0664_46_flash_fwd_hdim96_bf16_split_softcapall_sm80_cu_de61a85f_33134cuda3std3__45__cpo3endE,(_ZN82_INTERNAL_67ea0664_46_flash_fwd_hdim96_bf16_split_softcapall_sm80_cu_de61a85f_33134cuda3std3__419piecewise_constructE - _ZN82_INTERNAL_67ea0664_46_flash_fwd_hdim96_bf16_split_softcapall_sm80_cu_de61a85f_33134cuda3std3__45__cpo3endE)
_ZN82_INTERNAL_67ea0664_46_flash_fwd_hdim96_bf16_split_softcapall_sm80_cu_de61a85f_33134cuda3std3__45__cpo3endE:
	.zero		1
	.type		_ZN82_INTERNAL_67ea0664_46_flash_fwd_hdim96_bf16_split_softcapall_sm80_cu_de61a85f_33134cuda3std3__419piecewise_constructE,@object
	.size		_ZN82_INTERNAL_67ea0664_46_flash_fwd_hdim96_bf16_split_softcapall_sm80_cu_de61a85f_33134cuda3std3__419piecewise_constructE,(_ZN82_INTERNAL_67ea0664_46_flash_fwd_hdim96_bf16_split_softcapall_sm80_cu_de61a85f_33134cuda3std3__45__cpo4cendE - _ZN82_INTERNAL_67ea0664_46_flash_fwd_hdim96_bf16_split_softcapall_sm80_cu_de61a85f_33134cuda3std3__419piecewise_constructE)
_ZN82_INTERNAL_67ea0664_46_flash_fwd_hdim96_bf16_split_softcapall_sm80_cu_de61a85f_33134cuda3std3__419piecewise_constructE:
	.zero		1
	.type		_ZN82_INTERNAL_67ea0664_46_flash_fwd_hdim96_bf16_split_softcapall_sm80_cu_de61a85f_33134cuda3std3__45__cpo4cendE,@object
	.size		_ZN82_INTERNAL_67ea0664_46_flash_fwd_hdim96_bf16_split_softcapall_sm80_cu_de61a85f_33134cuda3std3__45__cpo4cendE,(_ZN82_INTERNAL_67ea0664_46_flash_fwd_hdim96_bf16_split_softcapall_sm80_cu_de61a85f_33134cuda3std6ranges3__45__cpo4swapE - _ZN82_INTERNAL_67ea0664_46_flash_fwd_hdim96_bf16_split_softcapall_sm80_cu_de61a85f_33134cuda3std3__45__cpo4cendE)
_ZN82_INTERNAL_67ea0664_46_flash_fwd_hdim96_bf16_split_softcapall_sm80_cu_de61a85f_33134cuda3std3__45__cpo4cendE:
	.zero		1
	.type		_ZN82_INTERNAL_67ea0664_46_flash_fwd_hdim96_bf16_split_softcapall_sm80_cu_de61a85f_33134cuda3std6ranges3__45__cpo4swapE,@object
	.size		_ZN82_INTERNAL_67ea0664_46_flash_fwd_hdim96_bf16_split_softcapall_sm80_cu_de61a85f_33134cuda3std6ranges3__45__cpo4swapE,(.L_7 - _ZN82_INTERNAL_67ea0664_46_flash_fwd_hdim96_bf16_split_softcapall_sm80_cu_de61a85f_33134cuda3std6ranges3__45__cpo4swapE)
_ZN82_INTERNAL_67ea0664_46_flash_fwd_hdim96_bf16_split_softcapall_sm80_cu_de61a85f_33134cuda3std6ranges3__45__cpo4swapE:
	.zero		1
.L_7:


//--------------------- .nv.shared._ZN7cutlass13device_kernelIN5flash19enable_sm80_to_sm89INS1_16FlashAttnFwdSm80INS1_25CollectiveMainloopFwdSm80ILi4ELi1ELb0EN4cute5tupleIJNS5_1CILi128EEENS7_ILi48EEENS7_ILi96EEEEEELi96ENS_10bfloat16_tEfNS_4arch4Sm80ELb0ELb0ELb1ELb1ELb0ELb0ELb1ELb1EEENS1_21CollectiveEpilogueFwdINS6_IJS8_SA_S9_EEENS6_IJNS7_ILi1EEESI_SI_EEESC_SE_Li128ELb1ELb1ELb1ELb0EEENS1_36VarlenDynamicPersistentTileSchedulerILi128ELi48ELi128ELi128ELb1ELb1ELb0ELb0ELb1ELb1EEEEEEEEEvNT_6ParamsE --------------------------
	.section	.nv.shared._ZN7cutlass13device_kernelIN5flash19enable_sm80_to_sm89INS1_16FlashAttnFwdSm80INS1_25CollectiveMainloopFwdSm80ILi4ELi1ELb0EN4cute5tupleIJNS5_1CILi128EEENS7_ILi48EEENS7_ILi96EEEEEELi96ENS_10bfloat16_tEfNS_4arch4Sm80ELb0ELb0ELb1ELb1ELb0ELb0ELb1ELb1EEENS1_21CollectiveEpilogueFwdINS6_IJS8_SA_S9_EEENS6_IJNS7_ILi1EEESI_SI_EEESC_SE_Li128ELb1ELb1ELb1ELb0EEENS1_36VarlenDynamicPersistentTileSchedulerILi128ELi48ELi128ELi128ELb1ELb1ELb0ELb0ELb1ELb1EEEEEEEEEvNT_6ParamsE,"aw",@nobits
	.sectionflags	@""
	.align	16


//--------------------- .nv.shared._ZN7cutlass13device_kernelIN5flash19enable_sm80_to_sm89INS1_16FlashAttnFwdSm80INS1_25CollectiveMainloopFwdSm80ILi4ELi1ELb0EN4cute5tupleIJNS5_1CILi128EEENS7_ILi48EEENS7_ILi96EEEEEELi96ENS_10bfloat16_tEfNS_4arch4Sm80ELb0ELb0ELb1ELb1ELb0ELb1ELb1ELb1EEENS1_21CollectiveEpilogueFwdINS6_IJS8_SA_S9_EEENS6_IJNS7_ILi1EEESI_SI_EEESC_SE_Li128ELb1ELb1ELb1ELb0EEENS1_36VarlenDynamicPersistentTileSchedulerILi128ELi48ELi128ELi128ELb1ELb1ELb0ELb0ELb1ELb1EEEEEEEEEvNT_6ParamsE --------------------------
	.section	.nv.shared._ZN7cutlass13device_kernelIN5flash19enable_sm80_to_sm89INS1_16FlashAttnFwdSm80INS1_25CollectiveMainloopFwdSm80ILi4ELi1ELb0EN4cute5tupleIJNS5_1CILi128EEENS7_ILi48EEENS7_ILi96EEEEEELi96ENS_10bfloat16_tEfNS_4arch4Sm80ELb0ELb0ELb1ELb1ELb0ELb1ELb1ELb1EEENS1_21CollectiveEpilogueFwdINS6_IJS8_SA_S9_EEENS6_IJNS7_ILi1EEESI_SI_EEESC_SE_Li128ELb1ELb1ELb1ELb0EEENS1_36VarlenDynamicPersistentTileSchedulerILi128ELi48ELi128ELi128ELb1ELb1ELb0ELb0ELb1ELb1EEEEEEEEEvNT_6ParamsE,"aw",@nobits
	.sectionflags	@""
	.align	16


//--------------------- .nv.shared._ZN7cutlass13device_kernelIN5flash19enable_sm80_to_sm89INS1_16FlashAttnFwdSm80INS1_25CollectiveMainloopFwdSm80ILi4ELi1ELb0EN4cute5tupleIJNS5_1CILi128EEENS7_ILi48EEENS7_ILi96EEEEEELi96ENS_10bfloat16_tEfNS_4arch4Sm80ELb0ELb1ELb1ELb0ELb0ELb0ELb1ELb1EEENS1_21CollectiveEpilogueFwdINS6_IJS8_SA_S9_EEENS6_IJNS7_ILi1EEESI_SI_EEESC_SE_Li128ELb0ELb1ELb1ELb0EEENS1_19SingleTileSchedulerILb0ELb1ELb1ELi128EEEEEEEEEvNT_6ParamsE --------------------------
	.section	.nv.shared._ZN7cutlass13device_kernelIN5flash19enable_sm80_to_sm89INS1_16FlashAttnFwdSm80INS1_25CollectiveMainloopFwdSm80ILi4ELi1ELb0EN4cute5tupleIJNS5_1CILi128EEENS7_ILi48EEENS7_ILi96EEEEEELi96ENS_10bfloat16_tEfNS_4arch4Sm80ELb0ELb1ELb1ELb0ELb0ELb0ELb1ELb1EEENS1_21CollectiveEpilogueFwdINS6_IJS8_SA_S9_EEENS6_IJNS7_ILi1EEESI_SI_EEESC_SE_Li128ELb0ELb1ELb1ELb0EEENS1_19SingleTileSchedulerILb0ELb1ELb1ELi128EEEEEEEEEvNT_6ParamsE,"aw",@nobits
	.sectionflags	@""
	.align	16


//--------------------- .nv.shared._ZN7cutlass13device_kernelIN5flash19enable_sm80_to_sm89INS1_16FlashAttnFwdSm80INS1_25CollectiveMainloopFwdSm80ILi4ELi1ELb0EN4cute5tupleIJNS5_1CILi128EEENS7_ILi48EEENS7_ILi96EEEEEELi96ENS_10bfloat16_tEfNS_4arch4Sm80ELb0ELb1ELb1ELb1ELb0ELb0ELb1ELb1EEENS1_21CollectiveEpilogueFwdINS6_IJS8_SA_S9_EEENS6_IJNS7_ILi1EEESI_SI_EEESC_SE_Li128ELb1ELb1ELb1ELb0EEENS1_36VarlenDynamicPersistentTileSchedulerILi128ELi48ELi128ELi128ELb1ELb1ELb0ELb1ELb0ELb1EEEEEEEEEvNT_6ParamsE --------------------------
	.section	.nv.shared._ZN7cutlass13device_kernelIN5flash19enable_sm80_to_sm89INS1_16FlashAttnFwdSm80INS1_25CollectiveMainloopFwdSm80ILi4ELi1ELb0EN4cute5tupleIJNS5_1CILi128EEENS7_ILi48EEENS7_ILi96EEEEEELi96ENS_10bfloat16_tEfNS_4arch4Sm80ELb0ELb1ELb1ELb1ELb0ELb0ELb1ELb1EEENS1_21CollectiveEpilogueFwdINS6_IJS8_SA_S9_EEENS6_IJNS7_ILi1EEESI_SI_EEESC_SE_Li128ELb1ELb1ELb1ELb0EEENS1_36VarlenDynamicPersistentTileSchedulerILi128ELi48ELi128ELi128ELb1ELb1ELb0ELb1ELb0ELb1EEEEEEEEEvNT_6ParamsE,"aw",@nobits
	.sectionflags	@""
	.align	16


//--------------------- .nv.shared._ZN7cutlass13device_kernelIN5flash19enable_sm80_to_sm89INS1_16FlashAttnFwdSm80INS1_25CollectiveMainloopFwdSm80ILi4ELi1ELb0EN4cute5tupleIJNS5_1CILi128EEENS7_ILi48EEENS7_ILi96EEEEEELi96ENS_10bfloat16_tEfNS_4arch4Sm80ELb0ELb1ELb1ELb1ELb0ELb1ELb1ELb1EEENS1_21CollectiveEpilogueFwdINS6_IJS8_SA_S9_EEENS6_IJNS7_ILi1EEESI_SI_EEESC_SE_Li128ELb1ELb1ELb1ELb0EEENS1_36VarlenDynamicPersistentTileSchedulerILi128ELi48ELi128ELi128ELb1ELb1ELb0ELb1ELb0ELb1EEEEEEEEEvNT_6ParamsE --------------------------
	.section	.nv.shared._ZN7cutlass13device_kernelIN5flash19enable_sm80_to_sm89INS1_16FlashAttnFwdSm80INS1_25CollectiveMainloopFwdSm80ILi4ELi1ELb0EN4cute5tupleIJNS5_1CILi128EEENS7_ILi48EEENS7_ILi96EEEEEELi96ENS_10bfloat16_tEfNS_4arch4Sm80ELb0ELb1ELb1ELb1ELb0ELb1ELb1ELb1EEENS1_21CollectiveEpilogueFwdINS6_IJS8_SA_S9_EEENS6_IJNS7_ILi1EEESI_SI_EEESC_SE_Li128ELb1ELb1ELb1ELb0EEENS1_36VarlenDynamicPersistentTileSchedulerILi128ELi48ELi128ELi128ELb1ELb1ELb0ELb1ELb0ELb1EEEEEEEEEvNT_6ParamsE,"aw",@nobits
	.sectionflags	@""
	.align	16


//--------------------- .nv.shared._ZN7cutlass13device_kernelIN5flash19enable_sm80_to_sm89INS1_16FlashAttnFwdSm80INS1_25CollectiveMainloopFwdSm80ILi4ELi1ELb0EN4cute5tupleIJNS5_1CILi128EEENS7_ILi64EEENS7_ILi96EEEEEELi96ENS_10bfloat16_tEfNS_4arch4Sm80ELb1ELb0ELb1ELb0ELb0ELb0ELb1ELb1EEENS1_21CollectiveEpilogueFwdINS6_IJS8_SA_S9_EEENS6_IJNS7_ILi1EEESI_SI_EEESC_SE_Li128ELb0ELb1ELb1ELb0EEENS1_30DynamicPersistentTileSchedulerILi128ELi128ELb1ELb1ELb0EEEEEEEEEvNT_6ParamsE --------------------------
	.section	.nv.shared._ZN7cutlass13device_kernelIN5flash19enable_sm80_to_sm89INS1_16FlashAttnFwdSm80INS1_25CollectiveMainloopFwdSm80ILi4ELi1ELb0EN4cute5tupleIJNS5_1CILi128EEENS7_ILi64EEENS7_ILi96EEEEEELi96ENS_10bfloat16_tEfNS_4arch4Sm80ELb1ELb0ELb1ELb0ELb0ELb0ELb1ELb1EEENS1_21CollectiveEpilogueFwdINS6_IJS8_SA_S9_EEENS6_IJNS7_ILi1EEESI_SI_EEESC_SE_Li128ELb0ELb1ELb1ELb0EEENS1_30DynamicPersistentTileSchedulerILi128ELi128ELb1ELb1ELb0EEEEEEEEEvNT_6ParamsE,"aw",@nobits
	.sectionflags	@""
	.align	16


//--------------------- .nv.shared._ZN7cutlass13device_kernelIN5flash19enable_sm80_to_sm89INS1_16FlashAttnFwdSm80INS1_25CollectiveMainloopFwdSm80ILi4ELi1ELb0EN4cute5tupleIJNS5_1CILi128EEENS7_ILi48EEENS7_ILi96EEEEEELi96ENS_10bfloat16_tEfNS_4arch4Sm80ELb1ELb0ELb1ELb1ELb0ELb0ELb1ELb1EEENS1_21CollectiveEpilogueFwdINS6_IJS8_SA_S9_EEENS6_IJNS7_ILi1EEESI_SI_EEESC_SE_Li128ELb1ELb1ELb1ELb0EEENS1_36VarlenDynamicPersistentTileSchedulerILi128ELi48ELi128ELi128ELb1ELb1ELb0ELb1ELb1ELb1EEEEEEEEEvNT_6ParamsE --------------------------
	.section	.nv.shared._ZN7cutlass13device_kernelIN5flash19enable_sm80_to_sm89INS1_16FlashAttnFwdSm80INS1_25CollectiveMainloopFwdSm80ILi4ELi1ELb0EN4cute5tupleIJNS5_1CILi128EEENS7_ILi48EEENS7_ILi96EEEEEELi96ENS_10bfloat16_tEfNS_4arch4Sm80ELb1ELb0ELb1ELb1ELb0ELb0ELb1ELb1EEENS1_21CollectiveEpilogueFwdINS6_IJS8_SA_S9_EEENS6_IJNS7_ILi1EEESI_SI_EEESC_SE_Li128ELb1ELb1ELb1ELb0EEENS1_36VarlenDynamicPersistentTileSchedulerILi128ELi48ELi128ELi128ELb1ELb1ELb0ELb1ELb1ELb1EEEEEEEEEvNT_6ParamsE,"aw",@nobits
	.sectionflags	@""
	.align	16


//--------------------- .nv.shared._ZN7cutlass13device_kernelIN5flash19enable_sm80_to_sm89INS1_16FlashAttnFwdSm80INS1_25CollectiveMainloopFwdSm80ILi4ELi1ELb0EN4cute5tupleIJNS5_1CILi128EEENS7_ILi48EEENS7_ILi96EEEEEELi96ENS_10bfloat16_tEfNS_4arch4Sm80ELb1ELb0ELb1ELb1ELb0ELb1ELb1ELb1EEENS1_21CollectiveEpilogueFwdINS6_IJS8_SA_S9_EEENS6_IJNS7_ILi1EEESI_SI_EEESC_SE_Li128ELb1ELb1ELb1ELb0EEENS1_36VarlenDynamicPersistentTileSchedulerILi128ELi48ELi128ELi128ELb1ELb1ELb0ELb1ELb1ELb1EEEEEEEEEvNT_6ParamsE --------------------------
	.section	.nv.shared._ZN7cutlass13device_kernelIN5flash19enable_sm80_to_sm89INS1_16FlashAttnFwdSm80INS1_25CollectiveMainloopFwdSm80ILi4ELi1ELb0EN4cute5tupleIJNS5_1CILi128EEENS7_ILi48EEENS7_ILi96EEEEEELi96ENS_10bfloat16_tEfNS_4arch4Sm80ELb1ELb0ELb1ELb1ELb0ELb1ELb1ELb1EEENS1_21CollectiveEpilogueFwdINS6_IJS8_SA_S9_EEENS6_IJNS7_ILi1EEESI_SI_EEESC_SE_Li128ELb1ELb1ELb1ELb0EEENS1_36VarlenDynamicPersistentTileSchedulerILi128ELi48ELi128ELi128ELb1ELb1ELb0ELb1ELb1ELb1EEEEEEEEEvNT_6ParamsE,"aw",@nobits
	.sectionflags	@""
	.align	16


//--------------------- .nv.shared._ZN7cutlass13device_kernelIN5flash19enable_sm80_to_sm89INS1_16FlashAttnFwdSm80INS1_25CollectiveMainloopFwdSm80ILi4ELi1ELb0EN4cute5tupleIJNS5_1CILi128EEENS7_ILi64EEENS7_ILi96EEEEEELi96ENS_10bfloat16_tEfNS_4arch4Sm80ELb0ELb0ELb0ELb0ELb0ELb0ELb1ELb1EEENS1_21CollectiveEpilogueFwdINS6_IJS8_SA_S9_EEENS6_IJNS7_ILi1EEESI_SI_EEESC_SE_Li128ELb0ELb1ELb1ELb0EEENS1_19SingleTileSchedulerILb0ELb1ELb1ELi128EEEEEEEEEvNT_6ParamsE --------------------------
	.section	.nv.shared._ZN7cutlass13device_kernelIN5flash19enable_sm80_to_sm89INS1_16FlashAttnFwdSm80INS1_25CollectiveMainloopFwdSm80ILi4ELi1ELb0EN4cute5tupleIJNS5_1CILi128EEENS7_ILi64EEENS7_ILi96EEEEEELi96ENS_10bfloat16_tEfNS_4arch4Sm80ELb0ELb0ELb0ELb0ELb0ELb0ELb1ELb1EEENS1_21CollectiveEpilogueFwdINS6_IJS8_SA_S9_EEENS6_IJNS7_ILi1EEESI_SI_EEESC_SE_Li128ELb0ELb1ELb1ELb0EEENS1_19SingleTileSchedulerILb0ELb1ELb1ELi128EEEEEEEEEvNT_6ParamsE,"aw",@nobits
	.sectionflags	@""
	.align	16


//--------------------- .nv.shared._ZN7cutlass13device_kernelIN5flash19enable_sm80_to_sm89INS1_16FlashAttnFwdSm80INS1_25CollectiveMainloopFwdSm80ILi4ELi1ELb0EN4cute5tupleIJNS5_1CILi128EEENS7_ILi48EEENS7_ILi96EEEEEELi96ENS_10bfloat16_tEfNS_4arch4Sm80ELb0ELb0ELb0ELb1ELb0ELb0ELb1ELb1EEENS1_21CollectiveEpilogueFwdINS6_IJS8_SA_S9_EEENS6_IJNS7_ILi1EEESI_SI_EEESC_SE_Li128ELb1ELb1ELb1ELb0EEENS1_36VarlenDynamicPersistentTileSchedulerILi128ELi48ELi128ELi128ELb1ELb1ELb0ELb0ELb1ELb1EEEEEEEEEvNT_6ParamsE --------------------------
	.section	.nv.shared._ZN7cutlass13device_kernelIN5flash19enable_sm80_to_sm89INS1_16FlashAttnFwdSm80INS1_25CollectiveMainloopFwdSm80ILi4ELi1ELb0EN4cute5tupleIJNS5_1CILi128EEENS7_ILi48EEENS7_ILi96EEEEEELi96ENS_10bfloat16_tEfNS_4arch4Sm80ELb0ELb0ELb0ELb1ELb0ELb0ELb1ELb1EEENS1_21CollectiveEpilogueFwdINS6_IJS8_SA_S9_EEENS6_IJNS7_ILi1EEESI_SI_EEESC_SE_Li128ELb1ELb1ELb1ELb0EEENS1_36VarlenDynamicPersistentTileSchedulerILi128ELi48ELi128ELi128ELb1ELb1ELb0ELb0ELb1ELb1EEEEEEEEEvNT_6ParamsE,"aw",@nobits
	.sectionflags	@""
	.align	16


//--------------------- .nv.shared._ZN7cutlass13device_kernelIN5flash19enable_sm80_to_sm89INS1_16FlashAttnFwdSm80INS1_25CollectiveMainloopFwdSm80ILi4ELi1ELb0EN4cute5tupleIJNS5_1CILi128EEENS7_ILi48EEENS7_ILi96EEEEEELi96ENS_10bfloat16_tEfNS_4arch4Sm80ELb0ELb0ELb0ELb1ELb0ELb1ELb1ELb1EEENS1_21CollectiveEpilogueFwdINS6_IJS8_SA_S9_EEENS6_IJNS7_ILi1EEESI_SI_EEESC_SE_Li128ELb1ELb1ELb1ELb0EEENS1_36VarlenDynamicPersistentTileSchedulerILi128ELi48ELi128ELi128ELb1ELb1ELb0ELb0ELb1ELb1EEEEEEEEEvNT_6ParamsE --------------------------
	.section	.nv.shared._ZN7cutlass13device_kernelIN5flash19enable_sm80_to_sm89INS1_16FlashAttnFwdSm80INS1_25CollectiveMainloopFwdSm80ILi4ELi1ELb0EN4cute5tupleIJNS5_1CILi128EEENS7_ILi48EEENS7_ILi96EEEEEELi96ENS_10bfloat16_tEfNS_4arch4Sm80ELb0ELb0ELb0ELb1ELb0ELb1ELb1ELb1EEENS1_21CollectiveEpilogueFwdINS6_IJS8_SA_S9_EEENS6_IJNS7_ILi1EEESI_SI_EEESC_SE_Li128ELb1ELb1ELb1ELb0EEENS1_36VarlenDynamicPersistentTileSchedulerILi128ELi48ELi128ELi128ELb1ELb1ELb0ELb0ELb1ELb1EEEEEEEEEvNT_6ParamsE,"aw",@nobits
	.sectionflags	@""
	.align	16


//--------------------- .nv.shared._ZN7cutlass13device_kernelIN5flash19enable_sm80_to_sm89INS1_16FlashAttnFwdSm80INS1_25CollectiveMainloopFwdSm80ILi4ELi1ELb0EN4cute5tupleIJNS5_1CILi128EEENS7_ILi48EEENS7_ILi96EEEEEELi96ENS_10bfloat16_tEfNS_4arch4Sm80ELb0ELb1ELb0ELb0ELb0ELb0ELb1ELb1EEENS1_21CollectiveEpilogueFwdINS6_IJS8_SA_S9_EEENS6_IJNS7_ILi1EEESI_SI_EEESC_SE_Li128ELb0ELb1ELb1ELb0EEENS1_19SingleTileSchedulerILb0ELb1ELb1ELi128EEEEEEEEEvNT_6ParamsE --------------------------
	.section	.nv.shared._ZN7cutlass13device_kernelIN5flash19enable_sm80_to_sm89INS1_16FlashAttnFwdSm80INS1_25CollectiveMainloopFwdSm80ILi4ELi1ELb0EN4cute5tupleIJNS5_1CILi128EEENS7_ILi48EEENS7_ILi96EEEEEELi96ENS_10bfloat16_tEfNS_4arch4Sm80ELb0ELb1ELb0ELb0ELb0ELb0ELb1ELb1EEENS1_21CollectiveEpilogueFwdINS6_IJS8_SA_S9_EEENS6_IJNS7_ILi1EEESI_SI_EEESC_SE_Li128ELb0ELb1ELb1ELb0EEENS1_19SingleTileSchedulerILb0ELb1ELb1ELi128EEEEEEEEEvNT_6ParamsE,"aw",@nobits
	.sectionflags	@""
	.align	16


//--------------------- .nv.shared._ZN7cutlass13device_kernelIN5flash19enable_sm80_to_sm89INS1_16FlashAttnFwdSm80INS1_25CollectiveMainloopFwdSm80ILi4ELi1ELb0EN4cute5tupleIJNS5_1CILi128EEENS7_ILi48EEENS7_ILi96EEEEEELi96ENS_10bfloat16_tEfNS_4arch4Sm80ELb0ELb1ELb0ELb1ELb0ELb0ELb1ELb1EEENS1_21CollectiveEpilogueFwdINS6_IJS8_SA_S9_EEENS6_IJNS7_ILi1EEESI_SI_EEESC_SE_Li128ELb1ELb1ELb1ELb0EEENS1_36VarlenDynamicPersistentTileSchedulerILi128ELi48ELi128ELi128ELb1ELb1ELb0ELb1ELb0ELb1EEEEEEEEEvNT_6ParamsE --------------------------
	.section	.nv.shared._ZN7cutlass13device_kernelIN5flash19enable_sm80_to_sm89INS1_16FlashAttnFwdSm80INS1_25CollectiveMainloopFwdSm80ILi4ELi1ELb0EN4cute5tupleIJNS5_1CILi128EEENS7_ILi48EEENS7_ILi96EEEEEELi96ENS_10bfloat16_tEfNS_4arch4Sm80ELb0ELb1ELb0ELb1ELb0ELb0ELb1ELb1EEENS1_21CollectiveEpilogueFwdINS6_IJS8_SA_S9_EEENS6_IJNS7_ILi1EEESI_SI_EEESC_SE_Li128ELb1ELb1ELb1ELb0EEENS1_36VarlenDynamicPersistentTileSchedulerILi128ELi48ELi128ELi128ELb1ELb1ELb0ELb1ELb0ELb1EEEEEEEEEvNT_6ParamsE,"aw",@nobits
	.sectionflags	@""
	.align	16


//--------------------- .nv.shared._ZN7cutlass13device_kernelIN5flash19enable_sm80_to_sm89INS1_16FlashAttnFwdSm80INS1_25CollectiveMainloopFwdSm80ILi4ELi1ELb0EN4cute5tupleIJNS5_1CILi128EEENS7_ILi48EEENS7_ILi96EEEEEELi96ENS_10bfloat16_tEfNS_4arch4Sm80ELb0ELb1ELb0ELb1ELb0ELb1ELb1ELb1EEENS1_21CollectiveEpilogueFwdINS6_IJS8_SA_S9_EEENS6_IJNS7_ILi1EEESI_SI_EEESC_SE_Li128ELb1ELb1ELb1ELb0EEENS1_36VarlenDynamicPersistentTileSchedulerILi128ELi48ELi128ELi128ELb1ELb1ELb0ELb1ELb0ELb1EEEEEEEEEvNT_6ParamsE --------------------------
	.section	.nv.shared._ZN7cutlass13device_kernelIN5flash19enable_sm80_to_sm89INS1_16FlashAttnFwdSm80INS1_25CollectiveMainloopFwdSm80ILi4ELi1ELb0EN4cute5tupleIJNS5_1CILi128EEENS7_ILi48EEENS7_ILi96EEEEEELi96ENS_10bfloat16_tEfNS_4arch4Sm80ELb0ELb1ELb0ELb1ELb0ELb1ELb1ELb1EEENS1_21CollectiveEpilogueFwdINS6_IJS8_SA_S9_EEENS6_IJNS7_ILi1EEESI_SI_EEESC_SE_Li128ELb1ELb1ELb1ELb0EEENS1_36VarlenDynamicPersistentTileSchedulerILi128ELi48ELi128ELi128ELb1ELb1ELb0ELb1ELb0ELb1EEEEEEEEEvNT_6ParamsE,"aw",@nobits
	.sectionflags	@""
	.align	16


//--------------------- .nv.shared._ZN7cutlass13device_kernelIN5flash19enable_sm80_to_sm89INS1_16FlashAttnFwdSm80INS1_25CollectiveMainloopFwdSm80ILi4ELi1ELb0EN4cute5tupleIJNS5_1CILi128EEENS7_ILi64EEENS7_ILi96EEEEEELi96ENS_10bfloat16_tEfNS_4arch4Sm80ELb1ELb0ELb0ELb0ELb0ELb0ELb1ELb1EEENS1_21CollectiveEpilogueFwdINS6_IJS8_SA_S9_EEENS6_IJNS7_ILi1EEESI_SI_EEESC_SE_Li128ELb0ELb1ELb1ELb0EEENS1_30DynamicPersistentTileSchedulerILi128ELi128ELb1ELb1ELb0EEEEEEEEEvNT_6ParamsE --------------------------
	.section	.nv.shared._ZN7cutlass13device_kernelIN5flash19enable_sm80_to_sm89INS1_16FlashAttnFwdSm80INS1_25CollectiveMainloopFwdSm80ILi4ELi1ELb0EN4cute5tupleIJNS5_1CILi128EEENS7_ILi64EEENS7_ILi96EEEEEELi96ENS_10bfloat16_tEfNS_4arch4Sm80ELb1ELb0ELb0ELb0ELb0ELb0ELb1ELb1EEENS1_21CollectiveEpilogueFwdINS6_IJS8_SA_S9_EEENS6_IJNS7_ILi1EEESI_SI_EEESC_SE_Li128ELb0ELb1ELb1ELb0EEENS1_30DynamicPersistentTileSchedulerILi128ELi128ELb1ELb1ELb0EEEEEEEEEvNT_6ParamsE,"aw",@nobits
	.sectionflags	@""
	.align	16


//--------------------- .nv.shared._ZN7cutlass13device_kernelIN5flash19enable_sm80_to_sm89INS1_16FlashAttnFwdSm80INS1_25CollectiveMainloopFwdSm80ILi4ELi1ELb0EN4cute5tupleIJNS5_1CILi128EEENS7_ILi48EEENS7_ILi96EEEEEELi96ENS_10bfloat16_tEfNS_4arch4Sm80ELb1ELb0ELb0ELb1ELb0ELb0ELb1ELb1EEENS1_21CollectiveEpilogueFwdINS6_IJS8_SA_S9_EEENS6_IJNS7_ILi1EEESI_SI_EEESC_SE_Li128ELb1ELb1ELb1ELb0EEENS1_36VarlenDynamicPersistentTileSchedulerILi128ELi48ELi128ELi128ELb1ELb1ELb0ELb1ELb1ELb1EEEEEEEEEvNT_6ParamsE --------------------------
	.section	.nv.shared._ZN7cutlass13device_kernelIN5flash19enable_sm80_to_sm89INS1_16FlashAttnFwdSm80INS1_25CollectiveMainloopFwdSm80ILi4ELi1ELb0EN4cute5tupleIJNS5_1CILi128EEENS7_ILi48EEENS7_ILi96EEEEEELi96ENS_10bfloat16_tEfNS_4arch4Sm80ELb1ELb0ELb0ELb1ELb0ELb0ELb1ELb1EEENS1_21CollectiveEpilogueFwdINS6_IJS8_SA_S9_EEENS6_IJNS7_ILi1EEESI_SI_EEESC_SE_Li128ELb1ELb1ELb1ELb0EEENS1_36VarlenDynamicPersistentTileSchedulerILi128ELi48ELi128ELi128ELb1ELb1ELb0ELb1ELb1ELb1EEEEEEEEEvNT_6ParamsE,"aw",@nobits
	.sectionflags	@""
	.align	16


//--------------------- .nv.shared._ZN7cutlass13device_kernelIN5flash19enable_sm80_to_sm89INS1_16FlashAttnFwdSm80INS1_25CollectiveMainloopFwdSm80ILi4ELi1ELb0EN4cute5tupleIJNS5_1CILi128EEENS7_ILi48EEENS7_ILi96EEEEEELi96ENS_10bfloat16_tEfNS_4arch4Sm80ELb1ELb0ELb0ELb1ELb0ELb1ELb1ELb1EEENS1_21CollectiveEpilogueFwdINS6_IJS8_SA_S9_EEENS6_IJNS7_ILi1EEESI_SI_EEESC_SE_Li128ELb1ELb1ELb1ELb0EEENS1_36VarlenDynamicPersistentTileSchedulerILi128ELi48ELi128ELi128ELb1ELb1ELb0ELb1ELb1ELb1EEEEEEEEEvNT_6ParamsE --------------------------
	.section	.nv.shared._ZN7cutlass13device_kernelIN5flash19enable_sm80_to_sm89INS1_16FlashAttnFwdSm80INS1_25CollectiveMainloopFwdSm80ILi4ELi1ELb0EN4cute5tupleIJNS5_1CILi128EEENS7_ILi48EEENS7_ILi96EEEEEELi96ENS_10bfloat16_tEfNS_4arch4Sm80ELb1ELb0ELb0ELb1ELb0ELb1ELb1ELb1EEENS1_21CollectiveEpilogueFwdINS6_IJS8_SA_S9_EEENS6_IJNS7_ILi1EEESI_SI_EEESC_SE_Li128ELb1ELb1ELb1ELb0EEENS1_36VarlenDynamicPersistentTileSchedulerILi128ELi48ELi128ELi128ELb1ELb1ELb0ELb1ELb1ELb1EEEEEEEEEvNT_6ParamsE,"aw",@nobits
	.sectionflags	@""
	.align	16
